	.target	sm_90a

	.elftype	@"ET_EXEC"


//--------------------- .note.nv.tkinfo           --------------------------
	.section	.note.nv.tkinfo,"",@"SHT_NOTE"
	.sectionflags	@"SHF_NOTE_NV_TKINFO"
	.tkinfo
        /*0018*/ 	.word	0x00000002
        /*0030*/ 	.string	""
        /*0030*/ 	.string	"ptxas"
        /*0030*/ 	.string	"Cuda compilation tools, release 13.0, V13.0.88"
        /*0030*/ 	.string	"Build cuda_13.0.r13.0/compiler.36424714_0"
        /*0030*/ 	.string	"-arch sm_90a -m 64 "



//--------------------- .note.nv.cuinfo           --------------------------
	.section	.note.nv.cuinfo,"",@"SHT_NOTE"
	.sectionflags	@"SHF_NOTE_NV_CUINFO"
        /*0018*/ 	.short	0x0002
        /*001a*/ 	.short	0x005a
        /*001c*/ 	.short	0x0082
	.zero		2


//--------------------- .nv.info                  --------------------------
	.section	.nv.info,"",@"SHT_CUDA_INFO"
	.align	4


	//----- nvinfo : EIATTR_REGCOUNT
	.align		4
        /*0000*/ 	.byte	0x04, 0x2f
        /*0002*/ 	.short	(.L_27 - .L_26)
	.align		4
.L_26:
        /*0004*/ 	.word	index@(_ZN7cutlass13device_kernelIN5flash11enable_sm90INS1_16FlashAttnFwdSm90INS1_25CollectiveMainloopFwdSm90ILi2EN4cute5tupleIJNS5_1CILi1EEES8_S8_EEENS6_IJNS7_ILi128EEENS7_ILi160EEENS7_ILi192EEEEEELi128ENS_12float_e4m3_tEfNS_4arch4Sm90ELb1ELb0ELb1ELb1ELb1ELb1ELb0ELb1ELb1ELb1ELb0ELb0EEENS1_21CollectiveEpilogueFwdINS6_IJSA_SA_SB_EEES9_NS_10bfloat16_tESG_Li256ELb1ELb1ELb0ELb1EEENS1_36VarlenDynamicPersistentTileSchedulerILi128ELi160ELi256ELi128ELb0ELb1ELb1ELb1ELb1ELb1EEEEEEEEEvNT_6ParamsE)
        /*0008*/ 	.word	0x000000a8


	//----- nvinfo : EIATTR_FRAME_SIZE
	.align		4
.L_27:
        /*000c*/ 	.byte	0x04, 0x11
        /*000e*/ 	.short	(.L_29 - .L_28)
	.align		4
.L_28:
        /*0010*/ 	.word	index@(_ZN7cutlass13device_kernelIN5flash11enable_sm90INS1_16FlashAttnFwdSm90INS1_25CollectiveMainloopFwdSm90ILi2EN4cute5tupleIJNS5_1CILi1EEES8_S8_EEENS6_IJNS7_ILi128EEENS7_ILi160EEENS7_ILi192EEEEEELi128ENS_12float_e4m3_tEfNS_4arch4Sm90ELb1ELb0ELb1ELb1ELb1ELb1ELb0ELb1ELb1ELb1ELb0ELb0EEENS1_21CollectiveEpilogueFwdINS6_IJSA_SA_SB_EEES9_NS_10bfloat16_tESG_Li256ELb1ELb1ELb0ELb1EEENS1_36VarlenDynamicPersistentTileSchedulerILi128ELi160ELi256ELi128ELb0ELb1ELb1ELb1ELb1ELb1EEEEEEEEEvNT_6ParamsE)
        /*0014*/ 	.word	0x00000040


	//----- nvinfo : EIATTR_REGCOUNT
	.align		4
.L_29:
        /*0018*/ 	.byte	0x04, 0x2f
        /*001a*/ 	.short	(.L_31 - .L_30)
	.align		4
.L_30:
        /*001c*/ 	.word	index@(_ZN7cutlass13device_kernelIN5flash11enable_sm90INS1_16FlashAttnFwdSm90INS1_25CollectiveMainloopFwdSm90ILi2EN4cute5tupleIJNS5_1CILi1EEES8_S8_EEENS6_IJNS7_ILi128EEENS7_ILi160EEENS7_ILi192EEEEEELi128ENS_12float_e4m3_tEfNS_4arch4Sm90ELb1ELb0ELb1ELb1ELb1ELb0ELb0ELb1ELb1ELb1ELb0ELb0EEENS1_21CollectiveEpilogueFwdINS6_IJSA_SA_SB_EEES9_NS_10bfloat16_tESG_Li256ELb1ELb1ELb0ELb1EEENS1_36VarlenDynamicPersistentTileSchedulerILi128ELi160ELi256ELi128ELb0ELb1ELb1ELb1ELb1ELb1EEEEEEEEEvNT_6ParamsE)
        /*0020*/ 	.word	0x000000a8


	//----- nvinfo : EIATTR_FRAME_SIZE
	.align		4
.L_31:
        /*0024*/ 	.byte	0x04, 0x11
        /*0026*/ 	.short	(.L_33 - .L_32)
	.align		4
.L_32:
        /*0028*/ 	.word	index@(_ZN7cutlass13device_kernelIN5flash11enable_sm90INS1_16FlashAttnFwdSm90INS1_25CollectiveMainloopFwdSm90ILi2EN4cute5tupleIJNS5_1CILi1EEES8_S8_EEENS6_IJNS7_ILi128EEENS7_ILi160EEENS7_ILi192EEEEEELi128ENS_12float_e4m3_tEfNS_4arch4Sm90ELb1ELb0ELb1ELb1ELb1ELb0ELb0ELb1ELb1ELb1ELb0ELb0EEENS1_21CollectiveEpilogueFwdINS6_IJSA_SA_SB_EEES9_NS_10bfloat16_tESG_Li256ELb1ELb1ELb0ELb1EEENS1_36VarlenDynamicPersistentTileSchedulerILi128ELi160ELi256ELi128ELb0ELb1ELb1ELb1ELb1ELb1EEEEEEEEEvNT_6ParamsE)
        /*002c*/ 	.word	0x00000020


	//----- nvinfo : EIATTR_REGCOUNT
	.align		4
.L_33:
        /*0030*/ 	.byte	0x04, 0x2f
        /*0032*/ 	.short	(.L_35 - .L_34)
	.align		4
.L_34:
        /*0034*/ 	.word	index@(_ZN7cutlass13device_kernelIN5flash11enable_sm90INS1_16FlashAttnFwdSm90INS1_25CollectiveMainloopFwdSm90ILi2EN4cute5tupleIJNS5_1CILi1EEES8_S8_EEENS6_IJNS7_ILi128EEENS7_ILi160EEENS7_ILi192EEEEEELi128ENS_12float_e4m3_tEfNS_4arch4Sm90ELb1ELb0ELb1ELb0ELb1ELb0ELb0ELb1ELb1ELb1ELb0ELb0EEENS1_21CollectiveEpilogueFwdINS6_IJSA_SA_SB_EEES9_NS_10bfloat16_tESG_Li256ELb0ELb1ELb0ELb1EEENS1_30DynamicPersistentTileSchedulerILi256ELi128ELb0ELb1ELb1EEEEEEEEEvNT_6ParamsE)
        /*0038*/ 	.word	0x000000a8


	//----- nvinfo : EIATTR_FRAME_SIZE
	.align		4
.L_35:
        /*003c*/ 	.byte	0x04, 0x11
        /*003e*/ 	.short	(.L_37 - .L_36)
	.align		4
.L_36:
        /*0040*/ 	.word	index@(_ZN7cutlass13device_kernelIN5flash11enable_sm90INS1_16FlashAttnFwdSm90INS1_25CollectiveMainloopFwdSm90ILi2EN4cute5tupleIJNS5_1CILi1EEES8_S8_EEENS6_IJNS7_ILi128EEENS7_ILi160EEENS7_ILi192EEEEEELi128ENS_12float_e4m3_tEfNS_4arch4Sm90ELb1ELb0ELb1ELb0ELb1ELb0ELb0ELb1ELb1ELb1ELb0ELb0EEENS1_21CollectiveEpilogueFwdINS6_IJSA_SA_SB_EEES9_NS_10bfloat16_tESG_Li256ELb0ELb1ELb0ELb1EEENS1_30DynamicPersistentTileSchedulerILi256ELi128ELb0ELb1ELb1EEEEEEEEEvNT_6ParamsE)
        /*0044*/ 	.word	0x00000020


	//----- nvinfo : EIATTR_REGCOUNT
	.align		4
.L_37:
        /*0048*/ 	.byte	0x04, 0x2f
        /*004a*/ 	.short	(.L_39 - .L_38)
	.align		4
.L_38:
        /*004c*/ 	.word	index@(_ZN7cutlass13device_kernelIN5flash11enable_sm90INS1_16FlashAttnFwdSm90INS1_25CollectiveMainloopFwdSm90ILi2EN4cute5tupleIJNS5_1CILi1EEES8_S8_EEENS6_IJNS7_ILi128EEESA_NS7_ILi192EEEEEELi128ENS_12float_e4m3_tEfNS_4arch4Sm90ELb0ELb1ELb1ELb1ELb1ELb1ELb0ELb1ELb1ELb1ELb0ELb0EEENS1_21CollectiveEpilogueFwdINS6_IJSA_SA_SA_EEES9_NS_10bfloat16_tESF_Li256ELb1ELb1ELb0ELb1EEENS1_36VarlenDynamicPersistentTileSchedulerILi128ELi128ELi256ELi128ELb0ELb1ELb1ELb1ELb0ELb1EEEEEEEEEvNT_6ParamsE)
        /*0050*/ 	.word	0x000000a8


	//----- nvinfo : EIATTR_FRAME_SIZE
	.align		4
.L_39:
        /*0054*/ 	.byte	0x04, 0x11
        /*0056*/ 	.short	(.L_41 - .L_40)
	.align		4
.L_40:
        /*0058*/ 	.word	index@(_ZN7cutlass13device_kernelIN5flash11enable_sm90INS1_16FlashAttnFwdSm90INS1_25CollectiveMainloopFwdSm90ILi2EN4cute5tupleIJNS5_1CILi1EEES8_S8_EEENS6_IJNS7_ILi128EEESA_NS7_ILi192EEEEEELi128ENS_12float_e4m3_tEfNS_4arch4Sm90ELb0ELb1ELb1ELb1ELb1ELb1ELb0ELb1ELb1ELb1ELb0ELb0EEENS1_21CollectiveEpilogueFwdINS6_IJSA_SA_SA_EEES9_NS_10bfloat16_tESF_Li256ELb1ELb1ELb0ELb1EEENS1_36VarlenDynamicPersistentTileSchedulerILi128ELi128ELi256ELi128ELb0ELb1ELb1ELb1ELb0ELb1EEEEEEEEEvNT_6ParamsE)
        /*005c*/ 	.word	0x00000038


	//----- nvinfo : EIATTR_REGCOUNT
	.align		4
.L_41:
        /*0060*/ 	.byte	0x04, 0x2f
        /*0062*/ 	.short	(.L_43 - .L_42)
	.align		4
.L_42:
        /*0064*/ 	.word	index@(_ZN7cutlass13device_kernelIN5flash11enable_sm90INS1_16FlashAttnFwdSm90INS1_25CollectiveMainloopFwdSm90ILi2EN4cute5tupleIJNS5_1CILi1EEES8_S8_EEENS6_IJNS7_ILi128EEESA_NS7_ILi192EEEEEELi128ENS_12float_e4m3_tEfNS_4arch4Sm90ELb0ELb1ELb1ELb1ELb1ELb0ELb0ELb1ELb1ELb1ELb0ELb0EEENS1_21CollectiveEpilogueFwdINS6_IJSA_SA_SA_EEES9_NS_10bfloat16_tESF_Li256ELb1ELb1ELb0ELb1EEENS1_36VarlenDynamicPersistentTileSchedulerILi128ELi128ELi256ELi128ELb0ELb1ELb1ELb1ELb0ELb1EEEEEEEEEvNT_6ParamsE)
        /*0068*/ 	.word	0x000000a8


	//----- nvinfo : EIATTR_FRAME_SIZE
	.align		4
.L_43:
        /*006c*/ 	.byte	0x04, 0x11
        /*006e*/ 	.short	(.L_45 - .L_44)
	.align		4
.L_44:
        /*0070*/ 	.word	index@(_ZN7cutlass13device_kernelIN5flash11enable_sm90INS1_16FlashAttnFwdSm90INS1_25CollectiveMainloopFwdSm90ILi2EN4cute5tupleIJNS5_1CILi1EEES8_S8_EEENS6_IJNS7_ILi128EEESA_NS7_ILi192EEEEEELi128ENS_12float_e4m3_tEfNS_4arch4Sm90ELb0ELb1ELb1ELb1ELb1ELb0ELb0ELb1ELb1ELb1ELb0ELb0EEENS1_21CollectiveEpilogueFwdINS6_IJSA_SA_SA_EEES9_NS_10bfloat16_tESF_Li256ELb1ELb1ELb0ELb1EEENS1_36VarlenDynamicPersistentTileSchedulerILi128ELi128ELi256ELi128ELb0ELb1ELb1ELb1ELb0ELb1EEEEEEEEEvNT_6ParamsE)
        /*0074*/ 	.word	0x00000020


	//----- nvinfo : EIATTR_REGCOUNT
	.align		4
.L_45:
        /*0078*/ 	.byte	0x04, 0x2f
        /*007a*/ 	.short	(.L_47 - .L_46)
	.align		4
.L_46:
        /*007c*/ 	.word	index@(_ZN7cutlass13device_kernelIN5flash11enable_sm90INS1_16FlashAttnFwdSm90INS1_25CollectiveMainloopFwdSm90ILi2EN4cute5tupleIJNS5_1CILi1EEES8_S8_EEENS6_IJNS7_ILi128EEESA_NS7_ILi192EEEEEELi128ENS_12float_e4m3_tEfNS_4arch4Sm90ELb0ELb1ELb1ELb0ELb1ELb0ELb0ELb1ELb1ELb1ELb0ELb0EEENS1_21CollectiveEpilogueFwdINS6_IJSA_SA_SA_EEES9_NS_10bfloat16_tESF_Li256ELb0ELb1ELb0ELb1EEENS1_30DynamicPersistentTileSchedulerILi256ELi128ELb0ELb1ELb1EEEEEEEEEvNT_6ParamsE)
        /*0080*/ 	.word	0x000000a8


	//----- nvinfo : EIATTR_FRAME_SIZE
	.align		4
.L_47:
        /*0084*/ 	.byte	0x04, 0x11
        /*0086*/ 	.short	(.L_49 - .L_48)
	.align		4
.L_48:
        /*0088*/ 	.word	index@(_ZN7cutlass13device_kernelIN5flash11enable_sm90INS1_16FlashAttnFwdSm90INS1_25CollectiveMainloopFwdSm90ILi2EN4cute5tupleIJNS5_1CILi1EEES8_S8_EEENS6_IJNS7_ILi128EEESA_NS7_ILi192EEEEEELi128ENS_12float_e4m3_tEfNS_4arch4Sm90ELb0ELb1ELb1ELb0ELb1ELb0ELb0ELb1ELb1ELb1ELb0ELb0EEENS1_21CollectiveEpilogueFwdINS6_IJSA_SA_SA_EEES9_NS_10bfloat16_tESF_Li256ELb0ELb1ELb0ELb1EEENS1_30DynamicPersistentTileSchedulerILi256ELi128ELb0ELb1ELb1EEEEEEEEEvNT_6ParamsE)
        /*008c*/ 	.word	0x00000018


	//----- nvinfo : EIATTR_REGCOUNT
	.align		4
.L_49:
        /*0090*/ 	.byte	0x04, 0x2f
        /*0092*/ 	.short	(.L_51 - .L_50)
	.align		4
.L_50:
        /*0094*/ 	.word	index@(_ZN7cutlass13device_kernelIN5flash11enable_sm90INS1_16FlashAttnFwdSm90INS1_25CollectiveMainloopFwdSm90ILi2EN4cute5tupleIJNS5_1CILi1EEES8_S8_EEENS6_IJNS7_ILi128EEENS7_ILi160EEENS7_ILi192EEEEEELi128ENS_12float_e4m3_tEfNS_4arch4Sm90ELb0ELb0ELb1ELb1ELb1ELb1ELb0ELb1ELb1ELb1ELb0ELb0EEENS1_21CollectiveEpilogueFwdINS6_IJSA_SA_SB_EEES9_NS_10bfloat16_tESG_Li256ELb1ELb1ELb0ELb1EEENS1_36VarlenDynamicPersistentTileSchedulerILi128ELi160ELi256ELi128ELb0ELb1ELb1ELb0ELb1ELb1EEEEEEEEEvNT_6ParamsE)
        /*0098*/ 	.word	0x000000a8


	//----- nvinfo : EIATTR_FRAME_SIZE
	.align		4
.L_51:
        /*009c*/ 	.byte	0x04, 0x11
        /*009e*/ 	.short	(.L_53 - .L_52)
	.align		4
.L_52:
        /*00a0*/ 	.word	index@(_ZN7cutlass13device_kernelIN5flash11enable_sm90INS1_16FlashAttnFwdSm90INS1_25CollectiveMainloopFwdSm90ILi2EN4cute5tupleIJNS5_1CILi1EEES8_S8_EEENS6_IJNS7_ILi128EEENS7_ILi160EEENS7_ILi192EEEEEELi128ENS_12float_e4m3_tEfNS_4arch4Sm90ELb0ELb0ELb1ELb1ELb1ELb1ELb0ELb1ELb1ELb1ELb0ELb0EEENS1_21CollectiveEpilogueFwdINS6_IJSA_SA_SB_EEES9_NS_10bfloat16_tESG_Li256ELb1ELb1ELb0ELb1EEENS1_36VarlenDynamicPersistentTileSchedulerILi128ELi160ELi256ELi128ELb0ELb1ELb1ELb0ELb1ELb1EEEEEEEEEvNT_6ParamsE)
        /*00a4*/ 	.word	0x00000050


	//----- nvinfo : EIATTR_REGCOUNT
	.align		4
.L_53:
        /*00a8*/ 	.byte	0x04, 0x2f
        /*00aa*/ 	.short	(.L_55 - .L_54)
	.align		4
.L_54:
        /*00ac*/ 	.word	index@(_ZN7cutlass13device_kernelIN5flash11enable_sm90INS1_16FlashAttnFwdSm90INS1_25CollectiveMainloopFwdSm90ILi2EN4cute5tupleIJNS5_1CILi1EEES8_S8_EEENS6_IJNS7_ILi128EEENS7_ILi160EEENS7_ILi192EEEEEELi128ENS_12float_e4m3_tEfNS_4arch4Sm90ELb0ELb0ELb1ELb1ELb1ELb0ELb0ELb1ELb1ELb1ELb0ELb0EEENS1_21CollectiveEpilogueFwdINS6_IJSA_SA_SB_EEES9_NS_10bfloat16_tESG_Li256ELb1ELb1ELb0ELb1EEENS1_36VarlenDynamicPersistentTileSchedulerILi128ELi160ELi256ELi128ELb0ELb1ELb1ELb0ELb1ELb1EEEEEEEEEvNT_6ParamsE)
        /*00b0*/ 	.word	0x000000a8


	//----- nvinfo : EIATTR_FRAME_SIZE
	.align		4
.L_55:
        /*00b4*/ 	.byte	0x04, 0x11
        /*00b6*/ 	.short	(.L_57 - .L_56)
	.align		4
.L_56:
        /*00b8*/ 	.word	index@(_ZN7cutlass13device_kernelIN5flash11enable_sm90INS1_16FlashAttnFwdSm90INS1_25CollectiveMainloopFwdSm90ILi2EN4cute5tupleIJNS5_1CILi1EEES8_S8_EEENS6_IJNS7_ILi128EEENS7_ILi160EEENS7_ILi192EEEEEELi128ENS_12float_e4m3_tEfNS_4arch4Sm90ELb0ELb0ELb1ELb1ELb1ELb0ELb0ELb1ELb1ELb1ELb0ELb0EEENS1_21CollectiveEpilogueFwdINS6_IJSA_SA_SB_EEES9_NS_10bfloat16_tESG_Li256ELb1ELb1ELb0ELb1EEENS1_36VarlenDynamicPersistentTileSchedulerILi128ELi160ELi256ELi128ELb0ELb1ELb1ELb0ELb1ELb1EEEEEEEEEvNT_6ParamsE)
        /*00bc*/ 	.word	0x00000020


	//----- nvinfo : EIATTR_REGCOUNT
	.align		4
.L_57:
        /*00c0*/ 	.byte	0x04, 0x2f
        /*00c2*/ 	.short	(.L_59 - .L_58)
	.align		4
.L_58:
        /*00c4*/ 	.word	index@(_ZN7cutlass13device_kernelIN5flash11enable_sm90INS1_16FlashAttnFwdSm90INS1_25CollectiveMainloopFwdSm90ILi2EN4cute5tupleIJNS5_1CILi1EEES8_S8_EEENS6_IJNS7_ILi128EEENS7_ILi160EEENS7_ILi192EEEEEELi128ENS_12float_e4m3_tEfNS_4arch4Sm90ELb0ELb0ELb1ELb0ELb1ELb0ELb0ELb1ELb1ELb1ELb0ELb0EEENS1_21CollectiveEpilogueFwdINS6_IJSA_SA_SB_EEES9_NS_10bfloat16_tESG_Li256ELb0ELb1ELb0ELb1EEENS1_29StaticPersistentTileSchedulerILb0EEEEEEEEEvNT_6ParamsE)
        /*00c8*/ 	.word	0x000000a8


	//----- nvinfo : EIATTR_FRAME_SIZE
	.align		4
.L_59:
        /*00cc*/ 	.byte	0x04, 0x11
        /*00ce*/ 	.short	(.L_61 - .L_60)
	.align		4
.L_60:
        /*00d0*/ 	.word	index@(_ZN7cutlass13device_kernelIN5flash11enable_sm90INS1_16FlashAttnFwdSm90INS1_25CollectiveMainloopFwdSm90ILi2EN4cute5tupleIJNS5_1CILi1EEES8_S8_EEENS6_IJNS7_ILi128EEENS7_ILi160EEENS7_ILi192EEEEEELi128ENS_12float_e4m3_tEfNS_4arch4Sm90ELb0ELb0ELb1ELb0ELb1ELb0ELb0ELb1ELb1ELb1ELb0ELb0EEENS1_21CollectiveEpilogueFwdINS6_IJSA_SA_SB_EEES9_NS_10bfloat16_tESG_Li256ELb0ELb1ELb0ELb1EEENS1_29StaticPersistentTileSchedulerILb0EEEEEEEEEvNT_6ParamsE)
        /*00d4*/ 	.word	0x00000028


	//----- nvinfo : EIATTR_MIN_STACK_SIZE
	.align		4
.L_61:
        /*00d8*/ 	.byte	0x04, 0x12
        /*00da*/ 	.short	(.L_63 - .L_62)
	.align		4
.L_62:
        /*00dc*/ 	.word	index@(_ZN7cutlass13device_kernelIN5flash11enable_sm90INS1_16FlashAttnFwdSm90INS1_25CollectiveMainloopFwdSm90ILi2EN4cute5tupleIJNS5_1CILi1EEES8_S8_EEENS6_IJNS7_ILi128EEENS7_ILi160EEENS7_ILi192EEEEEELi128ENS_12float_e4m3_tEfNS_4arch4Sm90ELb0ELb0ELb1ELb0ELb1ELb0ELb0ELb1ELb1ELb1ELb0ELb0EEENS1_21CollectiveEpilogueFwdINS6_IJSA_SA_SB_EEES9_NS_10bfloat16_tESG_Li256ELb0ELb1ELb0ELb1EEENS1_29StaticPersistentTileSchedulerILb0EEEEEEEEEvNT_6ParamsE)
        /*00e0*/ 	.word	0x00000028


	//----- nvinfo : EIATTR_MIN_STACK_SIZE
	.align		4
.L_63:
        /*00e4*/ 	.byte	0x04, 0x12
        /*00e6*/ 	.short	(.L_65 - .L_64)
	.align		4
.L_64:
        /*00e8*/ 	.word	index@(_ZN7cutlass13device_kernelIN5flash11enable_sm90INS1_16FlashAttnFwdSm90INS1_25CollectiveMainloopFwdSm90ILi2EN4cute5tupleIJNS5_1CILi1EEES8_S8_EEENS6_IJNS7_ILi128EEENS7_ILi160EEENS7_ILi192EEEEEELi128ENS_12float_e4m3_tEfNS_4arch4Sm90ELb0ELb0ELb1ELb1ELb1ELb0ELb0ELb1ELb1ELb1ELb0ELb0EEENS1_21CollectiveEpilogueFwdINS6_IJSA_SA_SB_EEES9_NS_10bfloat16_tESG_Li256ELb1ELb1ELb0ELb1EEENS1_36VarlenDynamicPersistentTileSchedulerILi128ELi160ELi256ELi128ELb0ELb1ELb1ELb0ELb1ELb1EEEEEEEEEvNT_6ParamsE)
        /*00ec*/ 	.word	0x00000020


	//----- nvinfo : EIATTR_MIN_STACK_SIZE
	.align		4
.L_65:
        /*00f0*/ 	.byte	0x04, 0x12
        /*00f2*/ 	.short	(.L_67 - .L_66)
	.align		4
.L_66:
        /*00f4*/ 	.word	index@(_ZN7cutlass13device_kernelIN5flash11enable_sm90INS1_16FlashAttnFwdSm90INS1_25CollectiveMainloopFwdSm90ILi2EN4cute5tupleIJNS5_1CILi1EEES8_S8_EEENS6_IJNS7_ILi128EEENS7_ILi160EEENS7_ILi192EEEEEELi128ENS_12float_e4m3_tEfNS_4arch4Sm90ELb0ELb0ELb1ELb1ELb1ELb1ELb0ELb1ELb1ELb1ELb0ELb0EEENS1_21CollectiveEpilogueFwdINS6_IJSA_SA_SB_EEES9_NS_10bfloat16_tESG_Li256ELb1ELb1ELb0ELb1EEENS1_36VarlenDynamicPersistentTileSchedulerILi128ELi160ELi256ELi128ELb0ELb1ELb1ELb0ELb1ELb1EEEEEEEEEvNT_6ParamsE)
        /*00f8*/ 	.word	0x00000050


	//----- nvinfo : EIATTR_MIN_STACK_SIZE
	.align		4
.L_67:
        /*00fc*/ 	.byte	0x04, 0x12
        /*00fe*/ 	.short	(.L_69 - .L_68)
	.align		4
.L_68:
        /*0100*/ 	.word	index@(_ZN7cutlass13device_kernelIN5flash11enable_sm90INS1_16FlashAttnFwdSm90INS1_25CollectiveMainloopFwdSm90ILi2EN4cute5tupleIJNS5_1CILi1EEES8_S8_EEENS6_IJNS7_ILi128EEESA_NS7_ILi192EEEEEELi128ENS_12float_e4m3_tEfNS_4arch4Sm90ELb0ELb1ELb1ELb0ELb1ELb0ELb0ELb1ELb1ELb1ELb0ELb0EEENS1_21CollectiveEpilogueFwdINS6_IJSA_SA_SA_EEES9_NS_10bfloat16_tESF_Li256ELb0ELb1ELb0ELb1EEENS1_30DynamicPersistentTileSchedulerILi256ELi128ELb0ELb1ELb1EEEEEEEEEvNT_6ParamsE)
        /*0104*/ 	.word	0x00000018


	//----- nvinfo : EIATTR_MIN_STACK_SIZE
	.align		4
.L_69:
        /*0108*/ 	.byte	0x04, 0x12
        /*010a*/ 	.short	(.L_71 - .L_70)
	.align		4
.L_70:
        /*010c*/ 	.word	index@(_ZN7cutlass13device_kernelIN5flash11enable_sm90INS1_16FlashAttnFwdSm90INS1_25CollectiveMainloopFwdSm90ILi2EN4cute5tupleIJNS5_1CILi1EEES8_S8_EEENS6_IJNS7_ILi128EEESA_NS7_ILi192EEEEEELi128ENS_12float_e4m3_tEfNS_4arch4Sm90ELb0ELb1ELb1ELb1ELb1ELb0ELb0ELb1ELb1ELb1ELb0ELb0EEENS1_21CollectiveEpilogueFwdINS6_IJSA_SA_SA_EEES9_NS_10bfloat16_tESF_Li256ELb1ELb1ELb0ELb1EEENS1_36VarlenDynamicPersistentTileSchedulerILi128ELi128ELi256ELi128ELb0ELb1ELb1ELb1ELb0ELb1EEEEEEEEEvNT_6ParamsE)
        /*0110*/ 	.word	0x00000020


	//----- nvinfo : EIATTR_MIN_STACK_SIZE
	.align		4
.L_71:
        /*0114*/ 	.byte	0x04, 0x12
        /*0116*/ 	.short	(.L_73 - .L_72)
	.align		4
.L_72:
        /*0118*/ 	.word	index@(_ZN7cutlass13device_kernelIN5flash11enable_sm90INS1_16FlashAttnFwdSm90INS1_25CollectiveMainloopFwdSm90ILi2EN4cute5tupleIJNS5_1CILi1EEES8_S8_EEENS6_IJNS7_ILi128EEESA_NS7_ILi192EEEEEELi128ENS_12float_e4m3_tEfNS_4arch4Sm90ELb0ELb1ELb1ELb1ELb1ELb1ELb0ELb1ELb1ELb1ELb0ELb0EEENS1_21CollectiveEpilogueFwdINS6_IJSA_SA_SA_EEES9_NS_10bfloat16_tESF_Li256ELb1ELb1ELb0ELb1EEENS1_36VarlenDynamicPersistentTileSchedulerILi128ELi128ELi256ELi128ELb0ELb1ELb1ELb1ELb0ELb1EEEEEEEEEvNT_6ParamsE)
        /*011c*/ 	.word	0x00000038


	//----- nvinfo : EIATTR_MIN_STACK_SIZE
	.align		4
.L_73:
        /*0120*/ 	.byte	0x04, 0x12
        /*0122*/ 	.short	(.L_75 - .L_74)
	.align		4
.L_74:
        /*0124*/ 	.word	index@(_ZN7cutlass13device_kernelIN5flash11enable_sm90INS1_16FlashAttnFwdSm90INS1_25CollectiveMainloopFwdSm90ILi2EN4cute5tupleIJNS5_1CILi1EEES8_S8_EEENS6_IJNS7_ILi128EEENS7_ILi160EEENS7_ILi192EEEEEELi128ENS_12float_e4m3_tEfNS_4arch4Sm90ELb1ELb0ELb1ELb0ELb1ELb0ELb0ELb1ELb1ELb1ELb0ELb0EEENS1_21CollectiveEpilogueFwdINS6_IJSA_SA_SB_EEES9_NS_10bfloat16_tESG_Li256ELb0ELb1ELb0ELb1EEENS1_30DynamicPersistentTileSchedulerILi256ELi128ELb0ELb1ELb1EEEEEEEEEvNT_6ParamsE)
        /*0128*/ 	.word	0x00000020


	//----- nvinfo : EIATTR_MIN_STACK_SIZE
	.align		4
.L_75:
        /*012c*/ 	.byte	0x04, 0x12
        /*012e*/ 	.short	(.L_77 - .L_76)
	.align		4
.L_76:
        /*0130*/ 	.word	index@(_ZN7cutlass13device_kernelIN5flash11enable_sm90INS1_16FlashAttnFwdSm90INS1_25CollectiveMainloopFwdSm90ILi2EN4cute5tupleIJNS5_1CILi1EEES8_S8_EEENS6_IJNS7_ILi128EEENS7_ILi160EEENS7_ILi192EEEEEELi128ENS_12float_e4m3_tEfNS_4arch4Sm90ELb1ELb0ELb1ELb1ELb1ELb0ELb0ELb1ELb1ELb1ELb0ELb0EEENS1_21CollectiveEpilogueFwdINS6_IJSA_SA_SB_EEES9_NS_10bfloat16_tESG_Li256ELb1ELb1ELb0ELb1EEENS1_36VarlenDynamicPersistentTileSchedulerILi128ELi160ELi256ELi128ELb0ELb1ELb1ELb1ELb1ELb1EEEEEEEEEvNT_6ParamsE)
        /*0134*/ 	.word	0x00000020


	//----- nvinfo : EIATTR_MIN_STACK_SIZE
	.align		4
.L_77:
        /*0138*/ 	.byte	0x04, 0x12
        /*013a*/ 	.short	(.L_79 - .L_78)
	.align		4
.L_78:
        /*013c*/ 	.word	index@(_ZN7cutlass13device_kernelIN5flash11enable_sm90INS1_16FlashAttnFwdSm90INS1_25CollectiveMainloopFwdSm90ILi2EN4cute5tupleIJNS5_1CILi1EEES8_S8_EEENS6_IJNS7_ILi128EEENS7_ILi160EEENS7_ILi192EEEEEELi128ENS_12float_e4m3_tEfNS_4arch4Sm90ELb1ELb0ELb1ELb1ELb1ELb1ELb0ELb1ELb1ELb1ELb0ELb0EEENS1_21CollectiveEpilogueFwdINS6_IJSA_SA_SB_EEES9_NS_10bfloat16_tESG_Li256ELb1ELb1ELb0ELb1EEENS1_36VarlenDynamicPersistentTileSchedulerILi128ELi160ELi256ELi128ELb0ELb1ELb1ELb1ELb1ELb1EEEEEEEEEvNT_6ParamsE)
        /*0140*/ 	.word	0x00000040
.L_79:


//--------------------- .nv.compat                --------------------------
	.section	.nv.compat,"",@"SHT_CUDA_COMPAT_INFO"
	.align	4
        /*0000*/ 	.byte	0x02, 0x09, 0x01, 0x00, 0x02, 0x02, 0x04, 0x00, 0x02, 0x05, 0x05, 0x00, 0x03, 0x07, 0x01, 0x01
        /*0010*/ 	.byte	0x02, 0x03, 0x01, 0x00, 0x02, 0x06, 0x01, 0x00, 0x04, 0x0b, 0x08, 0x00, 0x00, 0x00, 0x00, 0x00
        /*0020*/ 	.byte	0x00, 0x00, 0x00, 0x00


//--------------------- .nv.info._ZN7cutlass13device_kernelIN5flash11enable_sm90INS1_16FlashAttnFwdSm90INS1_25CollectiveMainloopFwdSm90ILi2EN4cute5tupleIJNS5_1CILi1EEES8_S8_EEENS6_IJNS7_ILi128EEENS7_ILi160EEENS7_ILi192EEEEEELi128ENS_12float_e4m3_tEfNS_4arch4Sm90ELb0ELb0ELb1ELb0ELb1ELb0ELb0ELb1ELb1ELb1ELb0ELb0EEENS1_21CollectiveEpilogueFwdINS6_IJSA_SA_SB_EEES9_NS_10bfloat16_tESG_Li256ELb0ELb1ELb0ELb1EEENS1_29StaticPersistentTileSchedulerILb0EEEEEEEEEvNT_6ParamsE --------------------------
	.section	.nv.info._ZN7cutlass13device_kernelIN5flash11enable_sm90INS1_16FlashAttnFwdSm90INS1_25CollectiveMainloopFwdSm90ILi2EN4cute5tupleIJNS5_1CILi1EEES8_S8_EEENS6_IJNS7_ILi128EEENS7_ILi160EEENS7_ILi192EEEEEELi128ENS_12float_e4m3_tEfNS_4arch4Sm90ELb0ELb0ELb1ELb0ELb1ELb0ELb0ELb1ELb1ELb1ELb0ELb0EEENS1_21CollectiveEpilogueFwdINS6_IJSA_SA_SB_EEES9_NS_10bfloat16_tESG_Li256ELb0ELb1ELb0ELb1EEENS1_29StaticPersistentTileSchedulerILb0EEEEEEEEEvNT_6ParamsE,"",@"SHT_CUDA_INFO"
	.sectionflags	@""
	.align	4


	//----- nvinfo : EIATTR_CUDA_API_VERSION
	.align		4
        /*0000*/ 	.byte	0x04, 0x37
        /*0002*/ 	.short	(.L_81 - .L_80)
.L_80:
        /*0004*/ 	.word	0x00000082


	//----- nvinfo : EIATTR_KPARAM_INFO
	.align		4
.L_81:
        /*0008*/ 	.byte	0x04, 0x17
        /*000a*/ 	.short	(.L_83 - .L_82)
.L_82:
        /*000c*/ 	.word	0x00000000
        /*0010*/ 	.short	0x0000
        /*0012*/ 	.short	0x0070
        /*0014*/ 	.byte	0x00, 0xf0, 0x01, 0x28


	//----- nvinfo : EIATTR_SPARSE_MMA_MASK
	.align		4
.L_83:
        /*0018*/ 	.byte	0x03, 0x50
        /*001a*/ 	.short	0x0000


	//----- nvinfo : EIATTR_MAXREG_COUNT
	.align		4
        /*001c*/ 	.byte	0x03, 0x1b
        /*001e*/ 	.short	0x00a8


	//----- nvinfo : EIATTR_NUM_BARRIERS
	.align		4
        /*0020*/ 	.byte	0x02, 0x4c
        /*0022*/ 	.byte	0x10
	.zero		1


	//----- nvinfo : EIATTR_EXTERNS
	.align		4
        /*0024*/ 	.byte	0x04, 0x0f
        /*0026*/ 	.short	(.L_85 - .L_84)


	//   ....[0]....
	.align		4
.L_84:
        /*0028*/ 	.word	index@(__assertfail)


	//----- nvinfo : EIATTR_ANNOTATIONS
	.align		4
.L_85:
        /*002c*/ 	.byte	0x04, 0x55
        /*002e*/ 	.short	(.L_87 - .L_86)


	//   ....[0]....
.L_86:
        /*0030*/ 	.word	0x00000001
        /*0034*/ 	.byte	0xb0, 0xb0, 0x00, 0x00, 0x01, 0x00, 0x00, 0x00, 0xf0, 0xb0, 0x00, 0x00, 0x01, 0x00, 0x00, 0x00
        /* <DEDUP_REMOVED lines=10> */
        /*00e4*/ 	.byte	0x20, 0xf0, 0x00, 0x00, 0x01, 0x00, 0x00, 0x00, 0x30, 0xf0, 0x00, 0x00


	//----- nvinfo : EIATTR_MERCURY_ISA_VERSION
	.align		4
.L_87:
        /*00f0*/ 	.byte	0x03, 0x5f
        /*00f2*/ 	.short	0x0101


	//----- nvinfo : EIATTR_INT_WARP_WIDE_INSTR_OFFSETS
	.align		4
        /*00f4*/ 	.byte	0x04, 0x31
        /*00f6*/ 	.short	(.L_89 - .L_88)


	//   ....[0]....
.L_88:
        /*00f8*/ 	.word	0x000000c0


	//   ....[1]....
        /*00fc*/ 	.word	0x000000d0


	//   ....[2]....
        /*0100*/ 	.word	0x00000170


	//----- nvinfo : EIATTR_COOP_GROUP_MASK_REGIDS
	.align		4
.L_89:
        /*0104*/ 	.byte	0x04, 0x29
        /*0106*/ 	.short	(.L_91 - .L_90)


	//   ....[0]....
.L_90:
        /*0108*/ 	.word	0xffffffff


	//   ....[1]....
        /*010c*/ 	.word	0xffffffff


	//   ....[2]....
        /*0110*/ 	.word	0xffffffff


	//   ....[3]....
        /*0114*/ 	.word	0xffffffff


	//   ....[4]....
        /*0118*/ 	.word	0xffffffff


	//   ....[5]....
        /*011c*/ 	.word	0xffffffff


	//   ....[6]....
        /*0120*/ 	.word	0xffffffff


	//   ....[7]....
        /*0124*/ 	.word	0xffffffff


	//   ....[8]....
        /*0128*/ 	.word	0xffffffff


	//   ....[9]....
        /*012c*/ 	.word	0xffffffff


	//   ....[10]....
        /*0130*/ 	.word	0xffffffff


	//   ....[11]....
        /*0134*/ 	.word	0xffffffff


	//   ....[12]....
        /*0138*/ 	.word	0xffffffff


	//   ....[13]....
        /*013c*/ 	.word	0xffffffff


	//   ....[14]....
        /*0140*/ 	.word	0xffffffff


	//   ....[15]....
        /*0144*/ 	.word	0xffffffff


	//   ....[16]....
        /*0148*/ 	.word	0xffffffff


	//   ....[17]....
        /*014c*/ 	.word	0xffffffff


	//   ....[18]....
        /*0150*/ 	.word	0xffffffff


	//   ....[19]....
        /*0154*/ 	.word	0xffffffff


	//   ....[20]....
        /*0158*/ 	.word	0xffffffff


	//   ....[21]....
        /*015c*/ 	.word	0xffffffff


	//   ....[22]....
        /*0160*/ 	.word	0xffffffff


	//   ....[23]....
        /*0164*/ 	.word	0xffffffff


	//   ....[24]....
        /*0168*/ 	.word	0xffffffff


	//   ....[25]....
        /*016c*/ 	.word	0xffffffff


	//   ....[26]....
        /*0170*/ 	.word	0xffffffff


	//   ....[27]....
        /*0174*/ 	.word	0xffffffff


	//   ....[28]....
        /*0178*/ 	.word	0xffffffff


	//   ....[29]....
        /*017c*/ 	.word	0xffffffff


	//   ....[30]....
        /*0180*/ 	.word	0xffffffff


	//   ....[31]....
        /*0184*/ 	.word	0xffffffff


	//   ....[32]....
        /*0188*/ 	.word	0xffffffff


	//   ....[33]....
        /*018c*/ 	.word	0xffffffff


	//   ....[34]....
        /*0190*/ 	.word	0xffffffff


	//   ....[35]....
        /*0194*/ 	.word	0xffffffff


	//   ....[36]....
        /*0198*/ 	.word	0xffffffff


	//   ....[37]....
        /*019c*/ 	.word	0xffffffff


	//   ....[38]....
        /*01a0*/ 	.word	0xffffffff


	//   ....[39]....
        /*01a4*/ 	.word	0xffffffff


	//   ....[40]....
        /*01a8*/ 	.word	0xffffffff


	//   ....[41]....
        /*01ac*/ 	.word	0xffffffff


	//   ....[42]....
        /*01b0*/ 	.word	0xffffffff


	//   ....[43]....
        /*01b4*/ 	.word	0xffffffff


	//   ....[44]....
        /*01b8*/ 	.word	0xffffffff


	//   ....[45]....
        /*01bc*/ 	.word	0xffffffff


	//   ....[46]....
        /*01c0*/ 	.word	0xffffffff


	//   ....[47]....
        /*01c4*/ 	.word	0xffffffff


	//   ....[48]....
        /*01c8*/ 	.word	0xffffffff


	//   ....[49]....
        /*01cc*/ 	.word	0xffffffff


	//   ....[50]....
        /*01d0*/ 	.word	0xffffffff


	//   ....[51]....
        /*01d4*/ 	.word	0xffffffff


	//   ....[52]....
        /*01d8*/ 	.word	0xffffffff


	//   ....[53]....
        /*01dc*/ 	.word	0xffffffff


	//   ....[54]....
        /*01e0*/ 	.word	0xffffffff


	//   ....[55]....
        /*01e4*/ 	.word	0xffffffff


	//   ....[56]....
        /*01e8*/ 	.word	0xffffffff


	//   ....[57]....
        /*01ec*/ 	.word	0xffffffff


	//   ....[58]....
        /*01f0*/ 	.word	0xffffffff


	//   ....[59]....
        /*01f4*/ 	.word	0xffffffff


	//   ....[60]....
        /*01f8*/ 	.word	0xffffffff


	//   ....[61]....
        /*01fc*/ 	.word	0xffffffff


	//   ....[62]....
        /*0200*/ 	.word	0xffffffff


	//   ....[63]....
        /*0204*/ 	.word	0xffffffff


	//   ....[64]....
        /*0208*/ 	.word	0xffffffff


	//   ....[65]....
        /*020c*/ 	.word	0xffffffff


	//   ....[66]....
        /*0210*/ 	.word	0xffffffff


	//   ....[67]....
        /*0214*/ 	.word	0xffffffff


	//   ....[68]....
        /*0218*/ 	.word	0xffffffff


	//   ....[69]....
        /*021c*/ 	.word	0xffffffff


	//   ....[70]....
        /*0220*/ 	.word	0xffffffff


	//   ....[71]....
        /*0224*/ 	.word	0xffffffff


	//   ....[72]....
        /*0228*/ 	.word	0xffffffff


	//   ....[73]....
        /*022c*/ 	.word	0xffffffff


	//   ....[74]....
        /*0230*/ 	.word	0xffffffff


	//   ....[75]....
        /*0234*/ 	.word	0xffffffff


	//   ....[76]....
        /*0238*/ 	.word	0xffffffff


	//   ....[77]....
        /*023c*/ 	.word	0xffffffff


	//   ....[78]....
        /*0240*/ 	.word	0xffffffff


	//   ....[79]....
        /*0244*/ 	.word	0xffffffff


	//   ....[80]....
        /*0248*/ 	.word	0xffffffff


	//   ....[81]....
        /*024c*/ 	.word	0xffffffff


	//   ....[82]....
        /*0250*/ 	.word	0xffffffff


	//   ....[83]....
        /*0254*/ 	.word	0xffffffff


	//   ....[84]....
        /*0258*/ 	.word	0xffffffff


	//   ....[85]....
        /*025c*/ 	.word	0xffffffff


	//   ....[86]....
        /*0260*/ 	.word	0xffffffff


	//   ....[87]....
        /*0264*/ 	.word	0xffffffff


	//   ....[88]....
        /*0268*/ 	.word	0xffffffff


	//   ....[89]....
        /*026c*/ 	.word	0xffffffff


	//   ....[90]....
        /*0270*/ 	.word	0xffffffff


	//   ....[91]....
        /*0274*/ 	.word	0xffffffff


	//   ....[92]....
        /*0278*/ 	.word	0xffffffff


	//   ....[93]....
        /*027c*/ 	.word	0xffffffff


	//   ....[94]....
        /*0280*/ 	.word	0xffffffff


	//   ....[95]....
        /*0284*/ 	.word	0xffffffff


	//   ....[96]....
        /*0288*/ 	.word	0xffffffff


	//   ....[97]....
        /*028c*/ 	.word	0xffffffff


	//   ....[98]....
        /*0290*/ 	.word	0xffffffff


	//   ....[99]....
        /*0294*/ 	.word	0xffffffff


	//   ....[100]....
        /*0298*/ 	.word	0xffffffff


	//   ....[101]....
        /*029c*/ 	.word	0xffffffff


	//   ....[102]....
        /*02a0*/ 	.word	0xffffffff


	//   ....[103]....
        /*02a4*/ 	.word	0xffffffff


	//   ....[104]....
        /*02a8*/ 	.word	0xffffffff


	//   ....[105]....
        /*02ac*/ 	.word	0xffffffff


	//   ....[106]....
        /*02b0*/ 	.word	0xffffffff


	//   ....[107]....
        /*02b4*/ 	.word	0xffffffff


	//   ....[108]....
        /*02b8*/ 	.word	0xffffffff


	//   ....[109]....
        /*02bc*/ 	.word	0xffffffff


	//   ....[110]....
        /*02c0*/ 	.word	0xffffffff


	//   ....[111]....
        /*02c4*/ 	.word	0xffffffff


	//   ....[112]....
        /*02c8*/ 	.word	0x0500000f


	//   ....[113]....
        /*02cc*/ 	.word	0x0500000f


	//   ....[114]....
        /*02d0*/ 	.word	0x0500000f


	//   ....[115]....
        /*02d4*/ 	.word	0x0500000f


	//   ....[116]....
        /*02d8*/ 	.word	0x0500000f


	//   ....[117]....
        /*02dc*/ 	.word	0x0500000f


	//   ....[118]....
        /*02e0*/ 	.word	0x0500000f


	//   ....[119]....
        /*02e4*/ 	.word	0x0500000f


	//   ....[120]....
        /*02e8*/ 	.word	0x0500000f


	//   ....[121]....
        /*02ec*/ 	.word	0x0500000f


	//   ....[122]....
        /*02f0*/ 	.word	0x0500000f


	//   ....[123]....
        /*02f4*/ 	.word	0x0500000f


	//   ....[124]....
        /*02f8*/ 	.word	0x0500000f


	//   ....[125]....
        /*02fc*/ 	.word	0x0500000f


	//   ....[126]....
        /*0300*/ 	.word	0x0500000f


	//   ....[127]....
        /*0304*/ 	.word	0x0500000f


	//   ....[128]....
        /*0308*/ 	.word	0x0500000f


	//   ....[129]....
        /*030c*/ 	.word	0x0500000f


	//   ....[130]....
        /*0310*/ 	.word	0x0500000f


	//   ....[131]....
        /*0314*/ 	.word	0x0500000f


	//   ....[132]....
        /*0318*/ 	.word	0x0500000f


	//   ....[133]....
        /*031c*/ 	.word	0x0500000f


	//   ....[134]....
        /*0320*/ 	.word	0x0500000f


	//   ....[135]....
        /*0324*/ 	.word	0x0500000f


	//   ....[136]....
        /*0328*/ 	.word	0x0500000f


	//   ....[137]....
        /*032c*/ 	.word	0x0500000f


	//   ....[138]....
        /*0330*/ 	.word	0x0500000f


	//   ....[139]....
        /*0334*/ 	.word	0x0500000f


	//   ....[140]....
        /*0338*/ 	.word	0x0500000f


	//   ....[141]....
        /*033c*/ 	.word	0x0500000f


	//   ....[142]....
        /*0340*/ 	.word	0x0500000f


	//   ....[143]....
        /*0344*/ 	.word	0x0500000f


	//   ....[144]....
        /*0348*/ 	.word	0x0500000f


	//   ....[145]....
        /*034c*/ 	.word	0x0500000f


	//   ....[146]....
        /*0350*/ 	.word	0x0500000f


	//   ....[147]....
        /*0354*/ 	.word	0x0500000f


	//   ....[148]....
        /*0358*/ 	.word	0x0500000f


	//   ....[149]....
        /*035c*/ 	.word	0x0500000f


	//   ....[150]....
        /*0360*/ 	.word	0x0500000f


	//   ....[151]....
        /*0364*/ 	.word	0x0500000f


	//   ....[152]....
        /*0368*/ 	.word	0x0500000f


	//   ....[153]....
        /*036c*/ 	.word	0x0500000f


	//   ....[154]....
        /*0370*/ 	.word	0x0500000f


	//   ....[155]....
        /*0374*/ 	.word	0x0500000f


	//   ....[156]....
        /*0378*/ 	.word	0x0500000f


	//   ....[157]....
        /*037c*/ 	.word	0x0500000f


	//   ....[158]....
        /*0380*/ 	.word	0x0500000f


	//   ....[159]....
        /*0384*/ 	.word	0x0500000f


	//   ....[160]....
        /*0388*/ 	.word	0x0500000f


	//----- nvinfo : EIATTR_COOP_GROUP_INSTR_OFFSETS
	.align		4
.L_91:
        /*038c*/ 	.byte	0x04, 0x28
        /*038e*/ 	.short	(.L_93 - .L_92)


	//   ....[0]....
.L_92:
        /*0390*/ 	.word	0x00000080


	//   ....[1]....
        /*0394*/ 	.word	0x00000090


	//   ....[2]....
        /*0398*/ 	.word	0x000002d0


	//   ....[3]....
        /*039c*/ 	.word	0x00000430


	//   ....[4]....
        /*03a0*/ 	.word	0x00000550


	//   ....[5]....
        /*03a4*/ 	.word	0x000006b0


	//   ....[6]....
        /*03a8*/ 	.word	0x00000ce0


	//   ....[7]....
        /*03ac*/ 	.word	0x00003610


	//   ....[8]....
        /*03b0*/ 	.word	0x00003680


	//   ....[9]....
        /*03b4*/ 	.word	0x00003c80


	//   ....[10]....
        /*03b8*/ 	.word	0x00003ce0


	//   ....[11]....
        /*03bc*/ 	.word	0x00007040


	//   ....[12]....
        /*03c0*/ 	.word	0x00007070


	//   ....[13]....
        /*03c4*/ 	.word	0x000070a0


	//   ....[14]....
        /*03c8*/ 	.word	0x000070b0


	//   ....[15]....
        /*03cc*/ 	.word	0x00008b90


	//   ....[16]....
        /*03d0*/ 	.word	0x00008ba0


	//   ....[17]....
        /*03d4*/ 	.word	0x00008c20


	//   ....[18]....
        /*03d8*/ 	.word	0x00008c30


	//   ....[19]....
        /*03dc*/ 	.word	0x00009db0


	//   ....[20]....
        /*03e0*/ 	.word	0x00009df0


	//   ....[21]....
        /*03e4*/ 	.word	0x00009e30


	//   ....[22]....
        /*03e8*/ 	.word	0x00009e70


	//   ....[23]....
        /*03ec*/ 	.word	0x00009eb0


	//   ....[24]....
        /*03f0*/ 	.word	0x00009ee0


	//   ....[25]....
        /*03f4*/ 	.word	0x00009f10


	//   ....[26]....
        /*03f8*/ 	.word	0x00009f40


	//   ....[27]....
        /*03fc*/ 	.word	0x00009f70


	//   ....[28]....
        /*0400*/ 	.word	0x00009fa0


	//   ....[29]....
        /*0404*/ 	.word	0x0000a040


	//   ....[30]....
        /*0408*/ 	.word	0x0000a070


	//   ....[31]....
        /*040c*/ 	.word	0x0000a090


	//   ....[32]....
        /*0410*/ 	.word	0x0000a0a0


	//   ....[33]....
        /*0414*/ 	.word	0x0000a0b0


	//   ....[34]....
        /*0418*/ 	.word	0x0000a0c0


	//   ....[35]....
        /*041c*/ 	.word	0x0000a0d0


	//   ....[36]....
        /*0420*/ 	.word	0x0000a100


	//   ....[37]....
        /*0424*/ 	.word	0x0000a130


	//   ....[38]....
        /*0428*/ 	.word	0x0000a140


	//   ....[39]....
        /*042c*/ 	.word	0x0000a150


	//   ....[40]....
        /*0430*/ 	.word	0x0000a160


	//   ....[41]....
        /*0434*/ 	.word	0x0000a170


	//   ....[42]....
        /*0438*/ 	.word	0x0000a190


	//   ....[43]....
        /*043c*/ 	.word	0x0000a1a0


	//   ....[44]....
        /*0440*/ 	.word	0x0000a1b0


	//   ....[45]....
        /*0444*/ 	.word	0x0000a1c0


	//   ....[46]....
        /*0448*/ 	.word	0x0000a1d0


	//   ....[47]....
        /*044c*/ 	.word	0x0000a1e0


	//   ....[48]....
        /*0450*/ 	.word	0x0000a1f0


	//   ....[49]....
        /*0454*/ 	.word	0x0000a200


	//   ....[50]....
        /*0458*/ 	.word	0x0000a210


	//   ....[51]....
        /*045c*/ 	.word	0x0000a360


	//   ....[52]....
        /*0460*/ 	.word	0x0000a390


	//   ....[53]....
        /*0464*/ 	.word	0x0000a470


	//   ....[54]....
        /*0468*/ 	.word	0x0000a4a0


	//   ....[55]....
        /*046c*/ 	.word	0x0000a8a0


	//   ....[56]....
        /*0470*/ 	.word	0x0000a8e0


	//   ....[57]....
        /*0474*/ 	.word	0x0000a9b0


	//   ....[58]....
        /*0478*/ 	.word	0x0000a9d0


	//   ....[59]....
        /*047c*/ 	.word	0x0000aa80


	//   ....[60]....
        /*0480*/ 	.word	0x0000aaa0


	//   ....[61]....
        /*0484*/ 	.word	0x0000ab60


	//   ....[62]....
        /*0488*/ 	.word	0x0000aba0


	//   ....[63]....
        /*048c*/ 	.word	0x0000c490


	//   ....[64]....
        /*0490*/ 	.word	0x0000c4c0


	//   ....[65]....
        /*0494*/ 	.word	0x0000c4e0


	//   ....[66]....
        /*0498*/ 	.word	0x0000c5d0


	//   ....[67]....
        /*049c*/ 	.word	0x0000c5e0


	//   ....[68]....
        /*04a0*/ 	.word	0x0000c630


	//   ....[69]....
        /*04a4*/ 	.word	0x0000c640


	//   ....[70]....
        /*04a8*/ 	.word	0x0000c650


	//   ....[71]....
        /*04ac*/ 	.word	0x0000c6a0


	//   ....[72]....
        /*04b0*/ 	.word	0x0000c6f0


	//   ....[73]....
        /*04b4*/ 	.word	0x0000cae0


	//   ....[74]....
        /*04b8*/ 	.word	0x0000cb10


	//   ....[75]....
        /*04bc*/ 	.word	0x0000cb40


	//   ....[76]....
        /*04c0*/ 	.word	0x0000cb70


	//   ....[77]....
        /*04c4*/ 	.word	0x0000cbb0


	//   ....[78]....
        /*04c8*/ 	.word	0x0000cc30


	//   ....[79]....
        /*04cc*/ 	.word	0x0000cc70


	//   ....[80]....
        /*04d0*/ 	.word	0x0000ccb0


	//   ....[81]....
        /*04d4*/ 	.word	0x0000ccd0


	//   ....[82]....
        /*04d8*/ 	.word	0x0000cd50


	//   ....[83]....
        /*04dc*/ 	.word	0x0000d4d0


	//   ....[84]....
        /*04e0*/ 	.word	0x0000d4f0


	//   ....[85]....
        /*04e4*/ 	.word	0x0000d520


	//   ....[86]....
        /*04e8*/ 	.word	0x0000d560


	//   ....[87]....
        /*04ec*/ 	.word	0x0000d5e0


	//   ....[88]....
        /*04f0*/ 	.word	0x0000d610


	//   ....[89]....
        /*04f4*/ 	.word	0x0000d690


	//   ....[90]....
        /*04f8*/ 	.word	0x0000d6b0


	//   ....[91]....
        /*04fc*/ 	.word	0x0000df20


	//   ....[92]....
        /*0500*/ 	.word	0x0000df40


	//   ....[93]....
        /*0504*/ 	.word	0x0000df60


	//   ....[94]....
        /*0508*/ 	.word	0x0000dfb0


	//   ....[95]....
        /*050c*/ 	.word	0x0000dfc0


	//   ....[96]....
        /*0510*/ 	.word	0x0000e010


	//   ....[97]....
        /*0514*/ 	.word	0x0000e020


	//   ....[98]....
        /*0518*/ 	.word	0x0000e030


	//   ....[99]....
        /*051c*/ 	.word	0x0000e080


	//   ....[100]....
        /*0520*/ 	.word	0x0000e0d0


	//   ....[101]....
        /*0524*/ 	.word	0x0000e4c0


	//   ....[102]....
        /*0528*/ 	.word	0x0000e4e0


	//   ....[103]....
        /*052c*/ 	.word	0x0000e4f0


	//   ....[104]....
        /*0530*/ 	.word	0x0000e500


	//   ....[105]....
        /*0534*/ 	.word	0x0000e520


	//   ....[106]....
        /*0538*/ 	.word	0x0000e570


	//   ....[107]....
        /*053c*/ 	.word	0x0000e590


	//   ....[108]....
        /*0540*/ 	.word	0x0000e5a0


	//   ....[109]....
        /*0544*/ 	.word	0x0000e630


	//   ....[110]....
        /*0548*/ 	.word	0x0000e650


	//   ....[111]....
        /*054c*/ 	.word	0x0000f6d0


	//   ....[112]....
        /*0550*/ 	.word	0x0000fc00


	//   ....[113]....
        /*0554*/ 	.word	0x0000fce0


	//   ....[114]....
        /*0558*/ 	.word	0x0000fda0


	//   ....[115]....
        /*055c*/ 	.word	0x0000fe30


	//   ....[116]....
        /*0560*/ 	.word	0x0000ff10


	//   ....[117]....
        /*0564*/ 	.word	0x0000ff70


	//   ....[118]....
        /*0568*/ 	.word	0x00010050


	//   ....[119]....
        /*056c*/ 	.word	0x000100b0


	//   ....[120]....
        /*0570*/ 	.word	0x00010170


	//   ....[121]....
        /*0574*/ 	.word	0x000101d0


	//   ....[122]....
        /*0578*/ 	.word	0x00010290


	//   ....[123]....
        /*057c*/ 	.word	0x00010380


	//   ....[124]....
        /*0580*/ 	.word	0x00010450


	//   ....[125]....
        /*0584*/ 	.word	0x000104c0


	//   ....[126]....
        /*0588*/ 	.word	0x000105a0


	//   ....[127]....
        /*058c*/ 	.word	0x00010660


	//   ....[128]....
        /*0590*/ 	.word	0x00010750


	//   ....[129]....
        /*0594*/ 	.word	0x00010840


	//   ....[130]....
        /*0598*/ 	.word	0x00010900


	//   ....[131]....
        /*059c*/ 	.word	0x00010960


	//   ....[132]....
        /*05a0*/ 	.word	0x00010a40


	//   ....[133]....
        /*05a4*/ 	.word	0x00010ad0


	//   ....[134]....
        /*05a8*/ 	.word	0x00010b40


	//   ....[135]....
        /*05ac*/ 	.word	0x00010bc0


	//   ....[136]....
        /*05b0*/ 	.word	0x00010c80


	//   ....[137]....
        /*05b4*/ 	.word	0x00010cf0


	//   ....[138]....
        /*05b8*/ 	.word	0x00010de0


	//   ....[139]....
        /*05bc*/ 	.word	0x00010e50


	//   ....[140]....
        /*05c0*/ 	.word	0x00010f20


	//   ....[141]....
        /*05c4*/ 	.word	0x00011060


	//   ....[142]....
        /*05c8*/ 	.word	0x00011110


	//   ....[143]....
        /*05cc*/ 	.word	0x00011170


	//   ....[144]....
        /*05d0*/ 	.word	0x00011230


	//   ....[145]....
        /*05d4*/ 	.word	0x00011290


	//   ....[146]....
        /*05d8*/ 	.word	0x00011350


	//   ....[147]....
        /*05dc*/ 	.word	0x000113b0


	//   ....[148]....
        /*05e0*/ 	.word	0x00011470


	//   ....[149]....
        /*05e4*/ 	.word	0x000114d0


	//   ....[150]....
        /*05e8*/ 	.word	0x00011590


	//   ....[151]....
        /*05ec*/ 	.word	0x00011680


	//   ....[152]....
        /*05f0*/ 	.word	0x00011720


	//   ....[153]....
        /*05f4*/ 	.word	0x00011780


	//   ....[154]....
        /*05f8*/ 	.word	0x00011840


	//   ....[155]....
        /*05fc*/ 	.word	0x000118a0


	//   ....[156]....
        /*0600*/ 	.word	0x00011960


	//   ....[157]....
        /*0604*/ 	.word	0x000119c0


	//   ....[158]....
        /*0608*/ 	.word	0x00011a80


	//   ....[159]....
        /*060c*/ 	.word	0x00011ae0


	//   ....[160]....
        /*0610*/ 	.word	0x00011bb0


	//----- nvinfo : EIATTR_REG_RECONFIG
	.align		4
.L_93:
        /*0614*/ 	.byte	0x01, 0x54
	.zero		2


	//----- nvinfo : EIATTR_SYSCALL_OFFSETS
	.align		4
        /*0618*/ 	.byte	0x04, 0x46
        /*061a*/ 	.short	(.L_95 - .L_94)


	//   ....[0]....
.L_94:
        /*061c*/ 	.word	0x00001040


	//   ....[1]....
        /*0620*/ 	.word	0x0000b960


	//   ....[2]....
        /*0624*/ 	.word	0x0000bac0


	//   ....[3]....
        /*0628*/ 	.word	0x0000bc00


	//   ....[4]....
        /*062c*/ 	.word	0x0000bd20


	//   ....[5]....
        /*0630*/ 	.word	0x0000d130


	//----- nvinfo : EIATTR_MBARRIER_INSTR_OFFSETS
	.align		4
.L_95:
        /*0634*/ 	.byte	0x04, 0x39
        /*0636*/ 	.short	(.L_97 - .L_96)


	//   ....[0]....
.L_96:
        /*0638*/ 	.word	0x00000180
        /*063c*/ 	.word	0x000000ff
        /*0640*/ 	.word	0x00029800
        /*0644*/ 	.short	0x0100
        /*0646*/ 	.byte	0x08
	.zero		1


	//   ....[1]....
        /*0648*/ 	.word	0x00000190
        /*064c*/ 	.word	0x000000ff
        /*0650*/ 	.word	0x00029820
        /*0654*/ 	.short	0x0100
        /*0656*/ 	.byte	0x08
	.zero		1


	//   ....[2]....
        /*0658*/ 	.word	0x00000280
        /*065c*/ 	.word	0x000000ff
        /*0660*/ 	.word	0x00029830
        /*0664*/ 	.short	0x0100
        /*0666*/ 	.byte	0x08
	.zero		1


	//   ....[3]....
        /*0668*/ 	.word	0x00000290
        /*066c*/ 	.word	0x000000ff
        /*0670*/ 	.word	0x00029840
        /*0674*/ 	.short	0x0100
        /*0676*/ 	.byte	0x08
	.zero		1


	//   ....[4]....
        /*0678*/ 	.word	0x000002a0
        /*067c*/ 	.word	0x000000ff
        /*0680*/ 	.word	0x00029838
        /*0684*/ 	.short	0x0100
        /*0686*/ 	.byte	0x08
	.zero		1


	//   ....[5]....
        /*0688*/ 	.word	0x000002b0
        /*068c*/ 	.word	0x000000ff
        /*0690*/ 	.word	0x00029848
        /*0694*/ 	.short	0x0100
        /*0696*/ 	.byte	0x08
	.zero		1


	//   ....[6]....
        /*0698*/ 	.word	0x000003e0
        /*069c*/ 	.word	0x000000ff
        /*06a0*/ 	.word	0x00029850
        /*06a4*/ 	.short	0x0100
        /*06a6*/ 	.byte	0x08
	.zero		1


	//   ....[7]....
        /*06a8*/ 	.word	0x000003f0
        /*06ac*/ 	.word	0x000000ff
        /*06b0*/ 	.word	0x00029860
        /*06b4*/ 	.short	0x0100
        /*06b6*/ 	.byte	0x08
	.zero		1


	//   ....[8]....
        /*06b8*/ 	.word	0x00000400
        /*06bc*/ 	.word	0x000000ff
        /*06c0*/ 	.word	0x00029858
        /*06c4*/ 	.short	0x0100
        /*06c6*/ 	.byte	0x08
	.zero		1


	//   ....[9]....
        /*06c8*/ 	.word	0x00000410
        /*06cc*/ 	.word	0x000000ff
        /*06d0*/ 	.word	0x00029868
        /*06d4*/ 	.short	0x0100
        /*06d6*/ 	.byte	0x08
	.zero		1


	//   ....[10]....
        /*06d8*/ 	.word	0x00000500
        /*06dc*/ 	.word	0x000000ff
        /*06e0*/ 	.word	0x00029870
        /*06e4*/ 	.short	0x0100
        /*06e6*/ 	.byte	0x06
	.zero		1


	//   ....[11]....
        /*06e8*/ 	.word	0x00000510
        /*06ec*/ 	.word	0x000000ff
        /*06f0*/ 	.word	0x00029880
        /*06f4*/ 	.short	0x0100
        /*06f6*/ 	.byte	0x06
	.zero		1


	//   ....[12]....
        /*06f8*/ 	.word	0x00000520
        /*06fc*/ 	.word	0x000000ff
        /*0700*/ 	.word	0x00029878
        /*0704*/ 	.short	0x0100
        /*0706*/ 	.byte	0x06
	.zero		1


	//   ....[13]....
        /*0708*/ 	.word	0x00000530
        /*070c*/ 	.word	0x000000ff
        /*0710*/ 	.word	0x00029888
        /*0714*/ 	.short	0x0100
        /*0716*/ 	.byte	0x06
	.zero		1


	//   ....[14]....
        /*0718*/ 	.word	0x00000660
        /*071c*/ 	.word	0x000000ff
        /*0720*/ 	.word	0x00029890
        /*0724*/ 	.short	0x0100
        /*0726*/ 	.byte	0x08
	.zero		1


	//   ....[15]....
        /*0728*/ 	.word	0x00000670
        /*072c*/ 	.word	0x000000ff
        /*0730*/ 	.word	0x000298a0
        /*0734*/ 	.short	0x0100
        /*0736*/ 	.byte	0x08
	.zero		1


	//   ....[16]....
        /*0738*/ 	.word	0x00000680
        /*073c*/ 	.word	0x000000ff
        /*0740*/ 	.word	0x00029898
        /*0744*/ 	.short	0x0100
        /*0746*/ 	.byte	0x08
	.zero		1


	//   ....[17]....
        /*0748*/ 	.word	0x00000690
        /*074c*/ 	.word	0x000000ff
        /*0750*/ 	.word	0x000298a8
        /*0754*/ 	.short	0x0100
        /*0756*/ 	.byte	0x08
	.zero		1


	//   ....[18]....
        /*0758*/ 	.word	0x000007e0
        /*075c*/ 	.word	0x000000ff
        /*0760*/ 	.word	0x000298b0
        /*0764*/ 	.short	0x0100
        /*0766*/ 	.byte	0x08
	.zero		1


	//   ....[19]....
        /*0768*/ 	.word	0x000007f0
        /*076c*/ 	.word	0x000000ff
        /*0770*/ 	.word	0x000298c0
        /*0774*/ 	.short	0x0100
        /*0776*/ 	.byte	0x08
	.zero		1


	//   ....[20]....
        /*0778*/ 	.word	0x00000800
        /*077c*/ 	.word	0x000000ff
        /*0780*/ 	.word	0x000298b8
        /*0784*/ 	.short	0x0100
        /*0786*/ 	.byte	0x08
	.zero		1


	//   ....[21]....
        /*0788*/ 	.word	0x00000810
        /*078c*/ 	.word	0x000000ff
        /*0790*/ 	.word	0x000298c8
        /*0794*/ 	.short	0x0100
        /*0796*/ 	.byte	0x08
	.zero		1


	//   ....[22]....
        /*0798*/ 	.word	0x000013d0
        /*079c*/ 	.word	0x000000ff
        /*07a0*/ 	.word	0x00029800
        /*07a4*/ 	.short	0x010a
        /*07a6*/ 	.byte	0x27
	.zero		1


	//   ....[23]....
        /*07a8*/ 	.word	0x00001470
        /*07ac*/ 	.word	0x00000003
        /*07b0*/ 	.word	0x00029830
        /*07b4*/ 	.short	0x010a
        /*07b6*/ 	.byte	0x3f
	.zero		1


	//   ....[24]....
        /*07b8*/ 	.word	0x000014c0
        /*07bc*/ 	.word	0x00000003
        /*07c0*/ 	.word	0x00029830
        /*07c4*/ 	.short	0x010a
        /*07c6*/ 	.byte	0x3f
	.zero		1


	//   ....[25]....
        /*07c8*/ 	.word	0x00003690
        /*07cc*/ 	.word	0x000000ff
        /*07d0*/ 	.word	0x00000000
        /*07d4*/ 	.short	0x0101
        /*07d6*/ 	.byte	0x06
	.zero		1


	//   ....[26]....
        /*07d8*/ 	.word	0x00005230
        /*07dc*/ 	.word	0x000000ff
        /*07e0*/ 	.word	0x00029830
        /*07e4*/ 	.short	0x010a
        /*07e6*/ 	.byte	0x06
	.zero		1


	//   ....[27]....
        /*07e8*/ 	.word	0x00005270
        /*07ec*/ 	.word	0x000000ff
        /*07f0*/ 	.word	0x00029830
        /*07f4*/ 	.short	0x010a
        /*07f6*/ 	.byte	0x06
	.zero		1


	//   ....[28]....
        /*07f8*/ 	.word	0x00005e90
        /*07fc*/ 	.word	0x000000ff
        /*0800*/ 	.word	0x00029850
        /*0804*/ 	.short	0x010a
        /*0806*/ 	.byte	0x06
	.zero		1


	//   ....[29]....
        /*0808*/ 	.word	0x00005ed0
        /*080c*/ 	.word	0x000000ff
        /*0810*/ 	.word	0x00029850
        /*0814*/ 	.short	0x010a
        /*0816*/ 	.byte	0x06
	.zero		1


	//   ....[30]....
        /*0818*/ 	.word	0x00006800
        /*081c*/ 	.word	0x000000ff
        /*0820*/ 	.word	0x00000000
        /*0824*/ 	.short	0x0101
        /*0826*/ 	.byte	0x06
	.zero		1


	//   ....[31]....
        /*0828*/ 	.word	0x000081a0
        /*082c*/ 	.word	0x000000ff
        /*0830*/ 	.word	0x00000000
        /*0834*/ 	.short	0x0101
        /*0836*/ 	.byte	0x06
	.zero		1


	//   ....[32]....
        /*0838*/ 	.word	0x00008850
        /*083c*/ 	.word	0x000000ff
        /*0840*/ 	.word	0x00029850
        /*0844*/ 	.short	0x010a
        /*0846*/ 	.byte	0x04
	.zero		1


	//   ....[33]....
        /*0848*/ 	.word	0x00008890
        /*084c*/ 	.word	0x000000ff
        /*0850*/ 	.word	0x00029850
        /*0854*/ 	.short	0x010a
        /*0856*/ 	.byte	0x04
	.zero		1


	//   ....[34]....
        /*0858*/ 	.word	0x000095b0
        /*085c*/ 	.word	0x000000ff
        /*0860*/ 	.word	0x00000000
        /*0864*/ 	.short	0x0101
        /*0866*/ 	.byte	0x04
	.zero		1


	//   ....[35]....
        /*0868*/ 	.word	0x0000a8c0
        /*086c*/ 	.word	0x000000ff
        /*0870*/ 	.word	0x00000000
        /*0874*/ 	.short	0x0101
        /*0876*/ 	.byte	0x27
	.zero		1


	//   ....[36]....
        /*0878*/ 	.word	0x0000c200
        /*087c*/ 	.word	0x00000000
        /*0880*/ 	.word	0x00029880
        /*0884*/ 	.short	0x010a
        /*0886*/ 	.byte	0x3f
	.zero		1


	//   ....[37]....
        /*0888*/ 	.word	0x0000c7a0
        /*088c*/ 	.word	0x00000000
        /*0890*/ 	.word	0x00029870
        /*0894*/ 	.short	0x0107
        /*0896*/ 	.byte	0x3f
	.zero		1


	//   ....[38]....
        /*0898*/ 	.word	0x0000c860
        /*089c*/ 	.word	0x00000000
        /*08a0*/ 	.word	0x00029870
        /*08a4*/ 	.short	0x0101
        /*08a6*/ 	.byte	0x3f
	.zero		1


	//   ....[39]....
        /*08a8*/ 	.word	0x0000c890
        /*08ac*/ 	.word	0x00000000
        /*08b0*/ 	.word	0x00029840
        /*08b4*/ 	.short	0x010a
        /*08b6*/ 	.byte	0x3f
	.zero		1


	//   ....[40]....
        /*08b8*/ 	.word	0x0000cf00
        /*08bc*/ 	.word	0x00000000
        /*08c0*/ 	.word	0x00029830
        /*08c4*/ 	.short	0x0107
        /*08c6*/ 	.byte	0x3f
	.zero		1


	//   ....[41]....
        /*08c8*/ 	.word	0x0000cfd0
        /*08cc*/ 	.word	0x00000000
        /*08d0*/ 	.word	0x00029830
        /*08d4*/ 	.short	0x0101
        /*08d6*/ 	.byte	0x3f
	.zero		1


	//   ....[42]....
        /*08d8*/ 	.word	0x0000d790
        /*08dc*/ 	.word	0x000000ff
        /*08e0*/ 	.word	0x00029800
        /*08e4*/ 	.short	0x0107
        /*08e6*/ 	.byte	0x29
	.zero		1


	//   ....[43]....
        /*08e8*/ 	.word	0x0000d7e0
        /*08ec*/ 	.word	0x000000ff
        /*08f0*/ 	.word	0x00029800
        /*08f4*/ 	.short	0x0101
        /*08f6*/ 	.byte	0x29
	.zero		1


	//   ....[44]....
        /*08f8*/ 	.word	0x0000d810
        /*08fc*/ 	.word	0x000000ff
        /*0900*/ 	.word	0x00029820
        /*0904*/ 	.short	0x010a
        /*0906*/ 	.byte	0x29
	.zero		1


	//   ....[45]....
        /*0908*/ 	.word	0x0000dc80
        /*090c*/ 	.word	0x00000000
        /*0910*/ 	.word	0x00029880
        /*0914*/ 	.short	0x010a
        /*0916*/ 	.byte	0x3f
	.zero		1


	//   ....[46]....
        /*0918*/ 	.word	0x0000e160
        /*091c*/ 	.word	0x00000000
        /*0920*/ 	.word	0x00029870
        /*0924*/ 	.short	0x0107
        /*0926*/ 	.byte	0x3f
	.zero		1


	//   ....[47]....
        /*0928*/ 	.word	0x0000e220
        /*092c*/ 	.word	0x00000000
        /*0930*/ 	.word	0x00029870
        /*0934*/ 	.short	0x0101
        /*0936*/ 	.byte	0x3f
	.zero		1


	//   ....[48]....
        /*0938*/ 	.word	0x0000e250
        /*093c*/ 	.word	0x00000000
        /*0940*/ 	.word	0x00029840
        /*0944*/ 	.short	0x010a
        /*0946*/ 	.byte	0x3f
	.zero		1


	//   ....[49]....
        /*0948*/ 	.word	0x0000e740
        /*094c*/ 	.word	0x00000000
        /*0950*/ 	.word	0x00029830
        /*0954*/ 	.short	0x0107
        /*0956*/ 	.byte	0x3f
	.zero		1


	//   ....[50]....
        /*0958*/ 	.word	0x0000e800
        /*095c*/ 	.word	0x00000000
        /*0960*/ 	.word	0x00029830
        /*0964*/ 	.short	0x0101
        /*0966*/ 	.byte	0x3f
	.zero		1


	//   ....[51]....
        /*0968*/ 	.word	0x0000e890
        /*096c*/ 	.word	0x00000000
        /*0970*/ 	.word	0x00029870
        /*0974*/ 	.short	0x010a
        /*0976*/ 	.byte	0x3f
	.zero		1


	//   ....[52]....
        /*0978*/ 	.word	0x0000e920
        /*097c*/ 	.word	0x00000000
        /*0980*/ 	.word	0x00029860
        /*0984*/ 	.short	0x010a
        /*0986*/ 	.byte	0x3f
	.zero		1


	//   ....[53]....
        /*0988*/ 	.word	0x0000ee30
        /*098c*/ 	.word	0x00000000
        /*0990*/ 	.word	0x00029850
        /*0994*/ 	.short	0x0101
        /*0996*/ 	.byte	0x3f
	.zero		1


	//   ....[54]....
        /*0998*/ 	.word	0x0000eec0
        /*099c*/ 	.word	0x00000000
        /*09a0*/ 	.word	0x00000000
        /*09a4*/ 	.short	0x0101
        /*09a6*/ 	.byte	0x3f
	.zero		1


	//   ....[55]....
        /*09a8*/ 	.word	0x0000ef60
        /*09ac*/ 	.word	0x00000003
        /*09b0*/ 	.word	0x00029870
        /*09b4*/ 	.short	0x010a
        /*09b6*/ 	.byte	0x3f
	.zero		1


	//   ....[56]....
        /*09b8*/ 	.word	0x0000eff0
        /*09bc*/ 	.word	0x00000003
        /*09c0*/ 	.word	0x00029860
        /*09c4*/ 	.short	0x010a
        /*09c6*/ 	.byte	0x3f
	.zero		1


	//   ....[57]....
        /*09c8*/ 	.word	0x0000f500
        /*09cc*/ 	.word	0x00000003
        /*09d0*/ 	.word	0x00029850
        /*09d4*/ 	.short	0x0101
        /*09d6*/ 	.byte	0x3f
	.zero		1


	//   ....[58]....
        /*09d8*/ 	.word	0x0000f5f0
        /*09dc*/ 	.word	0x00000003
        /*09e0*/ 	.word	0x00000000
        /*09e4*/ 	.short	0x0101
        /*09e6*/ 	.byte	0x3f
	.zero		1


	//   ....[59]....
        /*09e8*/ 	.word	0x0000f680
        /*09ec*/ 	.word	0x00000004
        /*09f0*/ 	.word	0x00029820
        /*09f4*/ 	.short	0x010a
        /*09f6*/ 	.byte	0x3f
	.zero		1


	//   ....[60]....
        /*09f8*/ 	.word	0x0000f7b0
        /*09fc*/ 	.word	0x00000003
        /*0a00*/ 	.word	0x00029840
        /*0a04*/ 	.short	0x010a
        /*0a06*/ 	.byte	0x3f
	.zero		1


	//   ....[61]....
        /*0a08*/ 	.word	0x0000f850
        /*0a0c*/ 	.word	0x00000013
        /*0a10*/ 	.word	0x00029840
        /*0a14*/ 	.short	0x010a
        /*0a16*/ 	.byte	0x3f
	.zero		1


	//   ....[62]....
        /*0a18*/ 	.word	0x0000f890
        /*0a1c*/ 	.word	0x00000003
        /*0a20*/ 	.word	0x00029860
        /*0a24*/ 	.short	0x010a
        /*0a26*/ 	.byte	0x3f
	.zero		1


	//   ....[63]....
        /*0a28*/ 	.word	0x0000f8d0
        /*0a2c*/ 	.word	0x00000013
        /*0a30*/ 	.word	0x00029860
        /*0a34*/ 	.short	0x010a
        /*0a36*/ 	.byte	0x3f
	.zero		1


	//   ....[64]....
        /*0a38*/ 	.word	0x0000f910
        /*0a3c*/ 	.word	0x00000003
        /*0a40*/ 	.word	0x00029880
        /*0a44*/ 	.short	0x010a
        /*0a46*/ 	.byte	0x3f
	.zero		1


	//   ....[65]....
        /*0a48*/ 	.word	0x0000f950
        /*0a4c*/ 	.word	0x00000013
        /*0a50*/ 	.word	0x00029880
        /*0a54*/ 	.short	0x010a
        /*0a56*/ 	.byte	0x3f
	.zero		1


	//   ....[66]....
        /*0a58*/ 	.word	0x0000f9c0
        /*0a5c*/ 	.word	0x00000003
        /*0a60*/ 	.word	0x00029800
        /*0a64*/ 	.short	0x010a
        /*0a66*/ 	.byte	0x3f
	.zero		1


	//   ....[67]....
        /*0a68*/ 	.word	0x0000fa10
        /*0a6c*/ 	.word	0x00000003
        /*0a70*/ 	.word	0x00029830
        /*0a74*/ 	.short	0x010a
        /*0a76*/ 	.byte	0x3f
	.zero		1


	//   ....[68]....
        /*0a78*/ 	.word	0x0000fa70
        /*0a7c*/ 	.word	0x00000008
        /*0a80*/ 	.word	0x00029830
        /*0a84*/ 	.short	0x010a
        /*0a86*/ 	.byte	0x3f
	.zero		1


	//   ....[69]....
        /*0a88*/ 	.word	0x0000fad0
        /*0a8c*/ 	.word	0x00000008
        /*0a90*/ 	.word	0x00029850
        /*0a94*/ 	.short	0x010a
        /*0a96*/ 	.byte	0x3f
	.zero		1


	//   ....[70]....
        /*0a98*/ 	.word	0x0000fb30
        /*0a9c*/ 	.word	0x00000003
        /*0aa0*/ 	.word	0x00029850
        /*0aa4*/ 	.short	0x010a
        /*0aa6*/ 	.byte	0x3f
	.zero		1


	//   ....[71]....
        /*0aa8*/ 	.word	0x0000fc30
        /*0aac*/ 	.word	0x00000000
        /*0ab0*/ 	.word	0x00029880
        /*0ab4*/ 	.short	0x010a
        /*0ab6*/ 	.byte	0x3f
	.zero		1


	//   ....[72]....
        /*0ab8*/ 	.word	0x000102d0
        /*0abc*/ 	.word	0x00000000
        /*0ac0*/ 	.word	0x00029840
        /*0ac4*/ 	.short	0x010a
        /*0ac6*/ 	.byte	0x3f
	.zero		1


	//   ....[73]....
        /*0ac8*/ 	.word	0x00010f60
        /*0acc*/ 	.word	0x00000003
        /*0ad0*/ 	.word	0x00029820
        /*0ad4*/ 	.short	0x010a
        /*0ad6*/ 	.byte	0x3f
	.zero		1


	//   ....[74]....
        /*0ad8*/ 	.word	0x00010fb0
        /*0adc*/ 	.word	0x00000000
        /*0ae0*/ 	.word	0x00029880
        /*0ae4*/ 	.short	0x010a
        /*0ae6*/ 	.byte	0x3f
	.zero		1


	//   ....[75]....
        /*0ae8*/ 	.word	0x000115d0
        /*0aec*/ 	.word	0x00000000
        /*0af0*/ 	.word	0x00029840
        /*0af4*/ 	.short	0x010a
        /*0af6*/ 	.byte	0x3f
	.zero		1


	//   ....[76]....
        /*0af8*/ 	.word	0x00011be0
        /*0afc*/ 	.word	0x00000000
        /*0b00*/ 	.word	0x00029870
        /*0b04*/ 	.short	0x010a
        /*0b06*/ 	.byte	0x3f
	.zero		1


	//   ....[77]....
        /*0b08*/ 	.word	0x00011c30
        /*0b0c*/ 	.word	0x00000000
        /*0b10*/ 	.word	0x00029860
        /*0b14*/ 	.short	0x010a
        /*0b16*/ 	.byte	0x3f
	.zero		1


	//   ....[78]....
        /*0b18*/ 	.word	0x00011c80
        /*0b1c*/ 	.word	0x00000003
        /*0b20*/ 	.word	0x00029870
        /*0b24*/ 	.short	0x010a
        /*0b26*/ 	.byte	0x3f
	.zero		1


	//   ....[79]....
        /*0b28*/ 	.word	0x00011cd0
        /*0b2c*/ 	.word	0x00000003
        /*0b30*/ 	.word	0x00029860
        /*0b34*/ 	.short	0x010a
        /*0b36*/ 	.byte	0x3f
	.zero		1


	//   ....[80]....
        /*0b38*/ 	.word	0x00011d20
        /*0b3c*/ 	.word	0x00000004
        /*0b40*/ 	.word	0x00029820
        /*0b44*/ 	.short	0x010a
        /*0b46*/ 	.byte	0x3f
	.zero		1


	//   ....[81]....
        /*0b48*/ 	.word	0x00011d70
        /*0b4c*/ 	.word	0x00000003
        /*0b50*/ 	.word	0x00029840
        /*0b54*/ 	.short	0x010a
        /*0b56*/ 	.byte	0x3f
	.zero		1


	//   ....[82]....
        /*0b58*/ 	.word	0x00011dc0
        /*0b5c*/ 	.word	0x00000013
        /*0b60*/ 	.word	0x00029840
        /*0b64*/ 	.short	0x010a
        /*0b66*/ 	.byte	0x3f
	.zero		1


	//   ....[83]....
        /*0b68*/ 	.word	0x00011e10
        /*0b6c*/ 	.word	0x00000003
        /*0b70*/ 	.word	0x00029860
        /*0b74*/ 	.short	0x010a
        /*0b76*/ 	.byte	0x3f
	.zero		1


	//   ....[84]....
        /*0b78*/ 	.word	0x00011e60
        /*0b7c*/ 	.word	0x00000013
        /*0b80*/ 	.word	0x00029860
        /*0b84*/ 	.short	0x010a
        /*0b86*/ 	.byte	0x3f
	.zero		1


	//   ....[85]....
        /*0b88*/ 	.word	0x00011eb0
        /*0b8c*/ 	.word	0x00000003
        /*0b90*/ 	.word	0x00029880
        /*0b94*/ 	.short	0x010a
        /*0b96*/ 	.byte	0x3f
	.zero		1


	//----- nvinfo : EIATTR_NUM_MBARRIERS
	.align		4
.L_97:
        /*0b98*/ 	.byte	0x03, 0x38
        /*0b9a*/ 	.short	0x0016


	//----- nvinfo : EIATTR_EXIT_INSTR_OFFSETS
	.align		4
        /*0b9c*/ 	.byte	0x04, 0x1c
        /*0b9e*/ 	.short	(.L_99 - .L_98)


	//   ....[0]....
.L_98:
        /*0ba0*/ 	.word	0x00000970


	//   ....[1]....
        /*0ba4*/ 	.word	0x0000ac80


	//   ....[2]....
        /*0ba8*/ 	.word	0x0000f6f0


	//   ....[3]....
        /*0bac*/ 	.word	0x0000f9a0


	//----- nvinfo : EIATTR_MAX_THREADS
	.align		4
.L_99:
        /*0bb0*/ 	.byte	0x04, 0x05
        /*0bb2*/ 	.short	(.L_101 - .L_100)
.L_100:
        /*0bb4*/ 	.word	0x00000180
        /*0bb8*/ 	.word	0x00000001
        /*0bbc*/ 	.word	0x00000001


	//----- nvinfo : EIATTR_CRS_STACK_SIZE
	.align		4
.L_101:
        /*0bc0*/ 	.byte	0x04, 0x1e
        /*0bc2*/ 	.short	(.L_103 - .L_102)
.L_102:
        /*0bc4*/ 	.word	0x00000000


	//----- nvinfo : EIATTR_CBANK_PARAM_SIZE
	.align		4
.L_103:
        /*0bc8*/ 	.byte	0x03, 0x19
        /*0bca*/ 	.short	0x0a70


	//----- nvinfo : EIATTR_PARAM_CBANK
	.align		4
        /*0bcc*/ 	.byte	0x04, 0x0a
        /*0bce*/ 	.short	(.L_105 - .L_104)
	.align		4
.L_104:
        /*0bd0*/ 	.word	index@(.nv.constant0._ZN7cutlass13device_kernelIN5flash11enable_sm90INS1_16FlashAttnFwdSm90INS1_25CollectiveMainloopFwdSm90ILi2EN4cute5tupleIJNS5_1CILi1EEES8_S8_EEENS6_IJNS7_ILi128EEENS7_ILi160EEENS7_ILi192EEEEEELi128ENS_12float_e4m3_tEfNS_4arch4Sm90ELb0ELb0ELb1ELb0ELb1ELb0ELb0ELb1ELb1ELb1ELb0ELb0EEENS1_21CollectiveEpilogueFwdINS6_IJSA_SA_SB_EEES9_NS_10bfloat16_tESG_Li256ELb0ELb1ELb0ELb1EEENS1_29StaticPersistentTileSchedulerILb0EEEEEEEEEvNT_6ParamsE)
        /*0bd4*/ 	.short	0x0210
        /*0bd6*/ 	.short	0x0a70


	//----- nvinfo : EIATTR_SW_WAR
	.align		4
.L_105:
        /*0bd8*/ 	.byte	0x04, 0x36
        /*0bda*/ 	.short	(.L_107 - .L_106)
.L_106:
        /*0bdc*/ 	.word	0x00000008
.L_107:


//--------------------- .nv.info._ZN7cutlass13device_kernelIN5flash11enable_sm90INS1_16FlashAttnFwdSm90INS1_25CollectiveMainloopFwdSm90ILi2EN4cute5tupleIJNS5_1CILi1EEES8_S8_EEENS6_IJNS7_ILi128EEENS7_ILi160EEENS7_ILi192EEEEEELi128ENS_12float_e4m3_tEfNS_4arch4Sm90ELb0ELb0ELb1ELb1ELb1ELb0ELb0ELb1ELb1ELb1ELb0ELb0EEENS1_21CollectiveEpilogueFwdINS6_IJSA_SA_SB_EEES9_NS_10bfloat16_tESG_Li256ELb1ELb1ELb0ELb1EEENS1_36VarlenDynamicPersistentTileSchedulerILi128ELi160ELi256ELi128ELb0ELb1ELb1ELb0ELb1ELb1EEEEEEEEEvNT_6ParamsE --------------------------
	.section	.nv.info._ZN7cutlass13device_kernelIN5flash11enable_sm90INS1_16FlashAttnFwdSm90INS1_25CollectiveMainloopFwdSm90ILi2EN4cute5tupleIJNS5_1CILi1EEES8_S8_EEENS6_IJNS7_ILi128EEENS7_ILi160EEENS7_ILi192EEEEEELi128ENS_12float_e4m3_tEfNS_4arch4Sm90ELb0ELb0ELb1ELb1ELb1ELb0ELb0ELb1ELb1ELb1ELb0ELb0EEENS1_21CollectiveEpilogueFwdINS6_IJSA_SA_SB_EEES9_NS_10bfloat16_tESG_Li256ELb1ELb1ELb0ELb1EEENS1_36VarlenDynamicPersistentTileSchedulerILi128ELi160ELi256ELi128ELb0ELb1ELb1ELb0ELb1ELb1EEEEEEEEEvNT_6ParamsE,"",@"SHT_CUDA_INFO"
	.sectionflags	@""
	.align	4


	//----- nvinfo : EIATTR_CUDA_API_VERSION
	.align		4
        /*0000*/ 	.byte	0x04, 0x37
        /*0002*/ 	.short	(.L_109 - .L_108)
.L_108:
        /*0004*/ 	.word	0x00000082


	//----- nvinfo : EIATTR_KPARAM_INFO
	.align		4
.L_109:
        /*0008*/ 	.byte	0x04, 0x17
        /*000a*/ 	.short	(.L_111 - .L_110)
.L_110:
        /*000c*/ 	.word	0x00000000
        /*0010*/ 	.short	0x0000
        /*0012*/ 	.short	0x0070
        /*0014*/ 	.byte	0x00, 0xf0, 0x01, 0x2a


	//----- nvinfo : EIATTR_SPARSE_MMA_MASK
	.align		4
.L_111:
        /*0018*/ 	.byte	0x03, 0x50
        /*001a*/ 	.short	0x0000


	//----- nvinfo : EIATTR_MAXREG_COUNT
	.align		4
        /*001c*/ 	.byte	0x03, 0x1b
        /*001e*/ 	.short	0x00a8


	//----- nvinfo : EIATTR_NUM_BARRIERS
	.align		4
        /*0020*/ 	.byte	0x02, 0x4c
        /*0022*/ 	.byte	0x10
	.zero		1


	//----- nvinfo : EIATTR_EXTERNS
	.align		4
        /*0024*/ 	.byte	0x04, 0x0f
        /*0026*/ 	.short	(.L_113 - .L_112)


	//   ....[0]....
	.align		4
.L_112:
        /*0028*/ 	.word	index@(__assertfail)


	//----- nvinfo : EIATTR_ANNOTATIONS
	.align		4
.L_113:
        /*002c*/ 	.byte	0x04, 0x55
        /*002e*/ 	.short	(.L_115 - .L_114)


	//   ....[0]....
.L_114:
        /* <DEDUP_REMOVED lines=14> */
        /*0104*/ 	.byte	0x60, 0x21, 0x01, 0x00


	//----- nvinfo : EIATTR_MERCURY_ISA_VERSION
	.align		4
.L_115:
        /*0108*/ 	.byte	0x03, 0x5f
        /*010a*/ 	.short	0x0101


	//----- nvinfo : EIATTR_UNUSED_LOAD_BYTE_OFFSET
	.align		4
        /*010c*/ 	.byte	0x04, 0x44
        /*010e*/ 	.short	(.L_117 - .L_116)


	//   ....[0]....
.L_116:
        /*0110*/ 	.word	0x00000980
        /*0114*/ 	.word	0x0000fff0


	//   ....[1]....
        /*0118*/ 	.word	0x00009870
        /*011c*/ 	.word	0x0000fff0


	//----- nvinfo : EIATTR_INT_WARP_WIDE_INSTR_OFFSETS
	.align		4
.L_117:
        /*0120*/ 	.byte	0x04, 0x31
        /*0122*/ 	.short	(.L_119 - .L_118)


	//   ....[0]....
.L_118:
        /*0124*/ 	.word	0x000000c0


	//   ....[1]....
        /*0128*/ 	.word	0x000000d0


	//   ....[2]....
        /*012c*/ 	.word	0x00000170


	//   ....[3]....
        /*0130*/ 	.word	0x0000d320


	//   ....[4]....
        /*0134*/ 	.word	0x0000d3b0


	//   ....[5]....
        /*0138*/ 	.word	0x00011040


	//   ....[6]....
        /*013c*/ 	.word	0x000110d0


	//----- nvinfo : EIATTR_COOP_GROUP_MASK_REGIDS
	.align		4
.L_119:
        /*0140*/ 	.byte	0x04, 0x29
        /*0142*/ 	.short	(.L_121 - .L_120)


	//   ....[0]....
.L_120:
        /*0144*/ 	.word	0xffffffff


	//   ....[1]....
        /*0148*/ 	.word	0xffffffff


	//   ....[2]....
        /*014c*/ 	.word	0xffffffff


	//   ....[3]....
        /*0150*/ 	.word	0xffffffff


	//   ....[4]....
        /*0154*/ 	.word	0xffffffff


	//   ....[5]....
        /*0158*/ 	.word	0xffffffff


	//   ....[6]....
        /*015c*/ 	.word	0xffffffff


	//   ....[7]....
        /*0160*/ 	.word	0xffffffff


	//   ....[8]....
        /*0164*/ 	.word	0xffffffff


	//   ....[9]....
        /*0168*/ 	.word	0xffffffff


	//   ....[10]....
        /*016c*/ 	.word	0xffffffff


	//   ....[11]....
        /*0170*/ 	.word	0xffffffff


	//   ....[12]....
        /*0174*/ 	.word	0xffffffff


	//   ....[13]....
        /*0178*/ 	.word	0xffffffff


	//   ....[14]....
        /*017c*/ 	.word	0xffffffff


	//   ....[15]....
        /*0180*/ 	.word	0xffffffff


	//   ....[16]....
        /*0184*/ 	.word	0xffffffff


	//   ....[17]....
        /*0188*/ 	.word	0xffffffff


	//   ....[18]....
        /*018c*/ 	.word	0xffffffff


	//   ....[19]....
        /*0190*/ 	.word	0xffffffff


	//   ....[20]....
        /*0194*/ 	.word	0xffffffff


	//   ....[21]....
        /*0198*/ 	.word	0xffffffff


	//   ....[22]....
        /*019c*/ 	.word	0xffffffff


	//   ....[23]....
        /*01a0*/ 	.word	0xffffffff


	//   ....[24]....
        /*01a4*/ 	.word	0xffffffff


	//   ....[25]....
        /*01a8*/ 	.word	0xffffffff


	//   ....[26]....
        /*01ac*/ 	.word	0xffffffff


	//   ....[27]....
        /*01b0*/ 	.word	0xffffffff


	//   ....[28]....
        /*01b4*/ 	.word	0xffffffff


	//   ....[29]....
        /*01b8*/ 	.word	0xffffffff


	//   ....[30]....
        /*01bc*/ 	.word	0xffffffff


	//   ....[31]....
        /*01c0*/ 	.word	0xffffffff


	//   ....[32]....
        /*01c4*/ 	.word	0xffffffff


	//   ....[33]....
        /*01c8*/ 	.word	0xffffffff


	//   ....[34]....
        /*01cc*/ 	.word	0xffffffff


	//   ....[35]....
        /*01d0*/ 	.word	0xffffffff


	//   ....[36]....
        /*01d4*/ 	.word	0xffffffff


	//   ....[37]....
        /*01d8*/ 	.word	0xffffffff


	//   ....[38]....
        /*01dc*/ 	.word	0xffffffff


	//   ....[39]....
        /*01e0*/ 	.word	0xffffffff


	//   ....[40]....
        /*01e4*/ 	.word	0xffffffff


	//   ....[41]....
        /*01e8*/ 	.word	0xffffffff


	//   ....[42]....
        /*01ec*/ 	.word	0xffffffff


	//   ....[43]....
        /*01f0*/ 	.word	0xffffffff


	//   ....[44]....
        /*01f4*/ 	.word	0xffffffff


	//   ....[45]....
        /*01f8*/ 	.word	0xffffffff


	//   ....[46]....
        /*01fc*/ 	.word	0xffffffff


	//   ....[47]....
        /*0200*/ 	.word	0xffffffff


	//   ....[48]....
        /*0204*/ 	.word	0xffffffff


	//   ....[49]....
        /*0208*/ 	.word	0xffffffff


	//   ....[50]....
        /*020c*/ 	.word	0xffffffff


	//   ....[51]....
        /*0210*/ 	.word	0xffffffff


	//   ....[52]....
        /*0214*/ 	.word	0xffffffff


	//   ....[53]....
        /*0218*/ 	.word	0xffffffff


	//   ....[54]....
        /*021c*/ 	.word	0xffffffff


	//   ....[55]....
        /*0220*/ 	.word	0xffffffff


	//   ....[56]....
        /*0224*/ 	.word	0xffffffff


	//   ....[57]....
        /*0228*/ 	.word	0xffffffff


	//   ....[58]....
        /*022c*/ 	.word	0xffffffff


	//   ....[59]....
        /*0230*/ 	.word	0xffffffff


	//   ....[60]....
        /*0234*/ 	.word	0xffffffff


	//   ....[61]....
        /*0238*/ 	.word	0xffffffff


	//   ....[62]....
        /*023c*/ 	.word	0xffffffff


	//   ....[63]....
        /*0240*/ 	.word	0xffffffff


	//   ....[64]....
        /*0244*/ 	.word	0xffffffff


	//   ....[65]....
        /*0248*/ 	.word	0xffffffff


	//   ....[66]....
        /*024c*/ 	.word	0xffffffff


	//   ....[67]....
        /*0250*/ 	.word	0xffffffff


	//   ....[68]....
        /*0254*/ 	.word	0xffffffff


	//   ....[69]....
        /*0258*/ 	.word	0xffffffff


	//   ....[70]....
        /*025c*/ 	.word	0xffffffff


	//   ....[71]....
        /*0260*/ 	.word	0xffffffff


	//   ....[72]....
        /*0264*/ 	.word	0xffffffff


	//   ....[73]....
        /*0268*/ 	.word	0xffffffff


	//   ....[74]....
        /*026c*/ 	.word	0xffffffff


	//   ....[75]....
        /*0270*/ 	.word	0xffffffff


	//   ....[76]....
        /*0274*/ 	.word	0xffffffff


	//   ....[77]....
        /*0278*/ 	.word	0xffffffff


	//   ....[78]....
        /*027c*/ 	.word	0xffffffff


	//   ....[79]....
        /*0280*/ 	.word	0xffffffff


	//   ....[80]....
        /*0284*/ 	.word	0xffffffff


	//   ....[81]....
        /*0288*/ 	.word	0xffffffff


	//   ....[82]....
        /*028c*/ 	.word	0xffffffff


	//   ....[83]....
        /*0290*/ 	.word	0xffffffff


	//   ....[84]....
        /*0294*/ 	.word	0xffffffff


	//   ....[85]....
        /*0298*/ 	.word	0xffffffff


	//   ....[86]....
        /*029c*/ 	.word	0xffffffff


	//   ....[87]....
        /*02a0*/ 	.word	0xffffffff


	//   ....[88]....
        /*02a4*/ 	.word	0xffffffff


	//   ....[89]....
        /*02a8*/ 	.word	0xffffffff


	//   ....[90]....
        /*02ac*/ 	.word	0xffffffff


	//   ....[91]....
        /*02b0*/ 	.word	0xffffffff


	//   ....[92]....
        /*02b4*/ 	.word	0xffffffff


	//   ....[93]....
        /*02b8*/ 	.word	0xffffffff


	//   ....[94]....
        /*02bc*/ 	.word	0xffffffff


	//   ....[95]....
        /*02c0*/ 	.word	0xffffffff


	//   ....[96]....
        /*02c4*/ 	.word	0xffffffff


	//   ....[97]....
        /*02c8*/ 	.word	0xffffffff


	//   ....[98]....
        /*02cc*/ 	.word	0xffffffff


	//   ....[99]....
        /*02d0*/ 	.word	0xffffffff


	//   ....[100]....
        /*02d4*/ 	.word	0xffffffff


	//   ....[101]....
        /*02d8*/ 	.word	0xffffffff


	//   ....[102]....
        /*02dc*/ 	.word	0xffffffff


	//   ....[103]....
        /*02e0*/ 	.word	0xffffffff


	//   ....[104]....
        /*02e4*/ 	.word	0xffffffff


	//   ....[105]....
        /*02e8*/ 	.word	0xffffffff


	//   ....[106]....
        /*02ec*/ 	.word	0xffffffff


	//   ....[107]....
        /*02f0*/ 	.word	0xffffffff


	//   ....[108]....
        /*02f4*/ 	.word	0xffffffff


	//   ....[109]....
        /*02f8*/ 	.word	0xffffffff


	//   ....[110]....
        /*02fc*/ 	.word	0xffffffff


	//   ....[111]....
        /*0300*/ 	.word	0xffffffff


	//   ....[112]....
        /*0304*/ 	.word	0xffffffff


	//   ....[113]....
        /*0308*/ 	.word	0xffffffff


	//   ....[114]....
        /*030c*/ 	.word	0xffffffff


	//   ....[115]....
        /*0310*/ 	.word	0xffffffff


	//   ....[116]....
        /*0314*/ 	.word	0xffffffff


	//   ....[117]....
        /*0318*/ 	.word	0xffffffff


	//   ....[118]....
        /*031c*/ 	.word	0xffffffff


	//   ....[119]....
        /*0320*/ 	.word	0xffffffff


	//   ....[120]....
        /*0324*/ 	.word	0xffffffff


	//   ....[121]....
        /*0328*/ 	.word	0xffffffff


	//   ....[122]....
        /*032c*/ 	.word	0xffffffff


	//   ....[123]....
        /*0330*/ 	.word	0xffffffff


	//   ....[124]....
        /*0334*/ 	.word	0xffffffff


	//   ....[125]....
        /*0338*/ 	.word	0xffffffff


	//   ....[126]....
        /*033c*/ 	.word	0xffffffff


	//   ....[127]....
        /*0340*/ 	.word	0xffffffff


	//   ....[128]....
        /*0344*/ 	.word	0xffffffff


	//   ....[129]....
        /*0348*/ 	.word	0xffffffff


	//   ....[130]....
        /*034c*/ 	.word	0xffffffff


	//   ....[131]....
        /*0350*/ 	.word	0xffffffff


	//   ....[132]....
        /*0354*/ 	.word	0xffffffff


	//   ....[133]....
        /*0358*/ 	.word	0xffffffff


	//   ....[134]....
        /*035c*/ 	.word	0xffffffff


	//   ....[135]....
        /*0360*/ 	.word	0xffffffff


	//   ....[136]....
        /*0364*/ 	.word	0xffffffff


	//   ....[137]....
        /*0368*/ 	.word	0xffffffff


	//   ....[138]....
        /*036c*/ 	.word	0xffffffff


	//   ....[139]....
        /*0370*/ 	.word	0xffffffff


	//   ....[140]....
        /*0374*/ 	.word	0xffffffff


	//   ....[141]....
        /*0378*/ 	.word	0xffffffff


	//   ....[142]....
        /*037c*/ 	.word	0xffffffff


	//   ....[143]....
        /*0380*/ 	.word	0xffffffff


	//   ....[144]....
        /*0384*/ 	.word	0xffffffff


	//   ....[145]....
        /*0388*/ 	.word	0xffffffff


	//   ....[146]....
        /*038c*/ 	.word	0xffffffff


	//   ....[147]....
        /*0390*/ 	.word	0xffffffff


	//   ....[148]....
        /*0394*/ 	.word	0xffffffff


	//   ....[149]....
        /*0398*/ 	.word	0xffffffff


	//   ....[150]....
        /*039c*/ 	.word	0xffffffff


	//   ....[151]....
        /*03a0*/ 	.word	0xffffffff


	//   ....[152]....
        /*03a4*/ 	.word	0xffffffff


	//   ....[153]....
        /*03a8*/ 	.word	0x0500000f


	//   ....[154]....
        /*03ac*/ 	.word	0x0500000f


	//   ....[155]....
        /*03b0*/ 	.word	0x0500000f


	//   ....[156]....
        /*03b4*/ 	.word	0x0500000f


	//   ....[157]....
        /*03b8*/ 	.word	0x0500000f


	//   ....[158]....
        /*03bc*/ 	.word	0x0500000f


	//   ....[159]....
        /*03c0*/ 	.word	0x0500000f


	//   ....[160]....
        /*03c4*/ 	.word	0x0500000f


	//   ....[161]....
        /*03c8*/ 	.word	0x0500000f


	//   ....[162]....
        /*03cc*/ 	.word	0x0500000f


	//   ....[163]....
        /*03d0*/ 	.word	0x0500000f


	//   ....[164]....
        /*03d4*/ 	.word	0x0500000f


	//   ....[165]....
        /*03d8*/ 	.word	0x0500000f


	//   ....[166]....
        /*03dc*/ 	.word	0x0500000f


	//   ....[167]....
        /*03e0*/ 	.word	0x0500000f


	//   ....[168]....
        /*03e4*/ 	.word	0x0500000f


	//   ....[169]....
        /*03e8*/ 	.word	0x0500000f


	//   ....[170]....
        /*03ec*/ 	.word	0x0500000f


	//   ....[171]....
        /*03f0*/ 	.word	0x0500000f


	//   ....[172]....
        /*03f4*/ 	.word	0x0500000f


	//   ....[173]....
        /*03f8*/ 	.word	0x0500000f


	//   ....[174]....
        /*03fc*/ 	.word	0x0500000f


	//   ....[175]....
        /*0400*/ 	.word	0x0500000f


	//   ....[176]....
        /*0404*/ 	.word	0x0500000f


	//   ....[177]....
        /*0408*/ 	.word	0x0500000f


	//   ....[178]....
        /*040c*/ 	.word	0x0500000f


	//   ....[179]....
        /*0410*/ 	.word	0x0500000f


	//   ....[180]....
        /*0414*/ 	.word	0x0500000f


	//   ....[181]....
        /*0418*/ 	.word	0x0500000f


	//   ....[182]....
        /*041c*/ 	.word	0x0500000f


	//   ....[183]....
        /*0420*/ 	.word	0x0500000f


	//   ....[184]....
        /*0424*/ 	.word	0x0500000f


	//   ....[185]....
        /*0428*/ 	.word	0x0500000f


	//   ....[186]....
        /*042c*/ 	.word	0x0500000f


	//   ....[187]....
        /*0430*/ 	.word	0x0500000f


	//   ....[188]....
        /*0434*/ 	.word	0x0500000f


	//   ....[189]....
        /*0438*/ 	.word	0x0500000f


	//   ....[190]....
        /*043c*/ 	.word	0x0500000f


	//   ....[191]....
        /*0440*/ 	.word	0x0500000f


	//   ....[192]....
        /*0444*/ 	.word	0x0500000f


	//   ....[193]....
        /*0448*/ 	.word	0x0500000f


	//   ....[194]....
        /*044c*/ 	.word	0x0500000f


	//   ....[195]....
        /*0450*/ 	.word	0x0500000f


	//   ....[196]....
        /*0454*/ 	.word	0x0500000f


	//   ....[197]....
        /*0458*/ 	.word	0x0500000f


	//   ....[198]....
        /*045c*/ 	.word	0x0500000f


	//   ....[199]....
        /*0460*/ 	.word	0x0500000f


	//   ....[200]....
        /*0464*/ 	.word	0x0500000f


	//   ....[201]....
        /*0468*/ 	.word	0x0500000f


	//   ....[202]....
        /*046c*/ 	.word	0x0500000f


	//----- nvinfo : EIATTR_COOP_GROUP_INSTR_OFFSETS
	.align		4
.L_121:
        /*0470*/ 	.byte	0x04, 0x28
        /*0472*/ 	.short	(.L_123 - .L_122)


	//   ....[0]....
.L_122:
        /*0474*/ 	.word	0x00000080


	//   ....[1]....
        /*0478*/ 	.word	0x00000090


	//   ....[2]....
        /*047c*/ 	.word	0x000002d0


	//   ....[3]....
        /*0480*/ 	.word	0x00000430


	//   ....[4]....
        /*0484*/ 	.word	0x00000550


	//   ....[5]....
        /*0488*/ 	.word	0x000006b0


	//   ....[6]....
        /*048c*/ 	.word	0x00001360


	//   ....[7]....
        /*0490*/ 	.word	0x00003aa0


	//   ....[8]....
        /*0494*/ 	.word	0x00003ae0


	//   ....[9]....
        /*0498*/ 	.word	0x00004120


	//   ....[10]....
        /*049c*/ 	.word	0x000041b0


	//   ....[11]....
        /*04a0*/ 	.word	0x00007570


	//   ....[12]....
        /*04a4*/ 	.word	0x000075a0


	//   ....[13]....
        /*04a8*/ 	.word	0x000075d0


	//   ....[14]....
        /*04ac*/ 	.word	0x000075e0


	//   ....[15]....
        /*04b0*/ 	.word	0x000090f0


	//   ....[16]....
        /*04b4*/ 	.word	0x00009100


	//   ....[17]....
        /*04b8*/ 	.word	0x00009180


	//   ....[18]....
        /*04bc*/ 	.word	0x00009190


	//   ....[19]....
        /*04c0*/ 	.word	0x0000a100


	//   ....[20]....
        /*04c4*/ 	.word	0x0000a110


	//   ....[21]....
        /*04c8*/ 	.word	0x0000a120


	//   ....[22]....
        /*04cc*/ 	.word	0x0000a130


	//   ....[23]....
        /*04d0*/ 	.word	0x0000a140


	//   ....[24]....
        /*04d4*/ 	.word	0x0000a150


	//   ....[25]....
        /*04d8*/ 	.word	0x0000a160


	//   ....[26]....
        /*04dc*/ 	.word	0x0000a170


	//   ....[27]....
        /*04e0*/ 	.word	0x0000a1a0


	//   ....[28]....
        /*04e4*/ 	.word	0x0000a1b0


	//   ....[29]....
        /*04e8*/ 	.word	0x0000a1e0


	//   ....[30]....
        /*04ec*/ 	.word	0x0000a1f0


	//   ....[31]....
        /*04f0*/ 	.word	0x0000a230


	//   ....[32]....
        /*04f4*/ 	.word	0x0000a240


	//   ....[33]....
        /*04f8*/ 	.word	0x0000a270


	//   ....[34]....
        /*04fc*/ 	.word	0x0000a280


	//   ....[35]....
        /*0500*/ 	.word	0x0000a2b0


	//   ....[36]....
        /*0504*/ 	.word	0x0000a2c0


	//   ....[37]....
        /*0508*/ 	.word	0x0000a2d0


	//   ....[38]....
        /*050c*/ 	.word	0x0000a2e0


	//   ....[39]....
        /*0510*/ 	.word	0x0000a300


	//   ....[40]....
        /*0514*/ 	.word	0x0000a320


	//   ....[41]....
        /*0518*/ 	.word	0x0000a340


	//   ....[42]....
        /*051c*/ 	.word	0x0000a350


	//   ....[43]....
        /*0520*/ 	.word	0x0000a380


	//   ....[44]....
        /*0524*/ 	.word	0x0000a3b0


	//   ....[45]....
        /*0528*/ 	.word	0x0000a3c0


	//   ....[46]....
        /*052c*/ 	.word	0x0000a3d0


	//   ....[47]....
        /*0530*/ 	.word	0x0000a3e0


	//   ....[48]....
        /*0534*/ 	.word	0x0000a3f0


	//   ....[49]....
        /*0538*/ 	.word	0x0000a400


	//   ....[50]....
        /*053c*/ 	.word	0x0000a410


	//   ....[51]....
        /*0540*/ 	.word	0x0000aa70


	//   ....[52]....
        /*0544*/ 	.word	0x0000aab0


	//   ....[53]....
        /*0548*/ 	.word	0x0000aae0


	//   ....[54]....
        /*054c*/ 	.word	0x0000ab20


	//   ....[55]....
        /*0550*/ 	.word	0x0000b0c0


	//   ....[56]....
        /*0554*/ 	.word	0x0000b0e0


	//   ....[57]....
        /*0558*/ 	.word	0x0000b1b0


	//   ....[58]....
        /*055c*/ 	.word	0x0000b1d0


	//   ....[59]....
        /*0560*/ 	.word	0x0000b290


	//   ....[60]....
        /*0564*/ 	.word	0x0000b2b0


	//   ....[61]....
        /*0568*/ 	.word	0x0000b380


	//   ....[62]....
        /*056c*/ 	.word	0x0000b3a0


	//   ....[63]....
        /*0570*/ 	.word	0x0000bc70


	//   ....[64]....
        /*0574*/ 	.word	0x0000bca0


	//   ....[65]....
        /*0578*/ 	.word	0x0000bd70


	//   ....[66]....
        /*057c*/ 	.word	0x0000bd90


	//   ....[67]....
        /*0580*/ 	.word	0x0000be50


	//   ....[68]....
        /*0584*/ 	.word	0x0000be70


	//   ....[69]....
        /*0588*/ 	.word	0x0000bf40


	//   ....[70]....
        /*058c*/ 	.word	0x0000bf60


	//   ....[71]....
        /*0590*/ 	.word	0x0000c0a0


	//   ....[72]....
        /*0594*/ 	.word	0x0000c250


	//   ....[73]....
        /*0598*/ 	.word	0x0000c280


	//   ....[74]....
        /*059c*/ 	.word	0x0000c2b0


	//   ....[75]....
        /*05a0*/ 	.word	0x0000c2e0


	//   ....[76]....
        /*05a4*/ 	.word	0x0000c310


	//   ....[77]....
        /*05a8*/ 	.word	0x0000c350


	//   ....[78]....
        /*05ac*/ 	.word	0x0000c4a0


	//   ....[79]....
        /*05b0*/ 	.word	0x0000c4d0


	//   ....[80]....
        /*05b4*/ 	.word	0x0000c500


	//   ....[81]....
        /*05b8*/ 	.word	0x0000c530


	//   ....[82]....
        /*05bc*/ 	.word	0x0000c560


	//   ....[83]....
        /*05c0*/ 	.word	0x0000c5a0


	//   ....[84]....
        /*05c4*/ 	.word	0x0000c620


	//   ....[85]....
        /*05c8*/ 	.word	0x0000c660


	//   ....[86]....
        /*05cc*/ 	.word	0x0000c6f0


	//   ....[87]....
        /*05d0*/ 	.word	0x0000e2e0


	//   ....[88]....
        /*05d4*/ 	.word	0x0000e310


	//   ....[89]....
        /*05d8*/ 	.word	0x0000e350


	//   ....[90]....
        /*05dc*/ 	.word	0x0000e3e0


	//   ....[91]....
        /*05e0*/ 	.word	0x0000e3f0


	//   ....[92]....
        /*05e4*/ 	.word	0x0000e460


	//   ....[93]....
        /*05e8*/ 	.word	0x0000e470


	//   ....[94]....
        /*05ec*/ 	.word	0x0000e480


	//   ....[95]....
        /*05f0*/ 	.word	0x0000e4f0


	//   ....[96]....
        /*05f4*/ 	.word	0x0000e570


	//   ....[97]....
        /*05f8*/ 	.word	0x0000e980


	//   ....[98]....
        /*05fc*/ 	.word	0x0000e9c0


	//   ....[99]....
        /*0600*/ 	.word	0x0000e9e0


	//   ....[100]....
        /*0604*/ 	.word	0x0000e9f0


	//   ....[101]....
        /*0608*/ 	.word	0x0000eaa0


	//   ....[102]....
        /*060c*/ 	.word	0x0000eac0


	//   ....[103]....
        /*0610*/ 	.word	0x0000eb50


	//   ....[104]....
        /*0614*/ 	.word	0x0000eb70


	//   ....[105]....
        /*0618*/ 	.word	0x0000eb80


	//   ....[106]....
        /*061c*/ 	.word	0x0000ec10


	//   ....[107]....
        /*0620*/ 	.word	0x0000f410


	//   ....[108]....
        /*0624*/ 	.word	0x0000f440


	//   ....[109]....
        /*0628*/ 	.word	0x0000f470


	//   ....[110]....
        /*062c*/ 	.word	0x0000f500


	//   ....[111]....
        /*0630*/ 	.word	0x0000f550


	//   ....[112]....
        /*0634*/ 	.word	0x0000f5a0


	//   ....[113]....
        /*0638*/ 	.word	0x0000f5c0


	//   ....[114]....
        /*063c*/ 	.word	0x0000f600


	//   ....[115]....
        /*0640*/ 	.word	0x0000fff0


	//   ....[116]....
        /*0644*/ 	.word	0x00010010


	//   ....[117]....
        /*0648*/ 	.word	0x00010030


	//   ....[118]....
        /*064c*/ 	.word	0x00010080


	//   ....[119]....
        /*0650*/ 	.word	0x00010090


	//   ....[120]....
        /*0654*/ 	.word	0x000100e0


	//   ....[121]....
        /*0658*/ 	.word	0x000100f0


	//   ....[122]....
        /*065c*/ 	.word	0x00010100


	//   ....[123]....
        /*0660*/ 	.word	0x00010150


	//   ....[124]....
        /*0664*/ 	.word	0x000101a0


	//   ....[125]....
        /*0668*/ 	.word	0x000105a0


	//   ....[126]....
        /*066c*/ 	.word	0x000105c0


	//   ....[127]....
        /*0670*/ 	.word	0x000105d0


	//   ....[128]....
        /*0674*/ 	.word	0x000105e0


	//   ....[129]....
        /*0678*/ 	.word	0x000105f0


	//   ....[130]....
        /*067c*/ 	.word	0x00010650


	//   ....[131]....
        /*0680*/ 	.word	0x00010660


	//   ....[132]....
        /*0684*/ 	.word	0x000106c0


	//   ....[133]....
        /*0688*/ 	.word	0x000106f0


	//   ....[134]....
        /*068c*/ 	.word	0x00010730


	//   ....[135]....
        /*0690*/ 	.word	0x000119a0


	//   ....[136]....
        /*0694*/ 	.word	0x000119d0


	//   ....[137]....
        /*0698*/ 	.word	0x00011a00


	//   ....[138]....
        /*069c*/ 	.word	0x00011a10


	//   ....[139]....
        /*06a0*/ 	.word	0x00011a40


	//   ....[140]....
        /*06a4*/ 	.word	0x00011a50


	//   ....[141]....
        /*06a8*/ 	.word	0x00011a80


	//   ....[142]....
        /*06ac*/ 	.word	0x00011ac0


	//   ....[143]....
        /*06b0*/ 	.word	0x00011c00


	//   ....[144]....
        /*06b4*/ 	.word	0x00011c30


	//   ....[145]....
        /*06b8*/ 	.word	0x00011c60


	//   ....[146]....
        /*06bc*/ 	.word	0x00011c90


	//   ....[147]....
        /*06c0*/ 	.word	0x00011cc0


	//   ....[148]....
        /*06c4*/ 	.word	0x00011d00


	//   ....[149]....
        /*06c8*/ 	.word	0x00011d90


	//   ....[150]....
        /*06cc*/ 	.word	0x00011dd0


	//   ....[151]....
        /*06d0*/ 	.word	0x00011e60


	//   ....[152]....
        /*06d4*/ 	.word	0x00012280


	//   ....[153]....
        /*06d8*/ 	.word	0x000127d0


	//   ....[154]....
        /*06dc*/ 	.word	0x000128b0


	//   ....[155]....
        /*06e0*/ 	.word	0x000129a0


	//   ....[156]....
        /*06e4*/ 	.word	0x00012a00


	//   ....[157]....
        /*06e8*/ 	.word	0x00012ae0


	//   ....[158]....
        /*06ec*/ 	.word	0x00012b40


	//   ....[159]....
        /*06f0*/ 	.word	0x00012c20


	//   ....[160]....
        /*06f4*/ 	.word	0x00012c80


	//   ....[161]....
        /*06f8*/ 	.word	0x00012d50


	//   ....[162]....
        /*06fc*/ 	.word	0x00012df0


	//   ....[163]....
        /*0700*/ 	.word	0x00012ed0


	//   ....[164]....
        /*0704*/ 	.word	0x00013020


	//   ....[165]....
        /*0708*/ 	.word	0x000130d0


	//   ....[166]....
        /*070c*/ 	.word	0x00013200


	//   ....[167]....
        /*0710*/ 	.word	0x000132b0


	//   ....[168]....
        /*0714*/ 	.word	0x000133b0


	//   ....[169]....
        /*0718*/ 	.word	0x00013470


	//   ....[170]....
        /*071c*/ 	.word	0x000134d0


	//   ....[171]....
        /*0720*/ 	.word	0x00013570


	//   ....[172]....
        /*0724*/ 	.word	0x00013630


	//   ....[173]....
        /*0728*/ 	.word	0x00013700


	//   ....[174]....
        /*072c*/ 	.word	0x000137a0


	//   ....[175]....
        /*0730*/ 	.word	0x00013810


	//   ....[176]....
        /*0734*/ 	.word	0x00013870


	//   ....[177]....
        /*0738*/ 	.word	0x00013970


	//   ....[178]....
        /*073c*/ 	.word	0x000139f0


	//   ....[179]....
        /*0740*/ 	.word	0x00013ac0


	//   ....[180]....
        /*0744*/ 	.word	0x00013b40


	//   ....[181]....
        /*0748*/ 	.word	0x00013c00


	//   ....[182]....
        /*074c*/ 	.word	0x00013d30


	//   ....[183]....
        /*0750*/ 	.word	0x00013de0


	//   ....[184]....
        /*0754*/ 	.word	0x00013e40


	//   ....[185]....
        /*0758*/ 	.word	0x00013f00


	//   ....[186]....
        /*075c*/ 	.word	0x00013f60


	//   ....[187]....
        /*0760*/ 	.word	0x00014020


	//   ....[188]....
        /*0764*/ 	.word	0x00014080


	//   ....[189]....
        /*0768*/ 	.word	0x00014140


	//   ....[190]....
        /*076c*/ 	.word	0x000141a0


	//   ....[191]....
        /*0770*/ 	.word	0x00014260


	//   ....[192]....
        /*0774*/ 	.word	0x00014350


	//   ....[193]....
        /*0778*/ 	.word	0x000143f0


	//   ....[194]....
        /*077c*/ 	.word	0x00014450


	//   ....[195]....
        /*0780*/ 	.word	0x00014520


	//   ....[196]....
        /*0784*/ 	.word	0x00014580


	//   ....[197]....
        /*0788*/ 	.word	0x00014650


	//   ....[198]....
        /*078c*/ 	.word	0x000146b0


	//   ....[199]....
        /*0790*/ 	.word	0x00014780


	//   ....[200]....
        /*0794*/ 	.word	0x000147e0


	//   ....[201]....
        /*0798*/ 	.word	0x000148b0


	//   ....[202]....
        /*079c*/ 	.word	0x00014b00


	//----- nvinfo : EIATTR_REG_RECONFIG
	.align		4
.L_123:
        /*07a0*/ 	.byte	0x01, 0x54
	.zero		2


	//----- nvinfo : EIATTR_SYSCALL_OFFSETS
	.align		4
        /*07a4*/ 	.byte	0x04, 0x46
        /*07a6*/ 	.short	(.L_125 - .L_124)


	//   ....[0]....
.L_124:
        /*07a8*/ 	.word	0x00001540


	//   ....[1]....
        /*07ac*/ 	.word	0x0000d510


	//   ....[2]....
        /*07b0*/ 	.word	0x0000d680


	//   ....[3]....
        /*07b4*/ 	.word	0x0000d7d0


	//   ....[4]....
        /*07b8*/ 	.word	0x0000d910


	//   ....[5]....
        /*07bc*/ 	.word	0x0000f050


	//----- nvinfo : EIATTR_MBARRIER_INSTR_OFFSETS
	.align		4
.L_125:
        /*07c0*/ 	.byte	0x04, 0x39
        /*07c2*/ 	.short	(.L_127 - .L_126)


	//   ....[0]....
.L_126:
        /*07c4*/ 	.word	0x00000180
        /*07c8*/ 	.word	0x000000ff
        /*07cc*/ 	.word	0x00029800
        /*07d0*/ 	.short	0x0100
        /*07d2*/ 	.byte	0x08
	.zero		1


	//   ....[1]....
        /*07d4*/ 	.word	0x00000190
        /*07d8*/ 	.word	0x000000ff
        /*07dc*/ 	.word	0x00029820
        /*07e0*/ 	.short	0x0100
        /*07e2*/ 	.byte	0x08
	.zero		1


	//   ....[2]....
        /*07e4*/ 	.word	0x00000280
        /*07e8*/ 	.word	0x000000ff
        /*07ec*/ 	.word	0x00029830
        /*07f0*/ 	.short	0x0100
        /*07f2*/ 	.byte	0x08
	.zero		1


	//   ....[3]....
        /*07f4*/ 	.word	0x00000290
        /*07f8*/ 	.word	0x000000ff
        /*07fc*/ 	.word	0x00029840
        /*0800*/ 	.short	0x0100
        /*0802*/ 	.byte	0x08
	.zero		1


	//   ....[4]....
        /*0804*/ 	.word	0x000002a0
        /*0808*/ 	.word	0x000000ff
        /*080c*/ 	.word	0x00029838
        /*0810*/ 	.short	0x0100
        /*0812*/ 	.byte	0x08
	.zero		1


	//   ....[5]....
        /*0814*/ 	.word	0x000002b0
        /*0818*/ 	.word	0x000000ff
        /*081c*/ 	.word	0x00029848
        /*0820*/ 	.short	0x0100
        /*0822*/ 	.byte	0x08
	.zero		1


	//   ....[6]....
        /*0824*/ 	.word	0x000003e0
        /*0828*/ 	.word	0x000000ff
        /*082c*/ 	.word	0x00029850
        /*0830*/ 	.short	0x0100
        /*0832*/ 	.byte	0x08
	.zero		1


	//   ....[7]....
        /*0834*/ 	.word	0x000003f0
        /*0838*/ 	.word	0x000000ff
        /*083c*/ 	.word	0x00029860
        /*0840*/ 	.short	0x0100
        /*0842*/ 	.byte	0x08
	.zero		1


	//   ....[8]....
        /*0844*/ 	.word	0x00000400
        /*0848*/ 	.word	0x000000ff
        /*084c*/ 	.word	0x00029858
        /*0850*/ 	.short	0x0100
        /*0852*/ 	.byte	0x08
	.zero		1


	//   ....[9]....
        /*0854*/ 	.word	0x00000410
        /*0858*/ 	.word	0x000000ff
        /*085c*/ 	.word	0x00029868
        /*0860*/ 	.short	0x0100
        /*0862*/ 	.byte	0x08
	.zero		1


	//   ....[10]....
        /*0864*/ 	.word	0x00000500
        /*0868*/ 	.word	0x000000ff
        /*086c*/ 	.word	0x00029870
        /*0870*/ 	.short	0x0100
        /*0872*/ 	.byte	0x06
	.zero		1


	//   ....[11]....
        /*0874*/ 	.word	0x00000510
        /*0878*/ 	.word	0x000000ff
        /*087c*/ 	.word	0x00029880
        /*0880*/ 	.short	0x0100
        /*0882*/ 	.byte	0x06
	.zero		1


	//   ....[12]....
        /*0884*/ 	.word	0x00000520
        /*0888*/ 	.word	0x000000ff
        /*088c*/ 	.word	0x00029878
        /*0890*/ 	.short	0x0100
        /*0892*/ 	.byte	0x06
	.zero		1


	//   ....[13]....
        /*0894*/ 	.word	0x00000530
        /*0898*/ 	.word	0x000000ff
        /*089c*/ 	.word	0x00029888
        /*08a0*/ 	.short	0x0100
        /*08a2*/ 	.byte	0x06
	.zero		1


	//   ....[14]....
        /*08a4*/ 	.word	0x00000660
        /*08a8*/ 	.word	0x000000ff
        /*08ac*/ 	.word	0x00029890
        /*08b0*/ 	.short	0x0100
        /*08b2*/ 	.byte	0x08
	.zero		1


	//   ....[15]....
        /*08b4*/ 	.word	0x00000670
        /*08b8*/ 	.word	0x000000ff
        /*08bc*/ 	.word	0x000298a0
        /*08c0*/ 	.short	0x0100
        /*08c2*/ 	.byte	0x08
	.zero		1


	//   ....[16]....
        /*08c4*/ 	.word	0x00000680
        /*08c8*/ 	.word	0x000000ff
        /*08cc*/ 	.word	0x00029898
        /*08d0*/ 	.short	0x0100
        /*08d2*/ 	.byte	0x08
	.zero		1


	//   ....[17]....
        /*08d4*/ 	.word	0x00000690
        /*08d8*/ 	.word	0x000000ff
        /*08dc*/ 	.word	0x000298a8
        /*08e0*/ 	.short	0x0100
        /*08e2*/ 	.byte	0x08
	.zero		1


	//   ....[18]....
        /*08e4*/ 	.word	0x000007e0
        /*08e8*/ 	.word	0x000000ff
        /*08ec*/ 	.word	0x000298b0
        /*08f0*/ 	.short	0x0100
        /*08f2*/ 	.byte	0x08
	.zero		1


	//   ....[19]....
        /*08f4*/ 	.word	0x000007f0
        /*08f8*/ 	.word	0x000000ff
        /*08fc*/ 	.word	0x000298c0
        /*0900*/ 	.short	0x0100
        /*0902*/ 	.byte	0x08
	.zero		1


	//   ....[20]....
        /*0904*/ 	.word	0x00000800
        /*0908*/ 	.word	0x000000ff
        /*090c*/ 	.word	0x000298b8
        /*0910*/ 	.short	0x0100
        /*0912*/ 	.byte	0x08
	.zero		1


	//   ....[21]....
        /*0914*/ 	.word	0x00000810
        /*0918*/ 	.word	0x000000ff
        /*091c*/ 	.word	0x000298c8
        /*0920*/ 	.short	0x0100
        /*0922*/ 	.byte	0x08
	.zero		1


	//   ....[22]....
        /*0924*/ 	.word	0x00001870
        /*0928*/ 	.word	0x000000ff
        /*092c*/ 	.word	0x00029800
        /*0930*/ 	.short	0x010a
        /*0932*/ 	.byte	0x2f
	.zero		1


	//   ....[23]....
        /*0934*/ 	.word	0x00001910
        /*0938*/ 	.word	0x00000003
        /*093c*/ 	.word	0x00029830
        /*0940*/ 	.short	0x010a
        /*0942*/ 	.byte	0x3f
	.zero		1


	//   ....[24]....
        /*0944*/ 	.word	0x00001960
        /*0948*/ 	.word	0x00000003
        /*094c*/ 	.word	0x00029830
        /*0950*/ 	.short	0x010a
        /*0952*/ 	.byte	0x3f
	.zero		1


	//   ....[25]....
        /*0954*/ 	.word	0x000031b0
        /*0958*/ 	.word	0x000000ff
        /*095c*/ 	.word	0x00000000
        /*0960*/ 	.short	0x0101
        /*0962*/ 	.byte	0x06
	.zero		1


	//   ....[26]....
        /*0964*/ 	.word	0x00005700
        /*0968*/ 	.word	0x000000ff
        /*096c*/ 	.word	0x00029830
        /*0970*/ 	.short	0x010a
        /*0972*/ 	.byte	0x06
	.zero		1


	//   ....[27]....
        /*0974*/ 	.word	0x00005740
        /*0978*/ 	.word	0x000000ff
        /*097c*/ 	.word	0x00029830
        /*0980*/ 	.short	0x010a
        /*0982*/ 	.byte	0x06
	.zero		1


	//   ....[28]....
        /*0984*/ 	.word	0x00006390
        /*0988*/ 	.word	0x000000ff
        /*098c*/ 	.word	0x00029850
        /*0990*/ 	.short	0x010a
        /*0992*/ 	.byte	0x06
	.zero		1


	//   ....[29]....
        /*0994*/ 	.word	0x000063d0
        /*0998*/ 	.word	0x000000ff
        /*099c*/ 	.word	0x00029850
        /*09a0*/ 	.short	0x010a
        /*09a2*/ 	.byte	0x06
	.zero		1


	//   ....[30]....
        /*09a4*/ 	.word	0x00006d30
        /*09a8*/ 	.word	0x000000ff
        /*09ac*/ 	.word	0x00000000
        /*09b0*/ 	.short	0x0101
        /*09b2*/ 	.byte	0x06
	.zero		1


	//   ....[31]....
        /*09b4*/ 	.word	0x000086d0
        /*09b8*/ 	.word	0x000000ff
        /*09bc*/ 	.word	0x00000000
        /*09c0*/ 	.short	0x0101
        /*09c2*/ 	.byte	0x06
	.zero		1


	//   ....[32]....
        /*09c4*/ 	.word	0x00008db0
        /*09c8*/ 	.word	0x000000ff
        /*09cc*/ 	.word	0x00029850
        /*09d0*/ 	.short	0x010a
        /*09d2*/ 	.byte	0x09
	.zero		1


	//   ....[33]....
        /*09d4*/ 	.word	0x00008df0
        /*09d8*/ 	.word	0x000000ff
        /*09dc*/ 	.word	0x00029850
        /*09e0*/ 	.short	0x010a
        /*09e2*/ 	.byte	0x09
	.zero		1


	//   ....[34]....
        /*09e4*/ 	.word	0x00009540
        /*09e8*/ 	.word	0x000000ff
        /*09ec*/ 	.word	0x00000000
        /*09f0*/ 	.short	0x0101
        /*09f2*/ 	.byte	0x04
	.zero		1


	//   ....[35]....
        /*09f4*/ 	.word	0x0000b0b0
        /*09f8*/ 	.word	0x00000004
        /*09fc*/ 	.word	0x00000000
        /*0a00*/ 	.short	0x0101
        /*0a02*/ 	.byte	0x3f
	.zero		1


	//   ....[36]....
        /*0a04*/ 	.word	0x0000dff0
        /*0a08*/ 	.word	0x00000000
        /*0a0c*/ 	.word	0x00029880
        /*0a10*/ 	.short	0x010a
        /*0a12*/ 	.byte	0x3f
	.zero		1


	//   ....[37]....
        /*0a14*/ 	.word	0x0000e640
        /*0a18*/ 	.word	0x00000000
        /*0a1c*/ 	.word	0x00029870
        /*0a20*/ 	.short	0x0107
        /*0a22*/ 	.byte	0x3f
	.zero		1


	//   ....[38]....
        /*0a24*/ 	.word	0x0000e700
        /*0a28*/ 	.word	0x00000000
        /*0a2c*/ 	.word	0x00029870
        /*0a30*/ 	.short	0x0101
        /*0a32*/ 	.byte	0x3f
	.zero		1


	//   ....[39]....
        /*0a34*/ 	.word	0x0000e730
        /*0a38*/ 	.word	0x00000000
        /*0a3c*/ 	.word	0x00029840
        /*0a40*/ 	.short	0x010a
        /*0a42*/ 	.byte	0x3f
	.zero		1


	//   ....[40]....
        /*0a44*/ 	.word	0x0000ed70
        /*0a48*/ 	.word	0x00000000
        /*0a4c*/ 	.word	0x00029830
        /*0a50*/ 	.short	0x0107
        /*0a52*/ 	.byte	0x3f
	.zero		1


	//   ....[41]....
        /*0a54*/ 	.word	0x0000ee40
        /*0a58*/ 	.word	0x00000000
        /*0a5c*/ 	.word	0x00029830
        /*0a60*/ 	.short	0x0101
        /*0a62*/ 	.byte	0x3f
	.zero		1


	//   ....[42]....
        /*0a64*/ 	.word	0x0000f710
        /*0a68*/ 	.word	0x00000016
        /*0a6c*/ 	.word	0x00029800
        /*0a70*/ 	.short	0x0107
        /*0a72*/ 	.byte	0x3f
	.zero		1


	//   ....[43]....
        /*0a74*/ 	.word	0x0000f810
        /*0a78*/ 	.word	0x00000016
        /*0a7c*/ 	.word	0x00029800
        /*0a80*/ 	.short	0x0101
        /*0a82*/ 	.byte	0x3f
	.zero		1


	//   ....[44]....
        /*0a84*/ 	.word	0x0000f830
        /*0a88*/ 	.word	0x00000016
        /*0a8c*/ 	.word	0x00029820
        /*0a90*/ 	.short	0x010a
        /*0a92*/ 	.byte	0x3f
	.zero		1


	//   ....[45]....
        /*0a94*/ 	.word	0x0000fd50
        /*0a98*/ 	.word	0x00000000
        /*0a9c*/ 	.word	0x00029880
        /*0aa0*/ 	.short	0x010a
        /*0aa2*/ 	.byte	0x3f
	.zero		1


	//   ....[46]....
        /*0aa4*/ 	.word	0x00010230
        /*0aa8*/ 	.word	0x00000000
        /*0aac*/ 	.word	0x00029870
        /*0ab0*/ 	.short	0x0107
        /*0ab2*/ 	.byte	0x3f
	.zero		1


	//   ....[47]....
        /*0ab4*/ 	.word	0x000102f0
        /*0ab8*/ 	.word	0x00000000
        /*0abc*/ 	.word	0x00029870
        /*0ac0*/ 	.short	0x0101
        /*0ac2*/ 	.byte	0x3f
	.zero		1


	//   ....[48]....
        /*0ac4*/ 	.word	0x00010320
        /*0ac8*/ 	.word	0x00000000
        /*0acc*/ 	.word	0x00029840
        /*0ad0*/ 	.short	0x010a
        /*0ad2*/ 	.byte	0x3f
	.zero		1


	//   ....[49]....
        /*0ad4*/ 	.word	0x00010820
        /*0ad8*/ 	.word	0x00000000
        /*0adc*/ 	.word	0x00029830
        /*0ae0*/ 	.short	0x0107
        /*0ae2*/ 	.byte	0x3f
	.zero		1


	//   ....[50]....
        /*0ae4*/ 	.word	0x000108e0
        /*0ae8*/ 	.word	0x00000000
        /*0aec*/ 	.word	0x00029830
        /*0af0*/ 	.short	0x0101
        /*0af2*/ 	.byte	0x3f
	.zero		1


	//   ....[51]....
        /*0af4*/ 	.word	0x00010970
        /*0af8*/ 	.word	0x00000003
        /*0afc*/ 	.word	0x00029870
        /*0b00*/ 	.short	0x010a
        /*0b02*/ 	.byte	0x3f
	.zero		1


	//   ....[52]....
        /*0b04*/ 	.word	0x00010a00
        /*0b08*/ 	.word	0x00000003
        /*0b0c*/ 	.word	0x00029860
        /*0b10*/ 	.short	0x010a
        /*0b12*/ 	.byte	0x3f
	.zero		1


	//   ....[53]....
        /*0b14*/ 	.word	0x00010f10
        /*0b18*/ 	.word	0x00000003
        /*0b1c*/ 	.word	0x00029850
        /*0b20*/ 	.short	0x0101
        /*0b22*/ 	.byte	0x3f
	.zero		1


	//   ....[54]....
        /*0b24*/ 	.word	0x00010fa0
        /*0b28*/ 	.word	0x00000003
        /*0b2c*/ 	.word	0x00000000
        /*0b30*/ 	.short	0x0101
        /*0b32*/ 	.byte	0x3f
	.zero		1


	//   ....[55]....
        /*0b34*/ 	.word	0x00011160
        /*0b38*/ 	.word	0x00000011
        /*0b3c*/ 	.word	0x00029870
        /*0b40*/ 	.short	0x010a
        /*0b42*/ 	.byte	0x3f
	.zero		1


	//   ....[56]....
        /*0b44*/ 	.word	0x000111e0
        /*0b48*/ 	.word	0x00000011
        /*0b4c*/ 	.word	0x00029860
        /*0b50*/ 	.short	0x010a
        /*0b52*/ 	.byte	0x3f
	.zero		1


	//   ....[57]....
        /*0b54*/ 	.word	0x00011700
        /*0b58*/ 	.word	0x00000011
        /*0b5c*/ 	.word	0x00029850
        /*0b60*/ 	.short	0x0101
        /*0b62*/ 	.byte	0x3f
	.zero		1


	//   ....[58]....
        /*0b64*/ 	.word	0x000117b0
        /*0b68*/ 	.word	0x00000011
        /*0b6c*/ 	.word	0x00000000
        /*0b70*/ 	.short	0x0101
        /*0b72*/ 	.byte	0x3f
	.zero		1


	//   ....[59]....
        /*0b74*/ 	.word	0x00012200
        /*0b78*/ 	.word	0x00000005
        /*0b7c*/ 	.word	0x00029820
        /*0b80*/ 	.short	0x010a
        /*0b82*/ 	.byte	0x3f
	.zero		1


	//   ....[60]....
        /*0b84*/ 	.word	0x00012380
        /*0b88*/ 	.word	0x00000003
        /*0b8c*/ 	.word	0x00029840
        /*0b90*/ 	.short	0x010a
        /*0b92*/ 	.byte	0x3f
	.zero		1


	//   ....[61]....
        /*0b94*/ 	.word	0x00012420
        /*0b98*/ 	.word	0x00000005
        /*0b9c*/ 	.word	0x00029840
        /*0ba0*/ 	.short	0x010a
        /*0ba2*/ 	.byte	0x3f
	.zero		1


	//   ....[62]....
        /*0ba4*/ 	.word	0x00012460
        /*0ba8*/ 	.word	0x00000003
        /*0bac*/ 	.word	0x00029860
        /*0bb0*/ 	.short	0x010a
        /*0bb2*/ 	.byte	0x3f
	.zero		1


	//   ....[63]....
        /*0bb4*/ 	.word	0x000124a0
        /*0bb8*/ 	.word	0x00000005
        /*0bbc*/ 	.word	0x00029860
        /*0bc0*/ 	.short	0x010a
        /*0bc2*/ 	.byte	0x3f
	.zero		1


	//   ....[64]....
        /*0bc4*/ 	.word	0x000124e0
        /*0bc8*/ 	.word	0x00000003
        /*0bcc*/ 	.word	0x00029880
        /*0bd0*/ 	.short	0x010a
        /*0bd2*/ 	.byte	0x3f
	.zero		1


	//   ....[65]....
        /*0bd4*/ 	.word	0x00012520
        /*0bd8*/ 	.word	0x00000005
        /*0bdc*/ 	.word	0x00029880
        /*0be0*/ 	.short	0x010a
        /*0be2*/ 	.byte	0x3f
	.zero		1


	//   ....[66]....
        /*0be4*/ 	.word	0x00012590
        /*0be8*/ 	.word	0x00000003
        /*0bec*/ 	.word	0x00029800
        /*0bf0*/ 	.short	0x010a
        /*0bf2*/ 	.byte	0x3f
	.zero		1


	//   ....[67]....
        /*0bf4*/ 	.word	0x000125e0
        /*0bf8*/ 	.word	0x00000003
        /*0bfc*/ 	.word	0x00029830
        /*0c00*/ 	.short	0x010a
        /*0c02*/ 	.byte	0x3f
	.zero		1


	//   ....[68]....
        /*0c04*/ 	.word	0x00012640
        /*0c08*/ 	.word	0x00000008
        /*0c0c*/ 	.word	0x00029830
        /*0c10*/ 	.short	0x010a
        /*0c12*/ 	.byte	0x3f
	.zero		1


	//   ....[69]....
        /*0c14*/ 	.word	0x000126a0
        /*0c18*/ 	.word	0x00000008
        /*0c1c*/ 	.word	0x00029850
        /*0c20*/ 	.short	0x010a
        /*0c22*/ 	.byte	0x3f
	.zero		1


	//   ....[70]....
        /*0c24*/ 	.word	0x00012700
        /*0c28*/ 	.word	0x00000003
        /*0c2c*/ 	.word	0x00029850
        /*0c30*/ 	.short	0x010a
        /*0c32*/ 	.byte	0x3f
	.zero		1


	//   ....[71]....
        /*0c34*/ 	.word	0x00012800
        /*0c38*/ 	.word	0x00000000
        /*0c3c*/ 	.word	0x00029880
        /*0c40*/ 	.short	0x010a
        /*0c42*/ 	.byte	0x3f
	.zero		1


	//   ....[72]....
        /*0c44*/ 	.word	0x00012f70
        /*0c48*/ 	.word	0x00000000
        /*0c4c*/ 	.word	0x00029840
        /*0c50*/ 	.short	0x010a
        /*0c52*/ 	.byte	0x3f
	.zero		1


	//   ....[73]....
        /*0c54*/ 	.word	0x00013c30
        /*0c58*/ 	.word	0x00000016
        /*0c5c*/ 	.word	0x00029820
        /*0c60*/ 	.short	0x010a
        /*0c62*/ 	.byte	0x3f
	.zero		1


	//   ....[74]....
        /*0c64*/ 	.word	0x00013c80
        /*0c68*/ 	.word	0x00000000
        /*0c6c*/ 	.word	0x00029880
        /*0c70*/ 	.short	0x010a
        /*0c72*/ 	.byte	0x3f
	.zero		1


	//   ....[75]....
        /*0c74*/ 	.word	0x000142a0
        /*0c78*/ 	.word	0x00000000
        /*0c7c*/ 	.word	0x00029840
        /*0c80*/ 	.short	0x010a
        /*0c82*/ 	.byte	0x3f
	.zero		1


	//   ....[76]....
        /*0c84*/ 	.word	0x000148e0
        /*0c88*/ 	.word	0x00000003
        /*0c8c*/ 	.word	0x00029870
        /*0c90*/ 	.short	0x010a
        /*0c92*/ 	.byte	0x3f
	.zero		1


	//   ....[77]....
        /*0c94*/ 	.word	0x00014930
        /*0c98*/ 	.word	0x00000003
        /*0c9c*/ 	.word	0x00029860
        /*0ca0*/ 	.short	0x010a
        /*0ca2*/ 	.byte	0x3f
	.zero		1


	//   ....[78]....
        /*0ca4*/ 	.word	0x00014980
        /*0ca8*/ 	.word	0x00000011
        /*0cac*/ 	.word	0x00029870
        /*0cb0*/ 	.short	0x010a
        /*0cb2*/ 	.byte	0x3f
	.zero		1


	//   ....[79]....
        /*0cb4*/ 	.word	0x000149d0
        /*0cb8*/ 	.word	0x00000011
        /*0cbc*/ 	.word	0x00029860
        /*0cc0*/ 	.short	0x010a
        /*0cc2*/ 	.byte	0x3f
	.zero		1


	//   ....[80]....
        /*0cc4*/ 	.word	0x00014a20
        /*0cc8*/ 	.word	0x00000005
        /*0ccc*/ 	.word	0x00029820
        /*0cd0*/ 	.short	0x010a
        /*0cd2*/ 	.byte	0x3f
	.zero		1


	//   ....[81]....
        /*0cd4*/ 	.word	0x00014bc0
        /*0cd8*/ 	.word	0x00000003
        /*0cdc*/ 	.word	0x00029840
        /*0ce0*/ 	.short	0x010a
        /*0ce2*/ 	.byte	0x3f
	.zero		1


	//   ....[82]....
        /*0ce4*/ 	.word	0x00014c10
        /*0ce8*/ 	.word	0x00000005
        /*0cec*/ 	.word	0x00029840
        /*0cf0*/ 	.short	0x010a
        /*0cf2*/ 	.byte	0x3f
	.zero		1


	//   ....[83]....
        /*0cf4*/ 	.word	0x00014c60
        /*0cf8*/ 	.word	0x00000003
        /*0cfc*/ 	.word	0x00029860
        /*0d00*/ 	.short	0x010a
        /*0d02*/ 	.byte	0x3f
	.zero		1


	//   ....[84]....
        /*0d04*/ 	.word	0x00014cb0
        /*0d08*/ 	.word	0x00000005
        /*0d0c*/ 	.word	0x00029860
        /*0d10*/ 	.short	0x010a
        /*0d12*/ 	.byte	0x3f
	.zero		1


	//   ....[85]....
        /*0d14*/ 	.word	0x00014d00
        /*0d18*/ 	.word	0x00000003
        /*0d1c*/ 	.word	0x00029880
        /*0d20*/ 	.short	0x010a
        /*0d22*/ 	.byte	0x3f
	.zero		1


	//----- nvinfo : EIATTR_NUM_MBARRIERS
	.align		4
.L_127:
        /*0d24*/ 	.byte	0x03, 0x38
        /*0d26*/ 	.short	0x0016


	//----- nvinfo : EIATTR_EXIT_INSTR_OFFSETS
	.align		4
        /*0d28*/ 	.byte	0x04, 0x1c
        /*0d2a*/ 	.short	(.L_129 - .L_128)


	//   ....[0]....
.L_128:
        /*0d2c*/ 	.word	0x000009c0


	//   ....[1]....
        /*0d30*/ 	.word	0x0000c050


	//   ....[2]....
        /*0d34*/ 	.word	0x00012570


	//----- nvinfo : EIATTR_MAX_THREADS
	.align		4
.L_129:
        /*0d38*/ 	.byte	0x04, 0x05
        /*0d3a*/ 	.short	(.L_131 - .L_130)
.L_130:
        /*0d3c*/ 	.word	0x00000180
        /*0d40*/ 	.word	0x00000001
        /*0d44*/ 	.word	0x00000001


	//----- nvinfo : EIATTR_CRS_STACK_SIZE
	.align		4
.L_131:
        /*0d48*/ 	.byte	0x04, 0x1e
        /*0d4a*/ 	.short	(.L_133 - .L_132)
.L_132:
        /*0d4c*/ 	.word	0x00000000


	//----- nvinfo : EIATTR_CBANK_PARAM_SIZE
	.align		4
.L_133:
        /*0d50*/ 	.byte	0x03, 0x19
        /*0d52*/ 	.short	0x0af0


	//----- nvinfo : EIATTR_PARAM_CBANK
	.align		4
        /*0d54*/ 	.byte	0x04, 0x0a
        /*0d56*/ 	.short	(.L_135 - .L_134)
	.align		4
.L_134:
        /*0d58*/ 	.word	index@(.nv.constant0._ZN7cutlass13device_kernelIN5flash11enable_sm90INS1_16FlashAttnFwdSm90INS1_25CollectiveMainloopFwdSm90ILi2EN4cute5tupleIJNS5_1CILi1EEES8_S8_EEENS6_IJNS7_ILi128EEENS7_ILi160EEENS7_ILi192EEEEEELi128ENS_12float_e4m3_tEfNS_4arch4Sm90ELb0ELb0ELb1ELb1ELb1ELb0ELb0ELb1ELb1ELb1ELb0ELb0EEENS1_21CollectiveEpilogueFwdINS6_IJSA_SA_SB_EEES9_NS_10bfloat16_tESG_Li256ELb1ELb1ELb0ELb1EEENS1_36VarlenDynamicPersistentTileSchedulerILi128ELi160ELi256ELi128ELb0ELb1ELb1ELb0ELb1ELb1EEEEEEEEEvNT_6ParamsE)
        /*0d5c*/ 	.short	0x0210
        /*0d5e*/ 	.short	0x0af0


	//----- nvinfo : EIATTR_SW_WAR
	.align		4
.L_135:
        /*0d60*/ 	.byte	0x04, 0x36
        /*0d62*/ 	.short	(.L_137 - .L_136)
.L_136:
        /*0d64*/ 	.word	0x00000008
.L_137:


//--------------------- .nv.info._ZN7cutlass13device_kernelIN5flash11enable_sm90INS1_16FlashAttnFwdSm90INS1_25CollectiveMainloopFwdSm90ILi2EN4cute5tupleIJNS5_1CILi1EEES8_S8_EEENS6_IJNS7_ILi128EEENS7_ILi160EEENS7_ILi192EEEEEELi128ENS_12float_e4m3_tEfNS_4arch4Sm90ELb0ELb0ELb1ELb1ELb1ELb1ELb0ELb1ELb1ELb1ELb0ELb0EEENS1_21CollectiveEpilogueFwdINS6_IJSA_SA_SB_EEES9_NS_10bfloat16_tESG_Li256ELb1ELb1ELb0ELb1EEENS1_36VarlenDynamicPersistentTileSchedulerILi128ELi160ELi256ELi128ELb0ELb1ELb1ELb0ELb1ELb1EEEEEEEEEvNT_6ParamsE --------------------------
	.section	.nv.info._ZN7cutlass13device_kernelIN5flash11enable_sm90INS1_16FlashAttnFwdSm90INS1_25CollectiveMainloopFwdSm90ILi2EN4cute5tupleIJNS5_1CILi1EEES8_S8_EEENS6_IJNS7_ILi128EEENS7_ILi160EEENS7_ILi192EEEEEELi128ENS_12float_e4m3_tEfNS_4arch4Sm90ELb0ELb0ELb1ELb1ELb1ELb1ELb0ELb1ELb1ELb1ELb0ELb0EEENS1_21CollectiveEpilogueFwdINS6_IJSA_SA_SB_EEES9_NS_10bfloat16_tESG_Li256ELb1ELb1ELb0ELb1EEENS1_36VarlenDynamicPersistentTileSchedulerILi128ELi160ELi256ELi128ELb0ELb1ELb1ELb0ELb1ELb1EEEEEEEEEvNT_6ParamsE,"",@"SHT_CUDA_INFO"
	.sectionflags	@""
	.align	4


	//----- nvinfo : EIATTR_CUDA_API_VERSION
	.align		4
        /*0000*/ 	.byte	0x04, 0x37
        /*0002*/ 	.short	(.L_139 - .L_138)
.L_138:
        /*0004*/ 	.word	0x00000082


	//----- nvinfo : EIATTR_KPARAM_INFO
	.align		4
.L_139:
        /*0008*/ 	.byte	0x04, 0x17
        /*000a*/ 	.short	(.L_141 - .L_140)
.L_140:
        /*000c*/ 	.word	0x00000000
        /*0010*/ 	.short	0x0000
        /*0012*/ 	.short	0x0070
        /*0014*/ 	.byte	0x00, 0xf0, 0x01, 0x2a


	//----- nvinfo : EIATTR_SPARSE_MMA_MASK
	.align		4
.L_141:
        /*0018*/ 	.byte	0x03, 0x50
        /*001a*/ 	.short	0x0000


	//----- nvinfo : EIATTR_MAXREG_COUNT
	.align		4
        /*001c*/ 	.byte	0x03, 0x1b
        /*001e*/ 	.short	0x00a8


	//----- nvinfo : EIATTR_NUM_BARRIERS
	.align		4
        /*0020*/ 	.byte	0x02, 0x4c
        /*0022*/ 	.byte	0x10
	.zero		1


	//----- nvinfo : EIATTR_EXTERNS
	.align		4
        /*0024*/ 	.byte	0x04, 0x0f
        /*0026*/ 	.short	(.L_143 - .L_142)


	//   ....[0]....
	.align		4
.L_142:
        /*0028*/ 	.word	index@(__assertfail)


	//----- nvinfo : EIATTR_ANNOTATIONS
	.align		4
.L_143:
        /*002c*/ 	.byte	0x04, 0x55
        /*002e*/ 	.short	(.L_145 - .L_144)


	//   ....[0]....
.L_144:
        /* <DEDUP_REMOVED lines=52> */


	//----- nvinfo : EIATTR_MERCURY_ISA_VERSION
	.align		4
.L_145:
        /*0358*/ 	.byte	0x03, 0x5f
        /*035a*/ 	.short	0x0101


	//----- nvinfo : EIATTR_UNUSED_LOAD_BYTE_OFFSET
	.align		4
        /*035c*/ 	.byte	0x04, 0x44
        /*035e*/ 	.short	(.L_147 - .L_146)


	//   ....[0]....
.L_146:
        /*0360*/ 	.word	0x00000a90
        /*0364*/ 	.word	0x0000fff0


	//   ....[1]....
        /*0368*/ 	.word	0x0001fed0
        /*036c*/ 	.word	0x0000fff0


	//----- nvinfo : EIATTR_INT_WARP_WIDE_INSTR_OFFSETS
	.align		4
.L_147:
        /*0370*/ 	.byte	0x04, 0x31
        /*0372*/ 	.short	(.L_149 - .L_148)


	//   ....[0]....
.L_148:
        /*0374*/ 	.word	0x00000130


	//   ....[1]....
        /*0378*/ 	.word	0x00000170


	//   ....[2]....
        /*037c*/ 	.word	0x000001e0


	//   ....[3]....
        /*0380*/ 	.word	0x00024a40


	//   ....[4]....
        /*0384*/ 	.word	0x00024ad0


	//   ....[5]....
        /*0388*/ 	.word	0x00028a50


	//   ....[6]....
        /*038c*/ 	.word	0x00028ae0


	//----- nvinfo : EIATTR_COOP_GROUP_MASK_REGIDS
	.align		4
.L_149:
        /*0390*/ 	.byte	0x04, 0x29
        /*0392*/ 	.short	(.L_151 - .L_150)


	//   ....[0]....
.L_150:
        /*0394*/ 	.word	0xffffffff


	//   ....[1]....
        /*0398*/ 	.word	0xffffffff


	//   ....[2]....
        /*039c*/ 	.word	0xffffffff


	//   ....[3]....
        /*03a0*/ 	.word	0xffffffff


	//   ....[4]....
        /*03a4*/ 	.word	0xffffffff


	//   ....[5]....
        /*03a8*/ 	.word	0xffffffff


	//   ....[6]....
        /*03ac*/ 	.word	0xffffffff


	//   ....[7]....
        /*03b0*/ 	.word	0xffffffff


	//   ....[8]....
        /*03b4*/ 	.word	0xffffffff


	//   ....[9]....
        /*03b8*/ 	.word	0xffffffff


	//   ....[10]....
        /*03bc*/ 	.word	0xffffffff


	//   ....[11]....
        /*03c0*/ 	.word	0xffffffff


	//   ....[12]....
        /*03c4*/ 	.word	0xffffffff


	//   ....[13]....
        /*03c8*/ 	.word	0xffffffff


	//   ....[14]....
        /*03cc*/ 	.word	0xffffffff


	//   ....[15]....
        /*03d0*/ 	.word	0xffffffff


	//   ....[16]....
        /*03d4*/ 	.word	0xffffffff


	//   ....[17]....
        /*03d8*/ 	.word	0xffffffff


	//   ....[18]....
        /*03dc*/ 	.word	0xffffffff


	//   ....[19]....
        /*03e0*/ 	.word	0xffffffff


	//   ....[20]....
        /*03e4*/ 	.word	0xffffffff


	//   ....[21]....
        /*03e8*/ 	.word	0xffffffff


	//   ....[22]....
        /*03ec*/ 	.word	0xffffffff


	//   ....[23]....
        /*03f0*/ 	.word	0xffffffff


	//   ....[24]....
        /*03f4*/ 	.word	0xffffffff


	//   ....[25]....
        /*03f8*/ 	.word	0xffffffff


	//   ....[26]....
        /*03fc*/ 	.word	0xffffffff


	//   ....[27]....
        /*0400*/ 	.word	0xffffffff


	//   ....[28]....
        /*0404*/ 	.word	0xffffffff


	//   ....[29]....
        /*0408*/ 	.word	0xffffffff


	//   ....[30]....
        /*040c*/ 	.word	0xffffffff


	//   ....[31]....
        /*0410*/ 	.word	0xffffffff


	//   ....[32]....
        /*0414*/ 	.word	0xffffffff


	//   ....[33]....
        /*0418*/ 	.word	0xffffffff


	//   ....[34]....
        /*041c*/ 	.word	0xffffffff


	//   ....[35]....
        /*0420*/ 	.word	0xffffffff


	//   ....[36]....
        /*0424*/ 	.word	0xffffffff


	//   ....[37]....
        /*0428*/ 	.word	0xffffffff


	//   ....[38]....
        /*042c*/ 	.word	0xffffffff


	//   ....[39]....
        /*0430*/ 	.word	0xffffffff


	//   ....[40]....
        /*0434*/ 	.word	0xffffffff


	//   ....[41]....
        /*0438*/ 	.word	0xffffffff


	//   ....[42]....
        /*043c*/ 	.word	0xffffffff


	//   ....[43]....
        /*0440*/ 	.word	0xffffffff


	//   ....[44]....
        /*0444*/ 	.word	0xffffffff


	//   ....[45]....
        /*0448*/ 	.word	0xffffffff


	//   ....[46]....
        /*044c*/ 	.word	0xffffffff


	//   ....[47]....
        /*0450*/ 	.word	0xffffffff


	//   ....[48]....
        /*0454*/ 	.word	0xffffffff


	//   ....[49]....
        /*0458*/ 	.word	0xffffffff


	//   ....[50]....
        /*045c*/ 	.word	0xffffffff


	//   ....[51]....
        /*0460*/ 	.word	0xffffffff


	//   ....[52]....
        /*0464*/ 	.word	0xffffffff


	//   ....[53]....
        /*0468*/ 	.word	0xffffffff


	//   ....[54]....
        /*046c*/ 	.word	0xffffffff


	//   ....[55]....
        /*0470*/ 	.word	0xffffffff


	//   ....[56]....
        /*0474*/ 	.word	0xffffffff


	//   ....[57]....
        /*0478*/ 	.word	0xffffffff


	//   ....[58]....
        /*047c*/ 	.word	0xffffffff


	//   ....[59]....
        /*0480*/ 	.word	0xffffffff


	//   ....[60]....
        /*0484*/ 	.word	0xffffffff


	//   ....[61]....
        /*0488*/ 	.word	0xffffffff


	//   ....[62]....
        /*048c*/ 	.word	0xffffffff


	//   ....[63]....
        /*0490*/ 	.word	0xffffffff


	//   ....[64]....
        /*0494*/ 	.word	0xffffffff


	//   ....[65]....
        /*0498*/ 	.word	0xffffffff


	//   ....[66]....
        /*049c*/ 	.word	0xffffffff


	//   ....[67]....
        /*04a0*/ 	.word	0xffffffff


	//   ....[68]....
        /*04a4*/ 	.word	0xffffffff


	//   ....[69]....
        /*04a8*/ 	.word	0xffffffff


	//   ....[70]....
        /*04ac*/ 	.word	0xffffffff


	//   ....[71]....
        /*04b0*/ 	.word	0xffffffff


	//   ....[72]....
        /*04b4*/ 	.word	0xffffffff


	//   ....[73]....
        /*04b8*/ 	.word	0xffffffff


	//   ....[74]....
        /*04bc*/ 	.word	0xffffffff


	//   ....[75]....
        /*04c0*/ 	.word	0xffffffff


	//   ....[76]....
        /*04c4*/ 	.word	0xffffffff


	//   ....[77]....
        /*04c8*/ 	.word	0xffffffff


	//   ....[78]....
        /*04cc*/ 	.word	0xffffffff


	//   ....[79]....
        /*04d0*/ 	.word	0xffffffff


	//   ....[80]....
        /*04d4*/ 	.word	0xffffffff


	//   ....[81]....
        /*04d8*/ 	.word	0xffffffff


	//   ....[82]....
        /*04dc*/ 	.word	0xffffffff


	//   ....[83]....
        /*04e0*/ 	.word	0xffffffff


	//   ....[84]....
        /*04e4*/ 	.word	0xffffffff


	//   ....[85]....
        /*04e8*/ 	.word	0xffffffff


	//   ....[86]....
        /*04ec*/ 	.word	0xffffffff


	//   ....[87]....
        /*04f0*/ 	.word	0xffffffff


	//   ....[88]....
        /*04f4*/ 	.word	0xffffffff


	//   ....[89]....
        /*04f8*/ 	.word	0xffffffff


	//   ....[90]....
        /*04fc*/ 	.word	0xffffffff


	//   ....[91]....
        /*0500*/ 	.word	0xffffffff


	//   ....[92]....
        /*0504*/ 	.word	0xffffffff


	//   ....[93]....
        /*0508*/ 	.word	0xffffffff


	//   ....[94]....
        /*050c*/ 	.word	0xffffffff


	//   ....[95]....
        /*0510*/ 	.word	0xffffffff


	//   ....[96]....
        /*0514*/ 	.word	0xffffffff


	//   ....[97]....
        /*0518*/ 	.word	0xffffffff


	//   ....[98]....
        /*051c*/ 	.word	0xffffffff


	//   ....[99]....
        /*0520*/ 	.word	0xffffffff


	//   ....[100]....
        /*0524*/ 	.word	0xffffffff


	//   ....[101]....
        /*0528*/ 	.word	0xffffffff


	//   ....[102]....
        /*052c*/ 	.word	0xffffffff


	//   ....[103]....
        /*0530*/ 	.word	0xffffffff


	//   ....[104]....
        /*0534*/ 	.word	0xffffffff


	//   ....[105]....
        /*0538*/ 	.word	0xffffffff


	//   ....[106]....
        /*053c*/ 	.word	0xffffffff


	//   ....[107]....
        /*0540*/ 	.word	0xffffffff


	//   ....[108]....
        /*0544*/ 	.word	0xffffffff


	//   ....[109]....
        /*0548*/ 	.word	0xffffffff


	//   ....[110]....
        /*054c*/ 	.word	0xffffffff


	//   ....[111]....
        /*0550*/ 	.word	0xffffffff


	//   ....[112]....
        /*0554*/ 	.word	0xffffffff


	//   ....[113]....
        /*0558*/ 	.word	0xffffffff


	//   ....[114]....
        /*055c*/ 	.word	0xffffffff


	//   ....[115]....
        /*0560*/ 	.word	0xffffffff


	//   ....[116]....
        /*0564*/ 	.word	0xffffffff


	//   ....[117]....
        /*0568*/ 	.word	0xffffffff


	//   ....[118]....
        /*056c*/ 	.word	0xffffffff


	//   ....[119]....
        /*0570*/ 	.word	0xffffffff


	//   ....[120]....
        /*0574*/ 	.word	0xffffffff


	//   ....[121]....
        /*0578*/ 	.word	0xffffffff


	//   ....[122]....
        /*057c*/ 	.word	0xffffffff


	//   ....[123]....
        /*0580*/ 	.word	0xffffffff


	//   ....[124]....
        /*0584*/ 	.word	0xffffffff


	//   ....[125]....
        /*0588*/ 	.word	0xffffffff


	//   ....[126]....
        /*058c*/ 	.word	0xffffffff


	//   ....[127]....
        /*0590*/ 	.word	0xffffffff


	//   ....[128]....
        /*0594*/ 	.word	0xffffffff


	//   ....[129]....
        /*0598*/ 	.word	0xffffffff


	//   ....[130]....
        /*059c*/ 	.word	0xffffffff


	//   ....[131]....
        /*05a0*/ 	.word	0xffffffff


	//   ....[132]....
        /*05a4*/ 	.word	0xffffffff


	//   ....[133]....
        /*05a8*/ 	.word	0xffffffff


	//   ....[134]....
        /*05ac*/ 	.word	0xffffffff


	//   ....[135]....
        /*05b0*/ 	.word	0xffffffff


	//   ....[136]....
        /*05b4*/ 	.word	0xffffffff


	//   ....[137]....
        /*05b8*/ 	.word	0xffffffff


	//   ....[138]....
        /*05bc*/ 	.word	0xffffffff


	//   ....[139]....
        /*05c0*/ 	.word	0xffffffff


	//   ....[140]....
        /*05c4*/ 	.word	0xffffffff


	//   ....[141]....
        /*05c8*/ 	.word	0xffffffff


	//   ....[142]....
        /*05cc*/ 	.word	0xffffffff


	//   ....[143]....
        /*05d0*/ 	.word	0xffffffff


	//   ....[144]....
        /*05d4*/ 	.word	0xffffffff


	//   ....[145]....
        /*05d8*/ 	.word	0xffffffff


	//   ....[146]....
        /*05dc*/ 	.word	0xffffffff


	//   ....[147]....
        /*05e0*/ 	.word	0xffffffff


	//   ....[148]....
        /*05e4*/ 	.word	0xffffffff


	//   ....[149]....
        /*05e8*/ 	.word	0xffffffff


	//   ....[150]....
        /*05ec*/ 	.word	0xffffffff


	//   ....[151]....
        /*05f0*/ 	.word	0xffffffff


	//   ....[152]....
        /*05f4*/ 	.word	0xffffffff


	//   ....[153]....
        /*05f8*/ 	.word	0xffffffff


	//   ....[154]....
        /*05fc*/ 	.word	0xffffffff


	//   ....[155]....
        /*0600*/ 	.word	0xffffffff


	//   ....[156]....
        /*0604*/ 	.word	0xffffffff


	//   ....[157]....
        /*0608*/ 	.word	0xffffffff


	//   ....[158]....
        /*060c*/ 	.word	0xffffffff


	//   ....[159]....
        /*0610*/ 	.word	0xffffffff


	//   ....[160]....
        /*0614*/ 	.word	0xffffffff


	//   ....[161]....
        /*0618*/ 	.word	0xffffffff


	//   ....[162]....
        /*061c*/ 	.word	0xffffffff


	//   ....[163]....
        /*0620*/ 	.word	0xffffffff


	//   ....[164]....
        /*0624*/ 	.word	0xffffffff


	//   ....[165]....
        /*0628*/ 	.word	0xffffffff


	//   ....[166]....
        /*062c*/ 	.word	0xffffffff


	//   ....[167]....
        /*0630*/ 	.word	0xffffffff


	//   ....[168]....
        /*0634*/ 	.word	0xffffffff


	//   ....[169]....
        /*0638*/ 	.word	0xffffffff


	//   ....[170]....
        /*063c*/ 	.word	0xffffffff


	//   ....[171]....
        /*0640*/ 	.word	0xffffffff


	//   ....[172]....
        /*0644*/ 	.word	0xffffffff


	//   ....[173]....
        /*0648*/ 	.word	0xffffffff


	//   ....[174]....
        /*064c*/ 	.word	0xffffffff


	//   ....[175]....
        /*0650*/ 	.word	0xffffffff


	//   ....[176]....
        /*0654*/ 	.word	0xffffffff


	//   ....[177]....
        /*0658*/ 	.word	0xffffffff


	//   ....[178]....
        /*065c*/ 	.word	0xffffffff


	//   ....[179]....
        /*0660*/ 	.word	0x0500000f


	//   ....[180]....
        /*0664*/ 	.word	0x0500000f


	//   ....[181]....
        /*0668*/ 	.word	0x0500000f


	//   ....[182]....
        /*066c*/ 	.word	0x0500000f


	//   ....[183]....
        /*0670*/ 	.word	0x0500000f


	//   ....[184]....
        /*0674*/ 	.word	0x0500000f


	//   ....[185]....
        /*0678*/ 	.word	0x0500000f


	//   ....[186]....
        /*067c*/ 	.word	0x0500000f


	//   ....[187]....
        /*0680*/ 	.word	0x0500000f


	//   ....[188]....
        /*0684*/ 	.word	0x0500000f


	//   ....[189]....
        /*0688*/ 	.word	0x0500000f


	//   ....[190]....
        /*068c*/ 	.word	0x0500000f


	//   ....[191]....
        /*0690*/ 	.word	0x0500000f


	//   ....[192]....
        /*0694*/ 	.word	0x0500000f


	//   ....[193]....
        /*0698*/ 	.word	0x0500000f


	//   ....[194]....
        /*069c*/ 	.word	0x0500000f


	//   ....[195]....
        /*06a0*/ 	.word	0x0500000f


	//   ....[196]....
        /*06a4*/ 	.word	0x0500000f


	//   ....[197]....
        /*06a8*/ 	.word	0x0500000f


	//   ....[198]....
        /*06ac*/ 	.word	0x0500000f


	//   ....[199]....
        /*06b0*/ 	.word	0x0500000f


	//   ....[200]....
        /*06b4*/ 	.word	0x0500000f


	//   ....[201]....
        /*06b8*/ 	.word	0x0500000f


	//   ....[202]....
        /*06bc*/ 	.word	0x0500000f


	//   ....[203]....
        /*06c0*/ 	.word	0x0500000f


	//   ....[204]....
        /*06c4*/ 	.word	0x0500000f


	//   ....[205]....
        /*06c8*/ 	.word	0x0500000f


	//   ....[206]....
        /*06cc*/ 	.word	0x0500000f


	//   ....[207]....
        /*06d0*/ 	.word	0x0500000f


	//   ....[208]....
        /*06d4*/ 	.word	0x0500000f


	//   ....[209]....
        /*06d8*/ 	.word	0x0500000f


	//   ....[210]....
        /*06dc*/ 	.word	0x0500000f


	//   ....[211]....
        /*06e0*/ 	.word	0x0500000f


	//   ....[212]....
        /*06e4*/ 	.word	0x0500000f


	//   ....[213]....
        /*06e8*/ 	.word	0x0500000f


	//   ....[214]....
        /*06ec*/ 	.word	0x0500000f


	//   ....[215]....
        /*06f0*/ 	.word	0x0500000f


	//   ....[216]....
        /*06f4*/ 	.word	0x0500000f


	//   ....[217]....
        /*06f8*/ 	.word	0x0500000f


	//   ....[218]....
        /*06fc*/ 	.word	0x0500000f


	//   ....[219]....
        /*0700*/ 	.word	0x0500000f


	//   ....[220]....
        /*0704*/ 	.word	0x0500000f


	//   ....[221]....
        /*0708*/ 	.word	0x0500000f


	//   ....[222]....
        /*070c*/ 	.word	0x0500000f


	//   ....[223]....
        /*0710*/ 	.word	0x0500000f


	//   ....[224]....
        /*0714*/ 	.word	0x0500000f


	//   ....[225]....
        /*0718*/ 	.word	0x0500000f


	//   ....[226]....
        /*071c*/ 	.word	0x0500000f


	//   ....[227]....
        /*0720*/ 	.word	0x0500000f


	//   ....[228]....
        /*0724*/ 	.word	0x0500000f


	//   ....[229]....
        /*0728*/ 	.word	0x0500000f


	//   ....[230]....
        /*072c*/ 	.word	0x0500000f


	//   ....[231]....
        /*0730*/ 	.word	0x0500000f


	//   ....[232]....
        /*0734*/ 	.word	0x0500000f


	//   ....[233]....
        /*0738*/ 	.word	0x0500000f


	//   ....[234]....
        /*073c*/ 	.word	0x0500000f


	//   ....[235]....
        /*0740*/ 	.word	0x0500000f


	//   ....[236]....
        /*0744*/ 	.word	0x0500000f


	//   ....[237]....
        /*0748*/ 	.word	0x0500000f


	//   ....[238]....
        /*074c*/ 	.word	0x0500000f


	//   ....[239]....
        /*0750*/ 	.word	0x0500000f


	//   ....[240]....
        /*0754*/ 	.word	0x0500000f


	//   ....[241]....
        /*0758*/ 	.word	0x0500000f


	//   ....[242]....
        /*075c*/ 	.word	0x0500000f


	//   ....[243]....
        /*0760*/ 	.word	0x0500000f


	//   ....[244]....
        /*0764*/ 	.word	0x0500000f


	//   ....[245]....
        /*0768*/ 	.word	0x0500000f


	//   ....[246]....
        /*076c*/ 	.word	0x0500000f


	//   ....[247]....
        /*0770*/ 	.word	0x0500000f


	//   ....[248]....
        /*0774*/ 	.word	0x0500000f


	//   ....[249]....
        /*0778*/ 	.word	0x0500000f


	//   ....[250]....
        /*077c*/ 	.word	0x0500000f


	//   ....[251]....
        /*0780*/ 	.word	0x0500000f


	//   ....[252]....
        /*0784*/ 	.word	0x0500000f


	//   ....[253]....
        /*0788*/ 	.word	0x0500000f


	//   ....[254]....
        /*078c*/ 	.word	0x0500000f


	//   ....[255]....
        /*0790*/ 	.word	0x0500000f


	//   ....[0]....
        /*0794*/ 	.word	0x0500000f


	//   ....[1]....
        /*0798*/ 	.word	0x0500000f


	//   ....[2]....
        /*079c*/ 	.word	0x0500000f


	//   ....[3]....
        /*07a0*/ 	.word	0x0500000f


	//   ....[4]....
        /*07a4*/ 	.word	0x0500000f


	//   ....[5]....
        /*07a8*/ 	.word	0x0500000f


	//   ....[6]....
        /*07ac*/ 	.word	0x0500000f


	//   ....[7]....
        /*07b0*/ 	.word	0x0500000f


	//   ....[8]....
        /*07b4*/ 	.word	0x0500000f


	//   ....[9]....
        /*07b8*/ 	.word	0x0500000f


	//   ....[10]....
        /*07bc*/ 	.word	0x0500000f


	//   ....[11]....
        /*07c0*/ 	.word	0x0500000f


	//   ....[12]....
        /*07c4*/ 	.word	0x0500000f


	//   ....[13]....
        /*07c8*/ 	.word	0x0500000f


	//   ....[14]....
        /*07cc*/ 	.word	0x0500000f


	//   ....[15]....
        /*07d0*/ 	.word	0x0500000f


	//   ....[16]....
        /*07d4*/ 	.word	0x0500000f


	//   ....[17]....
        /*07d8*/ 	.word	0x0500000f


	//   ....[18]....
        /*07dc*/ 	.word	0x0500000f


	//   ....[19]....
        /*07e0*/ 	.word	0x0500000f


	//   ....[20]....
        /*07e4*/ 	.word	0x0500000f


	//   ....[21]....
        /*07e8*/ 	.word	0x0500000f


	//   ....[22]....
        /*07ec*/ 	.word	0x0500000f


	//   ....[23]....
        /*07f0*/ 	.word	0x0500000f


	//   ....[24]....
        /*07f4*/ 	.word	0x0500000f


	//   ....[25]....
        /*07f8*/ 	.word	0x0500000f


	//   ....[26]....
        /*07fc*/ 	.word	0x0500000f


	//   ....[27]....
        /*0800*/ 	.word	0x0500000f


	//   ....[28]....
        /*0804*/ 	.word	0x0500000f


	//   ....[29]....
        /*0808*/ 	.word	0x0500000f


	//   ....[30]....
        /*080c*/ 	.word	0x0500000f


	//   ....[31]....
        /*0810*/ 	.word	0x0500000f


	//   ....[32]....
        /*0814*/ 	.word	0x0500000f


	//   ....[33]....
        /*0818*/ 	.word	0x0500000f


	//   ....[34]....
        /*081c*/ 	.word	0x0500000f


	//   ....[35]....
        /*0820*/ 	.word	0x0500000f


	//   ....[36]....
        /*0824*/ 	.word	0x0500000f


	//   ....[37]....
        /*0828*/ 	.word	0x0500000f


	//   ....[38]....
        /*082c*/ 	.word	0x0500000f


	//   ....[39]....
        /*0830*/ 	.word	0x0500000f


	//   ....[40]....
        /*0834*/ 	.word	0x0500000f


	//   ....[41]....
        /*0838*/ 	.word	0x0500000f


	//   ....[42]....
        /*083c*/ 	.word	0x0500000f


	//   ....[43]....
        /*0840*/ 	.word	0x0500000f


	//   ....[44]....
        /*0844*/ 	.word	0x0500000f


	//   ....[45]....
        /*0848*/ 	.word	0x0500000f


	//   ....[46]....
        /*084c*/ 	.word	0x0500000f


	//   ....[47]....
        /*0850*/ 	.word	0x0500000f


	//   ....[48]....
        /*0854*/ 	.word	0x0500000f


	//   ....[49]....
        /*0858*/ 	.word	0x0500000f


	//   ....[50]....
        /*085c*/ 	.word	0x0500000f


	//   ....[51]....
        /*0860*/ 	.word	0x0500000f


	//----- nvinfo : EIATTR_COOP_GROUP_INSTR_OFFSETS
	.align		4
.L_151:
        /*0864*/ 	.byte	0x04, 0x28
        /*0866*/ 	.short	(.L_153 - .L_152)


	//   ....[0]....
.L_152:
        /*0868*/ 	.word	0x00000070


	//   ....[1]....
        /*086c*/ 	.word	0x00000140


	//   ....[2]....
        /*0870*/ 	.word	0x00000190


	//   ....[3]....
        /*0874*/ 	.word	0x000003c0


	//   ....[4]....
        /*0878*/ 	.word	0x00000520


	//   ....[5]....
        /*087c*/ 	.word	0x00000640


	//   ....[6]....
        /*0880*/ 	.word	0x000007a0


	//   ....[7]....
        /*0884*/ 	.word	0x00003610


	//   ....[8]....
        /*0888*/ 	.word	0x00003620


	//   ....[9]....
        /*088c*/ 	.word	0x00006270


	//   ....[10]....
        /*0890*/ 	.word	0x00006280


	//   ....[11]....
        /*0894*/ 	.word	0x00009620


	//   ....[12]....
        /*0898*/ 	.word	0x00009630


	//   ....[13]....
        /*089c*/ 	.word	0x0000c410


	//   ....[14]....
        /*08a0*/ 	.word	0x0000c420


	//   ....[15]....
        /*08a4*/ 	.word	0x0000f440


	//   ....[16]....
        /*08a8*/ 	.word	0x0000f450


	//   ....[17]....
        /*08ac*/ 	.word	0x0000f6c0


	//   ....[18]....
        /*08b0*/ 	.word	0x0000f6d0


	//   ....[19]....
        /*08b4*/ 	.word	0x0000fbb0


	//   ....[20]....
        /*08b8*/ 	.word	0x0000fc10


	//   ....[21]....
        /*08bc*/ 	.word	0x0000fdb0


	//   ....[22]....
        /*08c0*/ 	.word	0x0000fdd0


	//   ....[23]....
        /*08c4*/ 	.word	0x000103f0


	//   ....[24]....
        /*08c8*/ 	.word	0x00010ba0


	//   ....[25]....
        /*08cc*/ 	.word	0x00010bb0


	//   ....[26]....
        /*08d0*/ 	.word	0x00010bc0


	//   ....[27]....
        /*08d4*/ 	.word	0x00010bd0


	//   ....[28]....
        /*08d8*/ 	.word	0x00014050


	//   ....[29]....
        /*08dc*/ 	.word	0x00014060


	//   ....[30]....
        /*08e0*/ 	.word	0x00014070


	//   ....[31]....
        /*08e4*/ 	.word	0x00014080


	//   ....[32]....
        /*08e8*/ 	.word	0x00019b30


	//   ....[33]....
        /*08ec*/ 	.word	0x00019b90


	//   ....[34]....
        /*08f0*/ 	.word	0x0001a1f0


	//   ....[35]....
        /*08f4*/ 	.word	0x0001a2d0


	//   ....[36]....
        /*08f8*/ 	.word	0x0001db50


	//   ....[37]....
        /*08fc*/ 	.word	0x0001db70


	//   ....[38]....
        /*0900*/ 	.word	0x0001db90


	//   ....[39]....
        /*0904*/ 	.word	0x0001dbc0


	//   ....[40]....
        /*0908*/ 	.word	0x0001f700


	//   ....[41]....
        /*090c*/ 	.word	0x0001f710


	//   ....[42]....
        /*0910*/ 	.word	0x0001f790


	//   ....[43]....
        /*0914*/ 	.word	0x0001f7a0


	//   ....[44]....
        /*0918*/ 	.word	0x00020520


	//   ....[45]....
        /*091c*/ 	.word	0x00020550


	//   ....[46]....
        /*0920*/ 	.word	0x00020590


	//   ....[47]....
        /*0924*/ 	.word	0x000205c0


	//   ....[48]....
        /*0928*/ 	.word	0x000205f0


	//   ....[49]....
        /*092c*/ 	.word	0x00020620


	//   ....[50]....
        /*0930*/ 	.word	0x00020650


	//   ....[51]....
        /*0934*/ 	.word	0x00020680


	//   ....[52]....
        /*0938*/ 	.word	0x000206b0


	//   ....[53]....
        /*093c*/ 	.word	0x000206e0


	//   ....[54]....
        /*0940*/ 	.word	0x00020710


	//   ....[55]....
        /*0944*/ 	.word	0x00020740


	//   ....[56]....
        /*0948*/ 	.word	0x00020770


	//   ....[57]....
        /*094c*/ 	.word	0x000207a0


	//   ....[58]....
        /*0950*/ 	.word	0x000207d0


	//   ....[59]....
        /*0954*/ 	.word	0x00020800


	//   ....[60]....
        /*0958*/ 	.word	0x00020830


	//   ....[61]....
        /*095c*/ 	.word	0x00020860


	//   ....[62]....
        /*0960*/ 	.word	0x00020890


	//   ....[63]....
        /*0964*/ 	.word	0x000208c0


	//   ....[64]....
        /*0968*/ 	.word	0x000208f0


	//   ....[65]....
        /*096c*/ 	.word	0x00020920


	//   ....[66]....
        /*0970*/ 	.word	0x00020950


	//   ....[67]....
        /*0974*/ 	.word	0x00020960


	//   ....[68]....
        /*0978*/ 	.word	0x00020970


	//   ....[69]....
        /*097c*/ 	.word	0x00020980


	//   ....[70]....
        /*0980*/ 	.word	0x00020990


	//   ....[71]....
        /*0984*/ 	.word	0x000209a0


	//   ....[72]....
        /*0988*/ 	.word	0x000209b0


	//   ....[73]....
        /*098c*/ 	.word	0x000209c0


	//   ....[74]....
        /*0990*/ 	.word	0x000209f0


	//   ....[75]....
        /*0994*/ 	.word	0x00020a20


	//   ....[76]....
        /*0998*/ 	.word	0x00020ff0


	//   ....[77]....
        /*099c*/ 	.word	0x00021030


	//   ....[78]....
        /*09a0*/ 	.word	0x00021060


	//   ....[79]....
        /*09a4*/ 	.word	0x00021090


	//   ....[80]....
        /*09a8*/ 	.word	0x00021660


	//   ....[81]....
        /*09ac*/ 	.word	0x00021690


	//   ....[82]....
        /*09b0*/ 	.word	0x00021750


	//   ....[83]....
        /*09b4*/ 	.word	0x00021770


	//   ....[84]....
        /*09b8*/ 	.word	0x00021830


	//   ....[85]....
        /*09bc*/ 	.word	0x00021850


	//   ....[86]....
        /*09c0*/ 	.word	0x00021920


	//   ....[87]....
        /*09c4*/ 	.word	0x00021940


	//   ....[88]....
        /*09c8*/ 	.word	0x00022120


	//   ....[89]....
        /*09cc*/ 	.word	0x00022130


	//   ....[90]....
        /*09d0*/ 	.word	0x00022270


	//   ....[91]....
        /*09d4*/ 	.word	0x00022280


	//   ....[92]....
        /*09d8*/ 	.word	0x000223b0


	//   ....[93]....
        /*09dc*/ 	.word	0x000223c0


	//   ....[94]....
        /*09e0*/ 	.word	0x000224f0


	//   ....[95]....
        /*09e4*/ 	.word	0x00022500


	//   ....[96]....
        /*09e8*/ 	.word	0x00022680


	//   ....[97]....
        /*09ec*/ 	.word	0x00022850


	//   ....[98]....
        /*09f0*/ 	.word	0x00022880


	//   ....[99]....
        /*09f4*/ 	.word	0x000228b0


	//   ....[100]....
        /*09f8*/ 	.word	0x000228e0


	//   ....[101]....
        /*09fc*/ 	.word	0x00022910


	//   ....[102]....
        /*0a00*/ 	.word	0x00022940


	//   ....[103]....
        /*0a04*/ 	.word	0x00022ab0


	//   ....[104]....
        /*0a08*/ 	.word	0x00022ae0


	//   ....[105]....
        /*0a0c*/ 	.word	0x00022b10


	//   ....[106]....
        /*0a10*/ 	.word	0x00022b40


	//   ....[107]....
        /*0a14*/ 	.word	0x00022b70


	//   ....[108]....
        /*0a18*/ 	.word	0x00022ba0


	//   ....[109]....
        /*0a1c*/ 	.word	0x00022c30


	//   ....[110]....
        /*0a20*/ 	.word	0x00022c60


	//   ....[111]....
        /*0a24*/ 	.word	0x00022ce0


	//   ....[112]....
        /*0a28*/ 	.word	0x000239e0


	//   ....[113]....
        /*0a2c*/ 	.word	0x00025ae0


	//   ....[114]....
        /*0a30*/ 	.word	0x00025b00


	//   ....[115]....
        /*0a34*/ 	.word	0x00025b50


	//   ....[116]....
        /*0a38*/ 	.word	0x00025bf0


	//   ....[117]....
        /*0a3c*/ 	.word	0x00025c50


	//   ....[118]....
        /*0a40*/ 	.word	0x00025c70


	//   ....[119]....
        /*0a44*/ 	.word	0x00025c80


	//   ....[120]....
        /*0a48*/ 	.word	0x00025c90


	//   ....[121]....
        /*0a4c*/ 	.word	0x00025d90


	//   ....[122]....
        /*0a50*/ 	.word	0x00025da0


	//   ....[123]....
        /*0a54*/ 	.word	0x00026270


	//   ....[124]....
        /*0a58*/ 	.word	0x00026280


	//   ....[125]....
        /*0a5c*/ 	.word	0x00026370


	//   ....[126]....
        /*0a60*/ 	.word	0x00026390


	//   ....[127]....
        /*0a64*/ 	.word	0x00026420


	//   ....[128]....
        /*0a68*/ 	.word	0x00026440


	//   ....[129]....
        /*0a6c*/ 	.word	0x00026450


	//   ....[130]....
        /*0a70*/ 	.word	0x000264e0


	//   ....[131]....
        /*0a74*/ 	.word	0x00026540


	//   ....[132]....
        /*0a78*/ 	.word	0x00026550


	//   ....[133]....
        /*0a7c*/ 	.word	0x00026d50


	//   ....[134]....
        /*0a80*/ 	.word	0x00026d80


	//   ....[135]....
        /*0a84*/ 	.word	0x00026e40


	//   ....[136]....
        /*0a88*/ 	.word	0x00026e60


	//   ....[137]....
        /*0a8c*/ 	.word	0x00026f00


	//   ....[138]....
        /*0a90*/ 	.word	0x00026f20


	//   ....[139]....
        /*0a94*/ 	.word	0x00026f30


	//   ....[140]....
        /*0a98*/ 	.word	0x00026fc0


	//   ....[141]....
        /*0a9c*/ 	.word	0x00027960


	//   ....[142]....
        /*0aa0*/ 	.word	0x00027990


	//   ....[143]....
        /*0aa4*/ 	.word	0x000279f0


	//   ....[144]....
        /*0aa8*/ 	.word	0x00027a20


	//   ....[145]....
        /*0aac*/ 	.word	0x00027a30


	//   ....[146]....
        /*0ab0*/ 	.word	0x00027a80


	//   ....[147]....
        /*0ab4*/ 	.word	0x00027a90


	//   ....[148]....
        /*0ab8*/ 	.word	0x00027aa0


	//   ....[149]....
        /*0abc*/ 	.word	0x00027af0


	//   ....[150]....
        /*0ac0*/ 	.word	0x00027b40


	//   ....[151]....
        /*0ac4*/ 	.word	0x00027fb0


	//   ....[152]....
        /*0ac8*/ 	.word	0x00027fd0


	//   ....[153]....
        /*0acc*/ 	.word	0x00027fe0


	//   ....[154]....
        /*0ad0*/ 	.word	0x00027ff0


	//   ....[155]....
        /*0ad4*/ 	.word	0x00028050


	//   ....[156]....
        /*0ad8*/ 	.word	0x00028060


	//   ....[157]....
        /*0adc*/ 	.word	0x000280c0


	//   ....[158]....
        /*0ae0*/ 	.word	0x000280f0


	//   ....[159]....
        /*0ae4*/ 	.word	0x00028130


	//   ....[160]....
        /*0ae8*/ 	.word	0x00028190


	//   ....[161]....
        /*0aec*/ 	.word	0x00029380


	//   ....[162]....
        /*0af0*/ 	.word	0x000293b0


	//   ....[163]....
        /*0af4*/ 	.word	0x000293f0


	//   ....[164]....
        /*0af8*/ 	.word	0x00029420


	//   ....[165]....
        /*0afc*/ 	.word	0x00029450


	//   ....[166]....
        /*0b00*/ 	.word	0x00029480


	//   ....[167]....
        /*0b04*/ 	.word	0x000294b0


	//   ....[168]....
        /*0b08*/ 	.word	0x000294e0


	//   ....[169]....
        /*0b0c*/ 	.word	0x00029660


	//   ....[170]....
        /*0b10*/ 	.word	0x00029690


	//   ....[171]....
        /*0b14*/ 	.word	0x000296c0


	//   ....[172]....
        /*0b18*/ 	.word	0x000296f0


	//   ....[173]....
        /*0b1c*/ 	.word	0x00029720


	//   ....[174]....
        /*0b20*/ 	.word	0x00029750


	//   ....[175]....
        /*0b24*/ 	.word	0x00029810


	//   ....[176]....
        /*0b28*/ 	.word	0x00029830


	//   ....[177]....
        /*0b2c*/ 	.word	0x000298a0


	//   ....[178]....
        /*0b30*/ 	.word	0x00029d30


	//   ....[179]....
        /*0b34*/ 	.word	0x0002a0d0


	//   ....[180]....
        /*0b38*/ 	.word	0x0002a160


	//   ....[181]....
        /*0b3c*/ 	.word	0x0002a200


	//   ....[182]....
        /*0b40*/ 	.word	0x0002a290


	//   ....[183]....
        /*0b44*/ 	.word	0x0002a380


	//   ....[184]....
        /*0b48*/ 	.word	0x0002a410


	//   ....[185]....
        /*0b4c*/ 	.word	0x0002a4b0


	//   ....[186]....
        /*0b50*/ 	.word	0x0002a540


	//   ....[187]....
        /*0b54*/ 	.word	0x0002a630


	//   ....[188]....
        /*0b58*/ 	.word	0x0002a6c0


	//   ....[189]....
        /*0b5c*/ 	.word	0x0002a760


	//   ....[190]....
        /*0b60*/ 	.word	0x0002a7f0


	//   ....[191]....
        /*0b64*/ 	.word	0x0002a930


	//   ....[192]....
        /*0b68*/ 	.word	0x0002a9e0


	//   ....[193]....
        /*0b6c*/ 	.word	0x0002aa70


	//   ....[194]....
        /*0b70*/ 	.word	0x0002aac0


	//   ....[195]....
        /*0b74*/ 	.word	0x0002ab10


	//   ....[196]....
        /*0b78*/ 	.word	0x0002abf0


	//   ....[197]....
        /*0b7c*/ 	.word	0x0002ac80


	//   ....[198]....
        /*0b80*/ 	.word	0x0002acd0


	//   ....[199]....
        /*0b84*/ 	.word	0x0002ad20


	//   ....[200]....
        /*0b88*/ 	.word	0x0002af50


	//   ....[201]....
        /*0b8c*/ 	.word	0x0002b070


	//   ....[202]....
        /*0b90*/ 	.word	0x0002b190


	//   ....[203]....
        /*0b94*/ 	.word	0x0002b250


	//   ....[204]....
        /*0b98*/ 	.word	0x0002b2b0


	//   ....[205]....
        /*0b9c*/ 	.word	0x0002b330


	//   ....[206]....
        /*0ba0*/ 	.word	0x0002b390


	//   ....[207]....
        /*0ba4*/ 	.word	0x0002b3f0


	//   ....[208]....
        /*0ba8*/ 	.word	0x0002b450


	//   ....[209]....
        /*0bac*/ 	.word	0x0002b4d0


	//   ....[210]....
        /*0bb0*/ 	.word	0x0002b530


	//   ....[211]....
        /*0bb4*/ 	.word	0x0002b5b0


	//   ....[212]....
        /*0bb8*/ 	.word	0x0002b610


	//   ....[213]....
        /*0bbc*/ 	.word	0x0002b690


	//   ....[214]....
        /*0bc0*/ 	.word	0x0002b6f0


	//   ....[215]....
        /*0bc4*/ 	.word	0x0002b770


	//   ....[216]....
        /*0bc8*/ 	.word	0x0002b7d0


	//   ....[217]....
        /*0bcc*/ 	.word	0x0002b850


	//   ....[218]....
        /*0bd0*/ 	.word	0x0002b8b0


	//   ....[219]....
        /*0bd4*/ 	.word	0x0002b930


	//   ....[220]....
        /*0bd8*/ 	.word	0x0002b990


	//   ....[221]....
        /*0bdc*/ 	.word	0x0002b9f0


	//   ....[222]....
        /*0be0*/ 	.word	0x0002ba50


	//   ....[223]....
        /*0be4*/ 	.word	0x0002bab0


	//   ....[224]....
        /*0be8*/ 	.word	0x0002bb10


	//   ....[225]....
        /*0bec*/ 	.word	0x0002bb90


	//   ....[226]....
        /*0bf0*/ 	.word	0x0002bbf0


	//   ....[227]....
        /*0bf4*/ 	.word	0x0002bc70


	//   ....[228]....
        /*0bf8*/ 	.word	0x0002bcd0


	//   ....[229]....
        /*0bfc*/ 	.word	0x0002bd50


	//   ....[230]....
        /*0c00*/ 	.word	0x0002bdb0


	//   ....[231]....
        /*0c04*/ 	.word	0x0002be40


	//   ....[232]....
        /*0c08*/ 	.word	0x0002bf30


	//   ....[233]....
        /*0c0c*/ 	.word	0x0002bf80


	//   ....[234]....
        /*0c10*/ 	.word	0x0002c010


	//   ....[235]....
        /*0c14*/ 	.word	0x0002c0a0


	//   ....[236]....
        /*0c18*/ 	.word	0x0002c130


	//   ....[237]....
        /*0c1c*/ 	.word	0x0002c1c0


	//   ....[238]....
        /*0c20*/ 	.word	0x0002c250


	//   ....[239]....
        /*0c24*/ 	.word	0x0002c2e0


	//   ....[240]....
        /*0c28*/ 	.word	0x0002c3a0


	//   ....[241]....
        /*0c2c*/ 	.word	0x0002c670


	//   ....[242]....
        /*0c30*/ 	.word	0x0002c770


	//   ....[243]....
        /*0c34*/ 	.word	0x0002c820


	//   ....[244]....
        /*0c38*/ 	.word	0x0002c970


	//   ....[245]....
        /*0c3c*/ 	.word	0x0002c9d0


	//   ....[246]....
        /*0c40*/ 	.word	0x0002ca80


	//   ....[247]....
        /*0c44*/ 	.word	0x0002cb40


	//   ....[248]....
        /*0c48*/ 	.word	0x0002cc60


	//   ....[249]....
        /*0c4c*/ 	.word	0x0002ccc0


	//   ....[250]....
        /*0c50*/ 	.word	0x0002cd70


	//   ....[251]....
        /*0c54*/ 	.word	0x0002ce30


	//   ....[252]....
        /*0c58*/ 	.word	0x0002cf90


	//   ....[253]....
        /*0c5c*/ 	.word	0x0002d050


	//   ....[254]....
        /*0c60*/ 	.word	0x0002d1a0


	//   ....[255]....
        /*0c64*/ 	.word	0x0002d250


	//   ....[0]....
        /*0c68*/ 	.word	0x0002d350


	//   ....[1]....
        /*0c6c*/ 	.word	0x0002d410


	//   ....[2]....
        /*0c70*/ 	.word	0x0002d470


	//   ....[3]....
        /*0c74*/ 	.word	0x0002d510


	//   ....[4]....
        /*0c78*/ 	.word	0x0002d5d0


	//   ....[5]....
        /*0c7c*/ 	.word	0x0002d6a0


	//   ....[6]....
        /*0c80*/ 	.word	0x0002d750


	//   ....[7]....
        /*0c84*/ 	.word	0x0002d7c0


	//   ....[8]....
        /*0c88*/ 	.word	0x0002d820


	//   ....[9]....
        /*0c8c*/ 	.word	0x0002d930


	//   ....[10]....
        /*0c90*/ 	.word	0x0002d990


	//   ....[11]....
        /*0c94*/ 	.word	0x0002dab0


	//   ....[12]....
        /*0c98*/ 	.word	0x0002db10


	//   ....[13]....
        /*0c9c*/ 	.word	0x0002dbb0


	//   ....[14]....
        /*0ca0*/ 	.word	0x0002dd50


	//   ....[15]....
        /*0ca4*/ 	.word	0x0002de10


	//   ....[16]....
        /*0ca8*/ 	.word	0x0002dec0


	//   ....[17]....
        /*0cac*/ 	.word	0x0002df80


	//   ....[18]....
        /*0cb0*/ 	.word	0x0002e030


	//   ....[19]....
        /*0cb4*/ 	.word	0x0002e0e0


	//   ....[20]....
        /*0cb8*/ 	.word	0x0002e190


	//   ....[21]....
        /*0cbc*/ 	.word	0x0002e240


	//   ....[22]....
        /*0cc0*/ 	.word	0x0002e2a0


	//   ....[23]....
        /*0cc4*/ 	.word	0x0002e380


	//   ....[24]....
        /*0cc8*/ 	.word	0x0002e470


	//   ....[25]....
        /*0ccc*/ 	.word	0x0002e510


	//   ....[26]....
        /*0cd0*/ 	.word	0x0002e570


	//   ....[27]....
        /*0cd4*/ 	.word	0x0002e640


	//   ....[28]....
        /*0cd8*/ 	.word	0x0002e6a0


	//   ....[29]....
        /*0cdc*/ 	.word	0x0002e770


	//   ....[30]....
        /*0ce0*/ 	.word	0x0002e7d0


	//   ....[31]....
        /*0ce4*/ 	.word	0x0002e8a0


	//   ....[32]....
        /*0ce8*/ 	.word	0x0002e900


	//   ....[33]....
        /*0cec*/ 	.word	0x0002e9d0


	//   ....[34]....
        /*0cf0*/ 	.word	0x0002ebb0


	//   ....[35]....
        /*0cf4*/ 	.word	0x0002ec50


	//   ....[36]....
        /*0cf8*/ 	.word	0x0002ed70


	//   ....[37]....
        /*0cfc*/ 	.word	0x0002ede0


	//   ....[38]....
        /*0d00*/ 	.word	0x0002ee50


	//   ....[39]....
        /*0d04*/ 	.word	0x0002eec0


	//   ....[40]....
        /*0d08*/ 	.word	0x0002ef30


	//   ....[41]....
        /*0d0c*/ 	.word	0x0002efb0


	//   ....[42]....
        /*0d10*/ 	.word	0x0002f040


	//   ....[43]....
        /*0d14*/ 	.word	0x0002f0d0


	//   ....[44]....
        /*0d18*/ 	.word	0x0002f140


	//   ....[45]....
        /*0d1c*/ 	.word	0x0002f1b0


	//   ....[46]....
        /*0d20*/ 	.word	0x0002f220


	//   ....[47]....
        /*0d24*/ 	.word	0x0002f2a0


	//   ....[48]....
        /*0d28*/ 	.word	0x0002f310


	//   ....[49]....
        /*0d2c*/ 	.word	0x0002f3b0


	//   ....[50]....
        /*0d30*/ 	.word	0x0002f440


	//   ....[51]....
        /*0d34*/ 	.word	0x0002f560


	//----- nvinfo : EIATTR_REG_RECONFIG
	.align		4
.L_153:
        /*0d38*/ 	.byte	0x01, 0x54
	.zero		2


	//----- nvinfo : EIATTR_SYSCALL_OFFSETS
	.align		4
        /*0d3c*/ 	.byte	0x04, 0x46
        /*0d3e*/ 	.short	(.L_155 - .L_154)


	//   ....[0]....
.L_154:
        /*0d40*/ 	.word	0x00001cb0


	//   ....[1]....
        /*0d44*/ 	.word	0x00001e00


	//   ....[2]....
        /*0d48*/ 	.word	0x00010580


	//   ....[3]....
        /*0d4c*/ 	.word	0x00010b20


	//   ....[4]....
        /*0d50*/ 	.word	0x00024c30


	//   ....[5]....
        /*0d54*/ 	.word	0x00024dc0


	//   ....[6]....
        /*0d58*/ 	.word	0x00024f10


	//   ....[7]....
        /*0d5c*/ 	.word	0x00025050


	//   ....[8]....
        /*0d60*/ 	.word	0x00026980


	//----- nvinfo : EIATTR_MBARRIER_INSTR_OFFSETS
	.align		4
.L_155:
        /*0d64*/ 	.byte	0x04, 0x39
        /*0d66*/ 	.short	(.L_157 - .L_156)


	//   ....[0]....
.L_156:
        /*0d68*/ 	.word	0x00000270
        /*0d6c*/ 	.word	0x000000ff
        /*0d70*/ 	.word	0x00029800
        /*0d74*/ 	.short	0x0100
        /*0d76*/ 	.byte	0x08
	.zero		1


	//   ....[1]....
        /*0d78*/ 	.word	0x00000280
        /*0d7c*/ 	.word	0x000000ff
        /*0d80*/ 	.word	0x00029820
        /*0d84*/ 	.short	0x0100
        /*0d86*/ 	.byte	0x08
	.zero		1


	//   ....[2]....
        /*0d88*/ 	.word	0x00000370
        /*0d8c*/ 	.word	0x000000ff
        /*0d90*/ 	.word	0x00029830
        /*0d94*/ 	.short	0x0100
        /*0d96*/ 	.byte	0x08
	.zero		1


	//   ....[3]....
        /*0d98*/ 	.word	0x00000380
        /*0d9c*/ 	.word	0x000000ff
        /*0da0*/ 	.word	0x00029840
        /*0da4*/ 	.short	0x0100
        /*0da6*/ 	.byte	0x08
	.zero		1


	//   ....[4]....
        /*0da8*/ 	.word	0x00000390
        /*0dac*/ 	.word	0x000000ff
        /*0db0*/ 	.word	0x00029838
        /*0db4*/ 	.short	0x0100
        /*0db6*/ 	.byte	0x08
	.zero		1


	//   ....[5]....
        /*0db8*/ 	.word	0x000003a0
        /*0dbc*/ 	.word	0x000000ff
        /*0dc0*/ 	.word	0x00029848
        /*0dc4*/ 	.short	0x0100
        /*0dc6*/ 	.byte	0x08
	.zero		1


	//   ....[6]....
        /*0dc8*/ 	.word	0x000004d0
        /*0dcc*/ 	.word	0x000000ff
        /*0dd0*/ 	.word	0x00029850
        /*0dd4*/ 	.short	0x0100
        /*0dd6*/ 	.byte	0x08
	.zero		1


	//   ....[7]....
        /*0dd8*/ 	.word	0x000004e0
        /*0ddc*/ 	.word	0x000000ff
        /*0de0*/ 	.word	0x00029860
        /*0de4*/ 	.short	0x0100
        /*0de6*/ 	.byte	0x08
	.zero		1


	//   ....[8]....
        /*0de8*/ 	.word	0x000004f0
        /*0dec*/ 	.word	0x000000ff
        /*0df0*/ 	.word	0x00029858
        /*0df4*/ 	.short	0x0100
        /*0df6*/ 	.byte	0x08
	.zero		1


	//   ....[9]....
        /*0df8*/ 	.word	0x00000500
        /*0dfc*/ 	.word	0x000000ff
        /*0e00*/ 	.word	0x00029868
        /*0e04*/ 	.short	0x0100
        /*0e06*/ 	.byte	0x08
	.zero		1


	//   ....[10]....
        /*0e08*/ 	.word	0x000005f0
        /*0e0c*/ 	.word	0x000000ff
        /*0e10*/ 	.word	0x00029870
        /*0e14*/ 	.short	0x0100
        /*0e16*/ 	.byte	0x06
	.zero		1


	//   ....[11]....
        /*0e18*/ 	.word	0x00000600
        /*0e1c*/ 	.word	0x000000ff
        /*0e20*/ 	.word	0x00029880
        /*0e24*/ 	.short	0x0100
        /*0e26*/ 	.byte	0x06
	.zero		1


	//   ....[12]....
        /*0e28*/ 	.word	0x00000610
        /*0e2c*/ 	.word	0x000000ff
        /*0e30*/ 	.word	0x00029878
        /*0e34*/ 	.short	0x0100
        /*0e36*/ 	.byte	0x06
	.zero		1


	//   ....[13]....
        /*0e38*/ 	.word	0x00000620
        /*0e3c*/ 	.word	0x000000ff
        /*0e40*/ 	.word	0x00029888
        /*0e44*/ 	.short	0x0100
        /*0e46*/ 	.byte	0x06
	.zero		1


	//   ....[14]....
        /*0e48*/ 	.word	0x00000750
        /*0e4c*/ 	.word	0x000000ff
        /*0e50*/ 	.word	0x00029890
        /*0e54*/ 	.short	0x0100
        /*0e56*/ 	.byte	0x08
	.zero		1


	//   ....[15]....
        /*0e58*/ 	.word	0x00000760
        /*0e5c*/ 	.word	0x000000ff
        /*0e60*/ 	.word	0x000298a0
        /*0e64*/ 	.short	0x0100
        /*0e66*/ 	.byte	0x08
	.zero		1


	//   ....[16]....
        /*0e68*/ 	.word	0x00000770
        /*0e6c*/ 	.word	0x000000ff
        /*0e70*/ 	.word	0x00029898
        /*0e74*/ 	.short	0x0100
        /*0e76*/ 	.byte	0x08
	.zero		1


	//   ....[17]....
        /*0e78*/ 	.word	0x00000780
        /*0e7c*/ 	.word	0x000000ff
        /*0e80*/ 	.word	0x000298a8
        /*0e84*/ 	.short	0x0100
        /*0e86*/ 	.byte	0x08
	.zero		1


	//   ....[18]....
        /*0e88*/ 	.word	0x000008c0
        /*0e8c*/ 	.word	0x000000ff
        /*0e90*/ 	.word	0x000298b0
        /*0e94*/ 	.short	0x0100
        /*0e96*/ 	.byte	0x08
	.zero		1


	//   ....[19]....
        /*0e98*/ 	.word	0x000008d0
        /*0e9c*/ 	.word	0x000000ff
        /*0ea0*/ 	.word	0x000298c0
        /*0ea4*/ 	.short	0x0100
        /*0ea6*/ 	.byte	0x08
	.zero		1


	//   ....[20]....
        /*0ea8*/ 	.word	0x000008e0
        /*0eac*/ 	.word	0x000000ff
        /*0eb0*/ 	.word	0x000298b8
        /*0eb4*/ 	.short	0x0100
        /*0eb6*/ 	.byte	0x08
	.zero		1


	//   ....[21]....
        /*0eb8*/ 	.word	0x000008f0
        /*0ebc*/ 	.word	0x000000ff
        /*0ec0*/ 	.word	0x000298c8
        /*0ec4*/ 	.short	0x0100
        /*0ec6*/ 	.byte	0x08
	.zero		1


	//   ....[22]....
        /*0ec8*/ 	.word	0x000035c0
        /*0ecc*/ 	.word	0x0000005b
        /*0ed0*/ 	.word	0x00029890
        /*0ed4*/ 	.short	0x010a
        /*0ed6*/ 	.byte	0x3f
	.zero		1


	//   ....[23]....
        /*0ed8*/ 	.word	0x000095c0
        /*0edc*/ 	.word	0x0000005b
        /*0ee0*/ 	.word	0x00029890
        /*0ee4*/ 	.short	0x010a
        /*0ee6*/ 	.byte	0x3f
	.zero		1


	//   ....[24]....
        /*0ee8*/ 	.word	0x0000f290
        /*0eec*/ 	.word	0x0000005b
        /*0ef0*/ 	.word	0x00029890
        /*0ef4*/ 	.short	0x010a
        /*0ef6*/ 	.byte	0x3f
	.zero		1


	//   ....[25]....
        /*0ef8*/ 	.word	0x0000f9f0
        /*0efc*/ 	.word	0x0000000b
        /*0f00*/ 	.word	0x00000000
        /*0f04*/ 	.short	0x0101
        /*0f06*/ 	.byte	0x3f
	.zero		1


	//   ....[26]....
        /*0f08*/ 	.word	0x0000fa30
        /*0f0c*/ 	.word	0x0000005b
        /*0f10*/ 	.word	0x000298b0
        /*0f14*/ 	.short	0x010a
        /*0f16*/ 	.byte	0x3f
	.zero		1


	//   ....[27]....
        /*0f18*/ 	.word	0x00010050
        /*0f1c*/ 	.word	0x0000005b
        /*0f20*/ 	.word	0x00000000
        /*0f24*/ 	.short	0x0101
        /*0f26*/ 	.byte	0x3f
	.zero		1


	//   ....[28]....
        /*0f28*/ 	.word	0x00010880
        /*0f2c*/ 	.word	0x00000012
        /*0f30*/ 	.word	0x00029800
        /*0f34*/ 	.short	0x010a
        /*0f36*/ 	.byte	0x3f
	.zero		1


	//   ....[29]....
        /*0f38*/ 	.word	0x000108d0
        /*0f3c*/ 	.word	0x00000012
        /*0f40*/ 	.word	0x00029800
        /*0f44*/ 	.short	0x010a
        /*0f46*/ 	.byte	0x3f
	.zero		1


	//   ....[30]....
        /*0f48*/ 	.word	0x00011160
        /*0f4c*/ 	.word	0x00000012
        /*0f50*/ 	.word	0x00029800
        /*0f54*/ 	.short	0x010a
        /*0f56*/ 	.byte	0x3f
	.zero		1


	//   ....[31]....
        /*0f58*/ 	.word	0x000144c0
        /*0f5c*/ 	.word	0x00000012
        /*0f60*/ 	.word	0x00029800
        /*0f64*/ 	.short	0x010a
        /*0f66*/ 	.byte	0x3f
	.zero		1


	//   ....[32]....
        /*0f68*/ 	.word	0x00017590
        /*0f6c*/ 	.word	0x00000000
        /*0f70*/ 	.word	0x00029830
        /*0f74*/ 	.short	0x010a
        /*0f76*/ 	.byte	0x3f
	.zero		1


	//   ....[33]....
        /*0f78*/ 	.word	0x000175e0
        /*0f7c*/ 	.word	0x00000000
        /*0f80*/ 	.word	0x00029830
        /*0f84*/ 	.short	0x010a
        /*0f86*/ 	.byte	0x3f
	.zero		1


	//   ....[34]....
        /*0f88*/ 	.word	0x0001a600
        /*0f8c*/ 	.word	0x0000003c
        /*0f90*/ 	.word	0x00000000
        /*0f94*/ 	.short	0x0101
        /*0f96*/ 	.byte	0x3f
	.zero		1


	//   ....[35]....
        /*0f98*/ 	.word	0x0001b7c0
        /*0f9c*/ 	.word	0x0000000b
        /*0fa0*/ 	.word	0x00029830
        /*0fa4*/ 	.short	0x010a
        /*0fa6*/ 	.byte	0x3f
	.zero		1


	//   ....[36]....
        /*0fa8*/ 	.word	0x0001b810
        /*0fac*/ 	.word	0x0000000b
        /*0fb0*/ 	.word	0x00029830
        /*0fb4*/ 	.short	0x010a
        /*0fb6*/ 	.byte	0x3f
	.zero		1


	//   ....[37]....
        /*0fb8*/ 	.word	0x0001c910
        /*0fbc*/ 	.word	0x0000000a
        /*0fc0*/ 	.word	0x00029850
        /*0fc4*/ 	.short	0x010a
        /*0fc6*/ 	.byte	0x3f
	.zero		1


	//   ....[38]....
        /*0fc8*/ 	.word	0x0001c950
        /*0fcc*/ 	.word	0x0000000a
        /*0fd0*/ 	.word	0x00029850
        /*0fd4*/ 	.short	0x010a
        /*0fd6*/ 	.byte	0x3f
	.zero		1


	//   ....[39]....
        /*0fd8*/ 	.word	0x0001e050
        /*0fdc*/ 	.word	0x0000009d
        /*0fe0*/ 	.word	0x00000000
        /*0fe4*/ 	.short	0x0101
        /*0fe6*/ 	.byte	0x3f
	.zero		1


	//   ....[40]....
        /*0fe8*/ 	.word	0x0001ed20
        /*0fec*/ 	.word	0x00000007
        /*0ff0*/ 	.word	0x00000000
        /*0ff4*/ 	.short	0x0101
        /*0ff6*/ 	.byte	0x3f
	.zero		1


	//   ....[41]....
        /*0ff8*/ 	.word	0x0001f390
        /*0ffc*/ 	.word	0x0000000b
        /*1000*/ 	.word	0x00029850
        /*1004*/ 	.short	0x010a
        /*1006*/ 	.byte	0x3f
	.zero		1


	//   ....[42]....
        /*1008*/ 	.word	0x0001f410
        /*100c*/ 	.word	0x0000000b
        /*1010*/ 	.word	0x00029850
        /*1014*/ 	.short	0x010a
        /*1016*/ 	.byte	0x3f
	.zero		1


	//   ....[43]....
        /*1018*/ 	.word	0x0001fa40
        /*101c*/ 	.word	0x00000000
        /*1020*/ 	.word	0x00000000
        /*1024*/ 	.short	0x0101
        /*1026*/ 	.byte	0x3f
	.zero		1


	//   ....[44]....
        /*1028*/ 	.word	0x00021680
        /*102c*/ 	.word	0x00000000
        /*1030*/ 	.word	0x00000000
        /*1034*/ 	.short	0x0101
        /*1036*/ 	.byte	0x3f
	.zero		1


	//   ....[45]....
        /*1038*/ 	.word	0x00023ac0
        /*103c*/ 	.word	0x00000016
        /*1040*/ 	.word	0x00029820
        /*1044*/ 	.short	0x010a
        /*1046*/ 	.byte	0x3f
	.zero		1


	//   ....[46]....
        /*1048*/ 	.word	0x00023b50
        /*104c*/ 	.word	0x00000009
        /*1050*/ 	.word	0x000298a0
        /*1054*/ 	.short	0x010a
        /*1056*/ 	.byte	0x3f
	.zero		1


	//   ....[47]....
        /*1058*/ 	.word	0x00023f80
        /*105c*/ 	.word	0x00000009
        /*1060*/ 	.word	0x000298c0
        /*1064*/ 	.short	0x010a
        /*1066*/ 	.byte	0x3f
	.zero		1


	//   ....[48]....
        /*1068*/ 	.word	0x000242c0
        /*106c*/ 	.word	0x00000008
        /*1070*/ 	.word	0x000298a0
        /*1074*/ 	.short	0x010a
        /*1076*/ 	.byte	0x3f
	.zero		1


	//   ....[49]....
        /*1078*/ 	.word	0x000246e0
        /*107c*/ 	.word	0x00000008
        /*1080*/ 	.word	0x000298c0
        /*1084*/ 	.short	0x010a
        /*1086*/ 	.byte	0x3f
	.zero		1


	//   ....[50]....
        /*1088*/ 	.word	0x00025780
        /*108c*/ 	.word	0x00000000
        /*1090*/ 	.word	0x00029880
        /*1094*/ 	.short	0x010a
        /*1096*/ 	.byte	0x3f
	.zero		1


	//   ....[51]....
        /*1098*/ 	.word	0x00025eb0
        /*109c*/ 	.word	0x00000000
        /*10a0*/ 	.word	0x00029870
        /*10a4*/ 	.short	0x0107
        /*10a6*/ 	.byte	0x3f
	.zero		1


	//   ....[52]....
        /*10a8*/ 	.word	0x00025f70
        /*10ac*/ 	.word	0x00000000
        /*10b0*/ 	.word	0x00029870
        /*10b4*/ 	.short	0x0101
        /*10b6*/ 	.byte	0x3f
	.zero		1


	//   ....[53]....
        /*10b8*/ 	.word	0x00025fc0
        /*10bc*/ 	.word	0x00000000
        /*10c0*/ 	.word	0x00029840
        /*10c4*/ 	.short	0x010a
        /*10c6*/ 	.byte	0x3f
	.zero		1


	//   ....[54]....
        /*10c8*/ 	.word	0x00026690
        /*10cc*/ 	.word	0x00000000
        /*10d0*/ 	.word	0x00029830
        /*10d4*/ 	.short	0x0107
        /*10d6*/ 	.byte	0x3f
	.zero		1


	//   ....[55]....
        /*10d8*/ 	.word	0x00026770
        /*10dc*/ 	.word	0x00000000
        /*10e0*/ 	.word	0x00029830
        /*10e4*/ 	.short	0x0101
        /*10e6*/ 	.byte	0x3f
	.zero		1


	//   ....[56]....
        /*10e8*/ 	.word	0x000270a0
        /*10ec*/ 	.word	0x00000016
        /*10f0*/ 	.word	0x00029800
        /*10f4*/ 	.short	0x0107
        /*10f6*/ 	.byte	0x3f
	.zero		1


	//   ....[57]....
        /*10f8*/ 	.word	0x000271a0
        /*10fc*/ 	.word	0x00000016
        /*1100*/ 	.word	0x00029800
        /*1104*/ 	.short	0x0101
        /*1106*/ 	.byte	0x3f
	.zero		1


	//   ....[58]....
        /*1108*/ 	.word	0x000271c0
        /*110c*/ 	.word	0x00000016
        /*1110*/ 	.word	0x00029820
        /*1114*/ 	.short	0x010a
        /*1116*/ 	.byte	0x3f
	.zero		1


	//   ....[59]....
        /*1118*/ 	.word	0x00027690
        /*111c*/ 	.word	0x00000000
        /*1120*/ 	.word	0x00029880
        /*1124*/ 	.short	0x010a
        /*1126*/ 	.byte	0x3f
	.zero		1


	//   ....[60]....
        /*1128*/ 	.word	0x00027c00
        /*112c*/ 	.word	0x00000000
        /*1130*/ 	.word	0x00029870
        /*1134*/ 	.short	0x0107
        /*1136*/ 	.byte	0x3f
	.zero		1


	//   ....[61]....
        /*1138*/ 	.word	0x00027cc0
        /*113c*/ 	.word	0x00000000
        /*1140*/ 	.word	0x00029870
        /*1144*/ 	.short	0x0101
        /*1146*/ 	.byte	0x3f
	.zero		1


	//   ....[62]....
        /*1148*/ 	.word	0x00027cf0
        /*114c*/ 	.word	0x00000000
        /*1150*/ 	.word	0x00029840
        /*1154*/ 	.short	0x010a
        /*1156*/ 	.byte	0x3f
	.zero		1


	//   ....[63]....
        /*1158*/ 	.word	0x00028230
        /*115c*/ 	.word	0x00000000
        /*1160*/ 	.word	0x00029830
        /*1164*/ 	.short	0x0107
        /*1166*/ 	.byte	0x3f
	.zero		1


	//   ....[64]....
        /*1168*/ 	.word	0x000282f0
        /*116c*/ 	.word	0x00000000
        /*1170*/ 	.word	0x00029830
        /*1174*/ 	.short	0x0101
        /*1176*/ 	.byte	0x3f
	.zero		1


	//   ....[65]....
        /*1178*/ 	.word	0x00028380
        /*117c*/ 	.word	0x00000003
        /*1180*/ 	.word	0x00029870
        /*1184*/ 	.short	0x010a
        /*1186*/ 	.byte	0x3f
	.zero		1


	//   ....[66]....
        /*1188*/ 	.word	0x00028410
        /*118c*/ 	.word	0x00000003
        /*1190*/ 	.word	0x00029860
        /*1194*/ 	.short	0x010a
        /*1196*/ 	.byte	0x3f
	.zero		1


	//   ....[67]....
        /*1198*/ 	.word	0x00028920
        /*119c*/ 	.word	0x00000003
        /*11a0*/ 	.word	0x00029850
        /*11a4*/ 	.short	0x0101
        /*11a6*/ 	.byte	0x3f
	.zero		1


	//   ....[68]....
        /*11a8*/ 	.word	0x000289b0
        /*11ac*/ 	.word	0x00000003
        /*11b0*/ 	.word	0x00000000
        /*11b4*/ 	.short	0x0101
        /*11b6*/ 	.byte	0x3f
	.zero		1


	//   ....[69]....
        /*11b8*/ 	.word	0x00028b70
        /*11bc*/ 	.word	0x00000011
        /*11c0*/ 	.word	0x00029870
        /*11c4*/ 	.short	0x010a
        /*11c6*/ 	.byte	0x3f
	.zero		1


	//   ....[70]....
        /*11c8*/ 	.word	0x00028bf0
        /*11cc*/ 	.word	0x00000011
        /*11d0*/ 	.word	0x00029860
        /*11d4*/ 	.short	0x010a
        /*11d6*/ 	.byte	0x3f
	.zero		1


	//   ....[71]....
        /*11d8*/ 	.word	0x00029110
        /*11dc*/ 	.word	0x00000011
        /*11e0*/ 	.word	0x00029850
        /*11e4*/ 	.short	0x0101
        /*11e6*/ 	.byte	0x3f
	.zero		1


	//   ....[72]....
        /*11e8*/ 	.word	0x000291d0
        /*11ec*/ 	.word	0x00000011
        /*11f0*/ 	.word	0x00000000
        /*11f4*/ 	.short	0x0101
        /*11f6*/ 	.byte	0x3f
	.zero		1


	//   ....[73]....
        /*11f8*/ 	.word	0x00029cb0
        /*11fc*/ 	.word	0x00000004
        /*1200*/ 	.word	0x00029820
        /*1204*/ 	.short	0x010a
        /*1206*/ 	.byte	0x3f
	.zero		1


	//   ....[74]....
        /*1208*/ 	.word	0x00029e20
        /*120c*/ 	.word	0x00000005
        /*1210*/ 	.word	0x00029840
        /*1214*/ 	.short	0x010a
        /*1216*/ 	.byte	0x3f
	.zero		1


	//   ....[75]....
        /*1218*/ 	.word	0x00029ec0
        /*121c*/ 	.word	0x00000017
        /*1220*/ 	.word	0x00029840
        /*1224*/ 	.short	0x010a
        /*1226*/ 	.byte	0x3f
	.zero		1


	//   ....[76]....
        /*1228*/ 	.word	0x00029f00
        /*122c*/ 	.word	0x00000005
        /*1230*/ 	.word	0x00029860
        /*1234*/ 	.short	0x010a
        /*1236*/ 	.byte	0x3f
	.zero		1


	//   ....[77]....
        /*1238*/ 	.word	0x00029f40
        /*123c*/ 	.word	0x00000017
        /*1240*/ 	.word	0x00029860
        /*1244*/ 	.short	0x010a
        /*1246*/ 	.byte	0x3f
	.zero		1


	//   ....[78]....
        /*1248*/ 	.word	0x00029f80
        /*124c*/ 	.word	0x00000005
        /*1250*/ 	.word	0x00029880
        /*1254*/ 	.short	0x010a
        /*1256*/ 	.byte	0x3f
	.zero		1


	//   ....[79]....
        /*1258*/ 	.word	0x00029fc0
        /*125c*/ 	.word	0x00000017
        /*1260*/ 	.word	0x00029880
        /*1264*/ 	.short	0x010a
        /*1266*/ 	.byte	0x3f
	.zero		1


	//   ....[80]....
        /*1268*/ 	.word	0x0002a020
        /*126c*/ 	.word	0x0000005b
        /*1270*/ 	.word	0x00029890
        /*1274*/ 	.short	0x010a
        /*1276*/ 	.byte	0x3f
	.zero		1


	//   ....[81]....
        /*1278*/ 	.word	0x0002a2d0
        /*127c*/ 	.word	0x0000005b
        /*1280*/ 	.word	0x00029890
        /*1284*/ 	.short	0x010a
        /*1286*/ 	.byte	0x3f
	.zero		1


	//   ....[82]....
        /*1288*/ 	.word	0x0002a580
        /*128c*/ 	.word	0x0000005b
        /*1290*/ 	.word	0x00029890
        /*1294*/ 	.short	0x010a
        /*1296*/ 	.byte	0x3f
	.zero		1


	//   ....[83]....
        /*1298*/ 	.word	0x0002a830
        /*129c*/ 	.word	0x0000005b
        /*12a0*/ 	.word	0x000298b0
        /*12a4*/ 	.short	0x010a
        /*12a6*/ 	.byte	0x3f
	.zero		1


	//   ....[84]....
        /*12a8*/ 	.word	0x0002ab40
        /*12ac*/ 	.word	0x00000012
        /*12b0*/ 	.word	0x00029800
        /*12b4*/ 	.short	0x010a
        /*12b6*/ 	.byte	0x3f
	.zero		1


	//   ....[85]....
        /*12b8*/ 	.word	0x0002ad60
        /*12bc*/ 	.word	0x00000012
        /*12c0*/ 	.word	0x00029800
        /*12c4*/ 	.short	0x010a
        /*12c6*/ 	.byte	0x3f
	.zero		1


	//   ....[86]....
        /*12c8*/ 	.word	0x0002adb0
        /*12cc*/ 	.word	0x00000000
        /*12d0*/ 	.word	0x00029830
        /*12d4*/ 	.short	0x010a
        /*12d6*/ 	.byte	0x3f
	.zero		1


	//   ....[87]....
        /*12d8*/ 	.word	0x0002ae00
        /*12dc*/ 	.word	0x0000000b
        /*12e0*/ 	.word	0x00029830
        /*12e4*/ 	.short	0x010a
        /*12e6*/ 	.byte	0x3f
	.zero		1


	//   ....[88]....
        /*12e8*/ 	.word	0x0002ae50
        /*12ec*/ 	.word	0x0000000a
        /*12f0*/ 	.word	0x00029850
        /*12f4*/ 	.short	0x010a
        /*12f6*/ 	.byte	0x3f
	.zero		1


	//   ....[89]....
        /*12f8*/ 	.word	0x0002aea0
        /*12fc*/ 	.word	0x0000000b
        /*1300*/ 	.word	0x00029850
        /*1304*/ 	.short	0x010a
        /*1306*/ 	.byte	0x3f
	.zero		1


	//   ....[90]....
        /*1308*/ 	.word	0x0002c460
        /*130c*/ 	.word	0x00000016
        /*1310*/ 	.word	0x00029820
        /*1314*/ 	.short	0x010a
        /*1316*/ 	.byte	0x3f
	.zero		1


	//   ....[91]....
        /*1318*/ 	.word	0x0002c4b0
        /*131c*/ 	.word	0x00000009
        /*1320*/ 	.word	0x000298a0
        /*1324*/ 	.short	0x010a
        /*1326*/ 	.byte	0x3f
	.zero		1


	//   ....[92]....
        /*1328*/ 	.word	0x0002c500
        /*132c*/ 	.word	0x00000009
        /*1330*/ 	.word	0x000298c0
        /*1334*/ 	.short	0x010a
        /*1336*/ 	.byte	0x3f
	.zero		1


	//   ....[93]....
        /*1338*/ 	.word	0x0002c550
        /*133c*/ 	.word	0x00000008
        /*1340*/ 	.word	0x000298a0
        /*1344*/ 	.short	0x010a
        /*1346*/ 	.byte	0x3f
	.zero		1


	//   ....[94]....
        /*1348*/ 	.word	0x0002c5a0
        /*134c*/ 	.word	0x00000008
        /*1350*/ 	.word	0x000298c0
        /*1354*/ 	.short	0x010a
        /*1356*/ 	.byte	0x3f
	.zero		1


	//   ....[95]....
        /*1358*/ 	.word	0x0002c6c0
        /*135c*/ 	.word	0x00000000
        /*1360*/ 	.word	0x00029880
        /*1364*/ 	.short	0x010a
        /*1366*/ 	.byte	0x3f
	.zero		1


	//   ....[96]....
        /*1368*/ 	.word	0x0002cee0
        /*136c*/ 	.word	0x00000000
        /*1370*/ 	.word	0x00029840
        /*1374*/ 	.short	0x010a
        /*1376*/ 	.byte	0x3f
	.zero		1


	//   ....[97]....
        /*1378*/ 	.word	0x0002dc50
        /*137c*/ 	.word	0x00000016
        /*1380*/ 	.word	0x00029820
        /*1384*/ 	.short	0x010a
        /*1386*/ 	.byte	0x3f
	.zero		1


	//   ....[98]....
        /*1388*/ 	.word	0x0002dca0
        /*138c*/ 	.word	0x00000000
        /*1390*/ 	.word	0x00029880
        /*1394*/ 	.short	0x010a
        /*1396*/ 	.byte	0x3f
	.zero		1


	//   ....[99]....
        /*1398*/ 	.word	0x0002e3c0
        /*139c*/ 	.word	0x00000000
        /*13a0*/ 	.word	0x00029840
        /*13a4*/ 	.short	0x010a
        /*13a6*/ 	.byte	0x3f
	.zero		1


	//   ....[100]....
        /*13a8*/ 	.word	0x0002ea10
        /*13ac*/ 	.word	0x00000003
        /*13b0*/ 	.word	0x00029870
        /*13b4*/ 	.short	0x010a
        /*13b6*/ 	.byte	0x3f
	.zero		1


	//   ....[101]....
        /*13b8*/ 	.word	0x0002ea60
        /*13bc*/ 	.word	0x00000003
        /*13c0*/ 	.word	0x00029860
        /*13c4*/ 	.short	0x010a
        /*13c6*/ 	.byte	0x3f
	.zero		1


	//   ....[102]....
        /*13c8*/ 	.word	0x0002eab0
        /*13cc*/ 	.word	0x00000011
        /*13d0*/ 	.word	0x00029870
        /*13d4*/ 	.short	0x010a
        /*13d6*/ 	.byte	0x3f
	.zero		1


	//   ....[103]....
        /*13d8*/ 	.word	0x0002eb00
        /*13dc*/ 	.word	0x00000011
        /*13e0*/ 	.word	0x00029860
        /*13e4*/ 	.short	0x010a
        /*13e6*/ 	.byte	0x3f
	.zero		1


	//   ....[104]....
        /*13e8*/ 	.word	0x0002f480
        /*13ec*/ 	.word	0x00000004
        /*13f0*/ 	.word	0x00029820
        /*13f4*/ 	.short	0x010a
        /*13f6*/ 	.byte	0x3f
	.zero		1


	//   ....[105]....
        /*13f8*/ 	.word	0x0002f620
        /*13fc*/ 	.word	0x00000005
        /*1400*/ 	.word	0x00029840
        /*1404*/ 	.short	0x010a
        /*1406*/ 	.byte	0x3f
	.zero		1


	//   ....[106]....
        /*1408*/ 	.word	0x0002f670
        /*140c*/ 	.word	0x00000017
        /*1410*/ 	.word	0x00029840
        /*1414*/ 	.short	0x010a
        /*1416*/ 	.byte	0x3f
	.zero		1


	//   ....[107]....
        /*1418*/ 	.word	0x0002f6c0
        /*141c*/ 	.word	0x00000005
        /*1420*/ 	.word	0x00029860
        /*1424*/ 	.short	0x010a
        /*1426*/ 	.byte	0x3f
	.zero		1


	//   ....[108]....
        /*1428*/ 	.word	0x0002f710
        /*142c*/ 	.word	0x00000017
        /*1430*/ 	.word	0x00029860
        /*1434*/ 	.short	0x010a
        /*1436*/ 	.byte	0x3f
	.zero		1


	//   ....[109]....
        /*1438*/ 	.word	0x0002f760
        /*143c*/ 	.word	0x00000005
        /*1440*/ 	.word	0x00029880
        /*1444*/ 	.short	0x010a
        /*1446*/ 	.byte	0x3f
	.zero		1


	//----- nvinfo : EIATTR_NUM_MBARRIERS
	.align		4
.L_157:
        /*1448*/ 	.byte	0x03, 0x38
        /*144a*/ 	.short	0x0016


	//----- nvinfo : EIATTR_EXIT_INSTR_OFFSETS
	.align		4
        /*144c*/ 	.byte	0x04, 0x1c
        /*144e*/ 	.short	(.L_159 - .L_158)


	//   ....[0]....
.L_158:
        /*1450*/ 	.word	0x0002a010


	//----- nvinfo : EIATTR_MAX_THREADS
	.align		4
.L_159:
        /*1454*/ 	.byte	0x04, 0x05
        /*1456*/ 	.short	(.L_161 - .L_160)
.L_160:
        /*1458*/ 	.word	0x00000180
        /*145c*/ 	.word	0x00000001
        /*1460*/ 	.word	0x00000001


	//----- nvinfo : EIATTR_CRS_STACK_SIZE
	.align		4
.L_161:
        /*1464*/ 	.byte	0x04, 0x1e
        /*1466*/ 	.short	(.L_163 - .L_162)
.L_162:
        /*1468*/ 	.word	0x00000000


	//----- nvinfo : EIATTR_CBANK_PARAM_SIZE
	.align		4
.L_163:
        /*146c*/ 	.byte	0x03, 0x19
        /*146e*/ 	.short	0x0af0


	//----- nvinfo : EIATTR_PARAM_CBANK
	.align		4
        /*1470*/ 	.byte	0x04, 0x0a
        /*1472*/ 	.short	(.L_165 - .L_164)
	.align		4
.L_164:
        /*1474*/ 	.word	index@(.nv.constant0._ZN7cutlass13device_kernelIN5flash11enable_sm90INS1_16FlashAttnFwdSm90INS1_25CollectiveMainloopFwdSm90ILi2EN4cute5tupleIJNS5_1CILi1EEES8_S8_EEENS6_IJNS7_ILi128EEENS7_ILi160EEENS7_ILi192EEEEEELi128ENS_12float_e4m3_tEfNS_4arch4Sm90ELb0ELb0ELb1ELb1ELb1ELb1ELb0ELb1ELb1ELb1ELb0ELb0EEENS1_21CollectiveEpilogueFwdINS6_IJSA_SA_SB_EEES9_NS_10bfloat16_tESG_Li256ELb1ELb1ELb0ELb1EEENS1_36VarlenDynamicPersistentTileSchedulerILi128ELi160ELi256ELi128ELb0ELb1ELb1ELb0ELb1ELb1EEEEEEEEEvNT_6ParamsE)
        /*1478*/ 	.short	0x0210
        /*147a*/ 	.short	0x0af0


	//----- nvinfo : EIATTR_SW_WAR
	.align		4
.L_165:
        /*147c*/ 	.byte	0x04, 0x36
        /*147e*/ 	.short	(.L_167 - .L_166)
.L_166:
        /*1480*/ 	.word	0x00000008
.L_167:


//--------------------- .nv.info._ZN7cutlass13device_kernelIN5flash11enable_sm90INS1_16FlashAttnFwdSm90INS1_25CollectiveMainloopFwdSm90ILi2EN4cute5tupleIJNS5_1CILi1EEES8_S8_EEENS6_IJNS7_ILi128EEESA_NS7_ILi192EEEEEELi128ENS_12float_e4m3_tEfNS_4arch4Sm90ELb0ELb1ELb1ELb0ELb1ELb0ELb0ELb1ELb1ELb1ELb0ELb0EEENS1_21CollectiveEpilogueFwdINS6_IJSA_SA_SA_EEES9_NS_10bfloat16_tESF_Li256ELb0ELb1ELb0ELb1EEENS1_30DynamicPersistentTileSchedulerILi256ELi128ELb0ELb1ELb1EEEEEEEEEvNT_6ParamsE --------------------------
	.section	.nv.info._ZN7cutlass13device_kernelIN5flash11enable_sm90INS1_16FlashAttnFwdSm90INS1_25CollectiveMainloopFwdSm90ILi2EN4cute5tupleIJNS5_1CILi1EEES8_S8_EEENS6_IJNS7_ILi128EEESA_NS7_ILi192EEEEEELi128ENS_12float_e4m3_tEfNS_4arch4Sm90ELb0ELb1ELb1ELb0ELb1ELb0ELb0ELb1ELb1ELb1ELb0ELb0EEENS1_21CollectiveEpilogueFwdINS6_IJSA_SA_SA_EEES9_NS_10bfloat16_tESF_Li256ELb0ELb1ELb0ELb1EEENS1_30DynamicPersistentTileSchedulerILi256ELi128ELb0ELb1ELb1EEEEEEEEEvNT_6ParamsE,"",@"SHT_CUDA_INFO"
	.sectionflags	@""
	.align	4


	//----- nvinfo : EIATTR_CUDA_API_VERSION
	.align		4
        /*0000*/ 	.byte	0x04, 0x37
        /*0002*/ 	.short	(.L_169 - .L_168)
.L_168:
        /*0004*/ 	.word	0x00000082


	//----- nvinfo : EIATTR_KPARAM_INFO
	.align		4
.L_169:
        /*0008*/ 	.byte	0x04, 0x17
        /*000a*/ 	.short	(.L_171 - .L_170)
.L_170:
        /*000c*/ 	.word	0x00000000
        /*0010*/ 	.short	0x0000
        /*0012*/ 	.short	0x0070
        /*0014*/ 	.byte	0x00, 0xf0, 0x01, 0x2a


	//----- nvinfo : EIATTR_SPARSE_MMA_MASK
	.align		4
.L_171:
        /*0018*/ 	.byte	0x03, 0x50
        /*001a*/ 	.short	0x0000


	//----- nvinfo : EIATTR_MAXREG_COUNT
	.align		4
        /*001c*/ 	.byte	0x03, 0x1b
        /*001e*/ 	.short	0x00a8


	//----- nvinfo : EIATTR_NUM_BARRIERS
	.align		4
        /*0020*/ 	.byte	0x02, 0x4c
        /*0022*/ 	.byte	0x10
	.zero		1


	//----- nvinfo : EIATTR_EXTERNS
	.align		4
        /*0024*/ 	.byte	0x04, 0x0f
        /*0026*/ 	.short	(.L_173 - .L_172)


	//   ....[0]....
	.align		4
.L_172:
        /*0028*/ 	.word	index@(__assertfail)


	//----- nvinfo : EIATTR_ANNOTATIONS
	.align		4
.L_173:
        /*002c*/ 	.byte	0x04, 0x55
        /*002e*/ 	.short	(.L_175 - .L_174)


	//   ....[0]....
.L_174:
        /* <DEDUP_REMOVED lines=12> */


	//----- nvinfo : EIATTR_MERCURY_ISA_VERSION
	.align		4
.L_175:
        /*00d8*/ 	.byte	0x03, 0x5f
        /*00da*/ 	.short	0x0101


	//----- nvinfo : EIATTR_INT_WARP_WIDE_INSTR_OFFSETS
	.align		4
        /*00dc*/ 	.byte	0x04, 0x31
        /*00de*/ 	.short	(.L_177 - .L_176)


	//   ....[0]....
.L_176:
        /*00e0*/ 	.word	0x000000c0


	//   ....[1]....
        /*00e4*/ 	.word	0x000000d0


	//   ....[2]....
        /*00e8*/ 	.word	0x00000170


	//   ....[3]....
        /*00ec*/ 	.word	0x00012b40


	//   ....[4]....
        /*00f0*/ 	.word	0x00012bd0


	//   ....[5]....
        /*00f4*/ 	.word	0x00015bc0


	//   ....[6]....
        /*00f8*/ 	.word	0x00015c50


	//----- nvinfo : EIATTR_COOP_GROUP_MASK_REGIDS
	.align		4
.L_177:
        /*00fc*/ 	.byte	0x04, 0x29
        /*00fe*/ 	.short	(.L_179 - .L_178)


	//   ....[0]....
.L_178:
        /*0100*/ 	.word	0xffffffff


	//   ....[1]....
        /*0104*/ 	.word	0xffffffff


	//   ....[2]....
        /*0108*/ 	.word	0xffffffff


	//   ....[3]....
        /*010c*/ 	.word	0xffffffff


	//   ....[4]....
        /*0110*/ 	.word	0xffffffff


	//   ....[5]....
        /*0114*/ 	.word	0xffffffff


	//   ....[6]....
        /*0118*/ 	.word	0xffffffff


	//   ....[7]....
        /*011c*/ 	.word	0xffffffff


	//   ....[8]....
        /*0120*/ 	.word	0xffffffff


	//   ....[9]....
        /*0124*/ 	.word	0xffffffff


	//   ....[10]....
        /*0128*/ 	.word	0xffffffff


	//   ....[11]....
        /*012c*/ 	.word	0xffffffff


	//   ....[12]....
        /*0130*/ 	.word	0xffffffff


	//   ....[13]....
        /*0134*/ 	.word	0xffffffff


	//   ....[14]....
        /*0138*/ 	.word	0xffffffff


	//   ....[15]....
        /*013c*/ 	.word	0xffffffff


	//   ....[16]....
        /*0140*/ 	.word	0xffffffff


	//   ....[17]....
        /*0144*/ 	.word	0xffffffff


	//   ....[18]....
        /*0148*/ 	.word	0xffffffff


	//   ....[19]....
        /*014c*/ 	.word	0xffffffff


	//   ....[20]....
        /*0150*/ 	.word	0xffffffff


	//   ....[21]....
        /*0154*/ 	.word	0xffffffff


	//   ....[22]....
        /*0158*/ 	.word	0xffffffff


	//   ....[23]....
        /*015c*/ 	.word	0xffffffff


	//   ....[24]....
        /*0160*/ 	.word	0xffffffff


	//   ....[25]....
        /*0164*/ 	.word	0xffffffff


	//   ....[26]....
        /*0168*/ 	.word	0xffffffff


	//   ....[27]....
        /*016c*/ 	.word	0xffffffff


	//   ....[28]....
        /*0170*/ 	.word	0xffffffff


	//   ....[29]....
        /*0174*/ 	.word	0xffffffff


	//   ....[30]....
        /*0178*/ 	.word	0xffffffff


	//   ....[31]....
        /*017c*/ 	.word	0xffffffff


	//   ....[32]....
        /*0180*/ 	.word	0xffffffff


	//   ....[33]....
        /*0184*/ 	.word	0xffffffff


	//   ....[34]....
        /*0188*/ 	.word	0xffffffff


	//   ....[35]....
        /*018c*/ 	.word	0xffffffff


	//   ....[36]....
        /*0190*/ 	.word	0xffffffff


	//   ....[37]....
        /*0194*/ 	.word	0xffffffff


	//   ....[38]....
        /*0198*/ 	.word	0xffffffff


	//   ....[39]....
        /*019c*/ 	.word	0xffffffff


	//   ....[40]....
        /*01a0*/ 	.word	0xffffffff


	//   ....[41]....
        /*01a4*/ 	.word	0xffffffff


	//   ....[42]....
        /*01a8*/ 	.word	0xffffffff


	//   ....[43]....
        /*01ac*/ 	.word	0xffffffff


	//   ....[44]....
        /*01b0*/ 	.word	0xffffffff


	//   ....[45]....
        /*01b4*/ 	.word	0xffffffff


	//   ....[46]....
        /*01b8*/ 	.word	0xffffffff


	//   ....[47]....
        /*01bc*/ 	.word	0xffffffff


	//   ....[48]....
        /*01c0*/ 	.word	0xffffffff


	//   ....[49]....
        /*01c4*/ 	.word	0xffffffff


	//   ....[50]....
        /*01c8*/ 	.word	0xffffffff


	//   ....[51]....
        /*01cc*/ 	.word	0xffffffff


	//   ....[52]....
        /*01d0*/ 	.word	0xffffffff


	//   ....[53]....
        /*01d4*/ 	.word	0xffffffff


	//   ....[54]....
        /*01d8*/ 	.word	0xffffffff


	//   ....[55]....
        /*01dc*/ 	.word	0xffffffff


	//   ....[56]....
        /*01e0*/ 	.word	0xffffffff


	//   ....[57]....
        /*01e4*/ 	.word	0xffffffff


	//   ....[58]....
        /*01e8*/ 	.word	0xffffffff


	//   ....[59]....
        /*01ec*/ 	.word	0xffffffff


	//   ....[60]....
        /*01f0*/ 	.word	0xffffffff


	//   ....[61]....
        /*01f4*/ 	.word	0xffffffff


	//   ....[62]....
        /*01f8*/ 	.word	0xffffffff


	//   ....[63]....
        /*01fc*/ 	.word	0xffffffff


	//   ....[64]....
        /*0200*/ 	.word	0xffffffff


	//   ....[65]....
        /*0204*/ 	.word	0xffffffff


	//   ....[66]....
        /*0208*/ 	.word	0xffffffff


	//   ....[67]....
        /*020c*/ 	.word	0xffffffff


	//   ....[68]....
        /*0210*/ 	.word	0xffffffff


	//   ....[69]....
        /*0214*/ 	.word	0xffffffff


	//   ....[70]....
        /*0218*/ 	.word	0xffffffff


	//   ....[71]....
        /*021c*/ 	.word	0xffffffff


	//   ....[72]....
        /*0220*/ 	.word	0xffffffff


	//   ....[73]....
        /*0224*/ 	.word	0xffffffff


	//   ....[74]....
        /*0228*/ 	.word	0xffffffff


	//   ....[75]....
        /*022c*/ 	.word	0xffffffff


	//   ....[76]....
        /*0230*/ 	.word	0xffffffff


	//   ....[77]....
        /*0234*/ 	.word	0xffffffff


	//   ....[78]....
        /*0238*/ 	.word	0xffffffff


	//   ....[79]....
        /*023c*/ 	.word	0xffffffff


	//   ....[80]....
        /*0240*/ 	.word	0xffffffff


	//   ....[81]....
        /*0244*/ 	.word	0xffffffff


	//   ....[82]....
        /*0248*/ 	.word	0xffffffff


	//   ....[83]....
        /*024c*/ 	.word	0xffffffff


	//   ....[84]....
        /*0250*/ 	.word	0xffffffff


	//   ....[85]....
        /*0254*/ 	.word	0xffffffff


	//   ....[86]....
        /*0258*/ 	.word	0xffffffff


	//   ....[87]....
        /*025c*/ 	.word	0xffffffff


	//   ....[88]....
        /*0260*/ 	.word	0xffffffff


	//   ....[89]....
        /*0264*/ 	.word	0xffffffff


	//   ....[90]....
        /*0268*/ 	.word	0xffffffff


	//   ....[91]....
        /*026c*/ 	.word	0xffffffff


	//   ....[92]....
        /*0270*/ 	.word	0xffffffff


	//   ....[93]....
        /*0274*/ 	.word	0xffffffff


	//   ....[94]....
        /*0278*/ 	.word	0xffffffff


	//   ....[95]....
        /*027c*/ 	.word	0xffffffff


	//   ....[96]....
        /*0280*/ 	.word	0xffffffff


	//   ....[97]....
        /*0284*/ 	.word	0xffffffff


	//   ....[98]....
        /*0288*/ 	.word	0xffffffff


	//   ....[99]....
        /*028c*/ 	.word	0xffffffff


	//   ....[100]....
        /*0290*/ 	.word	0xffffffff


	//   ....[101]....
        /*0294*/ 	.word	0xffffffff


	//   ....[102]....
        /*0298*/ 	.word	0xffffffff


	//   ....[103]....
        /*029c*/ 	.word	0xffffffff


	//   ....[104]....
        /*02a0*/ 	.word	0xffffffff


	//   ....[105]....
        /*02a4*/ 	.word	0xffffffff


	//   ....[106]....
        /*02a8*/ 	.word	0xffffffff


	//   ....[107]....
        /*02ac*/ 	.word	0xffffffff


	//   ....[108]....
        /*02b0*/ 	.word	0xffffffff


	//   ....[109]....
        /*02b4*/ 	.word	0xffffffff


	//   ....[110]....
        /*02b8*/ 	.word	0xffffffff


	//   ....[111]....
        /*02bc*/ 	.word	0xffffffff


	//   ....[112]....
        /*02c0*/ 	.word	0xffffffff


	//   ....[113]....
        /*02c4*/ 	.word	0xffffffff


	//   ....[114]....
        /*02c8*/ 	.word	0xffffffff


	//   ....[115]....
        /*02cc*/ 	.word	0xffffffff


	//   ....[116]....
        /*02d0*/ 	.word	0xffffffff


	//   ....[117]....
        /*02d4*/ 	.word	0xffffffff


	//   ....[118]....
        /*02d8*/ 	.word	0xffffffff


	//   ....[119]....
        /*02dc*/ 	.word	0xffffffff


	//   ....[120]....
        /*02e0*/ 	.word	0xffffffff


	//   ....[121]....
        /*02e4*/ 	.word	0xffffffff


	//   ....[122]....
        /*02e8*/ 	.word	0xffffffff


	//   ....[123]....
        /*02ec*/ 	.word	0xffffffff


	//   ....[124]....
        /*02f0*/ 	.word	0xffffffff


	//   ....[125]....
        /*02f4*/ 	.word	0xffffffff


	//   ....[126]....
        /*02f8*/ 	.word	0xffffffff


	//   ....[127]....
        /*02fc*/ 	.word	0xffffffff


	//   ....[128]....
        /*0300*/ 	.word	0x0500000f


	//   ....[129]....
        /*0304*/ 	.word	0x0500000f


	//   ....[130]....
        /*0308*/ 	.word	0x0500000f


	//   ....[131]....
        /*030c*/ 	.word	0x0500000f


	//   ....[132]....
        /*0310*/ 	.word	0x0500000f


	//   ....[133]....
        /*0314*/ 	.word	0x0500000f


	//   ....[134]....
        /*0318*/ 	.word	0x0500000f


	//   ....[135]....
        /*031c*/ 	.word	0x0500000f


	//   ....[136]....
        /*0320*/ 	.word	0x0500000f


	//   ....[137]....
        /*0324*/ 	.word	0x0500000f


	//   ....[138]....
        /*0328*/ 	.word	0x0500000f


	//   ....[139]....
        /*032c*/ 	.word	0x0500000f


	//   ....[140]....
        /*0330*/ 	.word	0x0500000f


	//   ....[141]....
        /*0334*/ 	.word	0x0500000f


	//   ....[142]....
        /*0338*/ 	.word	0x0500000f


	//   ....[143]....
        /*033c*/ 	.word	0x0500000f


	//   ....[144]....
        /*0340*/ 	.word	0x0500000f


	//   ....[145]....
        /*0344*/ 	.word	0x0500000f


	//   ....[146]....
        /*0348*/ 	.word	0x0500000f


	//   ....[147]....
        /*034c*/ 	.word	0x0500000f


	//   ....[148]....
        /*0350*/ 	.word	0x0500000f


	//   ....[149]....
        /*0354*/ 	.word	0x0500000f


	//   ....[150]....
        /*0358*/ 	.word	0x0500000f


	//   ....[151]....
        /*035c*/ 	.word	0x0500000f


	//   ....[152]....
        /*0360*/ 	.word	0x0500000f


	//   ....[153]....
        /*0364*/ 	.word	0x0500000f


	//   ....[154]....
        /*0368*/ 	.word	0x0500000f


	//   ....[155]....
        /*036c*/ 	.word	0x0500000f


	//   ....[156]....
        /*0370*/ 	.word	0x0500000f


	//   ....[157]....
        /*0374*/ 	.word	0x0500000f


	//   ....[158]....
        /*0378*/ 	.word	0x0500000f


	//   ....[159]....
        /*037c*/ 	.word	0x0500000f


	//   ....[160]....
        /*0380*/ 	.word	0x0500000f


	//   ....[161]....
        /*0384*/ 	.word	0x0500000f


	//   ....[162]....
        /*0388*/ 	.word	0x0500000f


	//   ....[163]....
        /*038c*/ 	.word	0x0500000f


	//   ....[164]....
        /*0390*/ 	.word	0x0500000f


	//   ....[165]....
        /*0394*/ 	.word	0x0500000f


	//   ....[166]....
        /*0398*/ 	.word	0x0500000f


	//   ....[167]....
        /*039c*/ 	.word	0x0500000f


	//   ....[168]....
        /*03a0*/ 	.word	0x0500000f


	//   ....[169]....
        /*03a4*/ 	.word	0x0500000f


	//----- nvinfo : EIATTR_COOP_GROUP_INSTR_OFFSETS
	.align		4
.L_179:
        /*03a8*/ 	.byte	0x04, 0x28
        /*03aa*/ 	.short	(.L_181 - .L_180)


	//   ....[0]....
.L_180:
        /*03ac*/ 	.word	0x00000080


	//   ....[1]....
        /*03b0*/ 	.word	0x00000090


	//   ....[2]....
        /*03b4*/ 	.word	0x000002d0


	//   ....[3]....
        /*03b8*/ 	.word	0x00000430


	//   ....[4]....
        /*03bc*/ 	.word	0x00000550


	//   ....[5]....
        /*03c0*/ 	.word	0x000006b0


	//   ....[6]....
        /*03c4*/ 	.word	0x00001740


	//   ....[7]....
        /*03c8*/ 	.word	0x000021e0


	//   ....[8]....
        /*03cc*/ 	.word	0x00003540


	//   ....[9]....
        /*03d0*/ 	.word	0x00003da0


	//   ....[10]....
        /*03d4*/ 	.word	0x00003eb0


	//   ....[11]....
        /*03d8*/ 	.word	0x000046e0


	//   ....[12]....
        /*03dc*/ 	.word	0x00004750


	//   ....[13]....
        /*03e0*/ 	.word	0x00005eb0


	//   ....[14]....
        /*03e4*/ 	.word	0x00006820


	//   ....[15]....
        /*03e8*/ 	.word	0x00007400


	//   ....[16]....
        /*03ec*/ 	.word	0x00007420


	//   ....[17]....
        /*03f0*/ 	.word	0x00007db0


	//   ....[18]....
        /*03f4*/ 	.word	0x00007e50


	//   ....[19]....
        /*03f8*/ 	.word	0x0000a330


	//   ....[20]....
        /*03fc*/ 	.word	0x0000a350


	//   ....[21]....
        /*0400*/ 	.word	0x0000a370


	//   ....[22]....
        /*0404*/ 	.word	0x0000a390


	//   ....[23]....
        /*0408*/ 	.word	0x0000bf80


	//   ....[24]....
        /*040c*/ 	.word	0x0000c8e0


	//   ....[25]....
        /*0410*/ 	.word	0x0000d4c0


	//   ....[26]....
        /*0414*/ 	.word	0x0000d4e0


	//   ....[27]....
        /*0418*/ 	.word	0x0000de90


	//   ....[28]....
        /*041c*/ 	.word	0x0000df30


	//   ....[29]....
        /*0420*/ 	.word	0x0000f1f0


	//   ....[30]....
        /*0424*/ 	.word	0x0000f200


	//   ....[31]....
        /*0428*/ 	.word	0x0000f280


	//   ....[32]....
        /*042c*/ 	.word	0x0000f290


	//   ....[33]....
        /*0430*/ 	.word	0x000105f0


	//   ....[34]....
        /*0434*/ 	.word	0x00010600


	//   ....[35]....
        /*0438*/ 	.word	0x00010610


	//   ....[36]....
        /*043c*/ 	.word	0x00010620


	//   ....[37]....
        /*0440*/ 	.word	0x00010630


	//   ....[38]....
        /*0444*/ 	.word	0x00010640


	//   ....[39]....
        /*0448*/ 	.word	0x00010650


	//   ....[40]....
        /*044c*/ 	.word	0x00010660


	//   ....[41]....
        /*0450*/ 	.word	0x00010680


	//   ....[42]....
        /*0454*/ 	.word	0x00010690


	//   ....[43]....
        /*0458*/ 	.word	0x000106b0


	//   ....[44]....
        /*045c*/ 	.word	0x000106c0


	//   ....[45]....
        /*0460*/ 	.word	0x000106f0


	//   ....[46]....
        /*0464*/ 	.word	0x00010710


	//   ....[47]....
        /*0468*/ 	.word	0x00010730


	//   ....[48]....
        /*046c*/ 	.word	0x00010740


	//   ....[49]....
        /*0470*/ 	.word	0x00010750


	//   ....[50]....
        /*0474*/ 	.word	0x00010780


	//   ....[51]....
        /*0478*/ 	.word	0x000107b0


	//   ....[52]....
        /*047c*/ 	.word	0x000107c0


	//   ....[53]....
        /*0480*/ 	.word	0x000107d0


	//   ....[54]....
        /*0484*/ 	.word	0x000107e0


	//   ....[55]....
        /*0488*/ 	.word	0x000107f0


	//   ....[56]....
        /*048c*/ 	.word	0x00010800


	//   ....[57]....
        /*0490*/ 	.word	0x00010810


	//   ....[58]....
        /*0494*/ 	.word	0x00010820


	//   ....[59]....
        /*0498*/ 	.word	0x00010830


	//   ....[60]....
        /*049c*/ 	.word	0x00010840


	//   ....[61]....
        /*04a0*/ 	.word	0x00010850


	//   ....[62]....
        /*04a4*/ 	.word	0x00010860


	//   ....[63]....
        /*04a8*/ 	.word	0x00010870


	//   ....[64]....
        /*04ac*/ 	.word	0x00010880


	//   ....[65]....
        /*04b0*/ 	.word	0x000109a0


	//   ....[66]....
        /*04b4*/ 	.word	0x000109e0


	//   ....[67]....
        /*04b8*/ 	.word	0x00010a10


	//   ....[68]....
        /*04bc*/ 	.word	0x00010a80


	//   ....[69]....
        /*04c0*/ 	.word	0x00010f00


	//   ....[70]....
        /*04c4*/ 	.word	0x00010f20


	//   ....[71]....
        /*04c8*/ 	.word	0x00010ff0


	//   ....[72]....
        /*04cc*/ 	.word	0x00011010


	//   ....[73]....
        /*04d0*/ 	.word	0x000110d0


	//   ....[74]....
        /*04d4*/ 	.word	0x000110f0


	//   ....[75]....
        /*04d8*/ 	.word	0x000111c0


	//   ....[76]....
        /*04dc*/ 	.word	0x000111e0


	//   ....[77]....
        /*04e0*/ 	.word	0x00011820


	//   ....[78]....
        /*04e4*/ 	.word	0x00011850


	//   ....[79]....
        /*04e8*/ 	.word	0x00011920


	//   ....[80]....
        /*04ec*/ 	.word	0x00011940


	//   ....[81]....
        /*04f0*/ 	.word	0x00011a00


	//   ....[82]....
        /*04f4*/ 	.word	0x00011a20


	//   ....[83]....
        /*04f8*/ 	.word	0x00011af0


	//   ....[84]....
        /*04fc*/ 	.word	0x00011b10


	//   ....[85]....
        /*0500*/ 	.word	0x00011ca0


	//   ....[86]....
        /*0504*/ 	.word	0x00013710


	//   ....[87]....
        /*0508*/ 	.word	0x00013740


	//   ....[88]....
        /*050c*/ 	.word	0x00013800


	//   ....[89]....
        /*0510*/ 	.word	0x00013810


	//   ....[90]....
        /*0514*/ 	.word	0x00013880


	//   ....[91]....
        /*0518*/ 	.word	0x00013890


	//   ....[92]....
        /*051c*/ 	.word	0x000138a0


	//   ....[93]....
        /*0520*/ 	.word	0x00013910


	//   ....[94]....
        /*0524*/ 	.word	0x00013c50


	//   ....[95]....
        /*0528*/ 	.word	0x00013c80


	//   ....[96]....
        /*052c*/ 	.word	0x00013ce0


	//   ....[97]....
        /*0530*/ 	.word	0x00013d40


	//   ....[98]....
        /*0534*/ 	.word	0x00013d90


	//   ....[99]....
        /*0538*/ 	.word	0x00013dd0


	//   ....[100]....
        /*053c*/ 	.word	0x00013df0


	//   ....[101]....
        /*0540*/ 	.word	0x00013e30


	//   ....[102]....
        /*0544*/ 	.word	0x000144e0


	//   ....[103]....
        /*0548*/ 	.word	0x00014500


	//   ....[104]....
        /*054c*/ 	.word	0x00014560


	//   ....[105]....
        /*0550*/ 	.word	0x000145c0


	//   ....[106]....
        /*0554*/ 	.word	0x00014610


	//   ....[107]....
        /*0558*/ 	.word	0x00014660


	//   ....[108]....
        /*055c*/ 	.word	0x00014680


	//   ....[109]....
        /*0560*/ 	.word	0x000146c0


	//   ....[110]....
        /*0564*/ 	.word	0x00014dd0


	//   ....[111]....
        /*0568*/ 	.word	0x00014df0


	//   ....[112]....
        /*056c*/ 	.word	0x00014e60


	//   ....[113]....
        /*0570*/ 	.word	0x00014e70


	//   ....[114]....
        /*0574*/ 	.word	0x00014ec0


	//   ....[115]....
        /*0578*/ 	.word	0x00014ed0


	//   ....[116]....
        /*057c*/ 	.word	0x00014ee0


	//   ....[117]....
        /*0580*/ 	.word	0x00014f30


	//   ....[118]....
        /*0584*/ 	.word	0x00015260


	//   ....[119]....
        /*0588*/ 	.word	0x00015280


	//   ....[120]....
        /*058c*/ 	.word	0x00015290


	//   ....[121]....
        /*0590*/ 	.word	0x000152a0


	//   ....[122]....
        /*0594*/ 	.word	0x00015300


	//   ....[123]....
        /*0598*/ 	.word	0x00015310


	//   ....[124]....
        /*059c*/ 	.word	0x00015370


	//   ....[125]....
        /*05a0*/ 	.word	0x000153a0


	//   ....[126]....
        /*05a4*/ 	.word	0x000163c0


	//   ....[127]....
        /*05a8*/ 	.word	0x00016560


	//   ....[128]....
        /*05ac*/ 	.word	0x00016c30


	//   ....[129]....
        /*05b0*/ 	.word	0x00016d10


	//   ....[130]....
        /*05b4*/ 	.word	0x00016df0


	//   ....[131]....
        /*05b8*/ 	.word	0x00016e50


	//   ....[132]....
        /*05bc*/ 	.word	0x00016f30


	//   ....[133]....
        /*05c0*/ 	.word	0x00016f90


	//   ....[134]....
        /*05c4*/ 	.word	0x00017070


	//   ....[135]....
        /*05c8*/ 	.word	0x000170d0


	//   ....[136]....
        /*05cc*/ 	.word	0x000171b0


	//   ....[137]....
        /*05d0*/ 	.word	0x000172e0


	//   ....[138]....
        /*05d4*/ 	.word	0x000173b0


	//   ....[139]....
        /*05d8*/ 	.word	0x00017490


	//   ....[140]....
        /*05dc*/ 	.word	0x00017550


	//   ....[141]....
        /*05e0*/ 	.word	0x000175d0


	//   ....[142]....
        /*05e4*/ 	.word	0x00017690


	//   ....[143]....
        /*05e8*/ 	.word	0x00017710


	//   ....[144]....
        /*05ec*/ 	.word	0x000177e0


	//   ....[145]....
        /*05f0*/ 	.word	0x00017870


	//   ....[146]....
        /*05f4*/ 	.word	0x000178e0


	//   ....[147]....
        /*05f8*/ 	.word	0x00017960


	//   ....[148]....
        /*05fc*/ 	.word	0x00017a30


	//   ....[149]....
        /*0600*/ 	.word	0x00017ab0


	//   ....[150]....
        /*0604*/ 	.word	0x00017b80


	//   ....[151]....
        /*0608*/ 	.word	0x00017c00


	//   ....[152]....
        /*060c*/ 	.word	0x00017cc0


	//   ....[153]....
        /*0610*/ 	.word	0x00017df0


	//   ....[154]....
        /*0614*/ 	.word	0x00017ea0


	//   ....[155]....
        /*0618*/ 	.word	0x00017f00


	//   ....[156]....
        /*061c*/ 	.word	0x00017fc0


	//   ....[157]....
        /*0620*/ 	.word	0x00018020


	//   ....[158]....
        /*0624*/ 	.word	0x000180e0


	//   ....[159]....
        /*0628*/ 	.word	0x00018140


	//   ....[160]....
        /*062c*/ 	.word	0x00018200


	//   ....[161]....
        /*0630*/ 	.word	0x000182f0


	//   ....[162]....
        /*0634*/ 	.word	0x00018390


	//   ....[163]....
        /*0638*/ 	.word	0x000183f0


	//   ....[164]....
        /*063c*/ 	.word	0x000184c0


	//   ....[165]....
        /*0640*/ 	.word	0x00018520


	//   ....[166]....
        /*0644*/ 	.word	0x000185f0


	//   ....[167]....
        /*0648*/ 	.word	0x00018650


	//   ....[168]....
        /*064c*/ 	.word	0x00018720


	//   ....[169]....
        /*0650*/ 	.word	0x00018970


	//----- nvinfo : EIATTR_REG_RECONFIG
	.align		4
.L_181:
        /*0654*/ 	.byte	0x01, 0x54
	.zero		2


	//----- nvinfo : EIATTR_SYSCALL_OFFSETS
	.align		4
        /*0658*/ 	.byte	0x04, 0x46
        /*065a*/ 	.short	(.L_183 - .L_182)


	//   ....[0]....
.L_182:
        /*065c*/ 	.word	0x00001920


	//   ....[1]....
        /*0660*/ 	.word	0x00012d40


	//   ....[2]....
        /*0664*/ 	.word	0x00012eb0


	//   ....[3]....
        /*0668*/ 	.word	0x00013000


	//   ....[4]....
        /*066c*/ 	.word	0x00013140


	//   ....[5]....
        /*0670*/ 	.word	0x00014150


	//----- nvinfo : EIATTR_MBARRIER_INSTR_OFFSETS
	.align		4
.L_183:
        /*0674*/ 	.byte	0x04, 0x39
        /*0676*/ 	.short	(.L_185 - .L_184)


	//   ....[0]....
.L_184:
        /*0678*/ 	.word	0x00000180
        /*067c*/ 	.word	0x000000ff
        /*0680*/ 	.word	0x00022800
        /*0684*/ 	.short	0x0100
        /*0686*/ 	.byte	0x08
	.zero		1


	//   ....[1]....
        /*0688*/ 	.word	0x00000190
        /*068c*/ 	.word	0x000000ff
        /*0690*/ 	.word	0x00022820
        /*0694*/ 	.short	0x0100
        /*0696*/ 	.byte	0x08
	.zero		1


	//   ....[2]....
        /*0698*/ 	.word	0x00000280
        /*069c*/ 	.word	0x000000ff
        /*06a0*/ 	.word	0x00022830
        /*06a4*/ 	.short	0x0100
        /*06a6*/ 	.byte	0x08
	.zero		1


	//   ....[3]....
        /*06a8*/ 	.word	0x00000290
        /*06ac*/ 	.word	0x000000ff
        /*06b0*/ 	.word	0x00022840
        /*06b4*/ 	.short	0x0100
        /*06b6*/ 	.byte	0x08
	.zero		1


	//   ....[4]....
        /*06b8*/ 	.word	0x000002a0
        /*06bc*/ 	.word	0x000000ff
        /*06c0*/ 	.word	0x00022838
        /*06c4*/ 	.short	0x0100
        /*06c6*/ 	.byte	0x08
	.zero		1


	//   ....[5]....
        /*06c8*/ 	.word	0x000002b0
        /*06cc*/ 	.word	0x000000ff
        /*06d0*/ 	.word	0x00022848
        /*06d4*/ 	.short	0x0100
        /*06d6*/ 	.byte	0x08
	.zero		1


	//   ....[6]....
        /*06d8*/ 	.word	0x000003e0
        /*06dc*/ 	.word	0x000000ff
        /*06e0*/ 	.word	0x00022850
        /*06e4*/ 	.short	0x0100
        /*06e6*/ 	.byte	0x08
	.zero		1


	//   ....[7]....
        /*06e8*/ 	.word	0x000003f0
        /*06ec*/ 	.word	0x000000ff
        /*06f0*/ 	.word	0x00022860
        /*06f4*/ 	.short	0x0100
        /*06f6*/ 	.byte	0x08
	.zero		1


	//   ....[8]....
        /*06f8*/ 	.word	0x00000400
        /*06fc*/ 	.word	0x000000ff
        /*0700*/ 	.word	0x00022858
        /*0704*/ 	.short	0x0100
        /*0706*/ 	.byte	0x08
	.zero		1


	//   ....[9]....
        /*0708*/ 	.word	0x00000410
        /*070c*/ 	.word	0x000000ff
        /*0710*/ 	.word	0x00022868
        /*0714*/ 	.short	0x0100
        /*0716*/ 	.byte	0x08
	.zero		1


	//   ....[10]....
        /*0718*/ 	.word	0x00000500
        /*071c*/ 	.word	0x000000ff
        /*0720*/ 	.word	0x00022870
        /*0724*/ 	.short	0x0100
        /*0726*/ 	.byte	0x06
	.zero		1


	//   ....[11]....
        /*0728*/ 	.word	0x00000510
        /*072c*/ 	.word	0x000000ff
        /*0730*/ 	.word	0x00022880
        /*0734*/ 	.short	0x0100
        /*0736*/ 	.byte	0x06
	.zero		1


	//   ....[12]....
        /*0738*/ 	.word	0x00000520
        /*073c*/ 	.word	0x000000ff
        /*0740*/ 	.word	0x00022878
        /*0744*/ 	.short	0x0100
        /*0746*/ 	.byte	0x06
	.zero		1


	//   ....[13]....
        /*0748*/ 	.word	0x00000530
        /*074c*/ 	.word	0x000000ff
        /*0750*/ 	.word	0x00022888
        /*0754*/ 	.short	0x0100
        /*0756*/ 	.byte	0x06
	.zero		1


	//   ....[14]....
        /*0758*/ 	.word	0x00000660
        /*075c*/ 	.word	0x000000ff
        /*0760*/ 	.word	0x00022890
        /*0764*/ 	.short	0x0100
        /*0766*/ 	.byte	0x08
	.zero		1


	//   ....[15]....
        /*0768*/ 	.word	0x00000670
        /*076c*/ 	.word	0x000000ff
        /*0770*/ 	.word	0x000228a0
        /*0774*/ 	.short	0x0100
        /*0776*/ 	.byte	0x08
	.zero		1


	//   ....[16]....
        /*0778*/ 	.word	0x00000680
        /*077c*/ 	.word	0x000000ff
        /*0780*/ 	.word	0x00022898
        /*0784*/ 	.short	0x0100
        /*0786*/ 	.byte	0x08
	.zero		1


	//   ....[17]....
        /*0788*/ 	.word	0x00000690
        /*078c*/ 	.word	0x000000ff
        /*0790*/ 	.word	0x000228a8
        /*0794*/ 	.short	0x0100
        /*0796*/ 	.byte	0x08
	.zero		1


	//   ....[18]....
        /*0798*/ 	.word	0x000007e0
        /*079c*/ 	.word	0x000000ff
        /*07a0*/ 	.word	0x000228b0
        /*07a4*/ 	.short	0x0100
        /*07a6*/ 	.byte	0x08
	.zero		1


	//   ....[19]....
        /*07a8*/ 	.word	0x000007f0
        /*07ac*/ 	.word	0x000000ff
        /*07b0*/ 	.word	0x000228c0
        /*07b4*/ 	.short	0x0100
        /*07b6*/ 	.byte	0x08
	.zero		1


	//   ....[20]....
        /*07b8*/ 	.word	0x00000800
        /*07bc*/ 	.word	0x000000ff
        /*07c0*/ 	.word	0x000228b8
        /*07c4*/ 	.short	0x0100
        /*07c6*/ 	.byte	0x08
	.zero		1


	//   ....[21]....
        /*07c8*/ 	.word	0x00000810
        /*07cc*/ 	.word	0x000000ff
        /*07d0*/ 	.word	0x000228c8
        /*07d4*/ 	.short	0x0100
        /*07d6*/ 	.byte	0x08
	.zero		1


	//   ....[22]....
        /*07d8*/ 	.word	0x00001c00
        /*07dc*/ 	.word	0x000000ff
        /*07e0*/ 	.word	0x00022800
        /*07e4*/ 	.short	0x010a
        /*07e6*/ 	.byte	0x26
	.zero		1


	//   ....[23]....
        /*07e8*/ 	.word	0x00001ca0
        /*07ec*/ 	.word	0x00000007
        /*07f0*/ 	.word	0x00022830
        /*07f4*/ 	.short	0x010a
        /*07f6*/ 	.byte	0x3f
	.zero		1


	//   ....[24]....
        /*07f8*/ 	.word	0x00001ce0
        /*07fc*/ 	.word	0x00000007
        /*0800*/ 	.word	0x00022830
        /*0804*/ 	.short	0x010a
        /*0806*/ 	.byte	0x3f
	.zero		1


	//   ....[25]....
        /*0808*/ 	.word	0x000025e0
        /*080c*/ 	.word	0x000000ff
        /*0810*/ 	.word	0x00000000
        /*0814*/ 	.short	0x0101
        /*0816*/ 	.byte	0x06
	.zero		1


	//   ....[26]....
        /*0818*/ 	.word	0x00005780
        /*081c*/ 	.word	0x000000ff
        /*0820*/ 	.word	0x00022830
        /*0824*/ 	.short	0x010a
        /*0826*/ 	.byte	0x06
	.zero		1


	//   ....[27]....
        /*0828*/ 	.word	0x000057c0
        /*082c*/ 	.word	0x000000ff
        /*0830*/ 	.word	0x00022830
        /*0834*/ 	.short	0x010a
        /*0836*/ 	.byte	0x06
	.zero		1


	//   ....[28]....
        /*0838*/ 	.word	0x00005a90
        /*083c*/ 	.word	0x000000ff
        /*0840*/ 	.word	0x00022850
        /*0844*/ 	.short	0x010a
        /*0846*/ 	.byte	0x06
	.zero		1


	//   ....[29]....
        /*0848*/ 	.word	0x00005ad0
        /*084c*/ 	.word	0x000000ff
        /*0850*/ 	.word	0x00022850
        /*0854*/ 	.short	0x010a
        /*0856*/ 	.byte	0x06
	.zero		1


	//   ....[30]....
        /*0858*/ 	.word	0x00006220
        /*085c*/ 	.word	0x000000ff
        /*0860*/ 	.word	0x00000000
        /*0864*/ 	.short	0x0101
        /*0866*/ 	.byte	0x06
	.zero		1


	//   ....[31]....
        /*0868*/ 	.word	0x000088a0
        /*086c*/ 	.word	0x000000ff
        /*0870*/ 	.word	0x00000000
        /*0874*/ 	.short	0x0101
        /*0876*/ 	.byte	0x06
	.zero		1


	//   ....[32]....
        /*0878*/ 	.word	0x00009190
        /*087c*/ 	.word	0x000000ff
        /*0880*/ 	.word	0x00022830
        /*0884*/ 	.short	0x010a
        /*0886*/ 	.byte	0x06
	.zero		1


	//   ....[33]....
        /*0888*/ 	.word	0x000091d0
        /*088c*/ 	.word	0x000000ff
        /*0890*/ 	.word	0x00022830
        /*0894*/ 	.short	0x010a
        /*0896*/ 	.byte	0x06
	.zero		1


	//   ....[34]....
        /*0898*/ 	.word	0x000094a0
        /*089c*/ 	.word	0x000000ff
        /*08a0*/ 	.word	0x00022850
        /*08a4*/ 	.short	0x010a
        /*08a6*/ 	.byte	0x06
	.zero		1


	//   ....[35]....
        /*08a8*/ 	.word	0x000094e0
        /*08ac*/ 	.word	0x000000ff
        /*08b0*/ 	.word	0x00022850
        /*08b4*/ 	.short	0x010a
        /*08b6*/ 	.byte	0x06
	.zero		1


	//   ....[36]....
        /*08b8*/ 	.word	0x00009c80
        /*08bc*/ 	.word	0x000000ff
        /*08c0*/ 	.word	0x00000000
        /*08c4*/ 	.short	0x0101
        /*08c6*/ 	.byte	0x06
	.zero		1


	//   ....[37]....
        /*08c8*/ 	.word	0x0000b180
        /*08cc*/ 	.word	0x000000ff
        /*08d0*/ 	.word	0x00000000
        /*08d4*/ 	.short	0x0101
        /*08d6*/ 	.byte	0x06
	.zero		1


	//   ....[38]....
        /*08d8*/ 	.word	0x0000b880
        /*08dc*/ 	.word	0x000000ff
        /*08e0*/ 	.word	0x00022830
        /*08e4*/ 	.short	0x010a
        /*08e6*/ 	.byte	0x06
	.zero		1


	//   ....[39]....
        /*08e8*/ 	.word	0x0000b8c0
        /*08ec*/ 	.word	0x000000ff
        /*08f0*/ 	.word	0x00022830
        /*08f4*/ 	.short	0x010a
        /*08f6*/ 	.byte	0x06
	.zero		1


	//   ....[40]....
        /*08f8*/ 	.word	0x0000bb60
        /*08fc*/ 	.word	0x000000ff
        /*0900*/ 	.word	0x00022850
        /*0904*/ 	.short	0x010a
        /*0906*/ 	.byte	0x06
	.zero		1


	//   ....[41]....
        /*0908*/ 	.word	0x0000bba0
        /*090c*/ 	.word	0x000000ff
        /*0910*/ 	.word	0x00022850
        /*0914*/ 	.short	0x010a
        /*0916*/ 	.byte	0x06
	.zero		1


	//   ....[42]....
        /*0918*/ 	.word	0x0000c2e0
        /*091c*/ 	.word	0x000000ff
        /*0920*/ 	.word	0x00000000
        /*0924*/ 	.short	0x0101
        /*0926*/ 	.byte	0x06
	.zero		1


	//   ....[43]....
        /*0928*/ 	.word	0x0000e960
        /*092c*/ 	.word	0x000000ff
        /*0930*/ 	.word	0x00000000
        /*0934*/ 	.short	0x0101
        /*0936*/ 	.byte	0x06
	.zero		1


	//   ....[44]....
        /*0938*/ 	.word	0x0000ef50
        /*093c*/ 	.word	0x000000ff
        /*0940*/ 	.word	0x00022850
        /*0944*/ 	.short	0x010a
        /*0946*/ 	.byte	0x05
	.zero		1


	//   ....[45]....
        /*0948*/ 	.word	0x0000ef90
        /*094c*/ 	.word	0x000000ff
        /*0950*/ 	.word	0x00022850
        /*0954*/ 	.short	0x010a
        /*0956*/ 	.byte	0x05
	.zero		1


	//   ....[46]....
        /*0958*/ 	.word	0x0000f550
        /*095c*/ 	.word	0x000000ff
        /*0960*/ 	.word	0x00000000
        /*0964*/ 	.short	0x0101
        /*0966*/ 	.byte	0x04
	.zero		1


	//   ....[47]....
        /*0968*/ 	.word	0x00010ed0
        /*096c*/ 	.word	0x00000003
        /*0970*/ 	.word	0x00000000
        /*0974*/ 	.short	0x0101
        /*0976*/ 	.byte	0x3f
	.zero		1


	//   ....[48]....
        /*0978*/ 	.word	0x00013530
        /*097c*/ 	.word	0x00000000
        /*0980*/ 	.word	0x00022880
        /*0984*/ 	.short	0x010a
        /*0986*/ 	.byte	0x3f
	.zero		1


	//   ....[49]....
        /*0988*/ 	.word	0x000139d0
        /*098c*/ 	.word	0x00000000
        /*0990*/ 	.word	0x00022870
        /*0994*/ 	.short	0x0107
        /*0996*/ 	.byte	0x3f
	.zero		1


	//   ....[50]....
        /*0998*/ 	.word	0x00013a90
        /*099c*/ 	.word	0x00000000
        /*09a0*/ 	.word	0x00022870
        /*09a4*/ 	.short	0x0101
        /*09a6*/ 	.byte	0x3f
	.zero		1


	//   ....[51]....
        /*09a8*/ 	.word	0x00013ac0
        /*09ac*/ 	.word	0x00000000
        /*09b0*/ 	.word	0x00022840
        /*09b4*/ 	.short	0x010a
        /*09b6*/ 	.byte	0x3f
	.zero		1


	//   ....[52]....
        /*09b8*/ 	.word	0x00013f30
        /*09bc*/ 	.word	0x00000000
        /*09c0*/ 	.word	0x00022830
        /*09c4*/ 	.short	0x0107
        /*09c6*/ 	.byte	0x3f
	.zero		1


	//   ....[53]....
        /*09c8*/ 	.word	0x00013ff0
        /*09cc*/ 	.word	0x00000000
        /*09d0*/ 	.word	0x00022830
        /*09d4*/ 	.short	0x0101
        /*09d6*/ 	.byte	0x3f
	.zero		1


	//   ....[54]....
        /*09d8*/ 	.word	0x000147b0
        /*09dc*/ 	.word	0x00000011
        /*09e0*/ 	.word	0x00022800
        /*09e4*/ 	.short	0x0107
        /*09e6*/ 	.byte	0x3f
	.zero		1


	//   ....[55]....
        /*09e8*/ 	.word	0x000148a0
        /*09ec*/ 	.word	0x00000011
        /*09f0*/ 	.word	0x00022800
        /*09f4*/ 	.short	0x0101
        /*09f6*/ 	.byte	0x3f
	.zero		1


	//   ....[56]....
        /*09f8*/ 	.word	0x000148c0
        /*09fc*/ 	.word	0x00000011
        /*0a00*/ 	.word	0x00022820
        /*0a04*/ 	.short	0x010a
        /*0a06*/ 	.byte	0x3f
	.zero		1


	//   ....[57]....
        /*0a08*/ 	.word	0x00014c40
        /*0a0c*/ 	.word	0x00000000
        /*0a10*/ 	.word	0x00022880
        /*0a14*/ 	.short	0x010a
        /*0a16*/ 	.byte	0x3f
	.zero		1


	//   ....[58]....
        /*0a18*/ 	.word	0x00014fc0
        /*0a1c*/ 	.word	0x00000000
        /*0a20*/ 	.word	0x00022870
        /*0a24*/ 	.short	0x0107
        /*0a26*/ 	.byte	0x3f
	.zero		1


	//   ....[59]....
        /*0a28*/ 	.word	0x00015080
        /*0a2c*/ 	.word	0x00000000
        /*0a30*/ 	.word	0x00022870
        /*0a34*/ 	.short	0x0101
        /*0a36*/ 	.byte	0x3f
	.zero		1


	//   ....[60]....
        /*0a38*/ 	.word	0x000150b0
        /*0a3c*/ 	.word	0x00000000
        /*0a40*/ 	.word	0x00022840
        /*0a44*/ 	.short	0x010a
        /*0a46*/ 	.byte	0x3f
	.zero		1


	//   ....[61]....
        /*0a48*/ 	.word	0x00015470
        /*0a4c*/ 	.word	0x00000000
        /*0a50*/ 	.word	0x00022830
        /*0a54*/ 	.short	0x0107
        /*0a56*/ 	.byte	0x3f
	.zero		1


	//   ....[62]....
        /*0a58*/ 	.word	0x00015530
        /*0a5c*/ 	.word	0x00000000
        /*0a60*/ 	.word	0x00022830
        /*0a64*/ 	.short	0x0101
        /*0a66*/ 	.byte	0x3f
	.zero		1


	//   ....[63]....
        /*0a68*/ 	.word	0x000155c0
        /*0a6c*/ 	.word	0x00000000
        /*0a70*/ 	.word	0x00022870
        /*0a74*/ 	.short	0x010a
        /*0a76*/ 	.byte	0x3f
	.zero		1


	//   ....[64]....
        /*0a78*/ 	.word	0x00015650
        /*0a7c*/ 	.word	0x00000000
        /*0a80*/ 	.word	0x00022860
        /*0a84*/ 	.short	0x010a
        /*0a86*/ 	.byte	0x3f
	.zero		1


	//   ....[65]....
        /*0a88*/ 	.word	0x00015ab0
        /*0a8c*/ 	.word	0x00000000
        /*0a90*/ 	.word	0x00022850
        /*0a94*/ 	.short	0x0101
        /*0a96*/ 	.byte	0x3f
	.zero		1


	//   ....[66]....
        /*0a98*/ 	.word	0x00015b30
        /*0a9c*/ 	.word	0x00000000
        /*0aa0*/ 	.word	0x00000000
        /*0aa4*/ 	.short	0x0101
        /*0aa6*/ 	.byte	0x3f
	.zero		1


	//   ....[67]....
        /*0aa8*/ 	.word	0x00015d00
        /*0aac*/ 	.word	0x00000012
        /*0ab0*/ 	.word	0x00022870
        /*0ab4*/ 	.short	0x010a
        /*0ab6*/ 	.byte	0x3f
	.zero		1


	//   ....[68]....
        /*0ab8*/ 	.word	0x00015d80
        /*0abc*/ 	.word	0x00000012
        /*0ac0*/ 	.word	0x00022860
        /*0ac4*/ 	.short	0x010a
        /*0ac6*/ 	.byte	0x3f
	.zero		1


	//   ....[69]....
        /*0ac8*/ 	.word	0x000161f0
        /*0acc*/ 	.word	0x00000012
        /*0ad0*/ 	.word	0x00022850
        /*0ad4*/ 	.short	0x0101
        /*0ad6*/ 	.byte	0x3f
	.zero		1


	//   ....[70]....
        /*0ad8*/ 	.word	0x00016270
        /*0adc*/ 	.word	0x00000012
        /*0ae0*/ 	.word	0x00000000
        /*0ae4*/ 	.short	0x0101
        /*0ae6*/ 	.byte	0x3f
	.zero		1


	//   ....[71]....
        /*0ae8*/ 	.word	0x000164e0
        /*0aec*/ 	.word	0x00000005
        /*0af0*/ 	.word	0x00022820
        /*0af4*/ 	.short	0x010a
        /*0af6*/ 	.byte	0x3f
	.zero		1


	//   ....[72]....
        /*0af8*/ 	.word	0x00016660
        /*0afc*/ 	.word	0x00000003
        /*0b00*/ 	.word	0x00022840
        /*0b04*/ 	.short	0x010a
        /*0b06*/ 	.byte	0x3f
	.zero		1


	//   ....[73]....
        /*0b08*/ 	.word	0x00016700
        /*0b0c*/ 	.word	0x00000013
        /*0b10*/ 	.word	0x00022840
        /*0b14*/ 	.short	0x010a
        /*0b16*/ 	.byte	0x3f
	.zero		1


	//   ....[74]....
        /*0b18*/ 	.word	0x00016740
        /*0b1c*/ 	.word	0x00000003
        /*0b20*/ 	.word	0x00022860
        /*0b24*/ 	.short	0x010a
        /*0b26*/ 	.byte	0x3f
	.zero		1


	//   ....[75]....
        /*0b28*/ 	.word	0x00016780
        /*0b2c*/ 	.word	0x00000013
        /*0b30*/ 	.word	0x00022860
        /*0b34*/ 	.short	0x010a
        /*0b36*/ 	.byte	0x3f
	.zero		1


	//   ....[76]....
        /*0b38*/ 	.word	0x000167c0
        /*0b3c*/ 	.word	0x00000003
        /*0b40*/ 	.word	0x00022880
        /*0b44*/ 	.short	0x010a
        /*0b46*/ 	.byte	0x3f
	.zero		1


	//   ....[77]....
        /*0b48*/ 	.word	0x00016800
        /*0b4c*/ 	.word	0x00000013
        /*0b50*/ 	.word	0x00022880
        /*0b54*/ 	.short	0x010a
        /*0b56*/ 	.byte	0x3f
	.zero		1


	//   ....[78]....
        /*0b58*/ 	.word	0x00016870
        /*0b5c*/ 	.word	0x00000003
        /*0b60*/ 	.word	0x00022800
        /*0b64*/ 	.short	0x010a
        /*0b66*/ 	.byte	0x3f
	.zero		1


	//   ....[79]....
        /*0b68*/ 	.word	0x000168c0
        /*0b6c*/ 	.word	0x00000007
        /*0b70*/ 	.word	0x00022830
        /*0b74*/ 	.short	0x010a
        /*0b76*/ 	.byte	0x3f
	.zero		1


	//   ....[80]....
        /*0b78*/ 	.word	0x00016920
        /*0b7c*/ 	.word	0x00000005
        /*0b80*/ 	.word	0x00022830
        /*0b84*/ 	.short	0x010a
        /*0b86*/ 	.byte	0x3f
	.zero		1


	//   ....[81]....
        /*0b88*/ 	.word	0x00016980
        /*0b8c*/ 	.word	0x00000005
        /*0b90*/ 	.word	0x00022850
        /*0b94*/ 	.short	0x010a
        /*0b96*/ 	.byte	0x3f
	.zero		1


	//   ....[82]....
        /*0b98*/ 	.word	0x000169e0
        /*0b9c*/ 	.word	0x00000005
        /*0ba0*/ 	.word	0x00022830
        /*0ba4*/ 	.short	0x010a
        /*0ba6*/ 	.byte	0x3f
	.zero		1


	//   ....[83]....
        /*0ba8*/ 	.word	0x00016a40
        /*0bac*/ 	.word	0x00000005
        /*0bb0*/ 	.word	0x00022850
        /*0bb4*/ 	.short	0x010a
        /*0bb6*/ 	.byte	0x3f
	.zero		1


	//   ....[84]....
        /*0bb8*/ 	.word	0x00016aa0
        /*0bbc*/ 	.word	0x00000005
        /*0bc0*/ 	.word	0x00022830
        /*0bc4*/ 	.short	0x010a
        /*0bc6*/ 	.byte	0x3f
	.zero		1


	//   ....[85]....
        /*0bc8*/ 	.word	0x00016b00
        /*0bcc*/ 	.word	0x00000005
        /*0bd0*/ 	.word	0x00022850
        /*0bd4*/ 	.short	0x010a
        /*0bd6*/ 	.byte	0x3f
	.zero		1


	//   ....[86]....
        /*0bd8*/ 	.word	0x00016b60
        /*0bdc*/ 	.word	0x00000007
        /*0be0*/ 	.word	0x00022850
        /*0be4*/ 	.short	0x010a
        /*0be6*/ 	.byte	0x3f
	.zero		1


	//   ....[87]....
        /*0be8*/ 	.word	0x00016c60
        /*0bec*/ 	.word	0x00000000
        /*0bf0*/ 	.word	0x00022880
        /*0bf4*/ 	.short	0x010a
        /*0bf6*/ 	.byte	0x3f
	.zero		1


	//   ....[88]....
        /*0bf8*/ 	.word	0x00017230
        /*0bfc*/ 	.word	0x00000000
        /*0c00*/ 	.word	0x00022840
        /*0c04*/ 	.short	0x010a
        /*0c06*/ 	.byte	0x3f
	.zero		1


	//   ....[89]....
        /*0c08*/ 	.word	0x00017cf0
        /*0c0c*/ 	.word	0x00000011
        /*0c10*/ 	.word	0x00022820
        /*0c14*/ 	.short	0x010a
        /*0c16*/ 	.byte	0x3f
	.zero		1


	//   ....[90]....
        /*0c18*/ 	.word	0x00017d40
        /*0c1c*/ 	.word	0x00000000
        /*0c20*/ 	.word	0x00022880
        /*0c24*/ 	.short	0x010a
        /*0c26*/ 	.byte	0x3f
	.zero		1


	//   ....[91]....
        /*0c28*/ 	.word	0x00018240
        /*0c2c*/ 	.word	0x00000000
        /*0c30*/ 	.word	0x00022840
        /*0c34*/ 	.short	0x010a
        /*0c36*/ 	.byte	0x3f
	.zero		1


	//   ....[92]....
        /*0c38*/ 	.word	0x00018750
        /*0c3c*/ 	.word	0x00000000
        /*0c40*/ 	.word	0x00022870
        /*0c44*/ 	.short	0x010a
        /*0c46*/ 	.byte	0x3f
	.zero		1


	//   ....[93]....
        /*0c48*/ 	.word	0x000187a0
        /*0c4c*/ 	.word	0x00000000
        /*0c50*/ 	.word	0x00022860
        /*0c54*/ 	.short	0x010a
        /*0c56*/ 	.byte	0x3f
	.zero		1


	//   ....[94]....
        /*0c58*/ 	.word	0x000187f0
        /*0c5c*/ 	.word	0x00000012
        /*0c60*/ 	.word	0x00022870
        /*0c64*/ 	.short	0x010a
        /*0c66*/ 	.byte	0x3f
	.zero		1


	//   ....[95]....
        /*0c68*/ 	.word	0x00018840
        /*0c6c*/ 	.word	0x00000012
        /*0c70*/ 	.word	0x00022860
        /*0c74*/ 	.short	0x010a
        /*0c76*/ 	.byte	0x3f
	.zero		1


	//   ....[96]....
        /*0c78*/ 	.word	0x00018890
        /*0c7c*/ 	.word	0x00000005
        /*0c80*/ 	.word	0x00022820
        /*0c84*/ 	.short	0x010a
        /*0c86*/ 	.byte	0x3f
	.zero		1


	//   ....[97]....
        /*0c88*/ 	.word	0x00018a30
        /*0c8c*/ 	.word	0x00000003
        /*0c90*/ 	.word	0x00022840
        /*0c94*/ 	.short	0x010a
        /*0c96*/ 	.byte	0x3f
	.zero		1


	//   ....[98]....
        /*0c98*/ 	.word	0x00018a80
        /*0c9c*/ 	.word	0x00000013
        /*0ca0*/ 	.word	0x00022840
        /*0ca4*/ 	.short	0x010a
        /*0ca6*/ 	.byte	0x3f
	.zero		1


	//   ....[99]....
        /*0ca8*/ 	.word	0x00018ad0
        /*0cac*/ 	.word	0x00000003
        /*0cb0*/ 	.word	0x00022860
        /*0cb4*/ 	.short	0x010a
        /*0cb6*/ 	.byte	0x3f
	.zero		1


	//   ....[100]....
        /*0cb8*/ 	.word	0x00018b20
        /*0cbc*/ 	.word	0x00000013
        /*0cc0*/ 	.word	0x00022860
        /*0cc4*/ 	.short	0x010a
        /*0cc6*/ 	.byte	0x3f
	.zero		1


	//   ....[101]....
        /*0cc8*/ 	.word	0x00018b70
        /*0ccc*/ 	.word	0x00000003
        /*0cd0*/ 	.word	0x00022880
        /*0cd4*/ 	.short	0x010a
        /*0cd6*/ 	.byte	0x3f
	.zero		1


	//----- nvinfo : EIATTR_NUM_MBARRIERS
	.align		4
.L_185:
        /*0cd8*/ 	.byte	0x03, 0x38
        /*0cda*/ 	.short	0x0016


	//----- nvinfo : EIATTR_EXIT_INSTR_OFFSETS
	.align		4
        /*0cdc*/ 	.byte	0x04, 0x1c
        /*0cde*/ 	.short	(.L_187 - .L_186)


	//   ....[0]....
.L_186:
        /*0ce0*/ 	.word	0x00000990


	//   ....[1]....
        /*0ce4*/ 	.word	0x00011c10


	//   ....[2]....
        /*0ce8*/ 	.word	0x00016850


	//----- nvinfo : EIATTR_MAX_THREADS
	.align		4
.L_187:
        /*0cec*/ 	.byte	0x04, 0x05
        /*0cee*/ 	.short	(.L_189 - .L_188)
.L_188:
        /*0cf0*/ 	.word	0x00000180
        /*0cf4*/ 	.word	0x00000001
        /*0cf8*/ 	.word	0x00000001


	//----- nvinfo : EIATTR_CRS_STACK_SIZE
	.align		4
.L_189:
        /*0cfc*/ 	.byte	0x04, 0x1e
        /*0cfe*/ 	.short	(.L_191 - .L_190)
.L_190:
        /*0d00*/ 	.word	0x00000000


	//----- nvinfo : EIATTR_CBANK_PARAM_SIZE
	.align		4
.L_191:
        /*0d04*/ 	.byte	0x03, 0x19
        /*0d06*/ 	.short	0x0af0


	//----- nvinfo : EIATTR_PARAM_CBANK
	.align		4
        /*0d08*/ 	.byte	0x04, 0x0a
        /*0d0a*/ 	.short	(.L_193 - .L_192)
	.align		4
.L_192:
        /*0d0c*/ 	.word	index@(.nv.constant0._ZN7cutlass13device_kernelIN5flash11enable_sm90INS1_16FlashAttnFwdSm90INS1_25CollectiveMainloopFwdSm90ILi2EN4cute5tupleIJNS5_1CILi1EEES8_S8_EEENS6_IJNS7_ILi128EEESA_NS7_ILi192EEEEEELi128ENS_12float_e4m3_tEfNS_4arch4Sm90ELb0ELb1ELb1ELb0ELb1ELb0ELb0ELb1ELb1ELb1ELb0ELb0EEENS1_21CollectiveEpilogueFwdINS6_IJSA_SA_SA_EEES9_NS_10bfloat16_tESF_Li256ELb0ELb1ELb0ELb1EEENS1_30DynamicPersistentTileSchedulerILi256ELi128ELb0ELb1ELb1EEEEEEEEEvNT_6ParamsE)
        /*0d10*/ 	.short	0x0210
        /*0d12*/ 	.short	0x0af0


	//----- nvinfo : EIATTR_SW_WAR
	.align		4
.L_193:
        /*0d14*/ 	.byte	0x04, 0x36
        /*0d16*/ 	.short	(.L_195 - .L_194)
.L_194:
        /*0d18*/ 	.word	0x00000008
.L_195:


//--------------------- .nv.info._ZN7cutlass13device_kernelIN5flash11enable_sm90INS1_16FlashAttnFwdSm90INS1_25CollectiveMainloopFwdSm90ILi2EN4cute5tupleIJNS5_1CILi1EEES8_S8_EEENS6_IJNS7_ILi128EEESA_NS7_ILi192EEEEEELi128ENS_12float_e4m3_tEfNS_4arch4Sm90ELb0ELb1ELb1ELb1ELb1ELb0ELb0ELb1ELb1ELb1ELb0ELb0EEENS1_21CollectiveEpilogueFwdINS6_IJSA_SA_SA_EEES9_NS_10bfloat16_tESF_Li256ELb1ELb1ELb0ELb1EEENS1_36VarlenDynamicPersistentTileSchedulerILi128ELi128ELi256ELi128ELb0ELb1ELb1ELb1ELb0ELb1EEEEEEEEEvNT_6ParamsE --------------------------
	.section	.nv.info._ZN7cutlass13device_kernelIN5flash11enable_sm90INS1_16FlashAttnFwdSm90INS1_25CollectiveMainloopFwdSm90ILi2EN4cute5tupleIJNS5_1CILi1EEES8_S8_EEENS6_IJNS7_ILi128EEESA_NS7_ILi192EEEEEELi128ENS_12float_e4m3_tEfNS_4arch4Sm90ELb0ELb1ELb1ELb1ELb1ELb0ELb0ELb1ELb1ELb1ELb0ELb0EEENS1_21CollectiveEpilogueFwdINS6_IJSA_SA_SA_EEES9_NS_10bfloat16_tESF_Li256ELb1ELb1ELb0ELb1EEENS1_36VarlenDynamicPersistentTileSchedulerILi128ELi128ELi256ELi128ELb0ELb1ELb1ELb1ELb0ELb1EEEEEEEEEvNT_6ParamsE,"",@"SHT_CUDA_INFO"
	.sectionflags	@""
	.align	4


	//----- nvinfo : EIATTR_CUDA_API_VERSION
	.align		4
        /*0000*/ 	.byte	0x04, 0x37
        /*0002*/ 	.short	(.L_197 - .L_196)
.L_196:
        /*0004*/ 	.word	0x00000082


	//----- nvinfo : EIATTR_KPARAM_INFO
	.align		4
.L_197:
        /*0008*/ 	.byte	0x04, 0x17
        /*000a*/ 	.short	(.L_199 - .L_198)
.L_198:
        /*000c*/ 	.word	0x00000000
        /*0010*/ 	.short	0x0000
        /*0012*/ 	.short	0x0070
        /*0014*/ 	.byte	0x00, 0xf0, 0x01, 0x2a


	//----- nvinfo : EIATTR_SPARSE_MMA_MASK
	.align		4
.L_199:
        /*0018*/ 	.byte	0x03, 0x50
        /*001a*/ 	.short	0x0000


	//----- nvinfo : EIATTR_MAXREG_COUNT
	.align		4
        /*001c*/ 	.byte	0x03, 0x1b
        /*001e*/ 	.short	0x00a8


	//----- nvinfo : EIATTR_NUM_BARRIERS
	.align		4
        /*0020*/ 	.byte	0x02, 0x4c
        /*0022*/ 	.byte	0x10
	.zero		1


	//----- nvinfo : EIATTR_EXTERNS
	.align		4
        /*0024*/ 	.byte	0x04, 0x0f
        /*0026*/ 	.short	(.L_201 - .L_200)


	//   ....[0]....
	.align		4
.L_200:
        /*0028*/ 	.word	index@(__assertfail)


	//----- nvinfo : EIATTR_ANNOTATIONS
	.align		4
.L_201:
        /*002c*/ 	.byte	0x04, 0x55
        /*002e*/ 	.short	(.L_203 - .L_202)


	//   ....[0]....
.L_202:
        /* <DEDUP_REMOVED lines=19> */


	//----- nvinfo : EIATTR_MERCURY_ISA_VERSION
	.align		4
.L_203:
        /*0148*/ 	.byte	0x03, 0x5f
        /*014a*/ 	.short	0x0101


	//----- nvinfo : EIATTR_UNUSED_LOAD_BYTE_OFFSET
	.align		4
        /*014c*/ 	.byte	0x04, 0x44
        /*014e*/ 	.short	(.L_205 - .L_204)


	//   ....[0]....
.L_204:
        /*0150*/ 	.word	0x00000980
        /*0154*/ 	.word	0x0000fff0


	//   ....[1]....
        /*0158*/ 	.word	0x0000f7f0
        /*015c*/ 	.word	0x0000fff0


	//----- nvinfo : EIATTR_INT_WARP_WIDE_INSTR_OFFSETS
	.align		4
.L_205:
        /*0160*/ 	.byte	0x04, 0x31
        /*0162*/ 	.short	(.L_207 - .L_206)


	//   ....[0]....
.L_206:
        /*0164*/ 	.word	0x000000c0


	//   ....[1]....
        /*0168*/ 	.word	0x000000d0


	//   ....[2]....
        /*016c*/ 	.word	0x00000170


	//   ....[3]....
        /*0170*/ 	.word	0x000135d0


	//   ....[4]....
        /*0174*/ 	.word	0x00013660


	//   ....[5]....
        /*0178*/ 	.word	0x00016920


	//   ....[6]....
        /*017c*/ 	.word	0x000169b0


	//----- nvinfo : EIATTR_COOP_GROUP_MASK_REGIDS
	.align		4
.L_207:
        /*0180*/ 	.byte	0x04, 0x29
        /*0182*/ 	.short	(.L_209 - .L_208)


	//   ....[0]....
.L_208:
        /*0184*/ 	.word	0xffffffff


	//   ....[1]....
        /*0188*/ 	.word	0xffffffff


	//   ....[2]....
        /*018c*/ 	.word	0xffffffff


	//   ....[3]....
        /*0190*/ 	.word	0xffffffff


	//   ....[4]....
        /*0194*/ 	.word	0xffffffff


	//   ....[5]....
        /*0198*/ 	.word	0xffffffff


	//   ....[6]....
        /*019c*/ 	.word	0xffffffff


	//   ....[7]....
        /*01a0*/ 	.word	0xffffffff


	//   ....[8]....
        /*01a4*/ 	.word	0xffffffff


	//   ....[9]....
        /*01a8*/ 	.word	0xffffffff


	//   ....[10]....
        /*01ac*/ 	.word	0xffffffff


	//   ....[11]....
        /*01b0*/ 	.word	0xffffffff


	//   ....[12]....
        /*01b4*/ 	.word	0xffffffff


	//   ....[13]....
        /*01b8*/ 	.word	0xffffffff


	//   ....[14]....
        /*01bc*/ 	.word	0xffffffff


	//   ....[15]....
        /*01c0*/ 	.word	0xffffffff


	//   ....[16]....
        /*01c4*/ 	.word	0xffffffff


	//   ....[17]....
        /*01c8*/ 	.word	0xffffffff


	//   ....[18]....
        /*01cc*/ 	.word	0xffffffff


	//   ....[19]....
        /*01d0*/ 	.word	0xffffffff


	//   ....[20]....
        /*01d4*/ 	.word	0xffffffff


	//   ....[21]....
        /*01d8*/ 	.word	0xffffffff


	//   ....[22]....
        /*01dc*/ 	.word	0xffffffff


	//   ....[23]....
        /*01e0*/ 	.word	0xffffffff


	//   ....[24]....
        /*01e4*/ 	.word	0xffffffff


	//   ....[25]....
        /*01e8*/ 	.word	0xffffffff


	//   ....[26]....
        /*01ec*/ 	.word	0xffffffff


	//   ....[27]....
        /*01f0*/ 	.word	0xffffffff


	//   ....[28]....
        /*01f4*/ 	.word	0xffffffff


	//   ....[29]....
        /*01f8*/ 	.word	0xffffffff


	//   ....[30]....
        /*01fc*/ 	.word	0xffffffff


	//   ....[31]....
        /*0200*/ 	.word	0xffffffff


	//   ....[32]....
        /*0204*/ 	.word	0xffffffff


	//   ....[33]....
        /*0208*/ 	.word	0xffffffff


	//   ....[34]....
        /*020c*/ 	.word	0xffffffff


	//   ....[35]....
        /*0210*/ 	.word	0xffffffff


	//   ....[36]....
        /*0214*/ 	.word	0xffffffff


	//   ....[37]....
        /*0218*/ 	.word	0xffffffff


	//   ....[38]....
        /*021c*/ 	.word	0xffffffff


	//   ....[39]....
        /*0220*/ 	.word	0xffffffff


	//   ....[40]....
        /*0224*/ 	.word	0xffffffff


	//   ....[41]....
        /*0228*/ 	.word	0xffffffff


	//   ....[42]....
        /*022c*/ 	.word	0xffffffff


	//   ....[43]....
        /*0230*/ 	.word	0xffffffff


	//   ....[44]....
        /*0234*/ 	.word	0xffffffff


	//   ....[45]....
        /*0238*/ 	.word	0xffffffff


	//   ....[46]....
        /*023c*/ 	.word	0xffffffff


	//   ....[47]....
        /*0240*/ 	.word	0xffffffff


	//   ....[48]....
        /*0244*/ 	.word	0xffffffff


	//   ....[49]....
        /*0248*/ 	.word	0xffffffff


	//   ....[50]....
        /*024c*/ 	.word	0xffffffff


	//   ....[51]....
        /*0250*/ 	.word	0xffffffff


	//   ....[52]....
        /*0254*/ 	.word	0xffffffff


	//   ....[53]....
        /*0258*/ 	.word	0xffffffff


	//   ....[54]....
        /*025c*/ 	.word	0xffffffff


	//   ....[55]....
        /*0260*/ 	.word	0xffffffff


	//   ....[56]....
        /*0264*/ 	.word	0xffffffff


	//   ....[57]....
        /*0268*/ 	.word	0xffffffff


	//   ....[58]....
        /*026c*/ 	.word	0xffffffff


	//   ....[59]....
        /*0270*/ 	.word	0xffffffff


	//   ....[60]....
        /*0274*/ 	.word	0xffffffff


	//   ....[61]....
        /*0278*/ 	.word	0xffffffff


	//   ....[62]....
        /*027c*/ 	.word	0xffffffff


	//   ....[63]....
        /*0280*/ 	.word	0xffffffff


	//   ....[64]....
        /*0284*/ 	.word	0xffffffff


	//   ....[65]....
        /*0288*/ 	.word	0xffffffff


	//   ....[66]....
        /*028c*/ 	.word	0xffffffff


	//   ....[67]....
        /*0290*/ 	.word	0xffffffff


	//   ....[68]....
        /*0294*/ 	.word	0xffffffff


	//   ....[69]....
        /*0298*/ 	.word	0xffffffff


	//   ....[70]....
        /*029c*/ 	.word	0xffffffff


	//   ....[71]....
        /*02a0*/ 	.word	0xffffffff


	//   ....[72]....
        /*02a4*/ 	.word	0xffffffff


	//   ....[73]....
        /*02a8*/ 	.word	0xffffffff


	//   ....[74]....
        /*02ac*/ 	.word	0xffffffff


	//   ....[75]....
        /*02b0*/ 	.word	0xffffffff


	//   ....[76]....
        /*02b4*/ 	.word	0xffffffff


	//   ....[77]....
        /*02b8*/ 	.word	0xffffffff


	//   ....[78]....
        /*02bc*/ 	.word	0xffffffff


	//   ....[79]....
        /*02c0*/ 	.word	0xffffffff


	//   ....[80]....
        /*02c4*/ 	.word	0xffffffff


	//   ....[81]....
        /*02c8*/ 	.word	0xffffffff


	//   ....[82]....
        /*02cc*/ 	.word	0xffffffff


	//   ....[83]....
        /*02d0*/ 	.word	0xffffffff


	//   ....[84]....
        /*02d4*/ 	.word	0xffffffff


	//   ....[85]....
        /*02d8*/ 	.word	0xffffffff


	//   ....[86]....
        /*02dc*/ 	.word	0xffffffff


	//   ....[87]....
        /*02e0*/ 	.word	0xffffffff


	//   ....[88]....
        /*02e4*/ 	.word	0xffffffff


	//   ....[89]....
        /*02e8*/ 	.word	0xffffffff


	//   ....[90]....
        /*02ec*/ 	.word	0xffffffff


	//   ....[91]....
        /*02f0*/ 	.word	0xffffffff


	//   ....[92]....
        /*02f4*/ 	.word	0xffffffff


	//   ....[93]....
        /*02f8*/ 	.word	0xffffffff


	//   ....[94]....
        /*02fc*/ 	.word	0xffffffff


	//   ....[95]....
        /*0300*/ 	.word	0xffffffff


	//   ....[96]....
        /*0304*/ 	.word	0xffffffff


	//   ....[97]....
        /*0308*/ 	.word	0xffffffff


	//   ....[98]....
        /*030c*/ 	.word	0xffffffff


	//   ....[99]....
        /*0310*/ 	.word	0xffffffff


	//   ....[100]....
        /*0314*/ 	.word	0xffffffff


	//   ....[101]....
        /*0318*/ 	.word	0xffffffff


	//   ....[102]....
        /*031c*/ 	.word	0xffffffff


	//   ....[103]....
        /*0320*/ 	.word	0xffffffff


	//   ....[104]....
        /*0324*/ 	.word	0xffffffff


	//   ....[105]....
        /*0328*/ 	.word	0xffffffff


	//   ....[106]....
        /*032c*/ 	.word	0xffffffff


	//   ....[107]....
        /*0330*/ 	.word	0xffffffff


	//   ....[108]....
        /*0334*/ 	.word	0xffffffff


	//   ....[109]....
        /*0338*/ 	.word	0xffffffff


	//   ....[110]....
        /*033c*/ 	.word	0xffffffff


	//   ....[111]....
        /*0340*/ 	.word	0xffffffff


	//   ....[112]....
        /*0344*/ 	.word	0xffffffff


	//   ....[113]....
        /*0348*/ 	.word	0xffffffff


	//   ....[114]....
        /*034c*/ 	.word	0xffffffff


	//   ....[115]....
        /*0350*/ 	.word	0xffffffff


	//   ....[116]....
        /*0354*/ 	.word	0xffffffff


	//   ....[117]....
        /*0358*/ 	.word	0xffffffff


	//   ....[118]....
        /*035c*/ 	.word	0xffffffff


	//   ....[119]....
        /*0360*/ 	.word	0xffffffff


	//   ....[120]....
        /*0364*/ 	.word	0xffffffff


	//   ....[121]....
        /*0368*/ 	.word	0xffffffff


	//   ....[122]....
        /*036c*/ 	.word	0xffffffff


	//   ....[123]....
        /*0370*/ 	.word	0xffffffff


	//   ....[124]....
        /*0374*/ 	.word	0xffffffff


	//   ....[125]....
        /*0378*/ 	.word	0xffffffff


	//   ....[126]....
        /*037c*/ 	.word	0xffffffff


	//   ....[127]....
        /*0380*/ 	.word	0xffffffff


	//   ....[128]....
        /*0384*/ 	.word	0xffffffff


	//   ....[129]....
        /*0388*/ 	.word	0xffffffff


	//   ....[130]....
        /*038c*/ 	.word	0xffffffff


	//   ....[131]....
        /*0390*/ 	.word	0xffffffff


	//   ....[132]....
        /*0394*/ 	.word	0xffffffff


	//   ....[133]....
        /*0398*/ 	.word	0xffffffff


	//   ....[134]....
        /*039c*/ 	.word	0xffffffff


	//   ....[135]....
        /*03a0*/ 	.word	0xffffffff


	//   ....[136]....
        /*03a4*/ 	.word	0xffffffff


	//   ....[137]....
        /*03a8*/ 	.word	0xffffffff


	//   ....[138]....
        /*03ac*/ 	.word	0xffffffff


	//   ....[139]....
        /*03b0*/ 	.word	0xffffffff


	//   ....[140]....
        /*03b4*/ 	.word	0xffffffff


	//   ....[141]....
        /*03b8*/ 	.word	0xffffffff


	//   ....[142]....
        /*03bc*/ 	.word	0xffffffff


	//   ....[143]....
        /*03c0*/ 	.word	0xffffffff


	//   ....[144]....
        /*03c4*/ 	.word	0xffffffff


	//   ....[145]....
        /*03c8*/ 	.word	0xffffffff


	//   ....[146]....
        /*03cc*/ 	.word	0xffffffff


	//   ....[147]....
        /*03d0*/ 	.word	0xffffffff


	//   ....[148]....
        /*03d4*/ 	.word	0xffffffff


	//   ....[149]....
        /*03d8*/ 	.word	0xffffffff


	//   ....[150]....
        /*03dc*/ 	.word	0xffffffff


	//   ....[151]....
        /*03e0*/ 	.word	0xffffffff


	//   ....[152]....
        /*03e4*/ 	.word	0xffffffff


	//   ....[153]....
        /*03e8*/ 	.word	0xffffffff


	//   ....[154]....
        /*03ec*/ 	.word	0xffffffff


	//   ....[155]....
        /*03f0*/ 	.word	0xffffffff


	//   ....[156]....
        /*03f4*/ 	.word	0xffffffff


	//   ....[157]....
        /*03f8*/ 	.word	0xffffffff


	//   ....[158]....
        /*03fc*/ 	.word	0xffffffff


	//   ....[159]....
        /*0400*/ 	.word	0x0500000f


	//   ....[160]....
        /*0404*/ 	.word	0x0500000f


	//   ....[161]....
        /*0408*/ 	.word	0x0500000f


	//   ....[162]....
        /*040c*/ 	.word	0x0500000f


	//   ....[163]....
        /*0410*/ 	.word	0x0500000f


	//   ....[164]....
        /*0414*/ 	.word	0x0500000f


	//   ....[165]....
        /*0418*/ 	.word	0x0500000f


	//   ....[166]....
        /*041c*/ 	.word	0x0500000f


	//   ....[167]....
        /*0420*/ 	.word	0x0500000f


	//   ....[168]....
        /*0424*/ 	.word	0x0500000f


	//   ....[169]....
        /*0428*/ 	.word	0x0500000f


	//   ....[170]....
        /*042c*/ 	.word	0x0500000f


	//   ....[171]....
        /*0430*/ 	.word	0x0500000f


	//   ....[172]....
        /*0434*/ 	.word	0x0500000f


	//   ....[173]....
        /*0438*/ 	.word	0x0500000f


	//   ....[174]....
        /*043c*/ 	.word	0x0500000f


	//   ....[175]....
        /*0440*/ 	.word	0x0500000f


	//   ....[176]....
        /*0444*/ 	.word	0x0500000f


	//   ....[177]....
        /*0448*/ 	.word	0x0500000f


	//   ....[178]....
        /*044c*/ 	.word	0x0500000f


	//   ....[179]....
        /*0450*/ 	.word	0x0500000f


	//   ....[180]....
        /*0454*/ 	.word	0x0500000f


	//   ....[181]....
        /*0458*/ 	.word	0x0500000f


	//   ....[182]....
        /*045c*/ 	.word	0x0500000f


	//   ....[183]....
        /*0460*/ 	.word	0x0500000f


	//   ....[184]....
        /*0464*/ 	.word	0x0500000f


	//   ....[185]....
        /*0468*/ 	.word	0x0500000f


	//   ....[186]....
        /*046c*/ 	.word	0x0500000f


	//   ....[187]....
        /*0470*/ 	.word	0x0500000f


	//   ....[188]....
        /*0474*/ 	.word	0x0500000f


	//   ....[189]....
        /*0478*/ 	.word	0x0500000f


	//   ....[190]....
        /*047c*/ 	.word	0x0500000f


	//   ....[191]....
        /*0480*/ 	.word	0x0500000f


	//   ....[192]....
        /*0484*/ 	.word	0x0500000f


	//   ....[193]....
        /*0488*/ 	.word	0x0500000f


	//   ....[194]....
        /*048c*/ 	.word	0x0500000f


	//   ....[195]....
        /*0490*/ 	.word	0x0500000f


	//   ....[196]....
        /*0494*/ 	.word	0x0500000f


	//   ....[197]....
        /*0498*/ 	.word	0x0500000f


	//   ....[198]....
        /*049c*/ 	.word	0x0500000f


	//   ....[199]....
        /*04a0*/ 	.word	0x0500000f


	//   ....[200]....
        /*04a4*/ 	.word	0x0500000f


	//----- nvinfo : EIATTR_COOP_GROUP_INSTR_OFFSETS
	.align		4
.L_209:
        /*04a8*/ 	.byte	0x04, 0x28
        /*04aa*/ 	.short	(.L_211 - .L_210)


	//   ....[0]....
.L_210:
        /*04ac*/ 	.word	0x00000080


	//   ....[1]....
        /*04b0*/ 	.word	0x00000090


	//   ....[2]....
        /*04b4*/ 	.word	0x000002d0


	//   ....[3]....
        /*04b8*/ 	.word	0x00000430


	//   ....[4]....
        /*04bc*/ 	.word	0x00000550


	//   ....[5]....
        /*04c0*/ 	.word	0x000006b0


	//   ....[6]....
        /*04c4*/ 	.word	0x00001750


	//   ....[7]....
        /*04c8*/ 	.word	0x00002350


	//   ....[8]....
        /*04cc*/ 	.word	0x00002b80


	//   ....[9]....
        /*04d0*/ 	.word	0x00003cc0


	//   ....[10]....
        /*04d4*/ 	.word	0x00003dc0


	//   ....[11]....
        /*04d8*/ 	.word	0x000045e0


	//   ....[12]....
        /*04dc*/ 	.word	0x00004650


	//   ....[13]....
        /*04e0*/ 	.word	0x000063a0


	//   ....[14]....
        /*04e4*/ 	.word	0x00006bd0


	//   ....[15]....
        /*04e8*/ 	.word	0x000072f0


	//   ....[16]....
        /*04ec*/ 	.word	0x00007310


	//   ....[17]....
        /*04f0*/ 	.word	0x00007d10


	//   ....[18]....
        /*04f4*/ 	.word	0x00007db0


	//   ....[19]....
        /*04f8*/ 	.word	0x0000a230


	//   ....[20]....
        /*04fc*/ 	.word	0x0000a260


	//   ....[21]....
        /*0500*/ 	.word	0x0000a280


	//   ....[22]....
        /*0504*/ 	.word	0x0000a2a0


	//   ....[23]....
        /*0508*/ 	.word	0x0000bfe0


	//   ....[24]....
        /*050c*/ 	.word	0x0000cb50


	//   ....[25]....
        /*0510*/ 	.word	0x0000d2a0


	//   ....[26]....
        /*0514*/ 	.word	0x0000d2c0


	//   ....[27]....
        /*0518*/ 	.word	0x0000dd00


	//   ....[28]....
        /*051c*/ 	.word	0x0000ddc0


	//   ....[29]....
        /*0520*/ 	.word	0x0000f070


	//   ....[30]....
        /*0524*/ 	.word	0x0000f080


	//   ....[31]....
        /*0528*/ 	.word	0x0000f100


	//   ....[32]....
        /*052c*/ 	.word	0x0000f110


	//   ....[33]....
        /*0530*/ 	.word	0x0000ffe0


	//   ....[34]....
        /*0534*/ 	.word	0x0000fff0


	//   ....[35]....
        /*0538*/ 	.word	0x00010000


	//   ....[36]....
        /*053c*/ 	.word	0x00010010


	//   ....[37]....
        /*0540*/ 	.word	0x00010020


	//   ....[38]....
        /*0544*/ 	.word	0x00010030


	//   ....[39]....
        /*0548*/ 	.word	0x00010040


	//   ....[40]....
        /*054c*/ 	.word	0x00010060


	//   ....[41]....
        /*0550*/ 	.word	0x00010080


	//   ....[42]....
        /*0554*/ 	.word	0x000100a0


	//   ....[43]....
        /*0558*/ 	.word	0x000100e0


	//   ....[44]....
        /*055c*/ 	.word	0x000100f0


	//   ....[45]....
        /*0560*/ 	.word	0x00010100


	//   ....[46]....
        /*0564*/ 	.word	0x00010110


	//   ....[47]....
        /*0568*/ 	.word	0x00010130


	//   ....[48]....
        /*056c*/ 	.word	0x00010150


	//   ....[49]....
        /*0570*/ 	.word	0x00010160


	//   ....[50]....
        /*0574*/ 	.word	0x00010170


	//   ....[51]....
        /*0578*/ 	.word	0x00010180


	//   ....[52]....
        /*057c*/ 	.word	0x00010190


	//   ....[53]....
        /*0580*/ 	.word	0x000101a0


	//   ....[54]....
        /*0584*/ 	.word	0x000101b0


	//   ....[55]....
        /*0588*/ 	.word	0x000101c0


	//   ....[56]....
        /*058c*/ 	.word	0x000101d0


	//   ....[57]....
        /*0590*/ 	.word	0x000101e0


	//   ....[58]....
        /*0594*/ 	.word	0x00010210


	//   ....[59]....
        /*0598*/ 	.word	0x00010240


	//   ....[60]....
        /*059c*/ 	.word	0x00010270


	//   ....[61]....
        /*05a0*/ 	.word	0x000102b0


	//   ....[62]....
        /*05a4*/ 	.word	0x000102f0


	//   ....[63]....
        /*05a8*/ 	.word	0x00010320


	//   ....[64]....
        /*05ac*/ 	.word	0x00010350


	//   ....[65]....
        /*05b0*/ 	.word	0x00010910


	//   ....[66]....
        /*05b4*/ 	.word	0x00010950


	//   ....[67]....
        /*05b8*/ 	.word	0x00010990


	//   ....[68]....
        /*05bc*/ 	.word	0x000109c0


	//   ....[69]....
        /*05c0*/ 	.word	0x00010f10


	//   ....[70]....
        /*05c4*/ 	.word	0x00010f50


	//   ....[71]....
        /*05c8*/ 	.word	0x00011010


	//   ....[72]....
        /*05cc*/ 	.word	0x00011030


	//   ....[73]....
        /*05d0*/ 	.word	0x000110f0


	//   ....[74]....
        /*05d4*/ 	.word	0x00011110


	//   ....[75]....
        /*05d8*/ 	.word	0x000111e0


	//   ....[76]....
        /*05dc*/ 	.word	0x00011200


	//   ....[77]....
        /*05e0*/ 	.word	0x00011a10


	//   ....[78]....
        /*05e4*/ 	.word	0x00011a30


	//   ....[79]....
        /*05e8*/ 	.word	0x00011af0


	//   ....[80]....
        /*05ec*/ 	.word	0x00011b10


	//   ....[81]....
        /*05f0*/ 	.word	0x00011bd0


	//   ....[82]....
        /*05f4*/ 	.word	0x00011bf0


	//   ....[83]....
        /*05f8*/ 	.word	0x00011cc0


	//   ....[84]....
        /*05fc*/ 	.word	0x00011ce0


	//   ....[85]....
        /*0600*/ 	.word	0x00011e20


	//   ....[86]....
        /*0604*/ 	.word	0x00011fd0


	//   ....[87]....
        /*0608*/ 	.word	0x00012000


	//   ....[88]....
        /*060c*/ 	.word	0x00012030


	//   ....[89]....
        /*0610*/ 	.word	0x00012060


	//   ....[90]....
        /*0614*/ 	.word	0x00012090


	//   ....[91]....
        /*0618*/ 	.word	0x000120d0


	//   ....[92]....
        /*061c*/ 	.word	0x00012220


	//   ....[93]....
        /*0620*/ 	.word	0x00012250


	//   ....[94]....
        /*0624*/ 	.word	0x00012280


	//   ....[95]....
        /*0628*/ 	.word	0x000122b0


	//   ....[96]....
        /*062c*/ 	.word	0x000122e0


	//   ....[97]....
        /*0630*/ 	.word	0x00012320


	//   ....[98]....
        /*0634*/ 	.word	0x000123b0


	//   ....[99]....
        /*0638*/ 	.word	0x00012410


	//   ....[100]....
        /*063c*/ 	.word	0x000124a0


	//   ....[101]....
        /*0640*/ 	.word	0x000142b0


	//   ....[102]....
        /*0644*/ 	.word	0x000142e0


	//   ....[103]....
        /*0648*/ 	.word	0x000143a0


	//   ....[104]....
        /*064c*/ 	.word	0x000143b0


	//   ....[105]....
        /*0650*/ 	.word	0x00014420


	//   ....[106]....
        /*0654*/ 	.word	0x00014430


	//   ....[107]....
        /*0658*/ 	.word	0x00014440


	//   ....[108]....
        /*065c*/ 	.word	0x000144b0


	//   ....[109]....
        /*0660*/ 	.word	0x00014800


	//   ....[110]....
        /*0664*/ 	.word	0x00014830


	//   ....[111]....
        /*0668*/ 	.word	0x00014850


	//   ....[112]....
        /*066c*/ 	.word	0x00014900


	//   ....[113]....
        /*0670*/ 	.word	0x00014920


	//   ....[114]....
        /*0674*/ 	.word	0x000149b0


	//   ....[115]....
        /*0678*/ 	.word	0x000149c0


	//   ....[116]....
        /*067c*/ 	.word	0x000149d0


	//   ....[117]....
        /*0680*/ 	.word	0x000151a0


	//   ....[118]....
        /*0684*/ 	.word	0x000151d0


	//   ....[119]....
        /*0688*/ 	.word	0x00015200


	//   ....[120]....
        /*068c*/ 	.word	0x000152b0


	//   ....[121]....
        /*0690*/ 	.word	0x000152c0


	//   ....[122]....
        /*0694*/ 	.word	0x00015360


	//   ....[123]....
        /*0698*/ 	.word	0x00015370


	//   ....[124]....
        /*069c*/ 	.word	0x00015380


	//   ....[125]....
        /*06a0*/ 	.word	0x00015b10


	//   ....[126]....
        /*06a4*/ 	.word	0x00015b30


	//   ....[127]....
        /*06a8*/ 	.word	0x00015ba0


	//   ....[128]....
        /*06ac*/ 	.word	0x00015bb0


	//   ....[129]....
        /*06b0*/ 	.word	0x00015c00


	//   ....[130]....
        /*06b4*/ 	.word	0x00015c10


	//   ....[131]....
        /*06b8*/ 	.word	0x00015c20


	//   ....[132]....
        /*06bc*/ 	.word	0x00015c70


	//   ....[133]....
        /*06c0*/ 	.word	0x00015fb0


	//   ....[134]....
        /*06c4*/ 	.word	0x00015fd0


	//   ....[135]....
        /*06c8*/ 	.word	0x00015fe0


	//   ....[136]....
        /*06cc*/ 	.word	0x00016040


	//   ....[137]....
        /*06d0*/ 	.word	0x00016050


	//   ....[138]....
        /*06d4*/ 	.word	0x000160b0


	//   ....[139]....
        /*06d8*/ 	.word	0x000160e0


	//   ....[140]....
        /*06dc*/ 	.word	0x00016120


	//   ....[141]....
        /*06e0*/ 	.word	0x00017120


	//   ....[142]....
        /*06e4*/ 	.word	0x000171c0


	//   ....[143]....
        /*06e8*/ 	.word	0x000171f0


	//   ....[144]....
        /*06ec*/ 	.word	0x00017220


	//   ....[145]....
        /*06f0*/ 	.word	0x00017260


	//   ....[146]....
        /*06f4*/ 	.word	0x00017290


	//   ....[147]....
        /*06f8*/ 	.word	0x000172c0


	//   ....[148]....
        /*06fc*/ 	.word	0x000172d0


	//   ....[149]....
        /*0700*/ 	.word	0x00017400


	//   ....[150]....
        /*0704*/ 	.word	0x00017430


	//   ....[151]....
        /*0708*/ 	.word	0x00017460


	//   ....[152]....
        /*070c*/ 	.word	0x00017490


	//   ....[153]....
        /*0710*/ 	.word	0x000174c0


	//   ....[154]....
        /*0714*/ 	.word	0x00017500


	//   ....[155]....
        /*0718*/ 	.word	0x000175a0


	//   ....[156]....
        /*071c*/ 	.word	0x00017610


	//   ....[157]....
        /*0720*/ 	.word	0x00017640


	//   ....[158]....
        /*0724*/ 	.word	0x00017c50


	//   ....[159]....
        /*0728*/ 	.word	0x00018320


	//   ....[160]....
        /*072c*/ 	.word	0x00018400


	//   ....[161]....
        /*0730*/ 	.word	0x000184e0


	//   ....[162]....
        /*0734*/ 	.word	0x00018540


	//   ....[163]....
        /*0738*/ 	.word	0x00018620


	//   ....[164]....
        /*073c*/ 	.word	0x00018680


	//   ....[165]....
        /*0740*/ 	.word	0x00018760


	//   ....[166]....
        /*0744*/ 	.word	0x000187c0


	//   ....[167]....
        /*0748*/ 	.word	0x000188a0


	//   ....[168]....
        /*074c*/ 	.word	0x000189d0


	//   ....[169]....
        /*0750*/ 	.word	0x00018aa0


	//   ....[170]....
        /*0754*/ 	.word	0x00018bc0


	//   ....[171]....
        /*0758*/ 	.word	0x00018c80


	//   ....[172]....
        /*075c*/ 	.word	0x00018ce0


	//   ....[173]....
        /*0760*/ 	.word	0x00018de0


	//   ....[174]....
        /*0764*/ 	.word	0x00018e40


	//   ....[175]....
        /*0768*/ 	.word	0x00018f50


	//   ....[176]....
        /*076c*/ 	.word	0x00018ff0


	//   ....[177]....
        /*0770*/ 	.word	0x00019060


	//   ....[178]....
        /*0774*/ 	.word	0x000190c0


	//   ....[179]....
        /*0778*/ 	.word	0x000191e0


	//   ....[180]....
        /*077c*/ 	.word	0x00019240


	//   ....[181]....
        /*0780*/ 	.word	0x00019350


	//   ....[182]....
        /*0784*/ 	.word	0x000193b0


	//   ....[183]....
        /*0788*/ 	.word	0x000194b0


	//   ....[184]....
        /*078c*/ 	.word	0x000195e0


	//   ....[185]....
        /*0790*/ 	.word	0x00019690


	//   ....[186]....
        /*0794*/ 	.word	0x000196f0


	//   ....[187]....
        /*0798*/ 	.word	0x000197b0


	//   ....[188]....
        /*079c*/ 	.word	0x00019810


	//   ....[189]....
        /*07a0*/ 	.word	0x000198d0


	//   ....[190]....
        /*07a4*/ 	.word	0x00019930


	//   ....[191]....
        /*07a8*/ 	.word	0x000199f0


	//   ....[192]....
        /*07ac*/ 	.word	0x00019ae0


	//   ....[193]....
        /*07b0*/ 	.word	0x00019b80


	//   ....[194]....
        /*07b4*/ 	.word	0x00019be0


	//   ....[195]....
        /*07b8*/ 	.word	0x00019cb0


	//   ....[196]....
        /*07bc*/ 	.word	0x00019d10


	//   ....[197]....
        /*07c0*/ 	.word	0x00019de0


	//   ....[198]....
        /*07c4*/ 	.word	0x00019e40


	//   ....[199]....
        /*07c8*/ 	.word	0x00019f10


	//   ....[200]....
        /*07cc*/ 	.word	0x0001a170


	//----- nvinfo : EIATTR_REG_RECONFIG
	.align		4
.L_211:
        /*07d0*/ 	.byte	0x01, 0x54
	.zero		2


	//----- nvinfo : EIATTR_SYSCALL_OFFSETS
	.align		4
        /*07d4*/ 	.byte	0x04, 0x46
        /*07d6*/ 	.short	(.L_213 - .L_212)


	//   ....[0]....
.L_212:
        /*07d8*/ 	.word	0x00001930


	//   ....[1]....
        /*07dc*/ 	.word	0x000137c0


	//   ....[2]....
        /*07e0*/ 	.word	0x00013950


	//   ....[3]....
        /*07e4*/ 	.word	0x00013aa0


	//   ....[4]....
        /*07e8*/ 	.word	0x00013be0


	//   ....[5]....
        /*07ec*/ 	.word	0x00014db0


	//----- nvinfo : EIATTR_MBARRIER_INSTR_OFFSETS
	.align		4
.L_213:
        /*07f0*/ 	.byte	0x04, 0x39
        /*07f2*/ 	.short	(.L_215 - .L_214)


	//   ....[0]....
.L_214:
        /*07f4*/ 	.word	0x00000180
        /*07f8*/ 	.word	0x000000ff
        /*07fc*/ 	.word	0x00022800
        /*0800*/ 	.short	0x0100
        /*0802*/ 	.byte	0x08
	.zero		1


	//   ....[1]....
        /*0804*/ 	.word	0x00000190
        /*0808*/ 	.word	0x000000ff
        /*080c*/ 	.word	0x00022820
        /*0810*/ 	.short	0x0100
        /*0812*/ 	.byte	0x08
	.zero		1


	//   ....[2]....
        /*0814*/ 	.word	0x00000280
        /*0818*/ 	.word	0x000000ff
        /*081c*/ 	.word	0x00022830
        /*0820*/ 	.short	0x0100
        /*0822*/ 	.byte	0x08
	.zero		1


	//   ....[3]....
        /*0824*/ 	.word	0x00000290
        /*0828*/ 	.word	0x000000ff
        /*082c*/ 	.word	0x00022840
        /*0830*/ 	.short	0x0100
        /*0832*/ 	.byte	0x08
	.zero		1


	//   ....[4]....
        /*0834*/ 	.word	0x000002a0
        /*0838*/ 	.word	0x000000ff
        /*083c*/ 	.word	0x00022838
        /*0840*/ 	.short	0x0100
        /*0842*/ 	.byte	0x08
	.zero		1


	//   ....[5]....
        /*0844*/ 	.word	0x000002b0
        /*0848*/ 	.word	0x000000ff
        /*084c*/ 	.word	0x00022848
        /*0850*/ 	.short	0x0100
        /*0852*/ 	.byte	0x08
	.zero		1


	//   ....[6]....
        /*0854*/ 	.word	0x000003e0
        /*0858*/ 	.word	0x000000ff
        /*085c*/ 	.word	0x00022850
        /*0860*/ 	.short	0x0100
        /*0862*/ 	.byte	0x08
	.zero		1


	//   ....[7]....
        /*0864*/ 	.word	0x000003f0
        /*0868*/ 	.word	0x000000ff
        /*086c*/ 	.word	0x00022860
        /*0870*/ 	.short	0x0100
        /*0872*/ 	.byte	0x08
	.zero		1


	//   ....[8]....
        /*0874*/ 	.word	0x00000400
        /*0878*/ 	.word	0x000000ff
        /*087c*/ 	.word	0x00022858
        /*0880*/ 	.short	0x0100
        /*0882*/ 	.byte	0x08
	.zero		1


	//   ....[9]....
        /*0884*/ 	.word	0x00000410
        /*0888*/ 	.word	0x000000ff
        /*088c*/ 	.word	0x00022868
        /*0890*/ 	.short	0x0100
        /*0892*/ 	.byte	0x08
	.zero		1


	//   ....[10]....
        /*0894*/ 	.word	0x00000500
        /*0898*/ 	.word	0x000000ff
        /*089c*/ 	.word	0x00022870
        /*08a0*/ 	.short	0x0100
        /*08a2*/ 	.byte	0x06
	.zero		1


	//   ....[11]....
        /*08a4*/ 	.word	0x00000510
        /*08a8*/ 	.word	0x000000ff
        /*08ac*/ 	.word	0x00022880
        /*08b0*/ 	.short	0x0100
        /*08b2*/ 	.byte	0x06
	.zero		1


	//   ....[12]....
        /*08b4*/ 	.word	0x00000520
        /*08b8*/ 	.word	0x000000ff
        /*08bc*/ 	.word	0x00022878
        /*08c0*/ 	.short	0x0100
        /*08c2*/ 	.byte	0x06
	.zero		1


	//   ....[13]....
        /*08c4*/ 	.word	0x00000530
        /*08c8*/ 	.word	0x000000ff
        /*08cc*/ 	.word	0x00022888
        /*08d0*/ 	.short	0x0100
        /*08d2*/ 	.byte	0x06
	.zero		1


	//   ....[14]....
        /*08d4*/ 	.word	0x00000660
        /*08d8*/ 	.word	0x000000ff
        /*08dc*/ 	.word	0x00022890
        /*08e0*/ 	.short	0x0100
        /*08e2*/ 	.byte	0x08
	.zero		1


	//   ....[15]....
        /*08e4*/ 	.word	0x00000670
        /*08e8*/ 	.word	0x000000ff
        /*08ec*/ 	.word	0x000228a0
        /*08f0*/ 	.short	0x0100
        /*08f2*/ 	.byte	0x08
	.zero		1


	//   ....[16]....
        /*08f4*/ 	.word	0x00000680
        /*08f8*/ 	.word	0x000000ff
        /*08fc*/ 	.word	0x00022898
        /*0900*/ 	.short	0x0100
        /*0902*/ 	.byte	0x08
	.zero		1


	//   ....[17]....
        /*0904*/ 	.word	0x00000690
        /*0908*/ 	.word	0x000000ff
        /*090c*/ 	.word	0x000228a8
        /*0910*/ 	.short	0x0100
        /*0912*/ 	.byte	0x08
	.zero		1


	//   ....[18]....
        /*0914*/ 	.word	0x000007e0
        /*0918*/ 	.word	0x000000ff
        /*091c*/ 	.word	0x000228b0
        /*0920*/ 	.short	0x0100
        /*0922*/ 	.byte	0x08
	.zero		1


	//   ....[19]....
        /*0924*/ 	.word	0x000007f0
        /*0928*/ 	.word	0x000000ff
        /*092c*/ 	.word	0x000228c0
        /*0930*/ 	.short	0x0100
        /*0932*/ 	.byte	0x08
	.zero		1


	//   ....[20]....
        /*0934*/ 	.word	0x00000800
        /*0938*/ 	.word	0x000000ff
        /*093c*/ 	.word	0x000228b8
        /*0940*/ 	.short	0x0100
        /*0942*/ 	.byte	0x08
	.zero		1


	//   ....[21]....
        /*0944*/ 	.word	0x00000810
        /*0948*/ 	.word	0x000000ff
        /*094c*/ 	.word	0x000228c8
        /*0950*/ 	.short	0x0100
        /*0952*/ 	.byte	0x08
	.zero		1


	//   ....[22]....
        /*0954*/ 	.word	0x00001c10
        /*0958*/ 	.word	0x000000ff
        /*095c*/ 	.word	0x00022800
        /*0960*/ 	.short	0x010a
        /*0962*/ 	.byte	0x26
	.zero		1


	//   ....[23]....
        /*0964*/ 	.word	0x00001cb0
        /*0968*/ 	.word	0x0000000d
        /*096c*/ 	.word	0x00022830
        /*0970*/ 	.short	0x010a
        /*0972*/ 	.byte	0x3f
	.zero		1


	//   ....[24]....
        /*0974*/ 	.word	0x00001cf0
        /*0978*/ 	.word	0x0000000d
        /*097c*/ 	.word	0x00022830
        /*0980*/ 	.short	0x010a
        /*0982*/ 	.byte	0x3f
	.zero		1


	//   ....[25]....
        /*0984*/ 	.word	0x00002560
        /*0988*/ 	.word	0x000000ff
        /*098c*/ 	.word	0x00000000
        /*0990*/ 	.short	0x0101
        /*0992*/ 	.byte	0x04
	.zero		1


	//   ....[26]....
        /*0994*/ 	.word	0x000056e0
        /*0998*/ 	.word	0x000000ff
        /*099c*/ 	.word	0x00022830
        /*09a0*/ 	.short	0x010a
        /*09a2*/ 	.byte	0x04
	.zero		1


	//   ....[27]....
        /*09a4*/ 	.word	0x00005720
        /*09a8*/ 	.word	0x000000ff
        /*09ac*/ 	.word	0x00022830
        /*09b0*/ 	.short	0x010a
        /*09b2*/ 	.byte	0x04
	.zero		1


	//   ....[28]....
        /*09b4*/ 	.word	0x00005a40
        /*09b8*/ 	.word	0x000000ff
        /*09bc*/ 	.word	0x00022850
        /*09c0*/ 	.short	0x010a
        /*09c2*/ 	.byte	0x04
	.zero		1


	//   ....[29]....
        /*09c4*/ 	.word	0x00005a80
        /*09c8*/ 	.word	0x000000ff
        /*09cc*/ 	.word	0x00022850
        /*09d0*/ 	.short	0x010a
        /*09d2*/ 	.byte	0x04
	.zero		1


	//   ....[30]....
        /*09d4*/ 	.word	0x00006130
        /*09d8*/ 	.word	0x000000ff
        /*09dc*/ 	.word	0x00000000
        /*09e0*/ 	.short	0x0101
        /*09e2*/ 	.byte	0x04
	.zero		1


	//   ....[31]....
        /*09e4*/ 	.word	0x000087d0
        /*09e8*/ 	.word	0x000000ff
        /*09ec*/ 	.word	0x00000000
        /*09f0*/ 	.short	0x0101
        /*09f2*/ 	.byte	0x04
	.zero		1


	//   ....[32]....
        /*09f4*/ 	.word	0x000090b0
        /*09f8*/ 	.word	0x000000ff
        /*09fc*/ 	.word	0x00022830
        /*0a00*/ 	.short	0x010a
        /*0a02*/ 	.byte	0x06
	.zero		1


	//   ....[33]....
        /*0a04*/ 	.word	0x000090f0
        /*0a08*/ 	.word	0x000000ff
        /*0a0c*/ 	.word	0x00022830
        /*0a10*/ 	.short	0x010a
        /*0a12*/ 	.byte	0x06
	.zero		1


	//   ....[34]....
        /*0a14*/ 	.word	0x000093c0
        /*0a18*/ 	.word	0x000000ff
        /*0a1c*/ 	.word	0x00022850
        /*0a20*/ 	.short	0x010a
        /*0a22*/ 	.byte	0x06
	.zero		1


	//   ....[35]....
        /*0a24*/ 	.word	0x00009400
        /*0a28*/ 	.word	0x000000ff
        /*0a2c*/ 	.word	0x00022850
        /*0a30*/ 	.short	0x010a
        /*0a32*/ 	.byte	0x06
	.zero		1


	//   ....[36]....
        /*0a34*/ 	.word	0x00009b90
        /*0a38*/ 	.word	0x000000ff
        /*0a3c*/ 	.word	0x00000000
        /*0a40*/ 	.short	0x0101
        /*0a42*/ 	.byte	0x05
	.zero		1


	//   ....[37]....
        /*0a44*/ 	.word	0x0000b090
        /*0a48*/ 	.word	0x000000ff
        /*0a4c*/ 	.word	0x00000000
        /*0a50*/ 	.short	0x0101
        /*0a52*/ 	.byte	0x04
	.zero		1


	//   ....[38]....
        /*0a54*/ 	.word	0x0000b780
        /*0a58*/ 	.word	0x000000ff
        /*0a5c*/ 	.word	0x00022830
        /*0a60*/ 	.short	0x010a
        /*0a62*/ 	.byte	0x0a
	.zero		1


	//   ....[39]....
        /*0a64*/ 	.word	0x0000b7c0
        /*0a68*/ 	.word	0x000000ff
        /*0a6c*/ 	.word	0x00022830
        /*0a70*/ 	.short	0x010a
        /*0a72*/ 	.byte	0x0a
	.zero		1


	//   ....[40]....
        /*0a74*/ 	.word	0x0000ba60
        /*0a78*/ 	.word	0x000000ff
        /*0a7c*/ 	.word	0x00022850
        /*0a80*/ 	.short	0x010a
        /*0a82*/ 	.byte	0x0a
	.zero		1


	//   ....[41]....
        /*0a84*/ 	.word	0x0000baa0
        /*0a88*/ 	.word	0x000000ff
        /*0a8c*/ 	.word	0x00022850
        /*0a90*/ 	.short	0x010a
        /*0a92*/ 	.byte	0x0a
	.zero		1


	//   ....[42]....
        /*0a94*/ 	.word	0x0000c160
        /*0a98*/ 	.word	0x000000ff
        /*0a9c*/ 	.word	0x00000000
        /*0aa0*/ 	.short	0x0101
        /*0aa2*/ 	.byte	0x05
	.zero		1


	//   ....[43]....
        /*0aa4*/ 	.word	0x0000e7e0
        /*0aa8*/ 	.word	0x000000ff
        /*0aac*/ 	.word	0x00000000
        /*0ab0*/ 	.short	0x0101
        /*0ab2*/ 	.byte	0x04
	.zero		1


	//   ....[44]....
        /*0ab4*/ 	.word	0x0000edd0
        /*0ab8*/ 	.word	0x000000ff
        /*0abc*/ 	.word	0x00022850
        /*0ac0*/ 	.short	0x010a
        /*0ac2*/ 	.byte	0x05
	.zero		1


	//   ....[45]....
        /*0ac4*/ 	.word	0x0000ee10
        /*0ac8*/ 	.word	0x000000ff
        /*0acc*/ 	.word	0x00022850
        /*0ad0*/ 	.short	0x010a
        /*0ad2*/ 	.byte	0x05
	.zero		1


	//   ....[46]....
        /*0ad4*/ 	.word	0x0000f3d0
        /*0ad8*/ 	.word	0x000000ff
        /*0adc*/ 	.word	0x00000000
        /*0ae0*/ 	.short	0x0101
        /*0ae2*/ 	.byte	0x04
	.zero		1


	//   ....[47]....
        /*0ae4*/ 	.word	0x00010f40
        /*0ae8*/ 	.word	0x00000003
        /*0aec*/ 	.word	0x00000000
        /*0af0*/ 	.short	0x0101
        /*0af2*/ 	.byte	0x3f
	.zero		1


	//   ....[48]....
        /*0af4*/ 	.word	0x000140c0
        /*0af8*/ 	.word	0x00000000
        /*0afc*/ 	.word	0x00022880
        /*0b00*/ 	.short	0x010a
        /*0b02*/ 	.byte	0x3f
	.zero		1


	//   ....[49]....
        /*0b04*/ 	.word	0x00014570
        /*0b08*/ 	.word	0x00000000
        /*0b0c*/ 	.word	0x00022870
        /*0b10*/ 	.short	0x0107
        /*0b12*/ 	.byte	0x3f
	.zero		1


	//   ....[50]....
        /*0b14*/ 	.word	0x00014630
        /*0b18*/ 	.word	0x00000000
        /*0b1c*/ 	.word	0x00022870
        /*0b20*/ 	.short	0x0101
        /*0b22*/ 	.byte	0x3f
	.zero		1


	//   ....[51]....
        /*0b24*/ 	.word	0x00014660
        /*0b28*/ 	.word	0x00000000
        /*0b2c*/ 	.word	0x00022840
        /*0b30*/ 	.short	0x010a
        /*0b32*/ 	.byte	0x3f
	.zero		1


	//   ....[52]....
        /*0b34*/ 	.word	0x00014b20
        /*0b38*/ 	.word	0x00000000
        /*0b3c*/ 	.word	0x00022830
        /*0b40*/ 	.short	0x0107
        /*0b42*/ 	.byte	0x3f
	.zero		1


	//   ....[53]....
        /*0b44*/ 	.word	0x00014be0
        /*0b48*/ 	.word	0x00000000
        /*0b4c*/ 	.word	0x00022830
        /*0b50*/ 	.short	0x0101
        /*0b52*/ 	.byte	0x3f
	.zero		1


	//   ....[54]....
        /*0b54*/ 	.word	0x000154e0
        /*0b58*/ 	.word	0x00000016
        /*0b5c*/ 	.word	0x00022800
        /*0b60*/ 	.short	0x0107
        /*0b62*/ 	.byte	0x3f
	.zero		1


	//   ....[55]....
        /*0b64*/ 	.word	0x000155e0
        /*0b68*/ 	.word	0x00000016
        /*0b6c*/ 	.word	0x00022800
        /*0b70*/ 	.short	0x0101
        /*0b72*/ 	.byte	0x3f
	.zero		1


	//   ....[56]....
        /*0b74*/ 	.word	0x00015600
        /*0b78*/ 	.word	0x00000016
        /*0b7c*/ 	.word	0x00022820
        /*0b80*/ 	.short	0x010a
        /*0b82*/ 	.byte	0x3f
	.zero		1


	//   ....[57]....
        /*0b84*/ 	.word	0x00015970
        /*0b88*/ 	.word	0x00000000
        /*0b8c*/ 	.word	0x00022880
        /*0b90*/ 	.short	0x010a
        /*0b92*/ 	.byte	0x3f
	.zero		1


	//   ....[58]....
        /*0b94*/ 	.word	0x00015d00
        /*0b98*/ 	.word	0x00000000
        /*0b9c*/ 	.word	0x00022870
        /*0ba0*/ 	.short	0x0107
        /*0ba2*/ 	.byte	0x3f
	.zero		1


	//   ....[59]....
        /*0ba4*/ 	.word	0x00015dc0
        /*0ba8*/ 	.word	0x00000000
        /*0bac*/ 	.word	0x00022870
        /*0bb0*/ 	.short	0x0101
        /*0bb2*/ 	.byte	0x3f
	.zero		1


	//   ....[60]....
        /*0bb4*/ 	.word	0x00015df0
        /*0bb8*/ 	.word	0x00000000
        /*0bbc*/ 	.word	0x00022840
        /*0bc0*/ 	.short	0x010a
        /*0bc2*/ 	.byte	0x3f
	.zero		1


	//   ....[61]....
        /*0bc4*/ 	.word	0x000161c0
        /*0bc8*/ 	.word	0x00000000
        /*0bcc*/ 	.word	0x00022830
        /*0bd0*/ 	.short	0x0107
        /*0bd2*/ 	.byte	0x3f
	.zero		1


	//   ....[62]....
        /*0bd4*/ 	.word	0x00016280
        /*0bd8*/ 	.word	0x00000000
        /*0bdc*/ 	.word	0x00022830
        /*0be0*/ 	.short	0x0101
        /*0be2*/ 	.byte	0x3f
	.zero		1


	//   ....[63]....
        /*0be4*/ 	.word	0x00016310
        /*0be8*/ 	.word	0x00000000
        /*0bec*/ 	.word	0x00022870
        /*0bf0*/ 	.short	0x010a
        /*0bf2*/ 	.byte	0x3f
	.zero		1


	//   ....[64]....
        /*0bf4*/ 	.word	0x000163a0
        /*0bf8*/ 	.word	0x00000000
        /*0bfc*/ 	.word	0x00022860
        /*0c00*/ 	.short	0x010a
        /*0c02*/ 	.byte	0x3f
	.zero		1


	//   ....[65]....
        /*0c04*/ 	.word	0x00016800
        /*0c08*/ 	.word	0x00000000
        /*0c0c*/ 	.word	0x00022850
        /*0c10*/ 	.short	0x0101
        /*0c12*/ 	.byte	0x3f
	.zero		1


	//   ....[66]....
        /*0c14*/ 	.word	0x00016880
        /*0c18*/ 	.word	0x00000000
        /*0c1c*/ 	.word	0x00000000
        /*0c20*/ 	.short	0x0101
        /*0c22*/ 	.byte	0x3f
	.zero		1


	//   ....[67]....
        /*0c24*/ 	.word	0x00016a40
        /*0c28*/ 	.word	0x00000011
        /*0c2c*/ 	.word	0x00022870
        /*0c30*/ 	.short	0x010a
        /*0c32*/ 	.byte	0x3f
	.zero		1


	//   ....[68]....
        /*0c34*/ 	.word	0x00016ac0
        /*0c38*/ 	.word	0x00000011
        /*0c3c*/ 	.word	0x00022860
        /*0c40*/ 	.short	0x010a
        /*0c42*/ 	.byte	0x3f
	.zero		1


	//   ....[69]....
        /*0c44*/ 	.word	0x00016f30
        /*0c48*/ 	.word	0x00000011
        /*0c4c*/ 	.word	0x00022850
        /*0c50*/ 	.short	0x0101
        /*0c52*/ 	.byte	0x3f
	.zero		1


	//   ....[70]....
        /*0c54*/ 	.word	0x00016fb0
        /*0c58*/ 	.word	0x00000000
        /*0c5c*/ 	.word	0x00000000
        /*0c60*/ 	.short	0x0101
        /*0c62*/ 	.byte	0x3f
	.zero		1


	//   ....[71]....
        /*0c64*/ 	.word	0x00017bd0
        /*0c68*/ 	.word	0x00000005
        /*0c6c*/ 	.word	0x00022820
        /*0c70*/ 	.short	0x010a
        /*0c72*/ 	.byte	0x3f
	.zero		1


	//   ....[72]....
        /*0c74*/ 	.word	0x00017d50
        /*0c78*/ 	.word	0x00000003
        /*0c7c*/ 	.word	0x00022840
        /*0c80*/ 	.short	0x010a
        /*0c82*/ 	.byte	0x3f
	.zero		1


	//   ....[73]....
        /*0c84*/ 	.word	0x00017df0
        /*0c88*/ 	.word	0x00000017
        /*0c8c*/ 	.word	0x00022840
        /*0c90*/ 	.short	0x010a
        /*0c92*/ 	.byte	0x3f
	.zero		1


	//   ....[74]....
        /*0c94*/ 	.word	0x00017e30
        /*0c98*/ 	.word	0x00000003
        /*0c9c*/ 	.word	0x00022860
        /*0ca0*/ 	.short	0x010a
        /*0ca2*/ 	.byte	0x3f
	.zero		1


	//   ....[75]....
        /*0ca4*/ 	.word	0x00017e70
        /*0ca8*/ 	.word	0x00000017
        /*0cac*/ 	.word	0x00022860
        /*0cb0*/ 	.short	0x010a
        /*0cb2*/ 	.byte	0x3f
	.zero		1


	//   ....[76]....
        /*0cb4*/ 	.word	0x00017eb0
        /*0cb8*/ 	.word	0x00000003
        /*0cbc*/ 	.word	0x00022880
        /*0cc0*/ 	.short	0x010a
        /*0cc2*/ 	.byte	0x3f
	.zero		1


	//   ....[77]....
        /*0cc4*/ 	.word	0x00017ef0
        /*0cc8*/ 	.word	0x00000017
        /*0ccc*/ 	.word	0x00022880
        /*0cd0*/ 	.short	0x010a
        /*0cd2*/ 	.byte	0x3f
	.zero		1


	//   ....[78]....
        /*0cd4*/ 	.word	0x00017f60
        /*0cd8*/ 	.word	0x00000003
        /*0cdc*/ 	.word	0x00022800
        /*0ce0*/ 	.short	0x010a
        /*0ce2*/ 	.byte	0x3f
	.zero		1


	//   ....[79]....
        /*0ce4*/ 	.word	0x00017fb0
        /*0ce8*/ 	.word	0x0000000d
        /*0cec*/ 	.word	0x00022830
        /*0cf0*/ 	.short	0x010a
        /*0cf2*/ 	.byte	0x3f
	.zero		1


	//   ....[80]....
        /*0cf4*/ 	.word	0x00018010
        /*0cf8*/ 	.word	0x00000009
        /*0cfc*/ 	.word	0x00022830
        /*0d00*/ 	.short	0x010a
        /*0d02*/ 	.byte	0x3f
	.zero		1


	//   ....[81]....
        /*0d04*/ 	.word	0x00018070
        /*0d08*/ 	.word	0x00000009
        /*0d0c*/ 	.word	0x00022850
        /*0d10*/ 	.short	0x010a
        /*0d12*/ 	.byte	0x3f
	.zero		1


	//   ....[82]....
        /*0d14*/ 	.word	0x000180d0
        /*0d18*/ 	.word	0x00000008
        /*0d1c*/ 	.word	0x00022830
        /*0d20*/ 	.short	0x010a
        /*0d22*/ 	.byte	0x3f
	.zero		1


	//   ....[83]....
        /*0d24*/ 	.word	0x00018130
        /*0d28*/ 	.word	0x00000008
        /*0d2c*/ 	.word	0x00022850
        /*0d30*/ 	.short	0x010a
        /*0d32*/ 	.byte	0x3f
	.zero		1


	//   ....[84]....
        /*0d34*/ 	.word	0x00018190
        /*0d38*/ 	.word	0x00000009
        /*0d3c*/ 	.word	0x00022830
        /*0d40*/ 	.short	0x010a
        /*0d42*/ 	.byte	0x3f
	.zero		1


	//   ....[85]....
        /*0d44*/ 	.word	0x000181f0
        /*0d48*/ 	.word	0x00000009
        /*0d4c*/ 	.word	0x00022850
        /*0d50*/ 	.short	0x010a
        /*0d52*/ 	.byte	0x3f
	.zero		1


	//   ....[86]....
        /*0d54*/ 	.word	0x00018250
        /*0d58*/ 	.word	0x00000005
        /*0d5c*/ 	.word	0x00022850
        /*0d60*/ 	.short	0x010a
        /*0d62*/ 	.byte	0x3f
	.zero		1


	//   ....[87]....
        /*0d64*/ 	.word	0x00018350
        /*0d68*/ 	.word	0x00000000
        /*0d6c*/ 	.word	0x00022880
        /*0d70*/ 	.short	0x010a
        /*0d72*/ 	.byte	0x3f
	.zero		1


	//   ....[88]....
        /*0d74*/ 	.word	0x00018920
        /*0d78*/ 	.word	0x00000000
        /*0d7c*/ 	.word	0x00022840
        /*0d80*/ 	.short	0x010a
        /*0d82*/ 	.byte	0x3f
	.zero		1


	//   ....[89]....
        /*0d84*/ 	.word	0x000194e0
        /*0d88*/ 	.word	0x00000016
        /*0d8c*/ 	.word	0x00022820
        /*0d90*/ 	.short	0x010a
        /*0d92*/ 	.byte	0x3f
	.zero		1


	//   ....[90]....
        /*0d94*/ 	.word	0x00019530
        /*0d98*/ 	.word	0x00000000
        /*0d9c*/ 	.word	0x00022880
        /*0da0*/ 	.short	0x010a
        /*0da2*/ 	.byte	0x3f
	.zero		1


	//   ....[91]....
        /*0da4*/ 	.word	0x00019a30
        /*0da8*/ 	.word	0x00000000
        /*0dac*/ 	.word	0x00022840
        /*0db0*/ 	.short	0x010a
        /*0db2*/ 	.byte	0x3f
	.zero		1


	//   ....[92]....
        /*0db4*/ 	.word	0x00019f50
        /*0db8*/ 	.word	0x00000000
        /*0dbc*/ 	.word	0x00022870
        /*0dc0*/ 	.short	0x010a
        /*0dc2*/ 	.byte	0x3f
	.zero		1


	//   ....[93]....
        /*0dc4*/ 	.word	0x00019fa0
        /*0dc8*/ 	.word	0x00000000
        /*0dcc*/ 	.word	0x00022860
        /*0dd0*/ 	.short	0x010a
        /*0dd2*/ 	.byte	0x3f
	.zero		1


	//   ....[94]....
        /*0dd4*/ 	.word	0x00019ff0
        /*0dd8*/ 	.word	0x00000011
        /*0ddc*/ 	.word	0x00022870
        /*0de0*/ 	.short	0x010a
        /*0de2*/ 	.byte	0x3f
	.zero		1


	//   ....[95]....
        /*0de4*/ 	.word	0x0001a040
        /*0de8*/ 	.word	0x00000011
        /*0dec*/ 	.word	0x00022860
        /*0df0*/ 	.short	0x010a
        /*0df2*/ 	.byte	0x3f
	.zero		1


	//   ....[96]....
        /*0df4*/ 	.word	0x0001a090
        /*0df8*/ 	.word	0x00000005
        /*0dfc*/ 	.word	0x00022820
        /*0e00*/ 	.short	0x010a
        /*0e02*/ 	.byte	0x3f
	.zero		1


	//   ....[97]....
        /*0e04*/ 	.word	0x0001a230
        /*0e08*/ 	.word	0x00000003
        /*0e0c*/ 	.word	0x00022840
        /*0e10*/ 	.short	0x010a
        /*0e12*/ 	.byte	0x3f
	.zero		1


	//   ....[98]....
        /*0e14*/ 	.word	0x0001a280
        /*0e18*/ 	.word	0x00000017
        /*0e1c*/ 	.word	0x00022840
        /*0e20*/ 	.short	0x010a
        /*0e22*/ 	.byte	0x3f
	.zero		1


	//   ....[99]....
        /*0e24*/ 	.word	0x0001a2d0
        /*0e28*/ 	.word	0x00000003
        /*0e2c*/ 	.word	0x00022860
        /*0e30*/ 	.short	0x010a
        /*0e32*/ 	.byte	0x3f
	.zero		1


	//   ....[100]....
        /*0e34*/ 	.word	0x0001a320
        /*0e38*/ 	.word	0x00000017
        /*0e3c*/ 	.word	0x00022860
        /*0e40*/ 	.short	0x010a
        /*0e42*/ 	.byte	0x3f
	.zero		1


	//   ....[101]....
        /*0e44*/ 	.word	0x0001a370
        /*0e48*/ 	.word	0x00000003
        /*0e4c*/ 	.word	0x00022880
        /*0e50*/ 	.short	0x010a
        /*0e52*/ 	.byte	0x3f
	.zero		1


	//----- nvinfo : EIATTR_NUM_MBARRIERS
	.align		4
.L_215:
        /*0e54*/ 	.byte	0x03, 0x38
        /*0e56*/ 	.short	0x0016


	//----- nvinfo : EIATTR_EXIT_INSTR_OFFSETS
	.align		4
        /*0e58*/ 	.byte	0x04, 0x1c
        /*0e5a*/ 	.short	(.L_217 - .L_216)


	//   ....[0]....
.L_216:
        /*0e5c*/ 	.word	0x000009c0


	//   ....[1]....
        /*0e60*/ 	.word	0x00011dd0


	//   ....[2]....
        /*0e64*/ 	.word	0x00017f40


	//----- nvinfo : EIATTR_MAX_THREADS
	.align		4
.L_217:
        /*0e68*/ 	.byte	0x04, 0x05
        /*0e6a*/ 	.short	(.L_219 - .L_218)
.L_218:
        /*0e6c*/ 	.word	0x00000180
        /*0e70*/ 	.word	0x00000001
        /*0e74*/ 	.word	0x00000001


	//----- nvinfo : EIATTR_CRS_STACK_SIZE
	.align		4
.L_219:
        /*0e78*/ 	.byte	0x04, 0x1e
        /*0e7a*/ 	.short	(.L_221 - .L_220)
.L_220:
        /*0e7c*/ 	.word	0x00000000


	//----- nvinfo : EIATTR_CBANK_PARAM_SIZE
	.align		4
.L_221:
        /*0e80*/ 	.byte	0x03, 0x19
        /*0e82*/ 	.short	0x0af0


	//----- nvinfo : EIATTR_PARAM_CBANK
	.align		4
        /*0e84*/ 	.byte	0x04, 0x0a
        /*0e86*/ 	.short	(.L_223 - .L_222)
	.align		4
.L_222:
        /*0e88*/ 	.word	index@(.nv.constant0._ZN7cutlass13device_kernelIN5flash11enable_sm90INS1_16FlashAttnFwdSm90INS1_25CollectiveMainloopFwdSm90ILi2EN4cute5tupleIJNS5_1CILi1EEES8_S8_EEENS6_IJNS7_ILi128EEESA_NS7_ILi192EEEEEELi128ENS_12float_e4m3_tEfNS_4arch4Sm90ELb0ELb1ELb1ELb1ELb1ELb0ELb0ELb1ELb1ELb1ELb0ELb0EEENS1_21CollectiveEpilogueFwdINS6_IJSA_SA_SA_EEES9_NS_10bfloat16_tESF_Li256ELb1ELb1ELb0ELb1EEENS1_36VarlenDynamicPersistentTileSchedulerILi128ELi128ELi256ELi128ELb0ELb1ELb1ELb1ELb0ELb1EEEEEEEEEvNT_6ParamsE)
        /*0e8c*/ 	.short	0x0210
        /*0e8e*/ 	.short	0x0af0


	//----- nvinfo : EIATTR_SW_WAR
	.align		4
.L_223:
        /*0e90*/ 	.byte	0x04, 0x36
        /*0e92*/ 	.short	(.L_225 - .L_224)
.L_224:
        /*0e94*/ 	.word	0x00000008
.L_225:


//--------------------- .nv.info._ZN7cutlass13device_kernelIN5flash11enable_sm90INS1_16FlashAttnFwdSm90INS1_25CollectiveMainloopFwdSm90ILi2EN4cute5tupleIJNS5_1CILi1EEES8_S8_EEENS6_IJNS7_ILi128EEESA_NS7_ILi192EEEEEELi128ENS_12float_e4m3_tEfNS_4arch4Sm90ELb0ELb1ELb1ELb1ELb1ELb1ELb0ELb1ELb1ELb1ELb0ELb0EEENS1_21CollectiveEpilogueFwdINS6_IJSA_SA_SA_EEES9_NS_10bfloat16_tESF_Li256ELb1ELb1ELb0ELb1EEENS1_36VarlenDynamicPersistentTileSchedulerILi128ELi128ELi256ELi128ELb0ELb1ELb1ELb1ELb0ELb1EEEEEEEEEvNT_6ParamsE --------------------------
	.section	.nv.info._ZN7cutlass13device_kernelIN5flash11enable_sm90INS1_16FlashAttnFwdSm90INS1_25CollectiveMainloopFwdSm90ILi2EN4cute5tupleIJNS5_1CILi1EEES8_S8_EEENS6_IJNS7_ILi128EEESA_NS7_ILi192EEEEEELi128ENS_12float_e4m3_tEfNS_4arch4Sm90ELb0ELb1ELb1ELb1ELb1ELb1ELb0ELb1ELb1ELb1ELb0ELb0EEENS1_21CollectiveEpilogueFwdINS6_IJSA_SA_SA_EEES9_NS_10bfloat16_tESF_Li256ELb1ELb1ELb0ELb1EEENS1_36VarlenDynamicPersistentTileSchedulerILi128ELi128ELi256ELi128ELb0ELb1ELb1ELb1ELb0ELb1EEEEEEEEEvNT_6ParamsE,"",@"SHT_CUDA_INFO"
	.sectionflags	@""
	.align	4


	//----- nvinfo : EIATTR_CUDA_API_VERSION
	.align		4
        /*0000*/ 	.byte	0x04, 0x37
        /*0002*/ 	.short	(.L_227 - .L_226)
.L_226:
        /*0004*/ 	.word	0x00000082


	//----- nvinfo : EIATTR_KPARAM_INFO
	.align		4
.L_227:
        /*0008*/ 	.byte	0x04, 0x17
        /*000a*/ 	.short	(.L_229 - .L_228)
.L_228:
        /*000c*/ 	.word	0x00000000
        /*0010*/ 	.short	0x0000
        /*0012*/ 	.short	0x0070
        /*0014*/ 	.byte	0x00, 0xf0, 0x01, 0x2a


	//----- nvinfo : EIATTR_SPARSE_MMA_MASK
	.align		4
.L_229:
        /*0018*/ 	.byte	0x03, 0x50
        /*001a*/ 	.short	0x0000


	//----- nvinfo : EIATTR_MAXREG_COUNT
	.align		4
        /*001c*/ 	.byte	0x03, 0x1b
        /*001e*/ 	.short	0x00a8


	//----- nvinfo : EIATTR_NUM_BARRIERS
	.align		4
        /*0020*/ 	.byte	0x02, 0x4c
        /*0022*/ 	.byte	0x10
	.zero		1


	//----- nvinfo : EIATTR_EXTERNS
	.align		4
        /*0024*/ 	.byte	0x04, 0x0f
        /*0026*/ 	.short	(.L_231 - .L_230)


	//   ....[0]....
	.align		4
.L_230:
        /*0028*/ 	.word	index@(__assertfail)


	//----- nvinfo : EIATTR_ANNOTATIONS
	.align		4
.L_231:
        /*002c*/ 	.byte	0x04, 0x55
        /*002e*/ 	.short	(.L_233 - .L_232)


	//   ....[0]....
.L_232:
        /* <DEDUP_REMOVED lines=23> */


	//----- nvinfo : EIATTR_MERCURY_ISA_VERSION
	.align		4
.L_233:
        /*0190*/ 	.byte	0x03, 0x5f
        /*0192*/ 	.short	0x0101


	//----- nvinfo : EIATTR_UNUSED_LOAD_BYTE_OFFSET
	.align		4
        /*0194*/ 	.byte	0x04, 0x44
        /*0196*/ 	.short	(.L_235 - .L_234)


	//   ....[0]....
.L_234:
        /*0198*/ 	.word	0x00000a80
        /*019c*/ 	.word	0x0000fff0


	//   ....[1]....
        /*01a0*/ 	.word	0x0001f650
        /*01a4*/ 	.word	0x0000fff0


	//----- nvinfo : EIATTR_INT_WARP_WIDE_INSTR_OFFSETS
	.align		4
.L_235:
        /*01a8*/ 	.byte	0x04, 0x31
        /*01aa*/ 	.short	(.L_237 - .L_236)


	//   ....[0]....
.L_236:
        /*01ac*/ 	.word	0x00000130


	//   ....[1]....
        /*01b0*/ 	.word	0x00000170


	//   ....[2]....
        /*01b4*/ 	.word	0x000001e0


	//   ....[3]....
        /*01b8*/ 	.word	0x00024a80


	//   ....[4]....
        /*01bc*/ 	.word	0x00024b10


	//   ....[5]....
        /*01c0*/ 	.word	0x00027e70


	//   ....[6]....
        /*01c4*/ 	.word	0x00027f00


	//----- nvinfo : EIATTR_COOP_GROUP_MASK_REGIDS
	.align		4
.L_237:
        /*01c8*/ 	.byte	0x04, 0x29
        /*01ca*/ 	.short	(.L_239 - .L_238)


	//   ....[0]....
.L_238:
        /*01cc*/ 	.word	0xffffffff


	//   ....[1]....
        /*01d0*/ 	.word	0xffffffff


	//   ....[2]....
        /*01d4*/ 	.word	0xffffffff


	//   ....[3]....
        /*01d8*/ 	.word	0xffffffff


	//   ....[4]....
        /*01dc*/ 	.word	0xffffffff


	//   ....[5]....
        /*01e0*/ 	.word	0xffffffff


	//   ....[6]....
        /*01e4*/ 	.word	0xffffffff


	//   ....[7]....
        /*01e8*/ 	.word	0xffffffff


	//   ....[8]....
        /*01ec*/ 	.word	0xffffffff


	//   ....[9]....
        /*01f0*/ 	.word	0xffffffff


	//   ....[10]....
        /*01f4*/ 	.word	0xffffffff


	//   ....[11]....
        /*01f8*/ 	.word	0xffffffff


	//   ....[12]....
        /*01fc*/ 	.word	0xffffffff


	//   ....[13]....
        /*0200*/ 	.word	0xffffffff


	//   ....[14]....
        /*0204*/ 	.word	0xffffffff


	//   ....[15]....
        /*0208*/ 	.word	0xffffffff


	//   ....[16]....
        /*020c*/ 	.word	0xffffffff


	//   ....[17]....
        /*0210*/ 	.word	0xffffffff


	//   ....[18]....
        /*0214*/ 	.word	0xffffffff


	//   ....[19]....
        /*0218*/ 	.word	0xffffffff


	//   ....[20]....
        /*021c*/ 	.word	0xffffffff


	//   ....[21]....
        /*0220*/ 	.word	0xffffffff


	//   ....[22]....
        /*0224*/ 	.word	0xffffffff


	//   ....[23]....
        /*0228*/ 	.word	0xffffffff


	//   ....[24]....
        /*022c*/ 	.word	0xffffffff


	//   ....[25]....
        /*0230*/ 	.word	0xffffffff


	//   ....[26]....
        /*0234*/ 	.word	0xffffffff


	//   ....[27]....
        /*0238*/ 	.word	0xffffffff


	//   ....[28]....
        /*023c*/ 	.word	0xffffffff


	//   ....[29]....
        /*0240*/ 	.word	0xffffffff


	//   ....[30]....
        /*0244*/ 	.word	0xffffffff


	//   ....[31]....
        /*0248*/ 	.word	0xffffffff


	//   ....[32]....
        /*024c*/ 	.word	0xffffffff


	//   ....[33]....
        /*0250*/ 	.word	0xffffffff


	//   ....[34]....
        /*0254*/ 	.word	0xffffffff


	//   ....[35]....
        /*0258*/ 	.word	0xffffffff


	//   ....[36]....
        /*025c*/ 	.word	0xffffffff


	//   ....[37]....
        /*0260*/ 	.word	0xffffffff


	//   ....[38]....
        /*0264*/ 	.word	0xffffffff


	//   ....[39]....
        /*0268*/ 	.word	0xffffffff


	//   ....[40]....
        /*026c*/ 	.word	0xffffffff


	//   ....[41]....
        /*0270*/ 	.word	0xffffffff


	//   ....[42]....
        /*0274*/ 	.word	0xffffffff


	//   ....[43]....
        /*0278*/ 	.word	0xffffffff


	//   ....[44]....
        /*027c*/ 	.word	0xffffffff


	//   ....[45]....
        /*0280*/ 	.word	0xffffffff


	//   ....[46]....
        /*0284*/ 	.word	0xffffffff


	//   ....[47]....
        /*0288*/ 	.word	0xffffffff


	//   ....[48]....
        /*028c*/ 	.word	0xffffffff


	//   ....[49]....
        /*0290*/ 	.word	0xffffffff


	//   ....[50]....
        /*0294*/ 	.word	0xffffffff


	//   ....[51]....
        /*0298*/ 	.word	0xffffffff


	//   ....[52]....
        /*029c*/ 	.word	0xffffffff


	//   ....[53]....
        /*02a0*/ 	.word	0xffffffff


	//   ....[54]....
        /*02a4*/ 	.word	0xffffffff


	//   ....[55]....
        /*02a8*/ 	.word	0xffffffff


	//   ....[56]....
        /*02ac*/ 	.word	0xffffffff


	//   ....[57]....
        /*02b0*/ 	.word	0xffffffff


	//   ....[58]....
        /*02b4*/ 	.word	0xffffffff


	//   ....[59]....
        /*02b8*/ 	.word	0xffffffff


	//   ....[60]....
        /*02bc*/ 	.word	0xffffffff


	//   ....[61]....
        /*02c0*/ 	.word	0xffffffff


	//   ....[62]....
        /*02c4*/ 	.word	0xffffffff


	//   ....[63]....
        /*02c8*/ 	.word	0xffffffff


	//   ....[64]....
        /*02cc*/ 	.word	0xffffffff


	//   ....[65]....
        /*02d0*/ 	.word	0xffffffff


	//   ....[66]....
        /*02d4*/ 	.word	0xffffffff


	//   ....[67]....
        /*02d8*/ 	.word	0xffffffff


	//   ....[68]....
        /*02dc*/ 	.word	0xffffffff


	//   ....[69]....
        /*02e0*/ 	.word	0xffffffff


	//   ....[70]....
        /*02e4*/ 	.word	0xffffffff


	//   ....[71]....
        /*02e8*/ 	.word	0xffffffff


	//   ....[72]....
        /*02ec*/ 	.word	0xffffffff


	//   ....[73]....
        /*02f0*/ 	.word	0xffffffff


	//   ....[74]....
        /*02f4*/ 	.word	0xffffffff


	//   ....[75]....
        /*02f8*/ 	.word	0xffffffff


	//   ....[76]....
        /*02fc*/ 	.word	0xffffffff


	//   ....[77]....
        /*0300*/ 	.word	0xffffffff


	//   ....[78]....
        /*0304*/ 	.word	0xffffffff


	//   ....[79]....
        /*0308*/ 	.word	0xffffffff


	//   ....[80]....
        /*030c*/ 	.word	0xffffffff


	//   ....[81]....
        /*0310*/ 	.word	0xffffffff


	//   ....[82]....
        /*0314*/ 	.word	0xffffffff


	//   ....[83]....
        /*0318*/ 	.word	0xffffffff


	//   ....[84]....
        /*031c*/ 	.word	0xffffffff


	//   ....[85]....
        /*0320*/ 	.word	0xffffffff


	//   ....[86]....
        /*0324*/ 	.word	0xffffffff


	//   ....[87]....
        /*0328*/ 	.word	0xffffffff


	//   ....[88]....
        /*032c*/ 	.word	0xffffffff


	//   ....[89]....
        /*0330*/ 	.word	0xffffffff


	//   ....[90]....
        /*0334*/ 	.word	0xffffffff


	//   ....[91]....
        /*0338*/ 	.word	0xffffffff


	//   ....[92]....
        /*033c*/ 	.word	0xffffffff


	//   ....[93]....
        /*0340*/ 	.word	0xffffffff


	//   ....[94]....
        /*0344*/ 	.word	0xffffffff


	//   ....[95]....
        /*0348*/ 	.word	0xffffffff


	//   ....[96]....
        /*034c*/ 	.word	0xffffffff


	//   ....[97]....
        /*0350*/ 	.word	0xffffffff


	//   ....[98]....
        /*0354*/ 	.word	0xffffffff


	//   ....[99]....
        /*0358*/ 	.word	0xffffffff


	//   ....[100]....
        /*035c*/ 	.word	0xffffffff


	//   ....[101]....
        /*0360*/ 	.word	0xffffffff


	//   ....[102]....
        /*0364*/ 	.word	0xffffffff


	//   ....[103]....
        /*0368*/ 	.word	0xffffffff


	//   ....[104]....
        /*036c*/ 	.word	0xffffffff


	//   ....[105]....
        /*0370*/ 	.word	0xffffffff


	//   ....[106]....
        /*0374*/ 	.word	0xffffffff


	//   ....[107]....
        /*0378*/ 	.word	0xffffffff


	//   ....[108]....
        /*037c*/ 	.word	0xffffffff


	//   ....[109]....
        /*0380*/ 	.word	0xffffffff


	//   ....[110]....
        /*0384*/ 	.word	0xffffffff


	//   ....[111]....
        /*0388*/ 	.word	0xffffffff


	//   ....[112]....
        /*038c*/ 	.word	0xffffffff


	//   ....[113]....
        /*0390*/ 	.word	0xffffffff


	//   ....[114]....
        /*0394*/ 	.word	0xffffffff


	//   ....[115]....
        /*0398*/ 	.word	0xffffffff


	//   ....[116]....
        /*039c*/ 	.word	0xffffffff


	//   ....[117]....
        /*03a0*/ 	.word	0xffffffff


	//   ....[118]....
        /*03a4*/ 	.word	0xffffffff


	//   ....[119]....
        /*03a8*/ 	.word	0xffffffff


	//   ....[120]....
        /*03ac*/ 	.word	0xffffffff


	//   ....[121]....
        /*03b0*/ 	.word	0xffffffff


	//   ....[122]....
        /*03b4*/ 	.word	0xffffffff


	//   ....[123]....
        /*03b8*/ 	.word	0xffffffff


	//   ....[124]....
        /*03bc*/ 	.word	0xffffffff


	//   ....[125]....
        /*03c0*/ 	.word	0xffffffff


	//   ....[126]....
        /*03c4*/ 	.word	0xffffffff


	//   ....[127]....
        /*03c8*/ 	.word	0xffffffff


	//   ....[128]....
        /*03cc*/ 	.word	0xffffffff


	//   ....[129]....
        /*03d0*/ 	.word	0xffffffff


	//   ....[130]....
        /*03d4*/ 	.word	0xffffffff


	//   ....[131]....
        /*03d8*/ 	.word	0xffffffff


	//   ....[132]....
        /*03dc*/ 	.word	0xffffffff


	//   ....[133]....
        /*03e0*/ 	.word	0xffffffff


	//   ....[134]....
        /*03e4*/ 	.word	0xffffffff


	//   ....[135]....
        /*03e8*/ 	.word	0xffffffff


	//   ....[136]....
        /*03ec*/ 	.word	0xffffffff


	//   ....[137]....
        /*03f0*/ 	.word	0xffffffff


	//   ....[138]....
        /*03f4*/ 	.word	0xffffffff


	//   ....[139]....
        /*03f8*/ 	.word	0xffffffff


	//   ....[140]....
        /*03fc*/ 	.word	0xffffffff


	//   ....[141]....
        /*0400*/ 	.word	0xffffffff


	//   ....[142]....
        /*0404*/ 	.word	0xffffffff


	//   ....[143]....
        /*0408*/ 	.word	0xffffffff


	//   ....[144]....
        /*040c*/ 	.word	0xffffffff


	//   ....[145]....
        /*0410*/ 	.word	0xffffffff


	//   ....[146]....
        /*0414*/ 	.word	0xffffffff


	//   ....[147]....
        /*0418*/ 	.word	0xffffffff


	//   ....[148]....
        /*041c*/ 	.word	0xffffffff


	//   ....[149]....
        /*0420*/ 	.word	0xffffffff


	//   ....[150]....
        /*0424*/ 	.word	0xffffffff


	//   ....[151]....
        /*0428*/ 	.word	0xffffffff


	//   ....[152]....
        /*042c*/ 	.word	0xffffffff


	//   ....[153]....
        /*0430*/ 	.word	0xffffffff


	//   ....[154]....
        /*0434*/ 	.word	0xffffffff


	//   ....[155]....
        /*0438*/ 	.word	0xffffffff


	//   ....[156]....
        /*043c*/ 	.word	0xffffffff


	//   ....[157]....
        /*0440*/ 	.word	0xffffffff


	//   ....[158]....
        /*0444*/ 	.word	0xffffffff


	//   ....[159]....
        /*0448*/ 	.word	0xffffffff


	//   ....[160]....
        /*044c*/ 	.word	0xffffffff


	//   ....[161]....
        /*0450*/ 	.word	0xffffffff


	//   ....[162]....
        /*0454*/ 	.word	0xffffffff


	//   ....[163]....
        /*0458*/ 	.word	0xffffffff


	//   ....[164]....
        /*045c*/ 	.word	0xffffffff


	//   ....[165]....
        /*0460*/ 	.word	0xffffffff


	//   ....[166]....
        /*0464*/ 	.word	0xffffffff


	//   ....[167]....
        /*0468*/ 	.word	0xffffffff


	//   ....[168]....
        /*046c*/ 	.word	0xffffffff


	//   ....[169]....
        /*0470*/ 	.word	0xffffffff


	//   ....[170]....
        /*0474*/ 	.word	0xffffffff


	//   ....[171]....
        /*0478*/ 	.word	0xffffffff


	//   ....[172]....
        /*047c*/ 	.word	0xffffffff


	//   ....[173]....
        /*0480*/ 	.word	0xffffffff


	//   ....[174]....
        /*0484*/ 	.word	0xffffffff


	//   ....[175]....
        /*0488*/ 	.word	0xffffffff


	//   ....[176]....
        /*048c*/ 	.word	0xffffffff


	//   ....[177]....
        /*0490*/ 	.word	0x0500000f


	//   ....[178]....
        /*0494*/ 	.word	0x0500000f


	//   ....[179]....
        /*0498*/ 	.word	0x0500000f


	//   ....[180]....
        /*049c*/ 	.word	0x0500000f


	//   ....[181]....
        /*04a0*/ 	.word	0x0500000f


	//   ....[182]....
        /*04a4*/ 	.word	0x0500000f


	//   ....[183]....
        /*04a8*/ 	.word	0x0500000f


	//   ....[184]....
        /*04ac*/ 	.word	0x0500000f


	//   ....[185]....
        /*04b0*/ 	.word	0x0500000f


	//   ....[186]....
        /*04b4*/ 	.word	0x0500000f


	//   ....[187]....
        /*04b8*/ 	.word	0x0500000f


	//   ....[188]....
        /*04bc*/ 	.word	0x0500000f


	//   ....[189]....
        /*04c0*/ 	.word	0x0500000f


	//   ....[190]....
        /*04c4*/ 	.word	0x0500000f


	//   ....[191]....
        /*04c8*/ 	.word	0x0500000f


	//   ....[192]....
        /*04cc*/ 	.word	0x0500000f


	//   ....[193]....
        /*04d0*/ 	.word	0x0500000f


	//   ....[194]....
        /*04d4*/ 	.word	0x0500000f


	//   ....[195]....
        /*04d8*/ 	.word	0x0500000f


	//   ....[196]....
        /*04dc*/ 	.word	0x0500000f


	//   ....[197]....
        /*04e0*/ 	.word	0x0500000f


	//   ....[198]....
        /*04e4*/ 	.word	0x0500000f


	//   ....[199]....
        /*04e8*/ 	.word	0x0500000f


	//   ....[200]....
        /*04ec*/ 	.word	0x0500000f


	//   ....[201]....
        /*04f0*/ 	.word	0x0500000f


	//   ....[202]....
        /*04f4*/ 	.word	0x0500000f


	//   ....[203]....
        /*04f8*/ 	.word	0x0500000f


	//   ....[204]....
        /*04fc*/ 	.word	0x0500000f


	//   ....[205]....
        /*0500*/ 	.word	0x0500000f


	//   ....[206]....
        /*0504*/ 	.word	0x0500000f


	//   ....[207]....
        /*0508*/ 	.word	0x0500000f


	//   ....[208]....
        /*050c*/ 	.word	0x0500000f


	//   ....[209]....
        /*0510*/ 	.word	0x0500000f


	//   ....[210]....
        /*0514*/ 	.word	0x0500000f


	//   ....[211]....
        /*0518*/ 	.word	0x0500000f


	//   ....[212]....
        /*051c*/ 	.word	0x0500000f


	//   ....[213]....
        /*0520*/ 	.word	0x0500000f


	//   ....[214]....
        /*0524*/ 	.word	0x0500000f


	//   ....[215]....
        /*0528*/ 	.word	0x0500000f


	//   ....[216]....
        /*052c*/ 	.word	0x0500000f


	//   ....[217]....
        /*0530*/ 	.word	0x0500000f


	//   ....[218]....
        /*0534*/ 	.word	0x0500000f


	//   ....[219]....
        /*0538*/ 	.word	0x0500000f


	//   ....[220]....
        /*053c*/ 	.word	0x0500000f


	//   ....[221]....
        /*0540*/ 	.word	0x0500000f


	//   ....[222]....
        /*0544*/ 	.word	0x0500000f


	//   ....[223]....
        /*0548*/ 	.word	0x0500000f


	//   ....[224]....
        /*054c*/ 	.word	0x0500000f


	//   ....[225]....
        /*0550*/ 	.word	0x0500000f


	//   ....[226]....
        /*0554*/ 	.word	0x0500000f


	//   ....[227]....
        /*0558*/ 	.word	0x0500000f


	//   ....[228]....
        /*055c*/ 	.word	0x0500000f


	//   ....[229]....
        /*0560*/ 	.word	0x0500000f


	//   ....[230]....
        /*0564*/ 	.word	0x0500000f


	//   ....[231]....
        /*0568*/ 	.word	0x0500000f


	//   ....[232]....
        /*056c*/ 	.word	0x0500000f


	//   ....[233]....
        /*0570*/ 	.word	0x0500000f


	//   ....[234]....
        /*0574*/ 	.word	0x0500000f


	//   ....[235]....
        /*0578*/ 	.word	0x0500000f


	//   ....[236]....
        /*057c*/ 	.word	0x0500000f


	//   ....[237]....
        /*0580*/ 	.word	0x0500000f


	//   ....[238]....
        /*0584*/ 	.word	0x0500000f


	//   ....[239]....
        /*0588*/ 	.word	0x0500000f


	//   ....[240]....
        /*058c*/ 	.word	0x0500000f


	//   ....[241]....
        /*0590*/ 	.word	0x0500000f


	//   ....[242]....
        /*0594*/ 	.word	0x0500000f


	//   ....[243]....
        /*0598*/ 	.word	0x0500000f


	//   ....[244]....
        /*059c*/ 	.word	0x0500000f


	//   ....[245]....
        /*05a0*/ 	.word	0x0500000f


	//   ....[246]....
        /*05a4*/ 	.word	0x0500000f


	//   ....[247]....
        /*05a8*/ 	.word	0x0500000f


	//   ....[248]....
        /*05ac*/ 	.word	0x0500000f


	//   ....[249]....
        /*05b0*/ 	.word	0x0500000f


	//   ....[250]....
        /*05b4*/ 	.word	0x0500000f


	//   ....[251]....
        /*05b8*/ 	.word	0x0500000f


	//   ....[252]....
        /*05bc*/ 	.word	0x0500000f


	//   ....[253]....
        /*05c0*/ 	.word	0x0500000f


	//   ....[254]....
        /*05c4*/ 	.word	0x0500000f


	//   ....[255]....
        /*05c8*/ 	.word	0x0500000f


	//   ....[0]....
        /*05cc*/ 	.word	0x0500000f


	//   ....[1]....
        /*05d0*/ 	.word	0x0500000f


	//   ....[2]....
        /*05d4*/ 	.word	0x0500000f


	//   ....[3]....
        /*05d8*/ 	.word	0x0500000f


	//   ....[4]....
        /*05dc*/ 	.word	0x0500000f


	//   ....[5]....
        /*05e0*/ 	.word	0x0500000f


	//   ....[6]....
        /*05e4*/ 	.word	0x0500000f


	//   ....[7]....
        /*05e8*/ 	.word	0x0500000f


	//   ....[8]....
        /*05ec*/ 	.word	0x0500000f


	//   ....[9]....
        /*05f0*/ 	.word	0x0500000f


	//   ....[10]....
        /*05f4*/ 	.word	0x0500000f


	//   ....[11]....
        /*05f8*/ 	.word	0x0500000f


	//   ....[12]....
        /*05fc*/ 	.word	0x0500000f


	//   ....[13]....
        /*0600*/ 	.word	0x0500000f


	//   ....[14]....
        /*0604*/ 	.word	0x0500000f


	//   ....[15]....
        /*0608*/ 	.word	0x0500000f


	//   ....[16]....
        /*060c*/ 	.word	0x0500000f


	//   ....[17]....
        /*0610*/ 	.word	0x0500000f


	//   ....[18]....
        /*0614*/ 	.word	0x0500000f


	//   ....[19]....
        /*0618*/ 	.word	0x0500000f


	//   ....[20]....
        /*061c*/ 	.word	0x0500000f


	//   ....[21]....
        /*0620*/ 	.word	0x0500000f


	//   ....[22]....
        /*0624*/ 	.word	0x0500000f


	//   ....[23]....
        /*0628*/ 	.word	0x0500000f


	//   ....[24]....
        /*062c*/ 	.word	0x0500000f


	//   ....[25]....
        /*0630*/ 	.word	0x0500000f


	//   ....[26]....
        /*0634*/ 	.word	0x0500000f


	//   ....[27]....
        /*0638*/ 	.word	0x0500000f


	//   ....[28]....
        /*063c*/ 	.word	0x0500000f


	//   ....[29]....
        /*0640*/ 	.word	0x0500000f


	//   ....[30]....
        /*0644*/ 	.word	0x0500000f


	//   ....[31]....
        /*0648*/ 	.word	0x0500000f


	//   ....[32]....
        /*064c*/ 	.word	0x0500000f


	//   ....[33]....
        /*0650*/ 	.word	0x0500000f


	//   ....[34]....
        /*0654*/ 	.word	0x0500000f


	//   ....[35]....
        /*0658*/ 	.word	0x0500000f


	//----- nvinfo : EIATTR_COOP_GROUP_INSTR_OFFSETS
	.align		4
.L_239:
        /*065c*/ 	.byte	0x04, 0x28
        /*065e*/ 	.short	(.L_241 - .L_240)


	//   ....[0]....
.L_240:
        /*0660*/ 	.word	0x00000070


	//   ....[1]....
        /*0664*/ 	.word	0x00000140


	//   ....[2]....
        /*0668*/ 	.word	0x00000190


	//   ....[3]....
        /*066c*/ 	.word	0x000003c0


	//   ....[4]....
        /*0670*/ 	.word	0x00000520


	//   ....[5]....
        /*0674*/ 	.word	0x00000640


	//   ....[6]....
        /*0678*/ 	.word	0x000007a0


	//   ....[7]....
        /*067c*/ 	.word	0x000030d0


	//   ....[8]....
        /*0680*/ 	.word	0x000030e0


	//   ....[9]....
        /*0684*/ 	.word	0x000060b0


	//   ....[10]....
        /*0688*/ 	.word	0x000060c0


	//   ....[11]....
        /*068c*/ 	.word	0x00009120


	//   ....[12]....
        /*0690*/ 	.word	0x00009130


	//   ....[13]....
        /*0694*/ 	.word	0x000095e0


	//   ....[14]....
        /*0698*/ 	.word	0x00009600


	//   ....[15]....
        /*069c*/ 	.word	0x0000a170


	//   ....[16]....
        /*06a0*/ 	.word	0x0000aac0


	//   ....[17]....
        /*06a4*/ 	.word	0x0000aad0


	//   ....[18]....
        /*06a8*/ 	.word	0x0000aae0


	//   ....[19]....
        /*06ac*/ 	.word	0x0000aaf0


	//   ....[20]....
        /*06b0*/ 	.word	0x0000e0a0


	//   ....[21]....
        /*06b4*/ 	.word	0x0000e0b0


	//   ....[22]....
        /*06b8*/ 	.word	0x0000e0c0


	//   ....[23]....
        /*06bc*/ 	.word	0x0000e0d0


	//   ....[24]....
        /*06c0*/ 	.word	0x00011e80


	//   ....[25]....
        /*06c4*/ 	.word	0x00012d20


	//   ....[26]....
        /*06c8*/ 	.word	0x00013690


	//   ....[27]....
        /*06cc*/ 	.word	0x00013740


	//   ....[28]....
        /*06d0*/ 	.word	0x00013fb0


	//   ....[29]....
        /*06d4*/ 	.word	0x00014010


	//   ....[30]....
        /*06d8*/ 	.word	0x00015a20


	//   ....[31]....
        /*06dc*/ 	.word	0x000161d0


	//   ....[32]....
        /*06e0*/ 	.word	0x00016d30


	//   ....[33]....
        /*06e4*/ 	.word	0x00016e30


	//   ....[34]....
        /*06e8*/ 	.word	0x000176a0


	//   ....[35]....
        /*06ec*/ 	.word	0x00017730


	//   ....[36]....
        /*06f0*/ 	.word	0x00019e10


	//   ....[37]....
        /*06f4*/ 	.word	0x00019e30


	//   ....[38]....
        /*06f8*/ 	.word	0x00019e70


	//   ....[39]....
        /*06fc*/ 	.word	0x00019e80


	//   ....[40]....
        /*0700*/ 	.word	0x0001bd90


	//   ....[41]....
        /*0704*/ 	.word	0x0001c560


	//   ....[42]....
        /*0708*/ 	.word	0x0001d0b0


	//   ....[43]....
        /*070c*/ 	.word	0x0001d1b0


	//   ....[44]....
        /*0710*/ 	.word	0x0001d9f0


	//   ....[45]....
        /*0714*/ 	.word	0x0001da70


	//   ....[46]....
        /*0718*/ 	.word	0x0001ee80


	//   ....[47]....
        /*071c*/ 	.word	0x0001ee90


	//   ....[48]....
        /*0720*/ 	.word	0x0001ef10


	//   ....[49]....
        /*0724*/ 	.word	0x0001ef20


	//   ....[50]....
        /*0728*/ 	.word	0x0001fc90


	//   ....[51]....
        /*072c*/ 	.word	0x0001fcc0


	//   ....[52]....
        /*0730*/ 	.word	0x0001fcf0


	//   ....[53]....
        /*0734*/ 	.word	0x0001fd20


	//   ....[54]....
        /*0738*/ 	.word	0x0001fd50


	//   ....[55]....
        /*073c*/ 	.word	0x0001fd80


	//   ....[56]....
        /*0740*/ 	.word	0x0001fdb0


	//   ....[57]....
        /*0744*/ 	.word	0x0001fde0


	//   ....[58]....
        /*0748*/ 	.word	0x0001fe10


	//   ....[59]....
        /*074c*/ 	.word	0x0001fe40


	//   ....[60]....
        /*0750*/ 	.word	0x0001fe70


	//   ....[61]....
        /*0754*/ 	.word	0x0001fea0


	//   ....[62]....
        /*0758*/ 	.word	0x0001fed0


	//   ....[63]....
        /*075c*/ 	.word	0x0001ff00


	//   ....[64]....
        /*0760*/ 	.word	0x0001ff30


	//   ....[65]....
        /*0764*/ 	.word	0x0001ff60


	//   ....[66]....
        /*0768*/ 	.word	0x0001ff90


	//   ....[67]....
        /*076c*/ 	.word	0x0001ffc0


	//   ....[68]....
        /*0770*/ 	.word	0x0001fff0


	//   ....[69]....
        /*0774*/ 	.word	0x00020020


	//   ....[70]....
        /*0778*/ 	.word	0x00020050


	//   ....[71]....
        /*077c*/ 	.word	0x00020080


	//   ....[72]....
        /*0780*/ 	.word	0x000200b0


	//   ....[73]....
        /*0784*/ 	.word	0x000200d0


	//   ....[74]....
        /*0788*/ 	.word	0x000200e0


	//   ....[75]....
        /*078c*/ 	.word	0x000200f0


	//   ....[76]....
        /*0790*/ 	.word	0x00020120


	//   ....[77]....
        /*0794*/ 	.word	0x00020150


	//   ....[78]....
        /*0798*/ 	.word	0x00020180


	//   ....[79]....
        /*079c*/ 	.word	0x00020190


	//   ....[80]....
        /*07a0*/ 	.word	0x000201a0


	//   ....[81]....
        /*07a4*/ 	.word	0x000201b0


	//   ....[82]....
        /*07a8*/ 	.word	0x00020760


	//   ....[83]....
        /*07ac*/ 	.word	0x000207a0


	//   ....[84]....
        /*07b0*/ 	.word	0x000207d0


	//   ....[85]....
        /*07b4*/ 	.word	0x00020800


	//   ....[86]....
        /*07b8*/ 	.word	0x00020db0


	//   ....[87]....
        /*07bc*/ 	.word	0x00020dd0


	//   ....[88]....
        /*07c0*/ 	.word	0x00020e90


	//   ....[89]....
        /*07c4*/ 	.word	0x00020eb0


	//   ....[90]....
        /*07c8*/ 	.word	0x00020f70


	//   ....[91]....
        /*07cc*/ 	.word	0x00020f90


	//   ....[92]....
        /*07d0*/ 	.word	0x00021060


	//   ....[93]....
        /*07d4*/ 	.word	0x00021080


	//   ....[94]....
        /*07d8*/ 	.word	0x00021840


	//   ....[95]....
        /*07dc*/ 	.word	0x00021850


	//   ....[96]....
        /*07e0*/ 	.word	0x00021970


	//   ....[97]....
        /*07e4*/ 	.word	0x00021980


	//   ....[98]....
        /*07e8*/ 	.word	0x00021a90


	//   ....[99]....
        /*07ec*/ 	.word	0x00021aa0


	//   ....[100]....
        /*07f0*/ 	.word	0x00021bb0


	//   ....[101]....
        /*07f4*/ 	.word	0x00021bc0


	//   ....[102]....
        /*07f8*/ 	.word	0x00021d20


	//   ....[103]....
        /*07fc*/ 	.word	0x00021ed0


	//   ....[104]....
        /*0800*/ 	.word	0x00021f00


	//   ....[105]....
        /*0804*/ 	.word	0x00021f30


	//   ....[106]....
        /*0808*/ 	.word	0x00021f60


	//   ....[107]....
        /*080c*/ 	.word	0x00021f90


	//   ....[108]....
        /*0810*/ 	.word	0x00021fc0


	//   ....[109]....
        /*0814*/ 	.word	0x00022130


	//   ....[110]....
        /*0818*/ 	.word	0x00022160


	//   ....[111]....
        /*081c*/ 	.word	0x00022190


	//   ....[112]....
        /*0820*/ 	.word	0x000221c0


	//   ....[113]....
        /*0824*/ 	.word	0x000221f0


	//   ....[114]....
        /*0828*/ 	.word	0x00022220


	//   ....[115]....
        /*082c*/ 	.word	0x000222b0


	//   ....[116]....
        /*0830*/ 	.word	0x00022310


	//   ....[117]....
        /*0834*/ 	.word	0x000223a0


	//   ....[118]....
        /*0838*/ 	.word	0x000235f0


	//   ....[119]....
        /*083c*/ 	.word	0x00025750


	//   ....[120]....
        /*0840*/ 	.word	0x00025780


	//   ....[121]....
        /*0844*/ 	.word	0x000257b0


	//   ....[122]....
        /*0848*/ 	.word	0x00025840


	//   ....[123]....
        /*084c*/ 	.word	0x00025880


	//   ....[124]....
        /*0850*/ 	.word	0x00025890


	//   ....[125]....
        /*0854*/ 	.word	0x000258d0


	//   ....[126]....
        /*0858*/ 	.word	0x000258e0


	//   ....[127]....
        /*085c*/ 	.word	0x00025cb0


	//   ....[128]....
        /*0860*/ 	.word	0x00025ce0


	//   ....[129]....
        /*0864*/ 	.word	0x00025db0


	//   ....[130]....
        /*0868*/ 	.word	0x00025dd0


	//   ....[131]....
        /*086c*/ 	.word	0x00025e60


	//   ....[132]....
        /*0870*/ 	.word	0x00025e70


	//   ....[133]....
        /*0874*/ 	.word	0x00025e80


	//   ....[134]....
        /*0878*/ 	.word	0x00025f10


	//   ....[135]....
        /*087c*/ 	.word	0x00026690


	//   ....[136]....
        /*0880*/ 	.word	0x000266c0


	//   ....[137]....
        /*0884*/ 	.word	0x00026780


	//   ....[138]....
        /*0888*/ 	.word	0x000267a0


	//   ....[139]....
        /*088c*/ 	.word	0x00026840


	//   ....[140]....
        /*0890*/ 	.word	0x00026860


	//   ....[141]....
        /*0894*/ 	.word	0x00026870


	//   ....[142]....
        /*0898*/ 	.word	0x00026900


	//   ....[143]....
        /*089c*/ 	.word	0x00027050


	//   ....[144]....
        /*08a0*/ 	.word	0x00027070


	//   ....[145]....
        /*08a4*/ 	.word	0x000270e0


	//   ....[146]....
        /*08a8*/ 	.word	0x000270f0


	//   ....[147]....
        /*08ac*/ 	.word	0x00027140


	//   ....[148]....
        /*08b0*/ 	.word	0x00027150


	//   ....[149]....
        /*08b4*/ 	.word	0x00027160


	//   ....[150]....
        /*08b8*/ 	.word	0x000271b0


	//   ....[151]....
        /*08bc*/ 	.word	0x000274f0


	//   ....[152]....
        /*08c0*/ 	.word	0x00027510


	//   ....[153]....
        /*08c4*/ 	.word	0x00027520


	//   ....[154]....
        /*08c8*/ 	.word	0x00027580


	//   ....[155]....
        /*08cc*/ 	.word	0x00027590


	//   ....[156]....
        /*08d0*/ 	.word	0x000275f0


	//   ....[157]....
        /*08d4*/ 	.word	0x00027620


	//   ....[158]....
        /*08d8*/ 	.word	0x00027660


	//   ....[159]....
        /*08dc*/ 	.word	0x000286e0


	//   ....[160]....
        /*08e0*/ 	.word	0x00028710


	//   ....[161]....
        /*08e4*/ 	.word	0x00028750


	//   ....[162]....
        /*08e8*/ 	.word	0x00028780


	//   ....[163]....
        /*08ec*/ 	.word	0x000287b0


	//   ....[164]....
        /*08f0*/ 	.word	0x000287e0


	//   ....[165]....
        /*08f4*/ 	.word	0x00028810


	//   ....[166]....
        /*08f8*/ 	.word	0x00028840


	//   ....[167]....
        /*08fc*/ 	.word	0x000289c0


	//   ....[168]....
        /*0900*/ 	.word	0x000289f0


	//   ....[169]....
        /*0904*/ 	.word	0x00028a20


	//   ....[170]....
        /*0908*/ 	.word	0x00028a50


	//   ....[171]....
        /*090c*/ 	.word	0x00028a80


	//   ....[172]....
        /*0910*/ 	.word	0x00028ab0


	//   ....[173]....
        /*0914*/ 	.word	0x00028b70


	//   ....[174]....
        /*0918*/ 	.word	0x00028b90


	//   ....[175]....
        /*091c*/ 	.word	0x00028c00


	//   ....[176]....
        /*0920*/ 	.word	0x000292c0


	//   ....[177]....
        /*0924*/ 	.word	0x00029660


	//   ....[178]....
        /*0928*/ 	.word	0x000296f0


	//   ....[179]....
        /*092c*/ 	.word	0x000297d0


	//   ....[180]....
        /*0930*/ 	.word	0x00029860


	//   ....[181]....
        /*0934*/ 	.word	0x00029940


	//   ....[182]....
        /*0938*/ 	.word	0x000299d0


	//   ....[183]....
        /*093c*/ 	.word	0x00029ab0


	//   ....[184]....
        /*0940*/ 	.word	0x00029b50


	//   ....[185]....
        /*0944*/ 	.word	0x00029be0


	//   ....[186]....
        /*0948*/ 	.word	0x00029c30


	//   ....[187]....
        /*094c*/ 	.word	0x00029c80


	//   ....[188]....
        /*0950*/ 	.word	0x00029d50


	//   ....[189]....
        /*0954*/ 	.word	0x00029de0


	//   ....[190]....
        /*0958*/ 	.word	0x00029e30


	//   ....[191]....
        /*095c*/ 	.word	0x00029e80


	//   ....[192]....
        /*0960*/ 	.word	0x0002a210


	//   ....[193]....
        /*0964*/ 	.word	0x0002a340


	//   ....[194]....
        /*0968*/ 	.word	0x0002a460


	//   ....[195]....
        /*096c*/ 	.word	0x0002a4f0


	//   ....[196]....
        /*0970*/ 	.word	0x0002a550


	//   ....[197]....
        /*0974*/ 	.word	0x0002a5d0


	//   ....[198]....
        /*0978*/ 	.word	0x0002a630


	//   ....[199]....
        /*097c*/ 	.word	0x0002a690


	//   ....[200]....
        /*0980*/ 	.word	0x0002a6f0


	//   ....[201]....
        /*0984*/ 	.word	0x0002a770


	//   ....[202]....
        /*0988*/ 	.word	0x0002a7d0


	//   ....[203]....
        /*098c*/ 	.word	0x0002a850


	//   ....[204]....
        /*0990*/ 	.word	0x0002a8b0


	//   ....[205]....
        /*0994*/ 	.word	0x0002a930


	//   ....[206]....
        /*0998*/ 	.word	0x0002a990


	//   ....[207]....
        /*099c*/ 	.word	0x0002aa10


	//   ....[208]....
        /*09a0*/ 	.word	0x0002aa70


	//   ....[209]....
        /*09a4*/ 	.word	0x0002aaf0


	//   ....[210]....
        /*09a8*/ 	.word	0x0002ab50


	//   ....[211]....
        /*09ac*/ 	.word	0x0002abd0


	//   ....[212]....
        /*09b0*/ 	.word	0x0002ac30


	//   ....[213]....
        /*09b4*/ 	.word	0x0002ac90


	//   ....[214]....
        /*09b8*/ 	.word	0x0002acf0


	//   ....[215]....
        /*09bc*/ 	.word	0x0002ad50


	//   ....[216]....
        /*09c0*/ 	.word	0x0002adb0


	//   ....[217]....
        /*09c4*/ 	.word	0x0002ae30


	//   ....[218]....
        /*09c8*/ 	.word	0x0002ae90


	//   ....[219]....
        /*09cc*/ 	.word	0x0002af10


	//   ....[220]....
        /*09d0*/ 	.word	0x0002af70


	//   ....[221]....
        /*09d4*/ 	.word	0x0002aff0


	//   ....[222]....
        /*09d8*/ 	.word	0x0002b050


	//   ....[223]....
        /*09dc*/ 	.word	0x0002b0e0


	//   ....[224]....
        /*09e0*/ 	.word	0x0002b1d0


	//   ....[225]....
        /*09e4*/ 	.word	0x0002b220


	//   ....[226]....
        /*09e8*/ 	.word	0x0002b2b0


	//   ....[227]....
        /*09ec*/ 	.word	0x0002b340


	//   ....[228]....
        /*09f0*/ 	.word	0x0002b3d0


	//   ....[229]....
        /*09f4*/ 	.word	0x0002b460


	//   ....[230]....
        /*09f8*/ 	.word	0x0002b4f0


	//   ....[231]....
        /*09fc*/ 	.word	0x0002b580


	//   ....[232]....
        /*0a00*/ 	.word	0x0002b640


	//   ....[233]....
        /*0a04*/ 	.word	0x0002b920


	//   ....[234]....
        /*0a08*/ 	.word	0x0002ba20


	//   ....[235]....
        /*0a0c*/ 	.word	0x0002bae0


	//   ....[236]....
        /*0a10*/ 	.word	0x0002bb40


	//   ....[237]....
        /*0a14*/ 	.word	0x0002bc30


	//   ....[238]....
        /*0a18*/ 	.word	0x0002bcd0


	//   ....[239]....
        /*0a1c*/ 	.word	0x0002bda0


	//   ....[240]....
        /*0a20*/ 	.word	0x0002be40


	//   ....[241]....
        /*0a24*/ 	.word	0x0002bf20


	//   ....[242]....
        /*0a28*/ 	.word	0x0002c060


	//   ....[243]....
        /*0a2c*/ 	.word	0x0002c130


	//   ....[244]....
        /*0a30*/ 	.word	0x0002c240


	//   ....[245]....
        /*0a34*/ 	.word	0x0002c300


	//   ....[246]....
        /*0a38*/ 	.word	0x0002c360


	//   ....[247]....
        /*0a3c*/ 	.word	0x0002c460


	//   ....[248]....
        /*0a40*/ 	.word	0x0002c4c0


	//   ....[249]....
        /*0a44*/ 	.word	0x0002c560


	//   ....[250]....
        /*0a48*/ 	.word	0x0002c680


	//   ....[251]....
        /*0a4c*/ 	.word	0x0002c6f0


	//   ....[252]....
        /*0a50*/ 	.word	0x0002c750


	//   ....[253]....
        /*0a54*/ 	.word	0x0002c860


	//   ....[254]....
        /*0a58*/ 	.word	0x0002c8c0


	//   ....[255]....
        /*0a5c*/ 	.word	0x0002c9e0


	//   ....[0]....
        /*0a60*/ 	.word	0x0002ca40


	//   ....[1]....
        /*0a64*/ 	.word	0x0002cae0


	//   ....[2]....
        /*0a68*/ 	.word	0x0002cc80


	//   ....[3]....
        /*0a6c*/ 	.word	0x0002cd30


	//   ....[4]....
        /*0a70*/ 	.word	0x0002cd90


	//   ....[5]....
        /*0a74*/ 	.word	0x0002ce50


	//   ....[6]....
        /*0a78*/ 	.word	0x0002ceb0


	//   ....[7]....
        /*0a7c*/ 	.word	0x0002cf70


	//   ....[8]....
        /*0a80*/ 	.word	0x0002cfd0


	//   ....[9]....
        /*0a84*/ 	.word	0x0002d090


	//   ....[10]....
        /*0a88*/ 	.word	0x0002d180


	//   ....[11]....
        /*0a8c*/ 	.word	0x0002d220


	//   ....[12]....
        /*0a90*/ 	.word	0x0002d280


	//   ....[13]....
        /*0a94*/ 	.word	0x0002d350


	//   ....[14]....
        /*0a98*/ 	.word	0x0002d3b0


	//   ....[15]....
        /*0a9c*/ 	.word	0x0002d480


	//   ....[16]....
        /*0aa0*/ 	.word	0x0002d4e0


	//   ....[17]....
        /*0aa4*/ 	.word	0x0002d5b0


	//   ....[18]....
        /*0aa8*/ 	.word	0x0002d790


	//   ....[19]....
        /*0aac*/ 	.word	0x0002d830


	//   ....[20]....
        /*0ab0*/ 	.word	0x0002d950


	//   ....[21]....
        /*0ab4*/ 	.word	0x0002d9c0


	//   ....[22]....
        /*0ab8*/ 	.word	0x0002da30


	//   ....[23]....
        /*0abc*/ 	.word	0x0002daa0


	//   ....[24]....
        /*0ac0*/ 	.word	0x0002db10


	//   ....[25]....
        /*0ac4*/ 	.word	0x0002db90


	//   ....[26]....
        /*0ac8*/ 	.word	0x0002dc20


	//   ....[27]....
        /*0acc*/ 	.word	0x0002dcb0


	//   ....[28]....
        /*0ad0*/ 	.word	0x0002dd20


	//   ....[29]....
        /*0ad4*/ 	.word	0x0002dd90


	//   ....[30]....
        /*0ad8*/ 	.word	0x0002de00


	//   ....[31]....
        /*0adc*/ 	.word	0x0002de80


	//   ....[32]....
        /*0ae0*/ 	.word	0x0002def0


	//   ....[33]....
        /*0ae4*/ 	.word	0x0002df90


	//   ....[34]....
        /*0ae8*/ 	.word	0x0002e020


	//   ....[35]....
        /*0aec*/ 	.word	0x0002e150


	//----- nvinfo : EIATTR_REG_RECONFIG
	.align		4
.L_241:
        /*0af0*/ 	.byte	0x01, 0x54
	.zero		2


	//----- nvinfo : EIATTR_SYSCALL_OFFSETS
	.align		4
        /*0af4*/ 	.byte	0x04, 0x46
        /*0af6*/ 	.short	(.L_243 - .L_242)


	//   ....[0]....
.L_242:
        /*0af8*/ 	.word	0x00001e70


	//   ....[1]....
        /*0afc*/ 	.word	0x00001fc0


	//   ....[2]....
        /*0b00*/ 	.word	0x0000a300


	//   ....[3]....
        /*0b04*/ 	.word	0x0000a8a0


	//   ....[4]....
        /*0b08*/ 	.word	0x00024c70


	//   ....[5]....
        /*0b0c*/ 	.word	0x00024de0


	//   ....[6]....
        /*0b10*/ 	.word	0x00024f30


	//   ....[7]....
        /*0b14*/ 	.word	0x00025070


	//   ....[8]....
        /*0b18*/ 	.word	0x00026300


	//----- nvinfo : EIATTR_MBARRIER_INSTR_OFFSETS
	.align		4
.L_243:
        /*0b1c*/ 	.byte	0x04, 0x39
        /*0b1e*/ 	.short	(.L_245 - .L_244)


	//   ....[0]....
.L_244:
        /*0b20*/ 	.word	0x00000270
        /*0b24*/ 	.word	0x000000ff
        /*0b28*/ 	.word	0x00022800
        /*0b2c*/ 	.short	0x0100
        /*0b2e*/ 	.byte	0x08
	.zero		1


	//   ....[1]....
        /*0b30*/ 	.word	0x00000280
        /*0b34*/ 	.word	0x000000ff
        /*0b38*/ 	.word	0x00022820
        /*0b3c*/ 	.short	0x0100
        /*0b3e*/ 	.byte	0x08
	.zero		1


	//   ....[2]....
        /*0b40*/ 	.word	0x00000370
        /*0b44*/ 	.word	0x000000ff
        /*0b48*/ 	.word	0x00022830
        /*0b4c*/ 	.short	0x0100
        /*0b4e*/ 	.byte	0x08
	.zero		1


	//   ....[3]....
        /*0b50*/ 	.word	0x00000380
        /*0b54*/ 	.word	0x000000ff
        /*0b58*/ 	.word	0x00022840
        /*0b5c*/ 	.short	0x0100
        /*0b5e*/ 	.byte	0x08
	.zero		1


	//   ....[4]....
        /*0b60*/ 	.word	0x00000390
        /*0b64*/ 	.word	0x000000ff
        /*0b68*/ 	.word	0x00022838
        /*0b6c*/ 	.short	0x0100
        /*0b6e*/ 	.byte	0x08
	.zero		1


	//   ....[5]....
        /*0b70*/ 	.word	0x000003a0
        /*0b74*/ 	.word	0x000000ff
        /*0b78*/ 	.word	0x00022848
        /*0b7c*/ 	.short	0x0100
        /*0b7e*/ 	.byte	0x08
	.zero		1


	//   ....[6]....
        /*0b80*/ 	.word	0x000004d0
        /*0b84*/ 	.word	0x000000ff
        /*0b88*/ 	.word	0x00022850
        /*0b8c*/ 	.short	0x0100
        /*0b8e*/ 	.byte	0x08
	.zero		1


	//   ....[7]....
        /*0b90*/ 	.word	0x000004e0
        /*0b94*/ 	.word	0x000000ff
        /*0b98*/ 	.word	0x00022860
        /*0b9c*/ 	.short	0x0100
        /*0b9e*/ 	.byte	0x08
	.zero		1


	//   ....[8]....
        /*0ba0*/ 	.word	0x000004f0
        /*0ba4*/ 	.word	0x000000ff
        /*0ba8*/ 	.word	0x00022858
        /*0bac*/ 	.short	0x0100
        /*0bae*/ 	.byte	0x08
	.zero		1


	//   ....[9]....
        /*0bb0*/ 	.word	0x00000500
        /*0bb4*/ 	.word	0x000000ff
        /*0bb8*/ 	.word	0x00022868
        /*0bbc*/ 	.short	0x0100
        /*0bbe*/ 	.byte	0x08
	.zero		1


	//   ....[10]....
        /*0bc0*/ 	.word	0x000005f0
        /*0bc4*/ 	.word	0x000000ff
        /*0bc8*/ 	.word	0x00022870
        /*0bcc*/ 	.short	0x0100
        /*0bce*/ 	.byte	0x06
	.zero		1


	//   ....[11]....
        /*0bd0*/ 	.word	0x00000600
        /*0bd4*/ 	.word	0x000000ff
        /*0bd8*/ 	.word	0x00022880
        /*0bdc*/ 	.short	0x0100
        /*0bde*/ 	.byte	0x06
	.zero		1


	//   ....[12]....
        /*0be0*/ 	.word	0x00000610
        /*0be4*/ 	.word	0x000000ff
        /*0be8*/ 	.word	0x00022878
        /*0bec*/ 	.short	0x0100
        /*0bee*/ 	.byte	0x06
	.zero		1


	//   ....[13]....
        /*0bf0*/ 	.word	0x00000620
        /*0bf4*/ 	.word	0x000000ff
        /*0bf8*/ 	.word	0x00022888
        /*0bfc*/ 	.short	0x0100
        /*0bfe*/ 	.byte	0x06
	.zero		1


	//   ....[14]....
        /*0c00*/ 	.word	0x00000750
        /*0c04*/ 	.word	0x000000ff
        /*0c08*/ 	.word	0x00022890
        /*0c0c*/ 	.short	0x0100
        /*0c0e*/ 	.byte	0x08
	.zero		1


	//   ....[15]....
        /*0c10*/ 	.word	0x00000760
        /*0c14*/ 	.word	0x000000ff
        /*0c18*/ 	.word	0x000228a0
        /*0c1c*/ 	.short	0x0100
        /*0c1e*/ 	.byte	0x08
	.zero		1


	//   ....[16]....
        /*0c20*/ 	.word	0x00000770
        /*0c24*/ 	.word	0x000000ff
        /*0c28*/ 	.word	0x00022898
        /*0c2c*/ 	.short	0x0100
        /*0c2e*/ 	.byte	0x08
	.zero		1


	//   ....[17]....
        /*0c30*/ 	.word	0x00000780
        /*0c34*/ 	.word	0x000000ff
        /*0c38*/ 	.word	0x000228a8
        /*0c3c*/ 	.short	0x0100
        /*0c3e*/ 	.byte	0x08
	.zero		1


	//   ....[18]....
        /*0c40*/ 	.word	0x000008c0
        /*0c44*/ 	.word	0x000000ff
        /*0c48*/ 	.word	0x000228b0
        /*0c4c*/ 	.short	0x0100
        /*0c4e*/ 	.byte	0x08
	.zero		1


	//   ....[19]....
        /*0c50*/ 	.word	0x000008d0
        /*0c54*/ 	.word	0x000000ff
        /*0c58*/ 	.word	0x000228c0
        /*0c5c*/ 	.short	0x0100
        /*0c5e*/ 	.byte	0x08
	.zero		1


	//   ....[20]....
        /*0c60*/ 	.word	0x000008e0
        /*0c64*/ 	.word	0x000000ff
        /*0c68*/ 	.word	0x000228b8
        /*0c6c*/ 	.short	0x0100
        /*0c6e*/ 	.byte	0x08
	.zero		1


	//   ....[21]....
        /*0c70*/ 	.word	0x000008f0
        /*0c74*/ 	.word	0x000000ff
        /*0c78*/ 	.word	0x000228c8
        /*0c7c*/ 	.short	0x0100
        /*0c7e*/ 	.byte	0x08
	.zero		1


	//   ....[22]....
        /*0c80*/ 	.word	0x00003080
        /*0c84*/ 	.word	0x00000054
        /*0c88*/ 	.word	0x00022890
        /*0c8c*/ 	.short	0x010a
        /*0c8e*/ 	.byte	0x3f
	.zero		1


	//   ....[23]....
        /*0c90*/ 	.word	0x00006060
        /*0c94*/ 	.word	0x00000054
        /*0c98*/ 	.word	0x00022890
        /*0c9c*/ 	.short	0x010a
        /*0c9e*/ 	.byte	0x3f
	.zero		1


	//   ....[24]....
        /*0ca0*/ 	.word	0x00008f80
        /*0ca4*/ 	.word	0x00000054
        /*0ca8*/ 	.word	0x00022890
        /*0cac*/ 	.short	0x010a
        /*0cae*/ 	.byte	0x3f
	.zero		1


	//   ....[25]....
        /*0cb0*/ 	.word	0x00009440
        /*0cb4*/ 	.word	0x00000004
        /*0cb8*/ 	.word	0x00000000
        /*0cbc*/ 	.short	0x0101
        /*0cbe*/ 	.byte	0x3f
	.zero		1


	//   ....[26]....
        /*0cc0*/ 	.word	0x00009480
        /*0cc4*/ 	.word	0x00000054
        /*0cc8*/ 	.word	0x000228b0
        /*0ccc*/ 	.short	0x010a
        /*0cce*/ 	.byte	0x3f
	.zero		1


	//   ....[27]....
        /*0cd0*/ 	.word	0x00009a00
        /*0cd4*/ 	.word	0x00000054
        /*0cd8*/ 	.word	0x00000000
        /*0cdc*/ 	.short	0x0101
        /*0cde*/ 	.byte	0x3f
	.zero		1


	//   ....[28]....
        /*0ce0*/ 	.word	0x0000a620
        /*0ce4*/ 	.word	0x00000010
        /*0ce8*/ 	.word	0x00022800
        /*0cec*/ 	.short	0x010a
        /*0cee*/ 	.byte	0x3f
	.zero		1


	//   ....[29]....
        /*0cf0*/ 	.word	0x0000a670
        /*0cf4*/ 	.word	0x00000010
        /*0cf8*/ 	.word	0x00022800
        /*0cfc*/ 	.short	0x010a
        /*0cfe*/ 	.byte	0x3f
	.zero		1


	//   ....[30]....
        /*0d00*/ 	.word	0x0000b010
        /*0d04*/ 	.word	0x00000010
        /*0d08*/ 	.word	0x00022800
        /*0d0c*/ 	.short	0x010a
        /*0d0e*/ 	.byte	0x3f
	.zero		1


	//   ....[31]....
        /*0d10*/ 	.word	0x0000e500
        /*0d14*/ 	.word	0x00000010
        /*0d18*/ 	.word	0x00022800
        /*0d1c*/ 	.short	0x010a
        /*0d1e*/ 	.byte	0x3f
	.zero		1


	//   ....[32]....
        /*0d20*/ 	.word	0x000115a0
        /*0d24*/ 	.word	0x00000008
        /*0d28*/ 	.word	0x00022830
        /*0d2c*/ 	.short	0x010a
        /*0d2e*/ 	.byte	0x3f
	.zero		1


	//   ....[33]....
        /*0d30*/ 	.word	0x000115e0
        /*0d34*/ 	.word	0x00000008
        /*0d38*/ 	.word	0x00022830
        /*0d3c*/ 	.short	0x010a
        /*0d3e*/ 	.byte	0x3f
	.zero		1


	//   ....[34]....
        /*0d40*/ 	.word	0x00011ed0
        /*0d44*/ 	.word	0x00000008
        /*0d48*/ 	.word	0x00000000
        /*0d4c*/ 	.short	0x0101
        /*0d4e*/ 	.byte	0x3f
	.zero		1


	//   ....[35]....
        /*0d50*/ 	.word	0x00015030
        /*0d54*/ 	.word	0x00000007
        /*0d58*/ 	.word	0x00022830
        /*0d5c*/ 	.short	0x010a
        /*0d5e*/ 	.byte	0x3f
	.zero		1


	//   ....[36]....
        /*0d60*/ 	.word	0x00015080
        /*0d64*/ 	.word	0x00000007
        /*0d68*/ 	.word	0x00022830
        /*0d6c*/ 	.short	0x010a
        /*0d6e*/ 	.byte	0x3f
	.zero		1


	//   ....[37]....
        /*0d70*/ 	.word	0x000153f0
        /*0d74*/ 	.word	0x00000007
        /*0d78*/ 	.word	0x00022850
        /*0d7c*/ 	.short	0x010a
        /*0d7e*/ 	.byte	0x3f
	.zero		1


	//   ....[38]....
        /*0d80*/ 	.word	0x00015430
        /*0d84*/ 	.word	0x00000007
        /*0d88*/ 	.word	0x00022850
        /*0d8c*/ 	.short	0x010a
        /*0d8e*/ 	.byte	0x3f
	.zero		1


	//   ....[39]....
        /*0d90*/ 	.word	0x00015ba0
        /*0d94*/ 	.word	0x00000006
        /*0d98*/ 	.word	0x00000000
        /*0d9c*/ 	.short	0x0101
        /*0d9e*/ 	.byte	0x3f
	.zero		1


	//   ....[40]....
        /*0da0*/ 	.word	0x00018210
        /*0da4*/ 	.word	0x00000008
        /*0da8*/ 	.word	0x00000000
        /*0dac*/ 	.short	0x0101
        /*0dae*/ 	.byte	0x3f
	.zero		1


	//   ....[41]....
        /*0db0*/ 	.word	0x00018b30
        /*0db4*/ 	.word	0x00000007
        /*0db8*/ 	.word	0x00022830
        /*0dbc*/ 	.short	0x010a
        /*0dbe*/ 	.byte	0x3f
	.zero		1


	//   ....[42]....
        /*0dc0*/ 	.word	0x00018b80
        /*0dc4*/ 	.word	0x00000007
        /*0dc8*/ 	.word	0x00022830
        /*0dcc*/ 	.short	0x010a
        /*0dce*/ 	.byte	0x3f
	.zero		1


	//   ....[43]....
        /*0dd0*/ 	.word	0x00018f20
        /*0dd4*/ 	.word	0x00000007
        /*0dd8*/ 	.word	0x00022850
        /*0ddc*/ 	.short	0x010a
        /*0dde*/ 	.byte	0x3f
	.zero		1


	//   ....[44]....
        /*0de0*/ 	.word	0x00018f60
        /*0de4*/ 	.word	0x00000007
        /*0de8*/ 	.word	0x00022850
        /*0dec*/ 	.short	0x010a
        /*0dee*/ 	.byte	0x3f
	.zero		1


	//   ....[45]....
        /*0df0*/ 	.word	0x0001a980
        /*0df4*/ 	.word	0x00000000
        /*0df8*/ 	.word	0x00000000
        /*0dfc*/ 	.short	0x0101
        /*0dfe*/ 	.byte	0x3f
	.zero		1


	//   ....[46]....
        /*0e00*/ 	.word	0x0001acc0
        /*0e04*/ 	.word	0x00000006
        /*0e08*/ 	.word	0x00000000
        /*0e0c*/ 	.short	0x0101
        /*0e0e*/ 	.byte	0x3f
	.zero		1


	//   ....[47]....
        /*0e10*/ 	.word	0x0001b380
        /*0e14*/ 	.word	0x00000007
        /*0e18*/ 	.word	0x00022830
        /*0e1c*/ 	.short	0x010a
        /*0e1e*/ 	.byte	0x3f
	.zero		1


	//   ....[48]....
        /*0e20*/ 	.word	0x0001b3d0
        /*0e24*/ 	.word	0x00000007
        /*0e28*/ 	.word	0x00022830
        /*0e2c*/ 	.short	0x010a
        /*0e2e*/ 	.byte	0x3f
	.zero		1


	//   ....[49]....
        /*0e30*/ 	.word	0x0001b770
        /*0e34*/ 	.word	0x00000007
        /*0e38*/ 	.word	0x00022850
        /*0e3c*/ 	.short	0x010a
        /*0e3e*/ 	.byte	0x3f
	.zero		1


	//   ....[50]....
        /*0e40*/ 	.word	0x0001b7b0
        /*0e44*/ 	.word	0x00000007
        /*0e48*/ 	.word	0x00022850
        /*0e4c*/ 	.short	0x010a
        /*0e4e*/ 	.byte	0x3f
	.zero		1


	//   ....[51]....
        /*0e50*/ 	.word	0x0001bec0
        /*0e54*/ 	.word	0x0000004f
        /*0e58*/ 	.word	0x00000000
        /*0e5c*/ 	.short	0x0101
        /*0e5e*/ 	.byte	0x3f
	.zero		1


	//   ....[52]....
        /*0e60*/ 	.word	0x0001e550
        /*0e64*/ 	.word	0x00000006
        /*0e68*/ 	.word	0x00000000
        /*0e6c*/ 	.short	0x0101
        /*0e6e*/ 	.byte	0x3f
	.zero		1


	//   ....[53]....
        /*0e70*/ 	.word	0x0001eb70
        /*0e74*/ 	.word	0x0000000d
        /*0e78*/ 	.word	0x00022850
        /*0e7c*/ 	.short	0x010a
        /*0e7e*/ 	.byte	0x3f
	.zero		1


	//   ....[54]....
        /*0e80*/ 	.word	0x0001ebf0
        /*0e84*/ 	.word	0x0000000d
        /*0e88*/ 	.word	0x00022850
        /*0e8c*/ 	.short	0x010a
        /*0e8e*/ 	.byte	0x3f
	.zero		1


	//   ....[55]....
        /*0e90*/ 	.word	0x0001f1e0
        /*0e94*/ 	.word	0x00000000
        /*0e98*/ 	.word	0x00000000
        /*0e9c*/ 	.short	0x0101
        /*0e9e*/ 	.byte	0x3f
	.zero		1


	//   ....[56]....
        /*0ea0*/ 	.word	0x00020da0
        /*0ea4*/ 	.word	0x00000000
        /*0ea8*/ 	.word	0x00000000
        /*0eac*/ 	.short	0x0101
        /*0eae*/ 	.byte	0x3f
	.zero		1


	//   ....[57]....
        /*0eb0*/ 	.word	0x000236d0
        /*0eb4*/ 	.word	0x00000017
        /*0eb8*/ 	.word	0x00022820
        /*0ebc*/ 	.short	0x010a
        /*0ebe*/ 	.byte	0x3f
	.zero		1


	//   ....[58]....
        /*0ec0*/ 	.word	0x00023760
        /*0ec4*/ 	.word	0x0000000a
        /*0ec8*/ 	.word	0x000228a0
        /*0ecc*/ 	.short	0x010a
        /*0ece*/ 	.byte	0x3f
	.zero		1


	//   ....[59]....
        /*0ed0*/ 	.word	0x00023b90
        /*0ed4*/ 	.word	0x0000000a
        /*0ed8*/ 	.word	0x000228c0
        /*0edc*/ 	.short	0x010a
        /*0ede*/ 	.byte	0x3f
	.zero		1


	//   ....[60]....
        /*0ee0*/ 	.word	0x00023ed0
        /*0ee4*/ 	.word	0x00000009
        /*0ee8*/ 	.word	0x000228a0
        /*0eec*/ 	.short	0x010a
        /*0eee*/ 	.byte	0x3f
	.zero		1


	//   ....[61]....
        /*0ef0*/ 	.word	0x000242f0
        /*0ef4*/ 	.word	0x00000009
        /*0ef8*/ 	.word	0x000228c0
        /*0efc*/ 	.short	0x010a
        /*0efe*/ 	.byte	0x3f
	.zero		1


	//   ....[62]....
        /*0f00*/ 	.word	0x00025550
        /*0f04*/ 	.word	0x00000004
        /*0f08*/ 	.word	0x00022880
        /*0f0c*/ 	.short	0x010a
        /*0f0e*/ 	.byte	0x3f
	.zero		1


	//   ....[63]....
        /*0f10*/ 	.word	0x00025a00
        /*0f14*/ 	.word	0x00000004
        /*0f18*/ 	.word	0x00022870
        /*0f1c*/ 	.short	0x0107
        /*0f1e*/ 	.byte	0x3f
	.zero		1


	//   ....[64]....
        /*0f20*/ 	.word	0x00025ac0
        /*0f24*/ 	.word	0x00000004
        /*0f28*/ 	.word	0x00022870
        /*0f2c*/ 	.short	0x0101
        /*0f2e*/ 	.byte	0x3f
	.zero		1


	//   ....[65]....
        /*0f30*/ 	.word	0x00025b10
        /*0f34*/ 	.word	0x00000004
        /*0f38*/ 	.word	0x00022840
        /*0f3c*/ 	.short	0x010a
        /*0f3e*/ 	.byte	0x3f
	.zero		1


	//   ....[66]....
        /*0f40*/ 	.word	0x00025fe0
        /*0f44*/ 	.word	0x00000004
        /*0f48*/ 	.word	0x00022830
        /*0f4c*/ 	.short	0x0107
        /*0f4e*/ 	.byte	0x3f
	.zero		1


	//   ....[67]....
        /*0f50*/ 	.word	0x000260b0
        /*0f54*/ 	.word	0x00000004
        /*0f58*/ 	.word	0x00022830
        /*0f5c*/ 	.short	0x0101
        /*0f5e*/ 	.byte	0x3f
	.zero		1


	//   ....[68]....
        /*0f60*/ 	.word	0x000269e0
        /*0f64*/ 	.word	0x00000017
        /*0f68*/ 	.word	0x00022800
        /*0f6c*/ 	.short	0x0107
        /*0f6e*/ 	.byte	0x3f
	.zero		1


	//   ....[69]....
        /*0f70*/ 	.word	0x00026ae0
        /*0f74*/ 	.word	0x00000017
        /*0f78*/ 	.word	0x00022800
        /*0f7c*/ 	.short	0x0101
        /*0f7e*/ 	.byte	0x3f
	.zero		1


	//   ....[70]....
        /*0f80*/ 	.word	0x00026b00
        /*0f84*/ 	.word	0x00000017
        /*0f88*/ 	.word	0x00022820
        /*0f8c*/ 	.short	0x010a
        /*0f8e*/ 	.byte	0x3f
	.zero		1


	//   ....[71]....
        /*0f90*/ 	.word	0x00026e80
        /*0f94*/ 	.word	0x00000000
        /*0f98*/ 	.word	0x00022880
        /*0f9c*/ 	.short	0x010a
        /*0f9e*/ 	.byte	0x3f
	.zero		1


	//   ....[72]....
        /*0fa0*/ 	.word	0x00027240
        /*0fa4*/ 	.word	0x00000000
        /*0fa8*/ 	.word	0x00022870
        /*0fac*/ 	.short	0x0107
        /*0fae*/ 	.byte	0x3f
	.zero		1


	//   ....[73]....
        /*0fb0*/ 	.word	0x00027300
        /*0fb4*/ 	.word	0x00000000
        /*0fb8*/ 	.word	0x00022870
        /*0fbc*/ 	.short	0x0101
        /*0fbe*/ 	.byte	0x3f
	.zero		1


	//   ....[74]....
        /*0fc0*/ 	.word	0x00027330
        /*0fc4*/ 	.word	0x00000000
        /*0fc8*/ 	.word	0x00022840
        /*0fcc*/ 	.short	0x010a
        /*0fce*/ 	.byte	0x3f
	.zero		1


	//   ....[75]....
        /*0fd0*/ 	.word	0x00027700
        /*0fd4*/ 	.word	0x00000000
        /*0fd8*/ 	.word	0x00022830
        /*0fdc*/ 	.short	0x0107
        /*0fde*/ 	.byte	0x3f
	.zero		1


	//   ....[76]....
        /*0fe0*/ 	.word	0x000277c0
        /*0fe4*/ 	.word	0x00000000
        /*0fe8*/ 	.word	0x00022830
        /*0fec*/ 	.short	0x0101
        /*0fee*/ 	.byte	0x3f
	.zero		1


	//   ....[77]....
        /*0ff0*/ 	.word	0x00027850
        /*0ff4*/ 	.word	0x00000000
        /*0ff8*/ 	.word	0x00022870
        /*0ffc*/ 	.short	0x010a
        /*0ffe*/ 	.byte	0x3f
	.zero		1


	//   ....[78]....
        /*1000*/ 	.word	0x000278e0
        /*1004*/ 	.word	0x00000000
        /*1008*/ 	.word	0x00022860
        /*100c*/ 	.short	0x010a
        /*100e*/ 	.byte	0x3f
	.zero		1


	//   ....[79]....
        /*1010*/ 	.word	0x00027d40
        /*1014*/ 	.word	0x00000000
        /*1018*/ 	.word	0x00022850
        /*101c*/ 	.short	0x0101
        /*101e*/ 	.byte	0x3f
	.zero		1


	//   ....[80]....
        /*1020*/ 	.word	0x00027dd0
        /*1024*/ 	.word	0x00000000
        /*1028*/ 	.word	0x00000000
        /*102c*/ 	.short	0x0101
        /*102e*/ 	.byte	0x3f
	.zero		1


	//   ....[81]....
        /*1030*/ 	.word	0x00027f90
        /*1034*/ 	.word	0x00000011
        /*1038*/ 	.word	0x00022870
        /*103c*/ 	.short	0x010a
        /*103e*/ 	.byte	0x3f
	.zero		1


	//   ....[82]....
        /*1040*/ 	.word	0x00028010
        /*1044*/ 	.word	0x00000011
        /*1048*/ 	.word	0x00022860
        /*104c*/ 	.short	0x010a
        /*104e*/ 	.byte	0x3f
	.zero		1


	//   ....[83]....
        /*1050*/ 	.word	0x00028480
        /*1054*/ 	.word	0x00000011
        /*1058*/ 	.word	0x00022850
        /*105c*/ 	.short	0x0101
        /*105e*/ 	.byte	0x3f
	.zero		1


	//   ....[84]....
        /*1060*/ 	.word	0x00028540
        /*1064*/ 	.word	0x00000011
        /*1068*/ 	.word	0x00000000
        /*106c*/ 	.short	0x0101
        /*106e*/ 	.byte	0x3f
	.zero		1


	//   ....[85]....
        /*1070*/ 	.word	0x00029240
        /*1074*/ 	.word	0x00000007
        /*1078*/ 	.word	0x00022820
        /*107c*/ 	.short	0x010a
        /*107e*/ 	.byte	0x3f
	.zero		1


	//   ....[86]....
        /*1080*/ 	.word	0x000293b0
        /*1084*/ 	.word	0x00000005
        /*1088*/ 	.word	0x00022840
        /*108c*/ 	.short	0x010a
        /*108e*/ 	.byte	0x3f
	.zero		1


	//   ....[87]....
        /*1090*/ 	.word	0x00029450
        /*1094*/ 	.word	0x00000003
        /*1098*/ 	.word	0x00022840
        /*109c*/ 	.short	0x010a
        /*109e*/ 	.byte	0x3f
	.zero		1


	//   ....[88]....
        /*10a0*/ 	.word	0x00029490
        /*10a4*/ 	.word	0x00000005
        /*10a8*/ 	.word	0x00022860
        /*10ac*/ 	.short	0x010a
        /*10ae*/ 	.byte	0x3f
	.zero		1


	//   ....[89]....
        /*10b0*/ 	.word	0x000294d0
        /*10b4*/ 	.word	0x00000003
        /*10b8*/ 	.word	0x00022860
        /*10bc*/ 	.short	0x010a
        /*10be*/ 	.byte	0x3f
	.zero		1


	//   ....[90]....
        /*10c0*/ 	.word	0x00029510
        /*10c4*/ 	.word	0x00000005
        /*10c8*/ 	.word	0x00022880
        /*10cc*/ 	.short	0x010a
        /*10ce*/ 	.byte	0x3f
	.zero		1


	//   ....[91]....
        /*10d0*/ 	.word	0x00029550
        /*10d4*/ 	.word	0x00000003
        /*10d8*/ 	.word	0x00022880
        /*10dc*/ 	.short	0x010a
        /*10de*/ 	.byte	0x3f
	.zero		1


	//   ....[92]....
        /*10e0*/ 	.word	0x000295b0
        /*10e4*/ 	.word	0x00000054
        /*10e8*/ 	.word	0x00022890
        /*10ec*/ 	.short	0x010a
        /*10ee*/ 	.byte	0x3f
	.zero		1


	//   ....[93]....
        /*10f0*/ 	.word	0x00029720
        /*10f4*/ 	.word	0x00000054
        /*10f8*/ 	.word	0x00022890
        /*10fc*/ 	.short	0x010a
        /*10fe*/ 	.byte	0x3f
	.zero		1


	//   ....[94]....
        /*1100*/ 	.word	0x000298a0
        /*1104*/ 	.word	0x00000054
        /*1108*/ 	.word	0x00022890
        /*110c*/ 	.short	0x010a
        /*110e*/ 	.byte	0x3f
	.zero		1


	//   ....[95]....
        /*1110*/ 	.word	0x00029a00
        /*1114*/ 	.word	0x00000054
        /*1118*/ 	.word	0x000228b0
        /*111c*/ 	.short	0x010a
        /*111e*/ 	.byte	0x3f
	.zero		1


	//   ....[96]....
        /*1120*/ 	.word	0x00029cb0
        /*1124*/ 	.word	0x00000010
        /*1128*/ 	.word	0x00022800
        /*112c*/ 	.short	0x010a
        /*112e*/ 	.byte	0x3f
	.zero		1


	//   ....[97]....
        /*1130*/ 	.word	0x00029ec0
        /*1134*/ 	.word	0x00000010
        /*1138*/ 	.word	0x00022800
        /*113c*/ 	.short	0x010a
        /*113e*/ 	.byte	0x3f
	.zero		1


	//   ....[98]....
        /*1140*/ 	.word	0x00029f10
        /*1144*/ 	.word	0x00000008
        /*1148*/ 	.word	0x00022830
        /*114c*/ 	.short	0x010a
        /*114e*/ 	.byte	0x3f
	.zero		1


	//   ....[99]....
        /*1150*/ 	.word	0x00029f60
        /*1154*/ 	.word	0x00000007
        /*1158*/ 	.word	0x00022830
        /*115c*/ 	.short	0x010a
        /*115e*/ 	.byte	0x3f
	.zero		1


	//   ....[100]....
        /*1160*/ 	.word	0x00029fb0
        /*1164*/ 	.word	0x00000007
        /*1168*/ 	.word	0x00022850
        /*116c*/ 	.short	0x010a
        /*116e*/ 	.byte	0x3f
	.zero		1


	//   ....[101]....
        /*1170*/ 	.word	0x0002a000
        /*1174*/ 	.word	0x00000007
        /*1178*/ 	.word	0x00022830
        /*117c*/ 	.short	0x010a
        /*117e*/ 	.byte	0x3f
	.zero		1


	//   ....[102]....
        /*1180*/ 	.word	0x0002a050
        /*1184*/ 	.word	0x00000007
        /*1188*/ 	.word	0x00022850
        /*118c*/ 	.short	0x010a
        /*118e*/ 	.byte	0x3f
	.zero		1


	//   ....[103]....
        /*1190*/ 	.word	0x0002a0a0
        /*1194*/ 	.word	0x00000007
        /*1198*/ 	.word	0x00022830
        /*119c*/ 	.short	0x010a
        /*119e*/ 	.byte	0x3f
	.zero		1


	//   ....[104]....
        /*11a0*/ 	.word	0x0002a0f0
        /*11a4*/ 	.word	0x00000007
        /*11a8*/ 	.word	0x00022850
        /*11ac*/ 	.short	0x010a
        /*11ae*/ 	.byte	0x3f
	.zero		1


	//   ....[105]....
        /*11b0*/ 	.word	0x0002a140
        /*11b4*/ 	.word	0x0000000d
        /*11b8*/ 	.word	0x00022850
        /*11bc*/ 	.short	0x010a
        /*11be*/ 	.byte	0x3f
	.zero		1


	//   ....[106]....
        /*11c0*/ 	.word	0x0002b700
        /*11c4*/ 	.word	0x00000017
        /*11c8*/ 	.word	0x00022820
        /*11cc*/ 	.short	0x010a
        /*11ce*/ 	.byte	0x3f
	.zero		1


	//   ....[107]....
        /*11d0*/ 	.word	0x0002b750
        /*11d4*/ 	.word	0x0000000a
        /*11d8*/ 	.word	0x000228a0
        /*11dc*/ 	.short	0x010a
        /*11de*/ 	.byte	0x3f
	.zero		1


	//   ....[108]....
        /*11e0*/ 	.word	0x0002b7a0
        /*11e4*/ 	.word	0x0000000a
        /*11e8*/ 	.word	0x000228c0
        /*11ec*/ 	.short	0x010a
        /*11ee*/ 	.byte	0x3f
	.zero		1


	//   ....[109]....
        /*11f0*/ 	.word	0x0002b7f0
        /*11f4*/ 	.word	0x00000009
        /*11f8*/ 	.word	0x000228a0
        /*11fc*/ 	.short	0x010a
        /*11fe*/ 	.byte	0x3f
	.zero		1


	//   ....[110]....
        /*1200*/ 	.word	0x0002b840
        /*1204*/ 	.word	0x00000009
        /*1208*/ 	.word	0x000228c0
        /*120c*/ 	.short	0x010a
        /*120e*/ 	.byte	0x3f
	.zero		1


	//   ....[111]....
        /*1210*/ 	.word	0x0002b970
        /*1214*/ 	.word	0x00000004
        /*1218*/ 	.word	0x00022880
        /*121c*/ 	.short	0x010a
        /*121e*/ 	.byte	0x3f
	.zero		1


	//   ....[112]....
        /*1220*/ 	.word	0x0002bfb0
        /*1224*/ 	.word	0x00000004
        /*1228*/ 	.word	0x00022840
        /*122c*/ 	.short	0x010a
        /*122e*/ 	.byte	0x3f
	.zero		1


	//   ....[113]....
        /*1230*/ 	.word	0x0002cb80
        /*1234*/ 	.word	0x00000017
        /*1238*/ 	.word	0x00022820
        /*123c*/ 	.short	0x010a
        /*123e*/ 	.byte	0x3f
	.zero		1


	//   ....[114]....
        /*1240*/ 	.word	0x0002cbd0
        /*1244*/ 	.word	0x00000000
        /*1248*/ 	.word	0x00022880
        /*124c*/ 	.short	0x010a
        /*124e*/ 	.byte	0x3f
	.zero		1


	//   ....[115]....
        /*1250*/ 	.word	0x0002d0d0
        /*1254*/ 	.word	0x00000000
        /*1258*/ 	.word	0x00022840
        /*125c*/ 	.short	0x010a
        /*125e*/ 	.byte	0x3f
	.zero		1


	//   ....[116]....
        /*1260*/ 	.word	0x0002d5f0
        /*1264*/ 	.word	0x00000000
        /*1268*/ 	.word	0x00022870
        /*126c*/ 	.short	0x010a
        /*126e*/ 	.byte	0x3f
	.zero		1


	//   ....[117]....
        /*1270*/ 	.word	0x0002d640
        /*1274*/ 	.word	0x00000000
        /*1278*/ 	.word	0x00022860
        /*127c*/ 	.short	0x010a
        /*127e*/ 	.byte	0x3f
	.zero		1


	//   ....[118]....
        /*1280*/ 	.word	0x0002d690
        /*1284*/ 	.word	0x00000011
        /*1288*/ 	.word	0x00022870
        /*128c*/ 	.short	0x010a
        /*128e*/ 	.byte	0x3f
	.zero		1


	//   ....[119]....
        /*1290*/ 	.word	0x0002d6e0
        /*1294*/ 	.word	0x00000011
        /*1298*/ 	.word	0x00022860
        /*129c*/ 	.short	0x010a
        /*129e*/ 	.byte	0x3f
	.zero		1


	//   ....[120]....
        /*12a0*/ 	.word	0x0002e070
        /*12a4*/ 	.word	0x00000007
        /*12a8*/ 	.word	0x00022820
        /*12ac*/ 	.short	0x010a
        /*12ae*/ 	.byte	0x3f
	.zero		1


	//   ....[121]....
        /*12b0*/ 	.word	0x0002e210
        /*12b4*/ 	.word	0x00000005
        /*12b8*/ 	.word	0x00022840
        /*12bc*/ 	.short	0x010a
        /*12be*/ 	.byte	0x3f
	.zero		1


	//   ....[122]....
        /*12c0*/ 	.word	0x0002e260
        /*12c4*/ 	.word	0x00000003
        /*12c8*/ 	.word	0x00022840
        /*12cc*/ 	.short	0x010a
        /*12ce*/ 	.byte	0x3f
	.zero		1


	//   ....[123]....
        /*12d0*/ 	.word	0x0002e2b0
        /*12d4*/ 	.word	0x00000005
        /*12d8*/ 	.word	0x00022860
        /*12dc*/ 	.short	0x010a
        /*12de*/ 	.byte	0x3f
	.zero		1


	//   ....[124]....
        /*12e0*/ 	.word	0x0002e300
        /*12e4*/ 	.word	0x00000003
        /*12e8*/ 	.word	0x00022860
        /*12ec*/ 	.short	0x010a
        /*12ee*/ 	.byte	0x3f
	.zero		1


	//   ....[125]....
        /*12f0*/ 	.word	0x0002e350
        /*12f4*/ 	.word	0x00000005
        /*12f8*/ 	.word	0x00022880
        /*12fc*/ 	.short	0x010a
        /*12fe*/ 	.byte	0x3f
	.zero		1


	//----- nvinfo : EIATTR_NUM_MBARRIERS
	.align		4
.L_245:
        /*1300*/ 	.byte	0x03, 0x38
        /*1302*/ 	.short	0x0016


	//----- nvinfo : EIATTR_EXIT_INSTR_OFFSETS
	.align		4
        /*1304*/ 	.byte	0x04, 0x1c
        /*1306*/ 	.short	(.L_247 - .L_246)


	//   ....[0]....
.L_246:
        /*1308*/ 	.word	0x000295a0


	//----- nvinfo : EIATTR_MAX_THREADS
	.align		4
.L_247:
        /*130c*/ 	.byte	0x04, 0x05
        /*130e*/ 	.short	(.L_249 - .L_248)
.L_248:
        /*1310*/ 	.word	0x00000180
        /*1314*/ 	.word	0x00000001
        /*1318*/ 	.word	0x00000001


	//----- nvinfo : EIATTR_CRS_STACK_SIZE
	.align		4
.L_249:
        /*131c*/ 	.byte	0x04, 0x1e
        /*131e*/ 	.short	(.L_251 - .L_250)
.L_250:
        /*1320*/ 	.word	0x00000000


	//----- nvinfo : EIATTR_CBANK_PARAM_SIZE
	.align		4
.L_251:
        /*1324*/ 	.byte	0x03, 0x19
        /*1326*/ 	.short	0x0af0


	//----- nvinfo : EIATTR_PARAM_CBANK
	.align		4
        /*1328*/ 	.byte	0x04, 0x0a
        /*132a*/ 	.short	(.L_253 - .L_252)
	.align		4
.L_252:
        /*132c*/ 	.word	index@(.nv.constant0._ZN7cutlass13device_kernelIN5flash11enable_sm90INS1_16FlashAttnFwdSm90INS1_25CollectiveMainloopFwdSm90ILi2EN4cute5tupleIJNS5_1CILi1EEES8_S8_EEENS6_IJNS7_ILi128EEESA_NS7_ILi192EEEEEELi128ENS_12float_e4m3_tEfNS_4arch4Sm90ELb0ELb1ELb1ELb1ELb1ELb1ELb0ELb1ELb1ELb1ELb0ELb0EEENS1_21CollectiveEpilogueFwdINS6_IJSA_SA_SA_EEES9_NS_10bfloat16_tESF_Li256ELb1ELb1ELb0ELb1EEENS1_36VarlenDynamicPersistentTileSchedulerILi128ELi128ELi256ELi128ELb0ELb1ELb1ELb1ELb0ELb1EEEEEEEEEvNT_6ParamsE)
        /*1330*/ 	.short	0x0210
        /*1332*/ 	.short	0x0af0


	//----- nvinfo : EIATTR_SW_WAR
	.align		4
.L_253:
        /*1334*/ 	.byte	0x04, 0x36
        /*1336*/ 	.short	(.L_255 - .L_254)
.L_254:
        /*1338*/ 	.word	0x00000008
.L_255:


//--------------------- .nv.info._ZN7cutlass13device_kernelIN5flash11enable_sm90INS1_16FlashAttnFwdSm90INS1_25CollectiveMainloopFwdSm90ILi2EN4cute5tupleIJNS5_1CILi1EEES8_S8_EEENS6_IJNS7_ILi128EEENS7_ILi160EEENS7_ILi192EEEEEELi128ENS_12float_e4m3_tEfNS_4arch4Sm90ELb1ELb0ELb1ELb0ELb1ELb0ELb0ELb1ELb1ELb1ELb0ELb0EEENS1_21CollectiveEpilogueFwdINS6_IJSA_SA_SB_EEES9_NS_10bfloat16_tESG_Li256ELb0ELb1ELb0ELb1EEENS1_30DynamicPersistentTileSchedulerILi256ELi128ELb0ELb1ELb1EEEEEEEEEvNT_6ParamsE --------------------------
	.section	.nv.info._ZN7cutlass13device_kernelIN5flash11enable_sm90INS1_16FlashAttnFwdSm90INS1_25CollectiveMainloopFwdSm90ILi2EN4cute5tupleIJNS5_1CILi1EEES8_S8_EEENS6_IJNS7_ILi128EEENS7_ILi160EEENS7_ILi192EEEEEELi128ENS_12float_e4m3_tEfNS_4arch4Sm90ELb1ELb0ELb1ELb0ELb1ELb0ELb0ELb1ELb1ELb1ELb0ELb0EEENS1_21CollectiveEpilogueFwdINS6_IJSA_SA_SB_EEES9_NS_10bfloat16_tESG_Li256ELb0ELb1ELb0ELb1EEENS1_30DynamicPersistentTileSchedulerILi256ELi128ELb0ELb1ELb1EEEEEEEEEvNT_6ParamsE,"",@"SHT_CUDA_INFO"
	.sectionflags	@""
	.align	4


	//----- nvinfo : EIATTR_CUDA_API_VERSION
	.align		4
        /*0000*/ 	.byte	0x04, 0x37
        /*0002*/ 	.short	(.L_257 - .L_256)
.L_256:
        /*0004*/ 	.word	0x00000082


	//----- nvinfo : EIATTR_KPARAM_INFO
	.align		4
.L_257:
        /*0008*/ 	.byte	0x04, 0x17
        /*000a*/ 	.short	(.L_259 - .L_258)
.L_258:
        /*000c*/ 	.word	0x00000000
        /*0010*/ 	.short	0x0000
        /*0012*/ 	.short	0x0070
        /*0014*/ 	.byte	0x00, 0xf0, 0x01, 0x2a


	//----- nvinfo : EIATTR_SPARSE_MMA_MASK
	.align		4
.L_259:
        /*0018*/ 	.byte	0x03, 0x50
        /*001a*/ 	.short	0x0000


	//----- nvinfo : EIATTR_MAXREG_COUNT
	.align		4
        /*001c*/ 	.byte	0x03, 0x1b
        /*001e*/ 	.short	0x00a8


	//----- nvinfo : EIATTR_NUM_BARRIERS
	.align		4
        /*0020*/ 	.byte	0x02, 0x4c
        /*0022*/ 	.byte	0x10
	.zero		1


	//----- nvinfo : EIATTR_EXTERNS
	.align		4
        /*0024*/ 	.byte	0x04, 0x0f
        /*0026*/ 	.short	(.L_261 - .L_260)


	//   ....[0]....
	.align		4
.L_260:
        /*0028*/ 	.word	index@(__assertfail)


	//----- nvinfo : EIATTR_ANNOTATIONS
	.align		4
.L_261:
        /*002c*/ 	.byte	0x04, 0x55
        /*002e*/ 	.short	(.L_263 - .L_262)


	//   ....[0]....
.L_262:
        /* <DEDUP_REMOVED lines=18> */


	//----- nvinfo : EIATTR_MERCURY_ISA_VERSION
	.align		4
.L_263:
        /*0138*/ 	.byte	0x03, 0x5f
        /*013a*/ 	.short	0x0101


	//----- nvinfo : EIATTR_INT_WARP_WIDE_INSTR_OFFSETS
	.align		4
        /*013c*/ 	.byte	0x04, 0x31
        /*013e*/ 	.short	(.L_265 - .L_264)


	//   ....[0]....
.L_264:
        /*0140*/ 	.word	0x000000c0


	//   ....[1]....
        /*0144*/ 	.word	0x000000d0


	//   ....[2]....
        /*0148*/ 	.word	0x00000170


	//   ....[3]....
        /*014c*/ 	.word	0x00010aa0


	//   ....[4]....
        /*0150*/ 	.word	0x00010b30


	//   ....[5]....
        /*0154*/ 	.word	0x000145c0


	//   ....[6]....
        /*0158*/ 	.word	0x00014650


	//----- nvinfo : EIATTR_COOP_GROUP_MASK_REGIDS
	.align		4
.L_265:
        /*015c*/ 	.byte	0x04, 0x29
        /*015e*/ 	.short	(.L_267 - .L_266)


	//   ....[0]....
.L_266:
        /*0160*/ 	.word	0xffffffff


	//   ....[1]....
        /*0164*/ 	.word	0xffffffff


	//   ....[2]....
        /*0168*/ 	.word	0xffffffff


	//   ....[3]....
        /*016c*/ 	.word	0xffffffff


	//   ....[4]....
        /*0170*/ 	.word	0xffffffff


	//   ....[5]....
        /*0174*/ 	.word	0xffffffff


	//   ....[6]....
        /*0178*/ 	.word	0xffffffff


	//   ....[7]....
        /*017c*/ 	.word	0xffffffff


	//   ....[8]....
        /*0180*/ 	.word	0xffffffff


	//   ....[9]....
        /*0184*/ 	.word	0xffffffff


	//   ....[10]....
        /*0188*/ 	.word	0xffffffff


	//   ....[11]....
        /*018c*/ 	.word	0xffffffff


	//   ....[12]....
        /*0190*/ 	.word	0xffffffff


	//   ....[13]....
        /*0194*/ 	.word	0xffffffff


	//   ....[14]....
        /*0198*/ 	.word	0xffffffff


	//   ....[15]....
        /*019c*/ 	.word	0xffffffff


	//   ....[16]....
        /*01a0*/ 	.word	0xffffffff


	//   ....[17]....
        /*01a4*/ 	.word	0xffffffff


	//   ....[18]....
        /*01a8*/ 	.word	0xffffffff


	//   ....[19]....
        /*01ac*/ 	.word	0xffffffff


	//   ....[20]....
        /*01b0*/ 	.word	0xffffffff


	//   ....[21]....
        /*01b4*/ 	.word	0xffffffff


	//   ....[22]....
        /*01b8*/ 	.word	0xffffffff


	//   ....[23]....
        /*01bc*/ 	.word	0xffffffff


	//   ....[24]....
        /*01c0*/ 	.word	0xffffffff


	//   ....[25]....
        /*01c4*/ 	.word	0xffffffff


	//   ....[26]....
        /*01c8*/ 	.word	0xffffffff


	//   ....[27]....
        /*01cc*/ 	.word	0xffffffff


	//   ....[28]....
        /*01d0*/ 	.word	0xffffffff


	//   ....[29]....
        /*01d4*/ 	.word	0xffffffff


	//   ....[30]....
        /*01d8*/ 	.word	0xffffffff


	//   ....[31]....
        /*01dc*/ 	.word	0xffffffff


	//   ....[32]....
        /*01e0*/ 	.word	0xffffffff


	//   ....[33]....
        /*01e4*/ 	.word	0xffffffff


	//   ....[34]....
        /*01e8*/ 	.word	0xffffffff


	//   ....[35]....
        /*01ec*/ 	.word	0xffffffff


	//   ....[36]....
        /*01f0*/ 	.word	0xffffffff


	//   ....[37]....
        /*01f4*/ 	.word	0xffffffff


	//   ....[38]....
        /*01f8*/ 	.word	0xffffffff


	//   ....[39]....
        /*01fc*/ 	.word	0xffffffff


	//   ....[40]....
        /*0200*/ 	.word	0xffffffff


	//   ....[41]....
        /*0204*/ 	.word	0xffffffff


	//   ....[42]....
        /*0208*/ 	.word	0xffffffff


	//   ....[43]....
        /*020c*/ 	.word	0xffffffff


	//   ....[44]....
        /*0210*/ 	.word	0xffffffff


	//   ....[45]....
        /*0214*/ 	.word	0xffffffff


	//   ....[46]....
        /*0218*/ 	.word	0xffffffff


	//   ....[47]....
        /*021c*/ 	.word	0xffffffff


	//   ....[48]....
        /*0220*/ 	.word	0xffffffff


	//   ....[49]....
        /*0224*/ 	.word	0xffffffff


	//   ....[50]....
        /*0228*/ 	.word	0xffffffff


	//   ....[51]....
        /*022c*/ 	.word	0xffffffff


	//   ....[52]....
        /*0230*/ 	.word	0xffffffff


	//   ....[53]....
        /*0234*/ 	.word	0xffffffff


	//   ....[54]....
        /*0238*/ 	.word	0xffffffff


	//   ....[55]....
        /*023c*/ 	.word	0xffffffff


	//   ....[56]....
        /*0240*/ 	.word	0xffffffff


	//   ....[57]....
        /*0244*/ 	.word	0xffffffff


	//   ....[58]....
        /*0248*/ 	.word	0xffffffff


	//   ....[59]....
        /*024c*/ 	.word	0xffffffff


	//   ....[60]....
        /*0250*/ 	.word	0xffffffff


	//   ....[61]....
        /*0254*/ 	.word	0xffffffff


	//   ....[62]....
        /*0258*/ 	.word	0xffffffff


	//   ....[63]....
        /*025c*/ 	.word	0xffffffff


	//   ....[64]....
        /*0260*/ 	.word	0xffffffff


	//   ....[65]....
        /*0264*/ 	.word	0xffffffff


	//   ....[66]....
        /*0268*/ 	.word	0xffffffff


	//   ....[67]....
        /*026c*/ 	.word	0xffffffff


	//   ....[68]....
        /*0270*/ 	.word	0xffffffff


	//   ....[69]....
        /*0274*/ 	.word	0xffffffff


	//   ....[70]....
        /*0278*/ 	.word	0xffffffff


	//   ....[71]....
        /*027c*/ 	.word	0xffffffff


	//   ....[72]....
        /*0280*/ 	.word	0xffffffff


	//   ....[73]....
        /*0284*/ 	.word	0xffffffff


	//   ....[74]....
        /*0288*/ 	.word	0xffffffff


	//   ....[75]....
        /*028c*/ 	.word	0xffffffff


	//   ....[76]....
        /*0290*/ 	.word	0xffffffff


	//   ....[77]....
        /*0294*/ 	.word	0xffffffff


	//   ....[78]....
        /*0298*/ 	.word	0xffffffff


	//   ....[79]....
        /*029c*/ 	.word	0xffffffff


	//   ....[80]....
        /*02a0*/ 	.word	0xffffffff


	//   ....[81]....
        /*02a4*/ 	.word	0xffffffff


	//   ....[82]....
        /*02a8*/ 	.word	0xffffffff


	//   ....[83]....
        /*02ac*/ 	.word	0xffffffff


	//   ....[84]....
        /*02b0*/ 	.word	0xffffffff


	//   ....[85]....
        /*02b4*/ 	.word	0xffffffff


	//   ....[86]....
        /*02b8*/ 	.word	0xffffffff


	//   ....[87]....
        /*02bc*/ 	.word	0xffffffff


	//   ....[88]....
        /*02c0*/ 	.word	0xffffffff


	//   ....[89]....
        /*02c4*/ 	.word	0xffffffff


	//   ....[90]....
        /*02c8*/ 	.word	0xffffffff


	//   ....[91]....
        /*02cc*/ 	.word	0xffffffff


	//   ....[92]....
        /*02d0*/ 	.word	0xffffffff


	//   ....[93]....
        /*02d4*/ 	.word	0xffffffff


	//   ....[94]....
        /*02d8*/ 	.word	0xffffffff


	//   ....[95]....
        /*02dc*/ 	.word	0xffffffff


	//   ....[96]....
        /*02e0*/ 	.word	0xffffffff


	//   ....[97]....
        /*02e4*/ 	.word	0xffffffff


	//   ....[98]....
        /*02e8*/ 	.word	0xffffffff


	//   ....[99]....
        /*02ec*/ 	.word	0xffffffff


	//   ....[100]....
        /*02f0*/ 	.word	0xffffffff


	//   ....[101]....
        /*02f4*/ 	.word	0xffffffff


	//   ....[102]....
        /*02f8*/ 	.word	0xffffffff


	//   ....[103]....
        /*02fc*/ 	.word	0xffffffff


	//   ....[104]....
        /*0300*/ 	.word	0xffffffff


	//   ....[105]....
        /*0304*/ 	.word	0xffffffff


	//   ....[106]....
        /*0308*/ 	.word	0xffffffff


	//   ....[107]....
        /*030c*/ 	.word	0xffffffff


	//   ....[108]....
        /*0310*/ 	.word	0xffffffff


	//   ....[109]....
        /*0314*/ 	.word	0xffffffff


	//   ....[110]....
        /*0318*/ 	.word	0xffffffff


	//   ....[111]....
        /*031c*/ 	.word	0xffffffff


	//   ....[112]....
        /*0320*/ 	.word	0xffffffff


	//   ....[113]....
        /*0324*/ 	.word	0xffffffff


	//   ....[114]....
        /*0328*/ 	.word	0xffffffff


	//   ....[115]....
        /*032c*/ 	.word	0xffffffff


	//   ....[116]....
        /*0330*/ 	.word	0xffffffff


	//   ....[117]....
        /*0334*/ 	.word	0xffffffff


	//   ....[118]....
        /*0338*/ 	.word	0xffffffff


	//   ....[119]....
        /*033c*/ 	.word	0xffffffff


	//   ....[120]....
        /*0340*/ 	.word	0xffffffff


	//   ....[121]....
        /*0344*/ 	.word	0xffffffff


	//   ....[122]....
        /*0348*/ 	.word	0xffffffff


	//   ....[123]....
        /*034c*/ 	.word	0xffffffff


	//   ....[124]....
        /*0350*/ 	.word	0xffffffff


	//   ....[125]....
        /*0354*/ 	.word	0xffffffff


	//   ....[126]....
        /*0358*/ 	.word	0xffffffff


	//   ....[127]....
        /*035c*/ 	.word	0xffffffff


	//   ....[128]....
        /*0360*/ 	.word	0xffffffff


	//   ....[129]....
        /*0364*/ 	.word	0xffffffff


	//   ....[130]....
        /*0368*/ 	.word	0x0500000f


	//   ....[131]....
        /*036c*/ 	.word	0x0500000f


	//   ....[132]....
        /*0370*/ 	.word	0x0500000f


	//   ....[133]....
        /*0374*/ 	.word	0x0500000f


	//   ....[134]....
        /*0378*/ 	.word	0x0500000f


	//   ....[135]....
        /*037c*/ 	.word	0x0500000f


	//   ....[136]....
        /*0380*/ 	.word	0x0500000f


	//   ....[137]....
        /*0384*/ 	.word	0x0500000f


	//   ....[138]....
        /*0388*/ 	.word	0x0500000f


	//   ....[139]....
        /*038c*/ 	.word	0x0500000f


	//   ....[140]....
        /*0390*/ 	.word	0x0500000f


	//   ....[141]....
        /*0394*/ 	.word	0x0500000f


	//   ....[142]....
        /*0398*/ 	.word	0x0500000f


	//   ....[143]....
        /*039c*/ 	.word	0x0500000f


	//   ....[144]....
        /*03a0*/ 	.word	0x0500000f


	//   ....[145]....
        /*03a4*/ 	.word	0x0500000f


	//   ....[146]....
        /*03a8*/ 	.word	0x0500000f


	//   ....[147]....
        /*03ac*/ 	.word	0x0500000f


	//   ....[148]....
        /*03b0*/ 	.word	0x0500000f


	//   ....[149]....
        /*03b4*/ 	.word	0x0500000f


	//   ....[150]....
        /*03b8*/ 	.word	0x0500000f


	//   ....[151]....
        /*03bc*/ 	.word	0x0500000f


	//   ....[152]....
        /*03c0*/ 	.word	0x0500000f


	//   ....[153]....
        /*03c4*/ 	.word	0x0500000f


	//   ....[154]....
        /*03c8*/ 	.word	0x0500000f


	//   ....[155]....
        /*03cc*/ 	.word	0x0500000f


	//   ....[156]....
        /*03d0*/ 	.word	0x0500000f


	//   ....[157]....
        /*03d4*/ 	.word	0x0500000f


	//   ....[158]....
        /*03d8*/ 	.word	0x0500000f


	//   ....[159]....
        /*03dc*/ 	.word	0x0500000f


	//   ....[160]....
        /*03e0*/ 	.word	0x0500000f


	//   ....[161]....
        /*03e4*/ 	.word	0x0500000f


	//   ....[162]....
        /*03e8*/ 	.word	0x0500000f


	//   ....[163]....
        /*03ec*/ 	.word	0x0500000f


	//   ....[164]....
        /*03f0*/ 	.word	0x0500000f


	//   ....[165]....
        /*03f4*/ 	.word	0x0500000f


	//   ....[166]....
        /*03f8*/ 	.word	0x0500000f


	//   ....[167]....
        /*03fc*/ 	.word	0x0500000f


	//   ....[168]....
        /*0400*/ 	.word	0x0500000f


	//   ....[169]....
        /*0404*/ 	.word	0x0500000f


	//   ....[170]....
        /*0408*/ 	.word	0x0500000f


	//   ....[171]....
        /*040c*/ 	.word	0x0500000f


	//   ....[172]....
        /*0410*/ 	.word	0x0500000f


	//   ....[173]....
        /*0414*/ 	.word	0x0500000f


	//   ....[174]....
        /*0418*/ 	.word	0x0500000f


	//   ....[175]....
        /*041c*/ 	.word	0x0500000f


	//   ....[176]....
        /*0420*/ 	.word	0x0500000f


	//   ....[177]....
        /*0424*/ 	.word	0x0500000f


	//   ....[178]....
        /*0428*/ 	.word	0x0500000f


	//   ....[179]....
        /*042c*/ 	.word	0x0500000f


	//----- nvinfo : EIATTR_COOP_GROUP_INSTR_OFFSETS
	.align		4
.L_267:
        /*0430*/ 	.byte	0x04, 0x28
        /*0432*/ 	.short	(.L_269 - .L_268)


	//   ....[0]....
.L_268:
        /*0434*/ 	.word	0x00000080


	//   ....[1]....
        /*0438*/ 	.word	0x00000090


	//   ....[2]....
        /*043c*/ 	.word	0x000002d0


	//   ....[3]....
        /*0440*/ 	.word	0x00000430


	//   ....[4]....
        /*0444*/ 	.word	0x00000550


	//   ....[5]....
        /*0448*/ 	.word	0x000006b0


	//   ....[6]....
        /*044c*/ 	.word	0x000013e0


	//   ....[7]....
        /*0450*/ 	.word	0x000028d0


	//   ....[8]....
        /*0454*/ 	.word	0x00002d70


	//   ....[9]....
        /*0458*/ 	.word	0x000038a0


	//   ....[10]....
        /*045c*/ 	.word	0x00003910


	//   ....[11]....
        /*0460*/ 	.word	0x00004620


	//   ....[12]....
        /*0464*/ 	.word	0x00004670


	//   ....[13]....
        /*0468*/ 	.word	0x00006910


	//   ....[14]....
        /*046c*/ 	.word	0x000077b0


	//   ....[15]....
        /*0470*/ 	.word	0x00007810


	//   ....[16]....
        /*0474*/ 	.word	0x000078e0


	//   ....[17]....
        /*0478*/ 	.word	0x00008530


	//   ....[18]....
        /*047c*/ 	.word	0x000085b0


	//   ....[19]....
        /*0480*/ 	.word	0x0000b8f0


	//   ....[20]....
        /*0484*/ 	.word	0x0000b920


	//   ....[21]....
        /*0488*/ 	.word	0x0000b950


	//   ....[22]....
        /*048c*/ 	.word	0x0000b960


	//   ....[23]....
        /*0490*/ 	.word	0x0000d440


	//   ....[24]....
        /*0494*/ 	.word	0x0000d450


	//   ....[25]....
        /*0498*/ 	.word	0x0000d4d0


	//   ....[26]....
        /*049c*/ 	.word	0x0000d4e0


	//   ....[27]....
        /*04a0*/ 	.word	0x0000e810


	//   ....[28]....
        /*04a4*/ 	.word	0x0000e820


	//   ....[29]....
        /*04a8*/ 	.word	0x0000e830


	//   ....[30]....
        /*04ac*/ 	.word	0x0000e840


	//   ....[31]....
        /*04b0*/ 	.word	0x0000e850


	//   ....[32]....
        /*04b4*/ 	.word	0x0000e860


	//   ....[33]....
        /*04b8*/ 	.word	0x0000e870


	//   ....[34]....
        /*04bc*/ 	.word	0x0000e880


	//   ....[35]....
        /*04c0*/ 	.word	0x0000e890


	//   ....[36]....
        /*04c4*/ 	.word	0x0000e8a0


	//   ....[37]....
        /*04c8*/ 	.word	0x0000e8d0


	//   ....[38]....
        /*04cc*/ 	.word	0x0000e8e0


	//   ....[39]....
        /*04d0*/ 	.word	0x0000e8f0


	//   ....[40]....
        /*04d4*/ 	.word	0x0000e900


	//   ....[41]....
        /*04d8*/ 	.word	0x0000e920


	//   ....[42]....
        /*04dc*/ 	.word	0x0000e930


	//   ....[43]....
        /*04e0*/ 	.word	0x0000e960


	//   ....[44]....
        /*04e4*/ 	.word	0x0000e970


	//   ....[45]....
        /*04e8*/ 	.word	0x0000e990


	//   ....[46]....
        /*04ec*/ 	.word	0x0000e9a0


	//   ....[47]....
        /*04f0*/ 	.word	0x0000e9b0


	//   ....[48]....
        /*04f4*/ 	.word	0x0000e9c0


	//   ....[49]....
        /*04f8*/ 	.word	0x0000e9d0


	//   ....[50]....
        /*04fc*/ 	.word	0x0000e9e0


	//   ....[51]....
        /*0500*/ 	.word	0x0000ea00


	//   ....[52]....
        /*0504*/ 	.word	0x0000ea30


	//   ....[53]....
        /*0508*/ 	.word	0x0000ea70


	//   ....[54]....
        /*050c*/ 	.word	0x0000eab0


	//   ....[55]....
        /*0510*/ 	.word	0x0000eaf0


	//   ....[56]....
        /*0514*/ 	.word	0x0000eb30


	//   ....[57]....
        /*0518*/ 	.word	0x0000eb40


	//   ....[58]....
        /*051c*/ 	.word	0x0000eb50


	//   ....[59]....
        /*0520*/ 	.word	0x0000ec40


	//   ....[60]....
        /*0524*/ 	.word	0x0000ec70


	//   ....[61]....
        /*0528*/ 	.word	0x0000eca0


	//   ....[62]....
        /*052c*/ 	.word	0x0000ed00


	//   ....[63]....
        /*0530*/ 	.word	0x0000f180


	//   ....[64]....
        /*0534*/ 	.word	0x0000f1c0


	//   ....[65]....
        /*0538*/ 	.word	0x0000f280


	//   ....[66]....
        /*053c*/ 	.word	0x0000f2a0


	//   ....[67]....
        /*0540*/ 	.word	0x0000f360


	//   ....[68]....
        /*0544*/ 	.word	0x0000f380


	//   ....[69]....
        /*0548*/ 	.word	0x0000f450


	//   ....[70]....
        /*054c*/ 	.word	0x0000f470


	//   ....[71]....
        /*0550*/ 	.word	0x0000fb10


	//   ....[72]....
        /*0554*/ 	.word	0x0000fb30


	//   ....[73]....
        /*0558*/ 	.word	0x0000fbf0


	//   ....[74]....
        /*055c*/ 	.word	0x0000fc10


	//   ....[75]....
        /*0560*/ 	.word	0x0000fcd0


	//   ....[76]....
        /*0564*/ 	.word	0x0000fcf0


	//   ....[77]....
        /*0568*/ 	.word	0x0000fdc0


	//   ....[78]....
        /*056c*/ 	.word	0x0000fde0


	//   ....[79]....
        /*0570*/ 	.word	0x0000ff70


	//   ....[80]....
        /*0574*/ 	.word	0x00011980


	//   ....[81]....
        /*0578*/ 	.word	0x000119b0


	//   ....[82]....
        /*057c*/ 	.word	0x000119f0


	//   ....[83]....
        /*0580*/ 	.word	0x00011a80


	//   ....[84]....
        /*0584*/ 	.word	0x00011a90


	//   ....[85]....
        /*0588*/ 	.word	0x00011b00


	//   ....[86]....
        /*058c*/ 	.word	0x00011b10


	//   ....[87]....
        /*0590*/ 	.word	0x00011b20


	//   ....[88]....
        /*0594*/ 	.word	0x00011b90


	//   ....[89]....
        /*0598*/ 	.word	0x00011c10


	//   ....[90]....
        /*059c*/ 	.word	0x00012010


	//   ....[91]....
        /*05a0*/ 	.word	0x00012050


	//   ....[92]....
        /*05a4*/ 	.word	0x00012070


	//   ....[93]....
        /*05a8*/ 	.word	0x00012090


	//   ....[94]....
        /*05ac*/ 	.word	0x00012120


	//   ....[95]....
        /*05b0*/ 	.word	0x00012130


	//   ....[96]....
        /*05b4*/ 	.word	0x00012190


	//   ....[97]....
        /*05b8*/ 	.word	0x000121d0


	//   ....[98]....
        /*05bc*/ 	.word	0x000121e0


	//   ....[99]....
        /*05c0*/ 	.word	0x000122a0


	//   ....[100]....
        /*05c4*/ 	.word	0x000129b0


	//   ....[101]....
        /*05c8*/ 	.word	0x000129d0


	//   ....[102]....
        /*05cc*/ 	.word	0x000129f0


	//   ....[103]....
        /*05d0*/ 	.word	0x00012a50


	//   ....[104]....
        /*05d4*/ 	.word	0x00012ad0


	//   ....[105]....
        /*05d8*/ 	.word	0x00012b00


	//   ....[106]....
        /*05dc*/ 	.word	0x00012b50


	//   ....[107]....
        /*05e0*/ 	.word	0x00012ba0


	//   ....[108]....
        /*05e4*/ 	.word	0x00013550


	//   ....[109]....
        /*05e8*/ 	.word	0x00013570


	//   ....[110]....
        /*05ec*/ 	.word	0x00013590


	//   ....[111]....
        /*05f0*/ 	.word	0x000135e0


	//   ....[112]....
        /*05f4*/ 	.word	0x000135f0


	//   ....[113]....
        /*05f8*/ 	.word	0x00013640


	//   ....[114]....
        /*05fc*/ 	.word	0x00013650


	//   ....[115]....
        /*0600*/ 	.word	0x00013660


	//   ....[116]....
        /*0604*/ 	.word	0x000136b0


	//   ....[117]....
        /*0608*/ 	.word	0x00013700


	//   ....[118]....
        /*060c*/ 	.word	0x00013b00


	//   ....[119]....
        /*0610*/ 	.word	0x00013b20


	//   ....[120]....
        /*0614*/ 	.word	0x00013b30


	//   ....[121]....
        /*0618*/ 	.word	0x00013b40


	//   ....[122]....
        /*061c*/ 	.word	0x00013b50


	//   ....[123]....
        /*0620*/ 	.word	0x00013bb0


	//   ....[124]....
        /*0624*/ 	.word	0x00013bc0


	//   ....[125]....
        /*0628*/ 	.word	0x00013c20


	//   ....[126]....
        /*062c*/ 	.word	0x00013c50


	//   ....[127]....
        /*0630*/ 	.word	0x00013c90


	//   ....[128]....
        /*0634*/ 	.word	0x00014ef0


	//   ....[129]....
        /*0638*/ 	.word	0x00015090


	//   ....[130]....
        /*063c*/ 	.word	0x000156a0


	//   ....[131]....
        /*0640*/ 	.word	0x00015780


	//   ....[132]....
        /*0644*/ 	.word	0x00015870


	//   ....[133]....
        /*0648*/ 	.word	0x000158d0


	//   ....[134]....
        /*064c*/ 	.word	0x000159b0


	//   ....[135]....
        /*0650*/ 	.word	0x00015a10


	//   ....[136]....
        /*0654*/ 	.word	0x00015af0


	//   ....[137]....
        /*0658*/ 	.word	0x00015b50


	//   ....[138]....
        /*065c*/ 	.word	0x00015c20


	//   ....[139]....
        /*0660*/ 	.word	0x00015cc0


	//   ....[140]....
        /*0664*/ 	.word	0x00015da0


	//   ....[141]....
        /*0668*/ 	.word	0x00015ef0


	//   ....[142]....
        /*066c*/ 	.word	0x00015fb0


	//   ....[143]....
        /*0670*/ 	.word	0x000160a0


	//   ....[144]....
        /*0674*/ 	.word	0x00016150


	//   ....[145]....
        /*0678*/ 	.word	0x00016230


	//   ....[146]....
        /*067c*/ 	.word	0x000162e0


	//   ....[147]....
        /*0680*/ 	.word	0x00016340


	//   ....[148]....
        /*0684*/ 	.word	0x00016430


	//   ....[149]....
        /*0688*/ 	.word	0x000164a0


	//   ....[150]....
        /*068c*/ 	.word	0x00016570


	//   ....[151]....
        /*0690*/ 	.word	0x00016600


	//   ....[152]....
        /*0694*/ 	.word	0x00016680


	//   ....[153]....
        /*0698*/ 	.word	0x00016700


	//   ....[154]....
        /*069c*/ 	.word	0x000167c0


	//   ....[155]....
        /*06a0*/ 	.word	0x00016830


	//   ....[156]....
        /*06a4*/ 	.word	0x00016920


	//   ....[157]....
        /*06a8*/ 	.word	0x00016990


	//   ....[158]....
        /*06ac*/ 	.word	0x00016a60


	//   ....[159]....
        /*06b0*/ 	.word	0x00016b90


	//   ....[160]....
        /*06b4*/ 	.word	0x00016c40


	//   ....[161]....
        /*06b8*/ 	.word	0x00016ca0


	//   ....[162]....
        /*06bc*/ 	.word	0x00016d60


	//   ....[163]....
        /*06c0*/ 	.word	0x00016dc0


	//   ....[164]....
        /*06c4*/ 	.word	0x00016e80


	//   ....[165]....
        /*06c8*/ 	.word	0x00016ee0


	//   ....[166]....
        /*06cc*/ 	.word	0x00016fa0


	//   ....[167]....
        /*06d0*/ 	.word	0x00017000


	//   ....[168]....
        /*06d4*/ 	.word	0x000170c0


	//   ....[169]....
        /*06d8*/ 	.word	0x000171b0


	//   ....[170]....
        /*06dc*/ 	.word	0x00017250


	//   ....[171]....
        /*06e0*/ 	.word	0x000172b0


	//   ....[172]....
        /*06e4*/ 	.word	0x00017380


	//   ....[173]....
        /*06e8*/ 	.word	0x000173e0


	//   ....[174]....
        /*06ec*/ 	.word	0x000174b0


	//   ....[175]....
        /*06f0*/ 	.word	0x00017510


	//   ....[176]....
        /*06f4*/ 	.word	0x000175e0


	//   ....[177]....
        /*06f8*/ 	.word	0x00017640


	//   ....[178]....
        /*06fc*/ 	.word	0x00017710


	//   ....[179]....
        /*0700*/ 	.word	0x00017960


	//----- nvinfo : EIATTR_REG_RECONFIG
	.align		4
.L_269:
        /*0704*/ 	.byte	0x01, 0x54
	.zero		2


	//----- nvinfo : EIATTR_SYSCALL_OFFSETS
	.align		4
        /*0708*/ 	.byte	0x04, 0x46
        /*070a*/ 	.short	(.L_271 - .L_270)


	//   ....[0]....
.L_270:
        /*070c*/ 	.word	0x000015c0


	//   ....[1]....
        /*0710*/ 	.word	0x00010ca0


	//   ....[2]....
        /*0714*/ 	.word	0x00010e10


	//   ....[3]....
        /*0718*/ 	.word	0x00010f60


	//   ....[4]....
        /*071c*/ 	.word	0x000110a0


	//   ....[5]....
        /*0720*/ 	.word	0x00012610


	//----- nvinfo : EIATTR_MBARRIER_INSTR_OFFSETS
	.align		4
.L_271:
        /*0724*/ 	.byte	0x04, 0x39
        /*0726*/ 	.short	(.L_273 - .L_272)


	//   ....[0]....
.L_272:
        /*0728*/ 	.word	0x00000180
        /*072c*/ 	.word	0x000000ff
        /*0730*/ 	.word	0x00029800
        /*0734*/ 	.short	0x0100
        /*0736*/ 	.byte	0x08
	.zero		1


	//   ....[1]....
        /*0738*/ 	.word	0x00000190
        /*073c*/ 	.word	0x000000ff
        /*0740*/ 	.word	0x00029820
        /*0744*/ 	.short	0x0100
        /*0746*/ 	.byte	0x08
	.zero		1


	//   ....[2]....
        /*0748*/ 	.word	0x00000280
        /*074c*/ 	.word	0x000000ff
        /*0750*/ 	.word	0x00029830
        /*0754*/ 	.short	0x0100
        /*0756*/ 	.byte	0x08
	.zero		1


	//   ....[3]....
        /*0758*/ 	.word	0x00000290
        /*075c*/ 	.word	0x000000ff
        /*0760*/ 	.word	0x00029840
        /*0764*/ 	.short	0x0100
        /*0766*/ 	.byte	0x08
	.zero		1


	//   ....[4]....
        /*0768*/ 	.word	0x000002a0
        /*076c*/ 	.word	0x000000ff
        /*0770*/ 	.word	0x00029838
        /*0774*/ 	.short	0x0100
        /*0776*/ 	.byte	0x08
	.zero		1


	//   ....[5]....
        /*0778*/ 	.word	0x000002b0
        /*077c*/ 	.word	0x000000ff
        /*0780*/ 	.word	0x00029848
        /*0784*/ 	.short	0x0100
        /*0786*/ 	.byte	0x08
	.zero		1


	//   ....[6]....
        /*0788*/ 	.word	0x000003e0
        /*078c*/ 	.word	0x000000ff
        /*0790*/ 	.word	0x00029850
        /*0794*/ 	.short	0x0100
        /*0796*/ 	.byte	0x08
	.zero		1


	//   ....[7]....
        /*0798*/ 	.word	0x000003f0
        /*079c*/ 	.word	0x000000ff
        /*07a0*/ 	.word	0x00029860
        /*07a4*/ 	.short	0x0100
        /*07a6*/ 	.byte	0x08
	.zero		1


	//   ....[8]....
        /*07a8*/ 	.word	0x00000400
        /*07ac*/ 	.word	0x000000ff
        /*07b0*/ 	.word	0x00029858
        /*07b4*/ 	.short	0x0100
        /*07b6*/ 	.byte	0x08
	.zero		1


	//   ....[9]....
        /*07b8*/ 	.word	0x00000410
        /*07bc*/ 	.word	0x000000ff
        /*07c0*/ 	.word	0x00029868
        /*07c4*/ 	.short	0x0100
        /*07c6*/ 	.byte	0x08
	.zero		1


	//   ....[10]....
        /*07c8*/ 	.word	0x00000500
        /*07cc*/ 	.word	0x000000ff
        /*07d0*/ 	.word	0x00029870
        /*07d4*/ 	.short	0x0100
        /*07d6*/ 	.byte	0x06
	.zero		1


	//   ....[11]....
        /*07d8*/ 	.word	0x00000510
        /*07dc*/ 	.word	0x000000ff
        /*07e0*/ 	.word	0x00029880
        /*07e4*/ 	.short	0x0100
        /*07e6*/ 	.byte	0x06
	.zero		1


	//   ....[12]....
        /*07e8*/ 	.word	0x00000520
        /*07ec*/ 	.word	0x000000ff
        /*07f0*/ 	.word	0x00029878
        /*07f4*/ 	.short	0x0100
        /*07f6*/ 	.byte	0x06
	.zero		1


	//   ....[13]....
        /*07f8*/ 	.word	0x00000530
        /*07fc*/ 	.word	0x000000ff
        /*0800*/ 	.word	0x00029888
        /*0804*/ 	.short	0x0100
        /*0806*/ 	.byte	0x06
	.zero		1


	//   ....[14]....
        /*0808*/ 	.word	0x00000660
        /*080c*/ 	.word	0x000000ff
        /*0810*/ 	.word	0x00029890
        /*0814*/ 	.short	0x0100
        /*0816*/ 	.byte	0x08
	.zero		1


	//   ....[15]....
        /*0818*/ 	.word	0x00000670
        /*081c*/ 	.word	0x000000ff
        /*0820*/ 	.word	0x000298a0
        /*0824*/ 	.short	0x0100
        /*0826*/ 	.byte	0x08
	.zero		1


	//   ....[16]....
        /*0828*/ 	.word	0x00000680
        /*082c*/ 	.word	0x000000ff
        /*0830*/ 	.word	0x00029898
        /*0834*/ 	.short	0x0100
        /*0836*/ 	.byte	0x08
	.zero		1


	//   ....[17]....
        /*0838*/ 	.word	0x00000690
        /*083c*/ 	.word	0x000000ff
        /*0840*/ 	.word	0x000298a8
        /*0844*/ 	.short	0x0100
        /*0846*/ 	.byte	0x08
	.zero		1


	//   ....[18]....
        /*0848*/ 	.word	0x000007e0
        /*084c*/ 	.word	0x000000ff
        /*0850*/ 	.word	0x000298b0
        /*0854*/ 	.short	0x0100
        /*0856*/ 	.byte	0x08
	.zero		1


	//   ....[19]....
        /*0858*/ 	.word	0x000007f0
        /*085c*/ 	.word	0x000000ff
        /*0860*/ 	.word	0x000298c0
        /*0864*/ 	.short	0x0100
        /*0866*/ 	.byte	0x08
	.zero		1


	//   ....[20]....
        /*0868*/ 	.word	0x00000800
        /*086c*/ 	.word	0x000000ff
        /*0870*/ 	.word	0x000298b8
        /*0874*/ 	.short	0x0100
        /*0876*/ 	.byte	0x08
	.zero		1


	//   ....[21]....
        /*0878*/ 	.word	0x00000810
        /*087c*/ 	.word	0x000000ff
        /*0880*/ 	.word	0x000298c8
        /*0884*/ 	.short	0x0100
        /*0886*/ 	.byte	0x08
	.zero		1


	//   ....[22]....
        /*0888*/ 	.word	0x00001910
        /*088c*/ 	.word	0x000000ff
        /*0890*/ 	.word	0x00029800
        /*0894*/ 	.short	0x010a
        /*0896*/ 	.byte	0x29
	.zero		1


	//   ....[23]....
        /*0898*/ 	.word	0x000019b0
        /*089c*/ 	.word	0x00000002
        /*08a0*/ 	.word	0x00029830
        /*08a4*/ 	.short	0x010a
        /*08a6*/ 	.byte	0x3f
	.zero		1


	//   ....[24]....
        /*08a8*/ 	.word	0x000019f0
        /*08ac*/ 	.word	0x00000002
        /*08b0*/ 	.word	0x00029830
        /*08b4*/ 	.short	0x010a
        /*08b6*/ 	.byte	0x3f
	.zero		1


	//   ....[25]....
        /*08b8*/ 	.word	0x00003550
        /*08bc*/ 	.word	0x000000ff
        /*08c0*/ 	.word	0x00000000
        /*08c4*/ 	.short	0x0101
        /*08c6*/ 	.byte	0x06
	.zero		1


	//   ....[26]....
        /*08c8*/ 	.word	0x00005820
        /*08cc*/ 	.word	0x000000ff
        /*08d0*/ 	.word	0x00029830
        /*08d4*/ 	.short	0x010a
        /*08d6*/ 	.byte	0x06
	.zero		1


	//   ....[27]....
        /*08d8*/ 	.word	0x00005860
        /*08dc*/ 	.word	0x000000ff
        /*08e0*/ 	.word	0x00029830
        /*08e4*/ 	.short	0x010a
        /*08e6*/ 	.byte	0x06
	.zero		1


	//   ....[28]....
        /*08e8*/ 	.word	0x000064a0
        /*08ec*/ 	.word	0x000000ff
        /*08f0*/ 	.word	0x00029850
        /*08f4*/ 	.short	0x010a
        /*08f6*/ 	.byte	0x06
	.zero		1


	//   ....[29]....
        /*08f8*/ 	.word	0x000064e0
        /*08fc*/ 	.word	0x000000ff
        /*0900*/ 	.word	0x00029850
        /*0904*/ 	.short	0x010a
        /*0906*/ 	.byte	0x06
	.zero		1


	//   ....[30]....
        /*0908*/ 	.word	0x00007140
        /*090c*/ 	.word	0x000000ff
        /*0910*/ 	.word	0x00000000
        /*0914*/ 	.short	0x0101
        /*0916*/ 	.byte	0x06
	.zero		1


	//   ....[31]....
        /*0918*/ 	.word	0x00009370
        /*091c*/ 	.word	0x000000ff
        /*0920*/ 	.word	0x00000000
        /*0924*/ 	.short	0x0101
        /*0926*/ 	.byte	0x06
	.zero		1


	//   ....[32]....
        /*0928*/ 	.word	0x00009aa0
        /*092c*/ 	.word	0x000000ff
        /*0930*/ 	.word	0x00029830
        /*0934*/ 	.short	0x010a
        /*0936*/ 	.byte	0x06
	.zero		1


	//   ....[33]....
        /*0938*/ 	.word	0x00009ae0
        /*093c*/ 	.word	0x000000ff
        /*0940*/ 	.word	0x00029830
        /*0944*/ 	.short	0x010a
        /*0946*/ 	.byte	0x06
	.zero		1


	//   ....[34]....
        /*0948*/ 	.word	0x0000a720
        /*094c*/ 	.word	0x000000ff
        /*0950*/ 	.word	0x00029850
        /*0954*/ 	.short	0x010a
        /*0956*/ 	.byte	0x06
	.zero		1


	//   ....[35]....
        /*0958*/ 	.word	0x0000a760
        /*095c*/ 	.word	0x000000ff
        /*0960*/ 	.word	0x00029850
        /*0964*/ 	.short	0x010a
        /*0966*/ 	.byte	0x06
	.zero		1


	//   ....[36]....
        /*0968*/ 	.word	0x0000b0c0
        /*096c*/ 	.word	0x000000ff
        /*0970*/ 	.word	0x00000000
        /*0974*/ 	.short	0x0101
        /*0976*/ 	.byte	0x06
	.zero		1


	//   ....[37]....
        /*0978*/ 	.word	0x0000ca50
        /*097c*/ 	.word	0x000000ff
        /*0980*/ 	.word	0x00000000
        /*0984*/ 	.short	0x0101
        /*0986*/ 	.byte	0x06
	.zero		1


	//   ....[38]....
        /*0988*/ 	.word	0x0000d0f0
        /*098c*/ 	.word	0x000000ff
        /*0990*/ 	.word	0x00029850
        /*0994*/ 	.short	0x010a
        /*0996*/ 	.byte	0x09
	.zero		1


	//   ....[39]....
        /*0998*/ 	.word	0x0000d130
        /*099c*/ 	.word	0x000000ff
        /*09a0*/ 	.word	0x00029850
        /*09a4*/ 	.short	0x010a
        /*09a6*/ 	.byte	0x09
	.zero		1


	//   ....[40]....
        /*09a8*/ 	.word	0x0000d7b0
        /*09ac*/ 	.word	0x000000ff
        /*09b0*/ 	.word	0x00000000
        /*09b4*/ 	.short	0x0101
        /*09b6*/ 	.byte	0x04
	.zero		1


	//   ....[41]....
        /*09b8*/ 	.word	0x0000f1b0
        /*09bc*/ 	.word	0x00000003
        /*09c0*/ 	.word	0x00000000
        /*09c4*/ 	.short	0x0101
        /*09c6*/ 	.byte	0x3f
	.zero		1


	//   ....[42]....
        /*09c8*/ 	.word	0x00011690
        /*09cc*/ 	.word	0x00000000
        /*09d0*/ 	.word	0x00029880
        /*09d4*/ 	.short	0x010a
        /*09d6*/ 	.byte	0x3f
	.zero		1


	//   ....[43]....
        /*09d8*/ 	.word	0x00011ce0
        /*09dc*/ 	.word	0x00000000
        /*09e0*/ 	.word	0x00029870
        /*09e4*/ 	.short	0x0107
        /*09e6*/ 	.byte	0x3f
	.zero		1


	//   ....[44]....
        /*09e8*/ 	.word	0x00011da0
        /*09ec*/ 	.word	0x00000000
        /*09f0*/ 	.word	0x00029870
        /*09f4*/ 	.short	0x0101
        /*09f6*/ 	.byte	0x3f
	.zero		1


	//   ....[45]....
        /*09f8*/ 	.word	0x00011dd0
        /*09fc*/ 	.word	0x00000000
        /*0a00*/ 	.word	0x00029840
        /*0a04*/ 	.short	0x010a
        /*0a06*/ 	.byte	0x3f
	.zero		1


	//   ....[46]....
        /*0a08*/ 	.word	0x000123e0
        /*0a0c*/ 	.word	0x00000000
        /*0a10*/ 	.word	0x00029830
        /*0a14*/ 	.short	0x0107
        /*0a16*/ 	.byte	0x3f
	.zero		1


	//   ....[47]....
        /*0a18*/ 	.word	0x000124b0
        /*0a1c*/ 	.word	0x00000000
        /*0a20*/ 	.word	0x00029830
        /*0a24*/ 	.short	0x0101
        /*0a26*/ 	.byte	0x3f
	.zero		1


	//   ....[48]....
        /*0a28*/ 	.word	0x00012c90
        /*0a2c*/ 	.word	0x00000011
        /*0a30*/ 	.word	0x00029800
        /*0a34*/ 	.short	0x0107
        /*0a36*/ 	.byte	0x3f
	.zero		1


	//   ....[49]....
        /*0a38*/ 	.word	0x00012d80
        /*0a3c*/ 	.word	0x00000011
        /*0a40*/ 	.word	0x00029800
        /*0a44*/ 	.short	0x0101
        /*0a46*/ 	.byte	0x3f
	.zero		1


	//   ....[50]....
        /*0a48*/ 	.word	0x00012da0
        /*0a4c*/ 	.word	0x00000011
        /*0a50*/ 	.word	0x00029820
        /*0a54*/ 	.short	0x010a
        /*0a56*/ 	.byte	0x3f
	.zero		1


	//   ....[51]....
        /*0a58*/ 	.word	0x000132b0
        /*0a5c*/ 	.word	0x00000000
        /*0a60*/ 	.word	0x00029880
        /*0a64*/ 	.short	0x010a
        /*0a66*/ 	.byte	0x3f
	.zero		1


	//   ....[52]....
        /*0a68*/ 	.word	0x00013790
        /*0a6c*/ 	.word	0x00000000
        /*0a70*/ 	.word	0x00029870
        /*0a74*/ 	.short	0x0107
        /*0a76*/ 	.byte	0x3f
	.zero		1


	//   ....[53]....
        /*0a78*/ 	.word	0x00013850
        /*0a7c*/ 	.word	0x00000000
        /*0a80*/ 	.word	0x00029870
        /*0a84*/ 	.short	0x0101
        /*0a86*/ 	.byte	0x3f
	.zero		1


	//   ....[54]....
        /*0a88*/ 	.word	0x00013880
        /*0a8c*/ 	.word	0x00000000
        /*0a90*/ 	.word	0x00029840
        /*0a94*/ 	.short	0x010a
        /*0a96*/ 	.byte	0x3f
	.zero		1


	//   ....[55]....
        /*0a98*/ 	.word	0x00013d80
        /*0a9c*/ 	.word	0x00000000
        /*0aa0*/ 	.word	0x00029830
        /*0aa4*/ 	.short	0x0107
        /*0aa6*/ 	.byte	0x3f
	.zero		1


	//   ....[56]....
        /*0aa8*/ 	.word	0x00013e40
        /*0aac*/ 	.word	0x00000000
        /*0ab0*/ 	.word	0x00029830
        /*0ab4*/ 	.short	0x0101
        /*0ab6*/ 	.byte	0x3f
	.zero		1


	//   ....[57]....
        /*0ab8*/ 	.word	0x00013ed0
        /*0abc*/ 	.word	0x00000000
        /*0ac0*/ 	.word	0x00029870
        /*0ac4*/ 	.short	0x010a
        /*0ac6*/ 	.byte	0x3f
	.zero		1


	//   ....[58]....
        /*0ac8*/ 	.word	0x00013f60
        /*0acc*/ 	.word	0x00000000
        /*0ad0*/ 	.word	0x00029860
        /*0ad4*/ 	.short	0x010a
        /*0ad6*/ 	.byte	0x3f
	.zero		1


	//   ....[59]....
        /*0ad8*/ 	.word	0x000144a0
        /*0adc*/ 	.word	0x00000000
        /*0ae0*/ 	.word	0x00029850
        /*0ae4*/ 	.short	0x0101
        /*0ae6*/ 	.byte	0x3f
	.zero		1


	//   ....[60]....
        /*0ae8*/ 	.word	0x00014530
        /*0aec*/ 	.word	0x00000000
        /*0af0*/ 	.word	0x00000000
        /*0af4*/ 	.short	0x0101
        /*0af6*/ 	.byte	0x3f
	.zero		1


	//   ....[61]....
        /*0af8*/ 	.word	0x00014700
        /*0afc*/ 	.word	0x00000012
        /*0b00*/ 	.word	0x00029870
        /*0b04*/ 	.short	0x010a
        /*0b06*/ 	.byte	0x3f
	.zero		1


	//   ....[62]....
        /*0b08*/ 	.word	0x00014780
        /*0b0c*/ 	.word	0x00000012
        /*0b10*/ 	.word	0x00029860
        /*0b14*/ 	.short	0x010a
        /*0b16*/ 	.byte	0x3f
	.zero		1


	//   ....[63]....
        /*0b18*/ 	.word	0x00014cd0
        /*0b1c*/ 	.word	0x00000012
        /*0b20*/ 	.word	0x00029850
        /*0b24*/ 	.short	0x0101
        /*0b26*/ 	.byte	0x3f
	.zero		1


	//   ....[64]....
        /*0b28*/ 	.word	0x00014d90
        /*0b2c*/ 	.word	0x00000012
        /*0b30*/ 	.word	0x00000000
        /*0b34*/ 	.short	0x0101
        /*0b36*/ 	.byte	0x3f
	.zero		1


	//   ....[65]....
        /*0b38*/ 	.word	0x00015010
        /*0b3c*/ 	.word	0x00000004
        /*0b40*/ 	.word	0x00029820
        /*0b44*/ 	.short	0x010a
        /*0b46*/ 	.byte	0x3f
	.zero		1


	//   ....[66]....
        /*0b48*/ 	.word	0x00015190
        /*0b4c*/ 	.word	0x00000005
        /*0b50*/ 	.word	0x00029840
        /*0b54*/ 	.short	0x010a
        /*0b56*/ 	.byte	0x3f
	.zero		1


	//   ....[67]....
        /*0b58*/ 	.word	0x00015230
        /*0b5c*/ 	.word	0x00000013
        /*0b60*/ 	.word	0x00029840
        /*0b64*/ 	.short	0x010a
        /*0b66*/ 	.byte	0x3f
	.zero		1


	//   ....[68]....
        /*0b68*/ 	.word	0x00015270
        /*0b6c*/ 	.word	0x00000005
        /*0b70*/ 	.word	0x00029860
        /*0b74*/ 	.short	0x010a
        /*0b76*/ 	.byte	0x3f
	.zero		1


	//   ....[69]....
        /*0b78*/ 	.word	0x000152b0
        /*0b7c*/ 	.word	0x00000013
        /*0b80*/ 	.word	0x00029860
        /*0b84*/ 	.short	0x010a
        /*0b86*/ 	.byte	0x3f
	.zero		1


	//   ....[70]....
        /*0b88*/ 	.word	0x000152f0
        /*0b8c*/ 	.word	0x00000005
        /*0b90*/ 	.word	0x00029880
        /*0b94*/ 	.short	0x010a
        /*0b96*/ 	.byte	0x3f
	.zero		1


	//   ....[71]....
        /*0b98*/ 	.word	0x00015330
        /*0b9c*/ 	.word	0x00000013
        /*0ba0*/ 	.word	0x00029880
        /*0ba4*/ 	.short	0x010a
        /*0ba6*/ 	.byte	0x3f
	.zero		1


	//   ....[72]....
        /*0ba8*/ 	.word	0x000153a0
        /*0bac*/ 	.word	0x00000003
        /*0bb0*/ 	.word	0x00029800
        /*0bb4*/ 	.short	0x010a
        /*0bb6*/ 	.byte	0x3f
	.zero		1


	//   ....[73]....
        /*0bb8*/ 	.word	0x000153f0
        /*0bbc*/ 	.word	0x00000002
        /*0bc0*/ 	.word	0x00029830
        /*0bc4*/ 	.short	0x010a
        /*0bc6*/ 	.byte	0x3f
	.zero		1


	//   ....[74]....
        /*0bc8*/ 	.word	0x00015450
        /*0bcc*/ 	.word	0x00000007
        /*0bd0*/ 	.word	0x00029830
        /*0bd4*/ 	.short	0x010a
        /*0bd6*/ 	.byte	0x3f
	.zero		1


	//   ....[75]....
        /*0bd8*/ 	.word	0x000154b0
        /*0bdc*/ 	.word	0x00000007
        /*0be0*/ 	.word	0x00029850
        /*0be4*/ 	.short	0x010a
        /*0be6*/ 	.byte	0x3f
	.zero		1


	//   ....[76]....
        /*0be8*/ 	.word	0x00015510
        /*0bec*/ 	.word	0x00000007
        /*0bf0*/ 	.word	0x00029830
        /*0bf4*/ 	.short	0x010a
        /*0bf6*/ 	.byte	0x3f
	.zero		1


	//   ....[77]....
        /*0bf8*/ 	.word	0x00015570
        /*0bfc*/ 	.word	0x00000007
        /*0c00*/ 	.word	0x00029850
        /*0c04*/ 	.short	0x010a
        /*0c06*/ 	.byte	0x3f
	.zero		1


	//   ....[78]....
        /*0c08*/ 	.word	0x000155d0
        /*0c0c*/ 	.word	0x00000005
        /*0c10*/ 	.word	0x00029850
        /*0c14*/ 	.short	0x010a
        /*0c16*/ 	.byte	0x3f
	.zero		1


	//   ....[79]....
        /*0c18*/ 	.word	0x000156d0
        /*0c1c*/ 	.word	0x00000000
        /*0c20*/ 	.word	0x00029880
        /*0c24*/ 	.short	0x010a
        /*0c26*/ 	.byte	0x3f
	.zero		1


	//   ....[80]....
        /*0c28*/ 	.word	0x00015e40
        /*0c2c*/ 	.word	0x00000000
        /*0c30*/ 	.word	0x00029840
        /*0c34*/ 	.short	0x010a
        /*0c36*/ 	.byte	0x3f
	.zero		1


	//   ....[81]....
        /*0c38*/ 	.word	0x00016a90
        /*0c3c*/ 	.word	0x00000011
        /*0c40*/ 	.word	0x00029820
        /*0c44*/ 	.short	0x010a
        /*0c46*/ 	.byte	0x3f
	.zero		1


	//   ....[82]....
        /*0c48*/ 	.word	0x00016ae0
        /*0c4c*/ 	.word	0x00000000
        /*0c50*/ 	.word	0x00029880
        /*0c54*/ 	.short	0x010a
        /*0c56*/ 	.byte	0x3f
	.zero		1


	//   ....[83]....
        /*0c58*/ 	.word	0x00017100
        /*0c5c*/ 	.word	0x00000000
        /*0c60*/ 	.word	0x00029840
        /*0c64*/ 	.short	0x010a
        /*0c66*/ 	.byte	0x3f
	.zero		1


	//   ....[84]....
        /*0c68*/ 	.word	0x00017740
        /*0c6c*/ 	.word	0x00000000
        /*0c70*/ 	.word	0x00029870
        /*0c74*/ 	.short	0x010a
        /*0c76*/ 	.byte	0x3f
	.zero		1


	//   ....[85]....
        /*0c78*/ 	.word	0x00017790
        /*0c7c*/ 	.word	0x00000000
        /*0c80*/ 	.word	0x00029860
        /*0c84*/ 	.short	0x010a
        /*0c86*/ 	.byte	0x3f
	.zero		1


	//   ....[86]....
        /*0c88*/ 	.word	0x000177e0
        /*0c8c*/ 	.word	0x00000012
        /*0c90*/ 	.word	0x00029870
        /*0c94*/ 	.short	0x010a
        /*0c96*/ 	.byte	0x3f
	.zero		1


	//   ....[87]....
        /*0c98*/ 	.word	0x00017830
        /*0c9c*/ 	.word	0x00000012
        /*0ca0*/ 	.word	0x00029860
        /*0ca4*/ 	.short	0x010a
        /*0ca6*/ 	.byte	0x3f
	.zero		1


	//   ....[88]....
        /*0ca8*/ 	.word	0x00017880
        /*0cac*/ 	.word	0x00000004
        /*0cb0*/ 	.word	0x00029820
        /*0cb4*/ 	.short	0x010a
        /*0cb6*/ 	.byte	0x3f
	.zero		1


	//   ....[89]....
        /*0cb8*/ 	.word	0x00017a20
        /*0cbc*/ 	.word	0x00000005
        /*0cc0*/ 	.word	0x00029840
        /*0cc4*/ 	.short	0x010a
        /*0cc6*/ 	.byte	0x3f
	.zero		1


	//   ....[90]....
        /*0cc8*/ 	.word	0x00017a70
        /*0ccc*/ 	.word	0x00000013
        /*0cd0*/ 	.word	0x00029840
        /*0cd4*/ 	.short	0x010a
        /*0cd6*/ 	.byte	0x3f
	.zero		1


	//   ....[91]....
        /*0cd8*/ 	.word	0x00017ac0
        /*0cdc*/ 	.word	0x00000005
        /*0ce0*/ 	.word	0x00029860
        /*0ce4*/ 	.short	0x010a
        /*0ce6*/ 	.byte	0x3f
	.zero		1


	//   ....[92]....
        /*0ce8*/ 	.word	0x00017b10
        /*0cec*/ 	.word	0x00000013
        /*0cf0*/ 	.word	0x00029860
        /*0cf4*/ 	.short	0x010a
        /*0cf6*/ 	.byte	0x3f
	.zero		1


	//   ....[93]....
        /*0cf8*/ 	.word	0x00017b60
        /*0cfc*/ 	.word	0x00000005
        /*0d00*/ 	.word	0x00029880
        /*0d04*/ 	.short	0x010a
        /*0d06*/ 	.byte	0x3f
	.zero		1


	//----- nvinfo : EIATTR_NUM_MBARRIERS
	.align		4
.L_273:
        /*0d08*/ 	.byte	0x03, 0x38
        /*0d0a*/ 	.short	0x0016


	//----- nvinfo : EIATTR_EXIT_INSTR_OFFSETS
	.align		4
        /*0d0c*/ 	.byte	0x04, 0x1c
        /*0d0e*/ 	.short	(.L_275 - .L_274)


	//   ....[0]....
.L_274:
        /*0d10*/ 	.word	0x000009a0


	//   ....[1]....
        /*0d14*/ 	.word	0x0000fee0


	//   ....[2]....
        /*0d18*/ 	.word	0x00015380


	//----- nvinfo : EIATTR_MAX_THREADS
	.align		4
.L_275:
        /*0d1c*/ 	.byte	0x04, 0x05
        /*0d1e*/ 	.short	(.L_277 - .L_276)
.L_276:
        /*0d20*/ 	.word	0x00000180
        /*0d24*/ 	.word	0x00000001
        /*0d28*/ 	.word	0x00000001


	//----- nvinfo : EIATTR_CRS_STACK_SIZE
	.align		4
.L_277:
        /*0d2c*/ 	.byte	0x04, 0x1e
        /*0d2e*/ 	.short	(.L_279 - .L_278)
.L_278:
        /*0d30*/ 	.word	0x00000000


	//----- nvinfo : EIATTR_CBANK_PARAM_SIZE
	.align		4
.L_279:
        /*0d34*/ 	.byte	0x03, 0x19
        /*0d36*/ 	.short	0x0af0


	//----- nvinfo : EIATTR_PARAM_CBANK
	.align		4
        /*0d38*/ 	.byte	0x04, 0x0a
        /*0d3a*/ 	.short	(.L_281 - .L_280)
	.align		4
.L_280:
        /*0d3c*/ 	.word	index@(.nv.constant0._ZN7cutlass13device_kernelIN5flash11enable_sm90INS1_16FlashAttnFwdSm90INS1_25CollectiveMainloopFwdSm90ILi2EN4cute5tupleIJNS5_1CILi1EEES8_S8_EEENS6_IJNS7_ILi128EEENS7_ILi160EEENS7_ILi192EEEEEELi128ENS_12float_e4m3_tEfNS_4arch4Sm90ELb1ELb0ELb1ELb0ELb1ELb0ELb0ELb1ELb1ELb1ELb0ELb0EEENS1_21CollectiveEpilogueFwdINS6_IJSA_SA_SB_EEES9_NS_10bfloat16_tESG_Li256ELb0ELb1ELb0ELb1EEENS1_30DynamicPersistentTileSchedulerILi256ELi128ELb0ELb1ELb1EEEEEEEEEvNT_6ParamsE)
        /*0d40*/ 	.short	0x0210
        /*0d42*/ 	.short	0x0af0


	//----- nvinfo : EIATTR_SW_WAR
	.align		4
.L_281:
        /*0d44*/ 	.byte	0x04, 0x36
        /*0d46*/ 	.short	(.L_283 - .L_282)
.L_282:
        /*0d48*/ 	.word	0x00000008
.L_283:


//--------------------- .nv.info._ZN7cutlass13device_kernelIN5flash11enable_sm90INS1_16FlashAttnFwdSm90INS1_25CollectiveMainloopFwdSm90ILi2EN4cute5tupleIJNS5_1CILi1EEES8_S8_EEENS6_IJNS7_ILi128EEENS7_ILi160EEENS7_ILi192EEEEEELi128ENS_12float_e4m3_tEfNS_4arch4Sm90ELb1ELb0ELb1ELb1ELb1ELb0ELb0ELb1ELb1ELb1ELb0ELb0EEENS1_21CollectiveEpilogueFwdINS6_IJSA_SA_SB_EEES9_NS_10bfloat16_tESG_Li256ELb1ELb1ELb0ELb1EEENS1_36VarlenDynamicPersistentTileSchedulerILi128ELi160ELi256ELi128ELb0ELb1ELb1ELb1ELb1ELb1EEEEEEEEEvNT_6ParamsE --------------------------
	.section	.nv.info._ZN7cutlass13device_kernelIN5flash11enable_sm90INS1_16FlashAttnFwdSm90INS1_25CollectiveMainloopFwdSm90ILi2EN4cute5tupleIJNS5_1CILi1EEES8_S8_EEENS6_IJNS7_ILi128EEENS7_ILi160EEENS7_ILi192EEEEEELi128ENS_12float_e4m3_tEfNS_4arch4Sm90ELb1ELb0ELb1ELb1ELb1ELb0ELb0ELb1ELb1ELb1ELb0ELb0EEENS1_21CollectiveEpilogueFwdINS6_IJSA_SA_SB_EEES9_NS_10bfloat16_tESG_Li256ELb1ELb1ELb0ELb1EEENS1_36VarlenDynamicPersistentTileSchedulerILi128ELi160ELi256ELi128ELb0ELb1ELb1ELb1ELb1ELb1EEEEEEEEEvNT_6ParamsE,"",@"SHT_CUDA_INFO"
	.sectionflags	@""
	.align	4


	//----- nvinfo : EIATTR_CUDA_API_VERSION
	.align		4
        /*0000*/ 	.byte	0x04, 0x37
        /*0002*/ 	.short	(.L_285 - .L_284)
.L_284:
        /*0004*/ 	.word	0x00000082


	//----- nvinfo : EIATTR_KPARAM_INFO
	.align		4
.L_285:
        /*0008*/ 	.byte	0x04, 0x17
        /*000a*/ 	.short	(.L_287 - .L_286)
.L_286:
        /*000c*/ 	.word	0x00000000
        /*0010*/ 	.short	0x0000
        /*0012*/ 	.short	0x0070
        /*0014*/ 	.byte	0x00, 0xf0, 0x01, 0x2a


	//----- nvinfo : EIATTR_SPARSE_MMA_MASK
	.align		4
.L_287:
        /*0018*/ 	.byte	0x03, 0x50
        /*001a*/ 	.short	0x0000


	//----- nvinfo : EIATTR_MAXREG_COUNT
	.align		4
        /*001c*/ 	.byte	0x03, 0x1b
        /*001e*/ 	.short	0x00a8


	//----- nvinfo : EIATTR_NUM_BARRIERS
	.align		4
        /*0020*/ 	.byte	0x02, 0x4c
        /*0022*/ 	.byte	0x10
	.zero		1


	//----- nvinfo : EIATTR_EXTERNS
	.align		4
        /*0024*/ 	.byte	0x04, 0x0f
        /*0026*/ 	.short	(.L_289 - .L_288)


	//   ....[0]....
	.align		4
.L_288:
        /*0028*/ 	.word	index@(__assertfail)


	//----- nvinfo : EIATTR_ANNOTATIONS
	.align		4
.L_289:
        /*002c*/ 	.byte	0x04, 0x55
        /*002e*/ 	.short	(.L_291 - .L_290)


	//   ....[0]....
.L_290:
        /* <DEDUP_REMOVED lines=15> */


	//----- nvinfo : EIATTR_MERCURY_ISA_VERSION
	.align		4
.L_291:
        /*0108*/ 	.byte	0x03, 0x5f
        /*010a*/ 	.short	0x0101


	//----- nvinfo : EIATTR_UNUSED_LOAD_BYTE_OFFSET
	.align		4
        /*010c*/ 	.byte	0x04, 0x44
        /*010e*/ 	.short	(.L_293 - .L_292)


	//   ....[0]....
.L_292:
        /*0110*/ 	.word	0x00000980
        /*0114*/ 	.word	0x0000fff0


	//   ....[1]....
        /*0118*/ 	.word	0x0000dca0
        /*011c*/ 	.word	0x0000fff0


	//----- nvinfo : EIATTR_INT_WARP_WIDE_INSTR_OFFSETS
	.align		4
.L_293:
        /*0120*/ 	.byte	0x04, 0x31
        /*0122*/ 	.short	(.L_295 - .L_294)


	//   ....[0]....
.L_294:
        /*0124*/ 	.word	0x000000c0


	//   ....[1]....
        /*0128*/ 	.word	0x000000d0


	//   ....[2]....
        /*012c*/ 	.word	0x00000170


	//   ....[3]....
        /*0130*/ 	.word	0x00011a50


	//   ....[4]....
        /*0134*/ 	.word	0x00011ae0


	//   ....[5]....
        /*0138*/ 	.word	0x00015780


	//   ....[6]....
        /*013c*/ 	.word	0x00015810


	//----- nvinfo : EIATTR_COOP_GROUP_MASK_REGIDS
	.align		4
.L_295:
        /*0140*/ 	.byte	0x04, 0x29
        /*0142*/ 	.short	(.L_297 - .L_296)


	//   ....[0]....
.L_296:
        /*0144*/ 	.word	0xffffffff


	//   ....[1]....
        /*0148*/ 	.word	0xffffffff


	//   ....[2]....
        /*014c*/ 	.word	0xffffffff


	//   ....[3]....
        /*0150*/ 	.word	0xffffffff


	//   ....[4]....
        /*0154*/ 	.word	0xffffffff


	//   ....[5]....
        /*0158*/ 	.word	0xffffffff


	//   ....[6]....
        /*015c*/ 	.word	0xffffffff


	//   ....[7]....
        /*0160*/ 	.word	0xffffffff


	//   ....[8]....
        /*0164*/ 	.word	0xffffffff


	//   ....[9]....
        /*0168*/ 	.word	0xffffffff


	//   ....[10]....
        /*016c*/ 	.word	0xffffffff


	//   ....[11]....
        /*0170*/ 	.word	0xffffffff


	//   ....[12]....
        /*0174*/ 	.word	0xffffffff


	//   ....[13]....
        /*0178*/ 	.word	0xffffffff


	//   ....[14]....
        /*017c*/ 	.word	0xffffffff


	//   ....[15]....
        /*0180*/ 	.word	0xffffffff


	//   ....[16]....
        /*0184*/ 	.word	0xffffffff


	//   ....[17]....
        /*0188*/ 	.word	0xffffffff


	//   ....[18]....
        /*018c*/ 	.word	0xffffffff


	//   ....[19]....
        /*0190*/ 	.word	0xffffffff


	//   ....[20]....
        /*0194*/ 	.word	0xffffffff


	//   ....[21]....
        /*0198*/ 	.word	0xffffffff


	//   ....[22]....
        /*019c*/ 	.word	0xffffffff


	//   ....[23]....
        /*01a0*/ 	.word	0xffffffff


	//   ....[24]....
        /*01a4*/ 	.word	0xffffffff


	//   ....[25]....
        /*01a8*/ 	.word	0xffffffff


	//   ....[26]....
        /*01ac*/ 	.word	0xffffffff


	//   ....[27]....
        /*01b0*/ 	.word	0xffffffff


	//   ....[28]....
        /*01b4*/ 	.word	0xffffffff


	//   ....[29]....
        /*01b8*/ 	.word	0xffffffff


	//   ....[30]....
        /*01bc*/ 	.word	0xffffffff


	//   ....[31]....
        /*01c0*/ 	.word	0xffffffff


	//   ....[32]....
        /*01c4*/ 	.word	0xffffffff


	//   ....[33]....
        /*01c8*/ 	.word	0xffffffff


	//   ....[34]....
        /*01cc*/ 	.word	0xffffffff


	//   ....[35]....
        /*01d0*/ 	.word	0xffffffff


	//   ....[36]....
        /*01d4*/ 	.word	0xffffffff


	//   ....[37]....
        /*01d8*/ 	.word	0xffffffff


	//   ....[38]....
        /*01dc*/ 	.word	0xffffffff


	//   ....[39]....
        /*01e0*/ 	.word	0xffffffff


	//   ....[40]....
        /*01e4*/ 	.word	0xffffffff


	//   ....[41]....
        /*01e8*/ 	.word	0xffffffff


	//   ....[42]....
        /*01ec*/ 	.word	0xffffffff


	//   ....[43]....
        /*01f0*/ 	.word	0xffffffff


	//   ....[44]....
        /*01f4*/ 	.word	0xffffffff


	//   ....[45]....
        /*01f8*/ 	.word	0xffffffff


	//   ....[46]....
        /*01fc*/ 	.word	0xffffffff


	//   ....[47]....
        /*0200*/ 	.word	0xffffffff


	//   ....[48]....
        /*0204*/ 	.word	0xffffffff


	//   ....[49]....
        /*0208*/ 	.word	0xffffffff


	//   ....[50]....
        /*020c*/ 	.word	0xffffffff


	//   ....[51]....
        /*0210*/ 	.word	0xffffffff


	//   ....[52]....
        /*0214*/ 	.word	0xffffffff


	//   ....[53]....
        /*0218*/ 	.word	0xffffffff


	//   ....[54]....
        /*021c*/ 	.word	0xffffffff


	//   ....[55]....
        /*0220*/ 	.word	0xffffffff


	//   ....[56]....
        /*0224*/ 	.word	0xffffffff


	//   ....[57]....
        /*0228*/ 	.word	0xffffffff


	//   ....[58]....
        /*022c*/ 	.word	0xffffffff


	//   ....[59]....
        /*0230*/ 	.word	0xffffffff


	//   ....[60]....
        /*0234*/ 	.word	0xffffffff


	//   ....[61]....
        /*0238*/ 	.word	0xffffffff


	//   ....[62]....
        /*023c*/ 	.word	0xffffffff


	//   ....[63]....
        /*0240*/ 	.word	0xffffffff


	//   ....[64]....
        /*0244*/ 	.word	0xffffffff


	//   ....[65]....
        /*0248*/ 	.word	0xffffffff


	//   ....[66]....
        /*024c*/ 	.word	0xffffffff


	//   ....[67]....
        /*0250*/ 	.word	0xffffffff


	//   ....[68]....
        /*0254*/ 	.word	0xffffffff


	//   ....[69]....
        /*0258*/ 	.word	0xffffffff


	//   ....[70]....
        /*025c*/ 	.word	0xffffffff


	//   ....[71]....
        /*0260*/ 	.word	0xffffffff


	//   ....[72]....
        /*0264*/ 	.word	0xffffffff


	//   ....[73]....
        /*0268*/ 	.word	0xffffffff


	//   ....[74]....
        /*026c*/ 	.word	0xffffffff


	//   ....[75]....
        /*0270*/ 	.word	0xffffffff


	//   ....[76]....
        /*0274*/ 	.word	0xffffffff


	//   ....[77]....
        /*0278*/ 	.word	0xffffffff


	//   ....[78]....
        /*027c*/ 	.word	0xffffffff


	//   ....[79]....
        /*0280*/ 	.word	0xffffffff


	//   ....[80]....
        /*0284*/ 	.word	0xffffffff


	//   ....[81]....
        /*0288*/ 	.word	0xffffffff


	//   ....[82]....
        /*028c*/ 	.word	0xffffffff


	//   ....[83]....
        /*0290*/ 	.word	0xffffffff


	//   ....[84]....
        /*0294*/ 	.word	0xffffffff


	//   ....[85]....
        /*0298*/ 	.word	0xffffffff


	//   ....[86]....
        /*029c*/ 	.word	0xffffffff


	//   ....[87]....
        /*02a0*/ 	.word	0xffffffff


	//   ....[88]....
        /*02a4*/ 	.word	0xffffffff


	//   ....[89]....
        /*02a8*/ 	.word	0xffffffff


	//   ....[90]....
        /*02ac*/ 	.word	0xffffffff


	//   ....[91]....
        /*02b0*/ 	.word	0xffffffff


	//   ....[92]....
        /*02b4*/ 	.word	0xffffffff


	//   ....[93]....
        /*02b8*/ 	.word	0xffffffff


	//   ....[94]....
        /*02bc*/ 	.word	0xffffffff


	//   ....[95]....
        /*02c0*/ 	.word	0xffffffff


	//   ....[96]....
        /*02c4*/ 	.word	0xffffffff


	//   ....[97]....
        /*02c8*/ 	.word	0xffffffff


	//   ....[98]....
        /*02cc*/ 	.word	0xffffffff


	//   ....[99]....
        /*02d0*/ 	.word	0xffffffff


	//   ....[100]....
        /*02d4*/ 	.word	0xffffffff


	//   ....[101]....
        /*02d8*/ 	.word	0xffffffff


	//   ....[102]....
        /*02dc*/ 	.word	0xffffffff


	//   ....[103]....
        /*02e0*/ 	.word	0xffffffff


	//   ....[104]....
        /*02e4*/ 	.word	0xffffffff


	//   ....[105]....
        /*02e8*/ 	.word	0xffffffff


	//   ....[106]....
        /*02ec*/ 	.word	0xffffffff


	//   ....[107]....
        /*02f0*/ 	.word	0xffffffff


	//   ....[108]....
        /*02f4*/ 	.word	0xffffffff


	//   ....[109]....
        /*02f8*/ 	.word	0xffffffff


	//   ....[110]....
        /*02fc*/ 	.word	0xffffffff


	//   ....[111]....
        /*0300*/ 	.word	0xffffffff


	//   ....[112]....
        /*0304*/ 	.word	0xffffffff


	//   ....[113]....
        /*0308*/ 	.word	0xffffffff


	//   ....[114]....
        /*030c*/ 	.word	0xffffffff


	//   ....[115]....
        /*0310*/ 	.word	0xffffffff


	//   ....[116]....
        /*0314*/ 	.word	0xffffffff


	//   ....[117]....
        /*0318*/ 	.word	0xffffffff


	//   ....[118]....
        /*031c*/ 	.word	0xffffffff


	//   ....[119]....
        /*0320*/ 	.word	0xffffffff


	//   ....[120]....
        /*0324*/ 	.word	0xffffffff


	//   ....[121]....
        /*0328*/ 	.word	0xffffffff


	//   ....[122]....
        /*032c*/ 	.word	0xffffffff


	//   ....[123]....
        /*0330*/ 	.word	0xffffffff


	//   ....[124]....
        /*0334*/ 	.word	0xffffffff


	//   ....[125]....
        /*0338*/ 	.word	0xffffffff


	//   ....[126]....
        /*033c*/ 	.word	0xffffffff


	//   ....[127]....
        /*0340*/ 	.word	0xffffffff


	//   ....[128]....
        /*0344*/ 	.word	0xffffffff


	//   ....[129]....
        /*0348*/ 	.word	0xffffffff


	//   ....[130]....
        /*034c*/ 	.word	0xffffffff


	//   ....[131]....
        /*0350*/ 	.word	0xffffffff


	//   ....[132]....
        /*0354*/ 	.word	0xffffffff


	//   ....[133]....
        /*0358*/ 	.word	0xffffffff


	//   ....[134]....
        /*035c*/ 	.word	0xffffffff


	//   ....[135]....
        /*0360*/ 	.word	0xffffffff


	//   ....[136]....
        /*0364*/ 	.word	0xffffffff


	//   ....[137]....
        /*0368*/ 	.word	0xffffffff


	//   ....[138]....
        /*036c*/ 	.word	0xffffffff


	//   ....[139]....
        /*0370*/ 	.word	0xffffffff


	//   ....[140]....
        /*0374*/ 	.word	0xffffffff


	//   ....[141]....
        /*0378*/ 	.word	0xffffffff


	//   ....[142]....
        /*037c*/ 	.word	0xffffffff


	//   ....[143]....
        /*0380*/ 	.word	0xffffffff


	//   ....[144]....
        /*0384*/ 	.word	0xffffffff


	//   ....[145]....
        /*0388*/ 	.word	0xffffffff


	//   ....[146]....
        /*038c*/ 	.word	0xffffffff


	//   ....[147]....
        /*0390*/ 	.word	0xffffffff


	//   ....[148]....
        /*0394*/ 	.word	0xffffffff


	//   ....[149]....
        /*0398*/ 	.word	0xffffffff


	//   ....[150]....
        /*039c*/ 	.word	0xffffffff


	//   ....[151]....
        /*03a0*/ 	.word	0xffffffff


	//   ....[152]....
        /*03a4*/ 	.word	0xffffffff


	//   ....[153]....
        /*03a8*/ 	.word	0xffffffff


	//   ....[154]....
        /*03ac*/ 	.word	0xffffffff


	//   ....[155]....
        /*03b0*/ 	.word	0xffffffff


	//   ....[156]....
        /*03b4*/ 	.word	0xffffffff


	//   ....[157]....
        /*03b8*/ 	.word	0xffffffff


	//   ....[158]....
        /*03bc*/ 	.word	0xffffffff


	//   ....[159]....
        /*03c0*/ 	.word	0xffffffff


	//   ....[160]....
        /*03c4*/ 	.word	0xffffffff


	//   ....[161]....
        /*03c8*/ 	.word	0x0500000f


	//   ....[162]....
        /*03cc*/ 	.word	0x0500000f


	//   ....[163]....
        /*03d0*/ 	.word	0x0500000f


	//   ....[164]....
        /*03d4*/ 	.word	0x0500000f


	//   ....[165]....
        /*03d8*/ 	.word	0x0500000f


	//   ....[166]....
        /*03dc*/ 	.word	0x0500000f


	//   ....[167]....
        /*03e0*/ 	.word	0x0500000f


	//   ....[168]....
        /*03e4*/ 	.word	0x0500000f


	//   ....[169]....
        /*03e8*/ 	.word	0x0500000f


	//   ....[170]....
        /*03ec*/ 	.word	0x0500000f


	//   ....[171]....
        /*03f0*/ 	.word	0x0500000f


	//   ....[172]....
        /*03f4*/ 	.word	0x0500000f


	//   ....[173]....
        /*03f8*/ 	.word	0x0500000f


	//   ....[174]....
        /*03fc*/ 	.word	0x0500000f


	//   ....[175]....
        /*0400*/ 	.word	0x0500000f


	//   ....[176]....
        /*0404*/ 	.word	0x0500000f


	//   ....[177]....
        /*0408*/ 	.word	0x0500000f


	//   ....[178]....
        /*040c*/ 	.word	0x0500000f


	//   ....[179]....
        /*0410*/ 	.word	0x0500000f


	//   ....[180]....
        /*0414*/ 	.word	0x0500000f


	//   ....[181]....
        /*0418*/ 	.word	0x0500000f


	//   ....[182]....
        /*041c*/ 	.word	0x0500000f


	//   ....[183]....
        /*0420*/ 	.word	0x0500000f


	//   ....[184]....
        /*0424*/ 	.word	0x0500000f


	//   ....[185]....
        /*0428*/ 	.word	0x0500000f


	//   ....[186]....
        /*042c*/ 	.word	0x0500000f


	//   ....[187]....
        /*0430*/ 	.word	0x0500000f


	//   ....[188]....
        /*0434*/ 	.word	0x0500000f


	//   ....[189]....
        /*0438*/ 	.word	0x0500000f


	//   ....[190]....
        /*043c*/ 	.word	0x0500000f


	//   ....[191]....
        /*0440*/ 	.word	0x0500000f


	//   ....[192]....
        /*0444*/ 	.word	0x0500000f


	//   ....[193]....
        /*0448*/ 	.word	0x0500000f


	//   ....[194]....
        /*044c*/ 	.word	0x0500000f


	//   ....[195]....
        /*0450*/ 	.word	0x0500000f


	//   ....[196]....
        /*0454*/ 	.word	0x0500000f


	//   ....[197]....
        /*0458*/ 	.word	0x0500000f


	//   ....[198]....
        /*045c*/ 	.word	0x0500000f


	//   ....[199]....
        /*0460*/ 	.word	0x0500000f


	//   ....[200]....
        /*0464*/ 	.word	0x0500000f


	//   ....[201]....
        /*0468*/ 	.word	0x0500000f


	//   ....[202]....
        /*046c*/ 	.word	0x0500000f


	//   ....[203]....
        /*0470*/ 	.word	0x0500000f


	//   ....[204]....
        /*0474*/ 	.word	0x0500000f


	//   ....[205]....
        /*0478*/ 	.word	0x0500000f


	//   ....[206]....
        /*047c*/ 	.word	0x0500000f


	//   ....[207]....
        /*0480*/ 	.word	0x0500000f


	//   ....[208]....
        /*0484*/ 	.word	0x0500000f


	//   ....[209]....
        /*0488*/ 	.word	0x0500000f


	//   ....[210]....
        /*048c*/ 	.word	0x0500000f


	//----- nvinfo : EIATTR_COOP_GROUP_INSTR_OFFSETS
	.align		4
.L_297:
        /*0490*/ 	.byte	0x04, 0x28
        /*0492*/ 	.short	(.L_299 - .L_298)


	//   ....[0]....
.L_298:
        /*0494*/ 	.word	0x00000080


	//   ....[1]....
        /*0498*/ 	.word	0x00000090


	//   ....[2]....
        /*049c*/ 	.word	0x000002d0


	//   ....[3]....
        /*04a0*/ 	.word	0x00000430


	//   ....[4]....
        /*04a4*/ 	.word	0x00000550


	//   ....[5]....
        /*04a8*/ 	.word	0x000006b0


	//   ....[6]....
        /*04ac*/ 	.word	0x00001590


	//   ....[7]....
        /*04b0*/ 	.word	0x00002a60


	//   ....[8]....
        /*04b4*/ 	.word	0x00002e70


	//   ....[9]....
        /*04b8*/ 	.word	0x00003a30


	//   ....[10]....
        /*04bc*/ 	.word	0x00003aa0


	//   ....[11]....
        /*04c0*/ 	.word	0x00004760


	//   ....[12]....
        /*04c4*/ 	.word	0x000047d0


	//   ....[13]....
        /*04c8*/ 	.word	0x00006a40


	//   ....[14]....
        /*04cc*/ 	.word	0x000078e0


	//   ....[15]....
        /*04d0*/ 	.word	0x00007940


	//   ....[16]....
        /*04d4*/ 	.word	0x00007a10


	//   ....[17]....
        /*04d8*/ 	.word	0x00008660


	//   ....[18]....
        /*04dc*/ 	.word	0x000086e0


	//   ....[19]....
        /*04e0*/ 	.word	0x0000b9e0


	//   ....[20]....
        /*04e4*/ 	.word	0x0000ba10


	//   ....[21]....
        /*04e8*/ 	.word	0x0000ba40


	//   ....[22]....
        /*04ec*/ 	.word	0x0000ba50


	//   ....[23]....
        /*04f0*/ 	.word	0x0000d520


	//   ....[24]....
        /*04f4*/ 	.word	0x0000d530


	//   ....[25]....
        /*04f8*/ 	.word	0x0000d5b0


	//   ....[26]....
        /*04fc*/ 	.word	0x0000d5c0


	//   ....[27]....
        /*0500*/ 	.word	0x0000e520


	//   ....[28]....
        /*0504*/ 	.word	0x0000e530


	//   ....[29]....
        /*0508*/ 	.word	0x0000e540


	//   ....[30]....
        /*050c*/ 	.word	0x0000e550


	//   ....[31]....
        /*0510*/ 	.word	0x0000e560


	//   ....[32]....
        /*0514*/ 	.word	0x0000e570


	//   ....[33]....
        /*0518*/ 	.word	0x0000e580


	//   ....[34]....
        /*051c*/ 	.word	0x0000e590


	//   ....[35]....
        /*0520*/ 	.word	0x0000e5c0


	//   ....[36]....
        /*0524*/ 	.word	0x0000e5d0


	//   ....[37]....
        /*0528*/ 	.word	0x0000e600


	//   ....[38]....
        /*052c*/ 	.word	0x0000e610


	//   ....[39]....
        /*0530*/ 	.word	0x0000e640


	//   ....[40]....
        /*0534*/ 	.word	0x0000e650


	//   ....[41]....
        /*0538*/ 	.word	0x0000e680


	//   ....[42]....
        /*053c*/ 	.word	0x0000e690


	//   ....[43]....
        /*0540*/ 	.word	0x0000e6c0


	//   ....[44]....
        /*0544*/ 	.word	0x0000e6d0


	//   ....[45]....
        /*0548*/ 	.word	0x0000e700


	//   ....[46]....
        /*054c*/ 	.word	0x0000e710


	//   ....[47]....
        /*0550*/ 	.word	0x0000e730


	//   ....[48]....
        /*0554*/ 	.word	0x0000e740


	//   ....[49]....
        /*0558*/ 	.word	0x0000e770


	//   ....[50]....
        /*055c*/ 	.word	0x0000e790


	//   ....[51]....
        /*0560*/ 	.word	0x0000e7a0


	//   ....[52]....
        /*0564*/ 	.word	0x0000e7d0


	//   ....[53]....
        /*0568*/ 	.word	0x0000e820


	//   ....[54]....
        /*056c*/ 	.word	0x0000e830


	//   ....[55]....
        /*0570*/ 	.word	0x0000e860


	//   ....[56]....
        /*0574*/ 	.word	0x0000e890


	//   ....[57]....
        /*0578*/ 	.word	0x0000e8b0


	//   ....[58]....
        /*057c*/ 	.word	0x0000e8c0


	//   ....[59]....
        /*0580*/ 	.word	0x0000ee60


	//   ....[60]....
        /*0584*/ 	.word	0x0000eea0


	//   ....[61]....
        /*0588*/ 	.word	0x0000eee0


	//   ....[62]....
        /*058c*/ 	.word	0x0000ef20


	//   ....[63]....
        /*0590*/ 	.word	0x0000f490


	//   ....[64]....
        /*0594*/ 	.word	0x0000f4d0


	//   ....[65]....
        /*0598*/ 	.word	0x0000f590


	//   ....[66]....
        /*059c*/ 	.word	0x0000f5b0


	//   ....[67]....
        /*05a0*/ 	.word	0x0000f670


	//   ....[68]....
        /*05a4*/ 	.word	0x0000f690


	//   ....[69]....
        /*05a8*/ 	.word	0x0000f760


	//   ....[70]....
        /*05ac*/ 	.word	0x0000f780


	//   ....[71]....
        /*05b0*/ 	.word	0x00010040


	//   ....[72]....
        /*05b4*/ 	.word	0x00010060


	//   ....[73]....
        /*05b8*/ 	.word	0x00010120


	//   ....[74]....
        /*05bc*/ 	.word	0x00010140


	//   ....[75]....
        /*05c0*/ 	.word	0x00010200


	//   ....[76]....
        /*05c4*/ 	.word	0x00010220


	//   ....[77]....
        /*05c8*/ 	.word	0x000102f0


	//   ....[78]....
        /*05cc*/ 	.word	0x00010310


	//   ....[79]....
        /*05d0*/ 	.word	0x00010450


	//   ....[80]....
        /*05d4*/ 	.word	0x00010600


	//   ....[81]....
        /*05d8*/ 	.word	0x00010630


	//   ....[82]....
        /*05dc*/ 	.word	0x00010660


	//   ....[83]....
        /*05e0*/ 	.word	0x00010690


	//   ....[84]....
        /*05e4*/ 	.word	0x000106c0


	//   ....[85]....
        /*05e8*/ 	.word	0x00010700


	//   ....[86]....
        /*05ec*/ 	.word	0x00010850


	//   ....[87]....
        /*05f0*/ 	.word	0x00010880


	//   ....[88]....
        /*05f4*/ 	.word	0x000108b0


	//   ....[89]....
        /*05f8*/ 	.word	0x000108e0


	//   ....[90]....
        /*05fc*/ 	.word	0x00010910


	//   ....[91]....
        /*0600*/ 	.word	0x00010950


	//   ....[92]....
        /*0604*/ 	.word	0x000109d0


	//   ....[93]....
        /*0608*/ 	.word	0x00010a70


	//   ....[94]....
        /*060c*/ 	.word	0x00010b10


	//   ....[95]....
        /*0610*/ 	.word	0x00012a10


	//   ....[96]....
        /*0614*/ 	.word	0x00012a40


	//   ....[97]....
        /*0618*/ 	.word	0x00012a80


	//   ....[98]....
        /*061c*/ 	.word	0x00012b10


	//   ....[99]....
        /*0620*/ 	.word	0x00012b20


	//   ....[100]....
        /*0624*/ 	.word	0x00012b90


	//   ....[101]....
        /*0628*/ 	.word	0x00012ba0


	//   ....[102]....
        /*062c*/ 	.word	0x00012bb0


	//   ....[103]....
        /*0630*/ 	.word	0x00012c20


	//   ....[104]....
        /*0634*/ 	.word	0x00012ca0


	//   ....[105]....
        /*0638*/ 	.word	0x000130b0


	//   ....[106]....
        /*063c*/ 	.word	0x000130f0


	//   ....[107]....
        /*0640*/ 	.word	0x00013110


	//   ....[108]....
        /*0644*/ 	.word	0x00013120


	//   ....[109]....
        /*0648*/ 	.word	0x000131d0


	//   ....[110]....
        /*064c*/ 	.word	0x000131f0


	//   ....[111]....
        /*0650*/ 	.word	0x00013280


	//   ....[112]....
        /*0654*/ 	.word	0x000132a0


	//   ....[113]....
        /*0658*/ 	.word	0x000132b0


	//   ....[114]....
        /*065c*/ 	.word	0x00013340


	//   ....[115]....
        /*0660*/ 	.word	0x00013b50


	//   ....[116]....
        /*0664*/ 	.word	0x00013b80


	//   ....[117]....
        /*0668*/ 	.word	0x00013bb0


	//   ....[118]....
        /*066c*/ 	.word	0x00013c30


	//   ....[119]....
        /*0670*/ 	.word	0x00013c80


	//   ....[120]....
        /*0674*/ 	.word	0x00013ce0


	//   ....[121]....
        /*0678*/ 	.word	0x00013d00


	//   ....[122]....
        /*067c*/ 	.word	0x00013d40


	//   ....[123]....
        /*0680*/ 	.word	0x00014730


	//   ....[124]....
        /*0684*/ 	.word	0x00014750


	//   ....[125]....
        /*0688*/ 	.word	0x00014770


	//   ....[126]....
        /*068c*/ 	.word	0x000147c0


	//   ....[127]....
        /*0690*/ 	.word	0x000147d0


	//   ....[128]....
        /*0694*/ 	.word	0x00014820


	//   ....[129]....
        /*0698*/ 	.word	0x00014830


	//   ....[130]....
        /*069c*/ 	.word	0x00014840


	//   ....[131]....
        /*06a0*/ 	.word	0x00014890


	//   ....[132]....
        /*06a4*/ 	.word	0x000148e0


	//   ....[133]....
        /*06a8*/ 	.word	0x00014ce0


	//   ....[134]....
        /*06ac*/ 	.word	0x00014d00


	//   ....[135]....
        /*06b0*/ 	.word	0x00014d10


	//   ....[136]....
        /*06b4*/ 	.word	0x00014d20


	//   ....[137]....
        /*06b8*/ 	.word	0x00014d30


	//   ....[138]....
        /*06bc*/ 	.word	0x00014d90


	//   ....[139]....
        /*06c0*/ 	.word	0x00014da0


	//   ....[140]....
        /*06c4*/ 	.word	0x00014e00


	//   ....[141]....
        /*06c8*/ 	.word	0x00014e30


	//   ....[142]....
        /*06cc*/ 	.word	0x00014e70


	//   ....[143]....
        /*06d0*/ 	.word	0x000160e0


	//   ....[144]....
        /*06d4*/ 	.word	0x00016110


	//   ....[145]....
        /*06d8*/ 	.word	0x00016140


	//   ....[146]....
        /*06dc*/ 	.word	0x00016170


	//   ....[147]....
        /*06e0*/ 	.word	0x00016180


	//   ....[148]....
        /*06e4*/ 	.word	0x000161a0


	//   ....[149]....
        /*06e8*/ 	.word	0x000161c0


	//   ....[150]....
        /*06ec*/ 	.word	0x00016200


	//   ....[151]....
        /*06f0*/ 	.word	0x00016340


	//   ....[152]....
        /*06f4*/ 	.word	0x00016370


	//   ....[153]....
        /*06f8*/ 	.word	0x000163b0


	//   ....[154]....
        /*06fc*/ 	.word	0x000163e0


	//   ....[155]....
        /*0700*/ 	.word	0x00016410


	//   ....[156]....
        /*0704*/ 	.word	0x00016440


	//   ....[157]....
        /*0708*/ 	.word	0x000164e0


	//   ....[158]....
        /*070c*/ 	.word	0x00016580


	//   ....[159]....
        /*0710*/ 	.word	0x00016630


	//   ....[160]....
        /*0714*/ 	.word	0x00016c10


	//   ....[161]....
        /*0718*/ 	.word	0x00017220


	//   ....[162]....
        /*071c*/ 	.word	0x00017300


	//   ....[163]....
        /*0720*/ 	.word	0x000173f0


	//   ....[164]....
        /*0724*/ 	.word	0x00017450


	//   ....[165]....
        /*0728*/ 	.word	0x00017530


	//   ....[166]....
        /*072c*/ 	.word	0x00017590


	//   ....[167]....
        /*0730*/ 	.word	0x00017670


	//   ....[168]....
        /*0734*/ 	.word	0x000176d0


	//   ....[169]....
        /*0738*/ 	.word	0x000177a0


	//   ....[170]....
        /*073c*/ 	.word	0x00017840


	//   ....[171]....
        /*0740*/ 	.word	0x00017920


	//   ....[172]....
        /*0744*/ 	.word	0x00017a70


	//   ....[173]....
        /*0748*/ 	.word	0x00017b30


	//   ....[174]....
        /*074c*/ 	.word	0x00017c50


	//   ....[175]....
        /*0750*/ 	.word	0x00017d00


	//   ....[176]....
        /*0754*/ 	.word	0x00017e00


	//   ....[177]....
        /*0758*/ 	.word	0x00017ec0


	//   ....[178]....
        /*075c*/ 	.word	0x00017f20


	//   ....[179]....
        /*0760*/ 	.word	0x00017fc0


	//   ....[180]....
        /*0764*/ 	.word	0x00018080


	//   ....[181]....
        /*0768*/ 	.word	0x00018150


	//   ....[182]....
        /*076c*/ 	.word	0x000181f0


	//   ....[183]....
        /*0770*/ 	.word	0x00018260


	//   ....[184]....
        /*0774*/ 	.word	0x000182c0


	//   ....[185]....
        /*0778*/ 	.word	0x000183b0


	//   ....[186]....
        /*077c*/ 	.word	0x00018430


	//   ....[187]....
        /*0780*/ 	.word	0x00018510


	//   ....[188]....
        /*0784*/ 	.word	0x00018590


	//   ....[189]....
        /*0788*/ 	.word	0x00018650


	//   ....[190]....
        /*078c*/ 	.word	0x00018780


	//   ....[191]....
        /*0790*/ 	.word	0x00018830


	//   ....[192]....
        /*0794*/ 	.word	0x00018890


	//   ....[193]....
        /*0798*/ 	.word	0x00018950


	//   ....[194]....
        /*079c*/ 	.word	0x000189b0


	//   ....[195]....
        /*07a0*/ 	.word	0x00018a70


	//   ....[196]....
        /*07a4*/ 	.word	0x00018ad0


	//   ....[197]....
        /*07a8*/ 	.word	0x00018b90


	//   ....[198]....
        /*07ac*/ 	.word	0x00018bf0


	//   ....[199]....
        /*07b0*/ 	.word	0x00018cb0


	//   ....[200]....
        /*07b4*/ 	.word	0x00018da0


	//   ....[201]....
        /*07b8*/ 	.word	0x00018e40


	//   ....[202]....
        /*07bc*/ 	.word	0x00018ea0


	//   ....[203]....
        /*07c0*/ 	.word	0x00018f70


	//   ....[204]....
        /*07c4*/ 	.word	0x00018fd0


	//   ....[205]....
        /*07c8*/ 	.word	0x000190a0


	//   ....[206]....
        /*07cc*/ 	.word	0x00019100


	//   ....[207]....
        /*07d0*/ 	.word	0x000191d0


	//   ....[208]....
        /*07d4*/ 	.word	0x00019230


	//   ....[209]....
        /*07d8*/ 	.word	0x00019300


	//   ....[210]....
        /*07dc*/ 	.word	0x00019550


	//----- nvinfo : EIATTR_REG_RECONFIG
	.align		4
.L_299:
        /*07e0*/ 	.byte	0x01, 0x54
	.zero		2


	//----- nvinfo : EIATTR_SYSCALL_OFFSETS
	.align		4
        /*07e4*/ 	.byte	0x04, 0x46
        /*07e6*/ 	.short	(.L_301 - .L_300)


	//   ....[0]....
.L_300:
        /*07e8*/ 	.word	0x00001770


	//   ....[1]....
        /*07ec*/ 	.word	0x00011c40


	//   ....[2]....
        /*07f0*/ 	.word	0x00011db0


	//   ....[3]....
        /*07f4*/ 	.word	0x00011f00


	//   ....[4]....
        /*07f8*/ 	.word	0x00012040


	//   ....[5]....
        /*07fc*/ 	.word	0x00013780


	//----- nvinfo : EIATTR_MBARRIER_INSTR_OFFSETS
	.align		4
.L_301:
        /*0800*/ 	.byte	0x04, 0x39
        /*0802*/ 	.short	(.L_303 - .L_302)


	//   ....[0]....
.L_302:
        /*0804*/ 	.word	0x00000180
        /*0808*/ 	.word	0x000000ff
        /*080c*/ 	.word	0x00029800
        /*0810*/ 	.short	0x0100
        /*0812*/ 	.byte	0x08
	.zero		1


	//   ....[1]....
        /*0814*/ 	.word	0x00000190
        /*0818*/ 	.word	0x000000ff
        /*081c*/ 	.word	0x00029820
        /*0820*/ 	.short	0x0100
        /*0822*/ 	.byte	0x08
	.zero		1


	//   ....[2]....
        /*0824*/ 	.word	0x00000280
        /*0828*/ 	.word	0x000000ff
        /*082c*/ 	.word	0x00029830
        /*0830*/ 	.short	0x0100
        /*0832*/ 	.byte	0x08
	.zero		1


	//   ....[3]....
        /*0834*/ 	.word	0x00000290
        /*0838*/ 	.word	0x000000ff
        /*083c*/ 	.word	0x00029840
        /*0840*/ 	.short	0x0100
        /*0842*/ 	.byte	0x08
	.zero		1


	//   ....[4]....
        /*0844*/ 	.word	0x000002a0
        /*0848*/ 	.word	0x000000ff
        /*084c*/ 	.word	0x00029838
        /*0850*/ 	.short	0x0100
        /*0852*/ 	.byte	0x08
	.zero		1


	//   ....[5]....
        /*0854*/ 	.word	0x000002b0
        /*0858*/ 	.word	0x000000ff
        /*085c*/ 	.word	0x00029848
        /*0860*/ 	.short	0x0100
        /*0862*/ 	.byte	0x08
	.zero		1


	//   ....[6]....
        /*0864*/ 	.word	0x000003e0
        /*0868*/ 	.word	0x000000ff
        /*086c*/ 	.word	0x00029850
        /*0870*/ 	.short	0x0100
        /*0872*/ 	.byte	0x08
	.zero		1


	//   ....[7]....
        /*0874*/ 	.word	0x000003f0
        /*0878*/ 	.word	0x000000ff
        /*087c*/ 	.word	0x00029860
        /*0880*/ 	.short	0x0100
        /*0882*/ 	.byte	0x08
	.zero		1


	//   ....[8]....
        /*0884*/ 	.word	0x00000400
        /*0888*/ 	.word	0x000000ff
        /*088c*/ 	.word	0x00029858
        /*0890*/ 	.short	0x0100
        /*0892*/ 	.byte	0x08
	.zero		1


	//   ....[9]....
        /*0894*/ 	.word	0x00000410
        /*0898*/ 	.word	0x000000ff
        /*089c*/ 	.word	0x00029868
        /*08a0*/ 	.short	0x0100
        /*08a2*/ 	.byte	0x08
	.zero		1


	//   ....[10]....
        /*08a4*/ 	.word	0x00000500
        /*08a8*/ 	.word	0x000000ff
        /*08ac*/ 	.word	0x00029870
        /*08b0*/ 	.short	0x0100
        /*08b2*/ 	.byte	0x06
	.zero		1


	//   ....[11]....
        /*08b4*/ 	.word	0x00000510
        /*08b8*/ 	.word	0x000000ff
        /*08bc*/ 	.word	0x00029880
        /*08c0*/ 	.short	0x0100
        /*08c2*/ 	.byte	0x06
	.zero		1


	//   ....[12]....
        /*08c4*/ 	.word	0x00000520
        /*08c8*/ 	.word	0x000000ff
        /*08cc*/ 	.word	0x00029878
        /*08d0*/ 	.short	0x0100
        /*08d2*/ 	.byte	0x06
	.zero		1


	//   ....[13]....
        /*08d4*/ 	.word	0x00000530
        /*08d8*/ 	.word	0x000000ff
        /*08dc*/ 	.word	0x00029888
        /*08e0*/ 	.short	0x0100
        /*08e2*/ 	.byte	0x06
	.zero		1


	//   ....[14]....
        /*08e4*/ 	.word	0x00000660
        /*08e8*/ 	.word	0x000000ff
        /*08ec*/ 	.word	0x00029890
        /*08f0*/ 	.short	0x0100
        /*08f2*/ 	.byte	0x08
	.zero		1


	//   ....[15]....
        /*08f4*/ 	.word	0x00000670
        /*08f8*/ 	.word	0x000000ff
        /*08fc*/ 	.word	0x000298a0
        /*0900*/ 	.short	0x0100
        /*0902*/ 	.byte	0x08
	.zero		1


	//   ....[16]....
        /*0904*/ 	.word	0x00000680
        /*0908*/ 	.word	0x000000ff
        /*090c*/ 	.word	0x00029898
        /*0910*/ 	.short	0x0100
        /*0912*/ 	.byte	0x08
	.zero		1


	//   ....[17]....
        /*0914*/ 	.word	0x00000690
        /*0918*/ 	.word	0x000000ff
        /*091c*/ 	.word	0x000298a8
        /*0920*/ 	.short	0x0100
        /*0922*/ 	.byte	0x08
	.zero		1


	//   ....[18]....
        /*0924*/ 	.word	0x000007e0
        /*0928*/ 	.word	0x000000ff
        /*092c*/ 	.word	0x000298b0
        /*0930*/ 	.short	0x0100
        /*0932*/ 	.byte	0x08
	.zero		1


	//   ....[19]....
        /*0934*/ 	.word	0x000007f0
        /*0938*/ 	.word	0x000000ff
        /*093c*/ 	.word	0x000298c0
        /*0940*/ 	.short	0x0100
        /*0942*/ 	.byte	0x08
	.zero		1


	//   ....[20]....
        /*0944*/ 	.word	0x00000800
        /*0948*/ 	.word	0x000000ff
        /*094c*/ 	.word	0x000298b8
        /*0950*/ 	.short	0x0100
        /*0952*/ 	.byte	0x08
	.zero		1


	//   ....[21]....
        /*0954*/ 	.word	0x00000810
        /*0958*/ 	.word	0x000000ff
        /*095c*/ 	.word	0x000298c8
        /*0960*/ 	.short	0x0100
        /*0962*/ 	.byte	0x08
	.zero		1


	//   ....[22]....
        /*0964*/ 	.word	0x00001aa0
        /*0968*/ 	.word	0x000000ff
        /*096c*/ 	.word	0x00029800
        /*0970*/ 	.short	0x010a
        /*0972*/ 	.byte	0x29
	.zero		1


	//   ....[23]....
        /*0974*/ 	.word	0x00001b40
        /*0978*/ 	.word	0x00000002
        /*097c*/ 	.word	0x00029830
        /*0980*/ 	.short	0x010a
        /*0982*/ 	.byte	0x3f
	.zero		1


	//   ....[24]....
        /*0984*/ 	.word	0x00001b80
        /*0988*/ 	.word	0x00000002
        /*098c*/ 	.word	0x00029830
        /*0990*/ 	.short	0x010a
        /*0992*/ 	.byte	0x3f
	.zero		1


	//   ....[25]....
        /*0994*/ 	.word	0x000036c0
        /*0998*/ 	.word	0x000000ff
        /*099c*/ 	.word	0x00000000
        /*09a0*/ 	.short	0x0101
        /*09a2*/ 	.byte	0x06
	.zero		1


	//   ....[26]....
        /*09a4*/ 	.word	0x00005950
        /*09a8*/ 	.word	0x000000ff
        /*09ac*/ 	.word	0x00029830
        /*09b0*/ 	.short	0x010a
        /*09b2*/ 	.byte	0x06
	.zero		1


	//   ....[27]....
        /*09b4*/ 	.word	0x00005990
        /*09b8*/ 	.word	0x000000ff
        /*09bc*/ 	.word	0x00029830
        /*09c0*/ 	.short	0x010a
        /*09c2*/ 	.byte	0x06
	.zero		1


	//   ....[28]....
        /*09c4*/ 	.word	0x000065d0
        /*09c8*/ 	.word	0x000000ff
        /*09cc*/ 	.word	0x00029850
        /*09d0*/ 	.short	0x010a
        /*09d2*/ 	.byte	0x06
	.zero		1


	//   ....[29]....
        /*09d4*/ 	.word	0x00006610
        /*09d8*/ 	.word	0x000000ff
        /*09dc*/ 	.word	0x00029850
        /*09e0*/ 	.short	0x010a
        /*09e2*/ 	.byte	0x06
	.zero		1


	//   ....[30]....
        /*09e4*/ 	.word	0x00007270
        /*09e8*/ 	.word	0x000000ff
        /*09ec*/ 	.word	0x00000000
        /*09f0*/ 	.short	0x0101
        /*09f2*/ 	.byte	0x06
	.zero		1


	//   ....[31]....
        /*09f4*/ 	.word	0x000094a0
        /*09f8*/ 	.word	0x000000ff
        /*09fc*/ 	.word	0x00000000
        /*0a00*/ 	.short	0x0101
        /*0a02*/ 	.byte	0x06
	.zero		1


	//   ....[32]....
        /*0a04*/ 	.word	0x00009bc0
        /*0a08*/ 	.word	0x000000ff
        /*0a0c*/ 	.word	0x00029830
        /*0a10*/ 	.short	0x010a
        /*0a12*/ 	.byte	0x06
	.zero		1


	//   ....[33]....
        /*0a14*/ 	.word	0x00009c00
        /*0a18*/ 	.word	0x000000ff
        /*0a1c*/ 	.word	0x00029830
        /*0a20*/ 	.short	0x010a
        /*0a22*/ 	.byte	0x06
	.zero		1


	//   ....[34]....
        /*0a24*/ 	.word	0x0000a810
        /*0a28*/ 	.word	0x000000ff
        /*0a2c*/ 	.word	0x00029850
        /*0a30*/ 	.short	0x010a
        /*0a32*/ 	.byte	0x06
	.zero		1


	//   ....[35]....
        /*0a34*/ 	.word	0x0000a850
        /*0a38*/ 	.word	0x000000ff
        /*0a3c*/ 	.word	0x00029850
        /*0a40*/ 	.short	0x010a
        /*0a42*/ 	.byte	0x06
	.zero		1


	//   ....[36]....
        /*0a44*/ 	.word	0x0000b1b0
        /*0a48*/ 	.word	0x000000ff
        /*0a4c*/ 	.word	0x00000000
        /*0a50*/ 	.short	0x0101
        /*0a52*/ 	.byte	0x06
	.zero		1


	//   ....[37]....
        /*0a54*/ 	.word	0x0000cb40
        /*0a58*/ 	.word	0x000000ff
        /*0a5c*/ 	.word	0x00000000
        /*0a60*/ 	.short	0x0101
        /*0a62*/ 	.byte	0x06
	.zero		1


	//   ....[38]....
        /*0a64*/ 	.word	0x0000d1e0
        /*0a68*/ 	.word	0x000000ff
        /*0a6c*/ 	.word	0x00029850
        /*0a70*/ 	.short	0x010a
        /*0a72*/ 	.byte	0x09
	.zero		1


	//   ....[39]....
        /*0a74*/ 	.word	0x0000d220
        /*0a78*/ 	.word	0x000000ff
        /*0a7c*/ 	.word	0x00029850
        /*0a80*/ 	.short	0x010a
        /*0a82*/ 	.byte	0x09
	.zero		1


	//   ....[40]....
        /*0a84*/ 	.word	0x0000d880
        /*0a88*/ 	.word	0x000000ff
        /*0a8c*/ 	.word	0x00000000
        /*0a90*/ 	.short	0x0101
        /*0a92*/ 	.byte	0x04
	.zero		1


	//   ....[41]....
        /*0a94*/ 	.word	0x0000f4c0
        /*0a98*/ 	.word	0x00000003
        /*0a9c*/ 	.word	0x00000000
        /*0aa0*/ 	.short	0x0101
        /*0aa2*/ 	.byte	0x3f
	.zero		1


	//   ....[42]....
        /*0aa4*/ 	.word	0x00012720
        /*0aa8*/ 	.word	0x00000000
        /*0aac*/ 	.word	0x00029880
        /*0ab0*/ 	.short	0x010a
        /*0ab2*/ 	.byte	0x3f
	.zero		1


	//   ....[43]....
        /*0ab4*/ 	.word	0x00012d70
        /*0ab8*/ 	.word	0x00000000
        /*0abc*/ 	.word	0x00029870
        /*0ac0*/ 	.short	0x0107
        /*0ac2*/ 	.byte	0x3f
	.zero		1


	//   ....[44]....
        /*0ac4*/ 	.word	0x00012e30
        /*0ac8*/ 	.word	0x00000000
        /*0acc*/ 	.word	0x00029870
        /*0ad0*/ 	.short	0x0101
        /*0ad2*/ 	.byte	0x3f
	.zero		1


	//   ....[45]....
        /*0ad4*/ 	.word	0x00012e60
        /*0ad8*/ 	.word	0x00000000
        /*0adc*/ 	.word	0x00029840
        /*0ae0*/ 	.short	0x010a
        /*0ae2*/ 	.byte	0x3f
	.zero		1


	//   ....[46]....
        /*0ae4*/ 	.word	0x000134a0
        /*0ae8*/ 	.word	0x00000000
        /*0aec*/ 	.word	0x00029830
        /*0af0*/ 	.short	0x0107
        /*0af2*/ 	.byte	0x3f
	.zero		1


	//   ....[47]....
        /*0af4*/ 	.word	0x00013570
        /*0af8*/ 	.word	0x00000000
        /*0afc*/ 	.word	0x00029830
        /*0b00*/ 	.short	0x0101
        /*0b02*/ 	.byte	0x3f
	.zero		1


	//   ....[48]....
        /*0b04*/ 	.word	0x00013e50
        /*0b08*/ 	.word	0x00000016
        /*0b0c*/ 	.word	0x00029800
        /*0b10*/ 	.short	0x0107
        /*0b12*/ 	.byte	0x3f
	.zero		1


	//   ....[49]....
        /*0b14*/ 	.word	0x00013f50
        /*0b18*/ 	.word	0x00000016
        /*0b1c*/ 	.word	0x00029800
        /*0b20*/ 	.short	0x0101
        /*0b22*/ 	.byte	0x3f
	.zero		1


	//   ....[50]....
        /*0b24*/ 	.word	0x00013f70
        /*0b28*/ 	.word	0x00000016
        /*0b2c*/ 	.word	0x00029820
        /*0b30*/ 	.short	0x010a
        /*0b32*/ 	.byte	0x3f
	.zero		1


	//   ....[51]....
        /*0b34*/ 	.word	0x00014490
        /*0b38*/ 	.word	0x00000000
        /*0b3c*/ 	.word	0x00029880
        /*0b40*/ 	.short	0x010a
        /*0b42*/ 	.byte	0x3f
	.zero		1


	//   ....[52]....
        /*0b44*/ 	.word	0x00014970
        /*0b48*/ 	.word	0x00000000
        /*0b4c*/ 	.word	0x00029870
        /*0b50*/ 	.short	0x0107
        /*0b52*/ 	.byte	0x3f
	.zero		1


	//   ....[53]....
        /*0b54*/ 	.word	0x00014a30
        /*0b58*/ 	.word	0x00000000
        /*0b5c*/ 	.word	0x00029870
        /*0b60*/ 	.short	0x0101
        /*0b62*/ 	.byte	0x3f
	.zero		1


	//   ....[54]....
        /*0b64*/ 	.word	0x00014a60
        /*0b68*/ 	.word	0x00000000
        /*0b6c*/ 	.word	0x00029840
        /*0b70*/ 	.short	0x010a
        /*0b72*/ 	.byte	0x3f
	.zero		1


	//   ....[55]....
        /*0b74*/ 	.word	0x00014f60
        /*0b78*/ 	.word	0x00000000
        /*0b7c*/ 	.word	0x00029830
        /*0b80*/ 	.short	0x0107
        /*0b82*/ 	.byte	0x3f
	.zero		1


	//   ....[56]....
        /*0b84*/ 	.word	0x00015020
        /*0b88*/ 	.word	0x00000000
        /*0b8c*/ 	.word	0x00029830
        /*0b90*/ 	.short	0x0101
        /*0b92*/ 	.byte	0x3f
	.zero		1


	//   ....[57]....
        /*0b94*/ 	.word	0x000150b0
        /*0b98*/ 	.word	0x00000003
        /*0b9c*/ 	.word	0x00029870
        /*0ba0*/ 	.short	0x010a
        /*0ba2*/ 	.byte	0x3f
	.zero		1


	//   ....[58]....
        /*0ba4*/ 	.word	0x00015140
        /*0ba8*/ 	.word	0x00000003
        /*0bac*/ 	.word	0x00029860
        /*0bb0*/ 	.short	0x010a
        /*0bb2*/ 	.byte	0x3f
	.zero		1


	//   ....[59]....
        /*0bb4*/ 	.word	0x00015650
        /*0bb8*/ 	.word	0x00000003
        /*0bbc*/ 	.word	0x00029850
        /*0bc0*/ 	.short	0x0101
        /*0bc2*/ 	.byte	0x3f
	.zero		1


	//   ....[60]....
        /*0bc4*/ 	.word	0x000156e0
        /*0bc8*/ 	.word	0x00000003
        /*0bcc*/ 	.word	0x00000000
        /*0bd0*/ 	.short	0x0101
        /*0bd2*/ 	.byte	0x3f
	.zero		1


	//   ....[61]....
        /*0bd4*/ 	.word	0x000158a0
        /*0bd8*/ 	.word	0x00000011
        /*0bdc*/ 	.word	0x00029870
        /*0be0*/ 	.short	0x010a
        /*0be2*/ 	.byte	0x3f
	.zero		1


	//   ....[62]....
        /*0be4*/ 	.word	0x00015920
        /*0be8*/ 	.word	0x00000011
        /*0bec*/ 	.word	0x00029860
        /*0bf0*/ 	.short	0x010a
        /*0bf2*/ 	.byte	0x3f
	.zero		1


	//   ....[63]....
        /*0bf4*/ 	.word	0x00015e40
        /*0bf8*/ 	.word	0x00000011
        /*0bfc*/ 	.word	0x00029850
        /*0c00*/ 	.short	0x0101
        /*0c02*/ 	.byte	0x3f
	.zero		1


	//   ....[64]....
        /*0c04*/ 	.word	0x00015ef0
        /*0c08*/ 	.word	0x00000011
        /*0c0c*/ 	.word	0x00000000
        /*0c10*/ 	.short	0x0101
        /*0c12*/ 	.byte	0x3f
	.zero		1


	//   ....[65]....
        /*0c14*/ 	.word	0x00016b90
        /*0c18*/ 	.word	0x00000005
        /*0c1c*/ 	.word	0x00029820
        /*0c20*/ 	.short	0x010a
        /*0c22*/ 	.byte	0x3f
	.zero		1


	//   ....[66]....
        /*0c24*/ 	.word	0x00016d10
        /*0c28*/ 	.word	0x00000003
        /*0c2c*/ 	.word	0x00029840
        /*0c30*/ 	.short	0x010a
        /*0c32*/ 	.byte	0x3f
	.zero		1


	//   ....[67]....
        /*0c34*/ 	.word	0x00016db0
        /*0c38*/ 	.word	0x00000005
        /*0c3c*/ 	.word	0x00029840
        /*0c40*/ 	.short	0x010a
        /*0c42*/ 	.byte	0x3f
	.zero		1


	//   ....[68]....
        /*0c44*/ 	.word	0x00016df0
        /*0c48*/ 	.word	0x00000003
        /*0c4c*/ 	.word	0x00029860
        /*0c50*/ 	.short	0x010a
        /*0c52*/ 	.byte	0x3f
	.zero		1


	//   ....[69]....
        /*0c54*/ 	.word	0x00016e30
        /*0c58*/ 	.word	0x00000005
        /*0c5c*/ 	.word	0x00029860
        /*0c60*/ 	.short	0x010a
        /*0c62*/ 	.byte	0x3f
	.zero		1


	//   ....[70]....
        /*0c64*/ 	.word	0x00016e70
        /*0c68*/ 	.word	0x00000003
        /*0c6c*/ 	.word	0x00029880
        /*0c70*/ 	.short	0x010a
        /*0c72*/ 	.byte	0x3f
	.zero		1


	//   ....[71]....
        /*0c74*/ 	.word	0x00016eb0
        /*0c78*/ 	.word	0x00000005
        /*0c7c*/ 	.word	0x00029880
        /*0c80*/ 	.short	0x010a
        /*0c82*/ 	.byte	0x3f
	.zero		1


	//   ....[72]....
        /*0c84*/ 	.word	0x00016f20
        /*0c88*/ 	.word	0x00000003
        /*0c8c*/ 	.word	0x00029800
        /*0c90*/ 	.short	0x010a
        /*0c92*/ 	.byte	0x3f
	.zero		1


	//   ....[73]....
        /*0c94*/ 	.word	0x00016f70
        /*0c98*/ 	.word	0x00000002
        /*0c9c*/ 	.word	0x00029830
        /*0ca0*/ 	.short	0x010a
        /*0ca2*/ 	.byte	0x3f
	.zero		1


	//   ....[74]....
        /*0ca4*/ 	.word	0x00016fd0
        /*0ca8*/ 	.word	0x00000007
        /*0cac*/ 	.word	0x00029830
        /*0cb0*/ 	.short	0x010a
        /*0cb2*/ 	.byte	0x3f
	.zero		1


	//   ....[75]....
        /*0cb4*/ 	.word	0x00017030
        /*0cb8*/ 	.word	0x00000007
        /*0cbc*/ 	.word	0x00029850
        /*0cc0*/ 	.short	0x010a
        /*0cc2*/ 	.byte	0x3f
	.zero		1


	//   ....[76]....
        /*0cc4*/ 	.word	0x00017090
        /*0cc8*/ 	.word	0x00000007
        /*0ccc*/ 	.word	0x00029830
        /*0cd0*/ 	.short	0x010a
        /*0cd2*/ 	.byte	0x3f
	.zero		1


	//   ....[77]....
        /*0cd4*/ 	.word	0x000170f0
        /*0cd8*/ 	.word	0x00000007
        /*0cdc*/ 	.word	0x00029850
        /*0ce0*/ 	.short	0x010a
        /*0ce2*/ 	.byte	0x3f
	.zero		1


	//   ....[78]....
        /*0ce4*/ 	.word	0x00017150
        /*0ce8*/ 	.word	0x00000005
        /*0cec*/ 	.word	0x00029850
        /*0cf0*/ 	.short	0x010a
        /*0cf2*/ 	.byte	0x3f
	.zero		1


	//   ....[79]....
        /*0cf4*/ 	.word	0x00017250
        /*0cf8*/ 	.word	0x00000000
        /*0cfc*/ 	.word	0x00029880
        /*0d00*/ 	.short	0x010a
        /*0d02*/ 	.byte	0x3f
	.zero		1


	//   ....[80]....
        /*0d04*/ 	.word	0x000179c0
        /*0d08*/ 	.word	0x00000000
        /*0d0c*/ 	.word	0x00029840
        /*0d10*/ 	.short	0x010a
        /*0d12*/ 	.byte	0x3f
	.zero		1


	//   ....[81]....
        /*0d14*/ 	.word	0x00018680
        /*0d18*/ 	.word	0x00000016
        /*0d1c*/ 	.word	0x00029820
        /*0d20*/ 	.short	0x010a
        /*0d22*/ 	.byte	0x3f
	.zero		1


	//   ....[82]....
        /*0d24*/ 	.word	0x000186d0
        /*0d28*/ 	.word	0x00000000
        /*0d2c*/ 	.word	0x00029880
        /*0d30*/ 	.short	0x010a
        /*0d32*/ 	.byte	0x3f
	.zero		1


	//   ....[83]....
        /*0d34*/ 	.word	0x00018cf0
        /*0d38*/ 	.word	0x00000000
        /*0d3c*/ 	.word	0x00029840
        /*0d40*/ 	.short	0x010a
        /*0d42*/ 	.byte	0x3f
	.zero		1


	//   ....[84]....
        /*0d44*/ 	.word	0x00019330
        /*0d48*/ 	.word	0x00000003
        /*0d4c*/ 	.word	0x00029870
        /*0d50*/ 	.short	0x010a
        /*0d52*/ 	.byte	0x3f
	.zero		1


	//   ....[85]....
        /*0d54*/ 	.word	0x00019380
        /*0d58*/ 	.word	0x00000003
        /*0d5c*/ 	.word	0x00029860
        /*0d60*/ 	.short	0x010a
        /*0d62*/ 	.byte	0x3f
	.zero		1


	//   ....[86]....
        /*0d64*/ 	.word	0x000193d0
        /*0d68*/ 	.word	0x00000011
        /*0d6c*/ 	.word	0x00029870
        /*0d70*/ 	.short	0x010a
        /*0d72*/ 	.byte	0x3f
	.zero		1


	//   ....[87]....
        /*0d74*/ 	.word	0x00019420
        /*0d78*/ 	.word	0x00000011
        /*0d7c*/ 	.word	0x00029860
        /*0d80*/ 	.short	0x010a
        /*0d82*/ 	.byte	0x3f
	.zero		1


	//   ....[88]....
        /*0d84*/ 	.word	0x00019470
        /*0d88*/ 	.word	0x00000005
        /*0d8c*/ 	.word	0x00029820
        /*0d90*/ 	.short	0x010a
        /*0d92*/ 	.byte	0x3f
	.zero		1


	//   ....[89]....
        /*0d94*/ 	.word	0x00019610
        /*0d98*/ 	.word	0x00000003
        /*0d9c*/ 	.word	0x00029840
        /*0da0*/ 	.short	0x010a
        /*0da2*/ 	.byte	0x3f
	.zero		1


	//   ....[90]....
        /*0da4*/ 	.word	0x00019660
        /*0da8*/ 	.word	0x00000005
        /*0dac*/ 	.word	0x00029840
        /*0db0*/ 	.short	0x010a
        /*0db2*/ 	.byte	0x3f
	.zero		1


	//   ....[91]....
        /*0db4*/ 	.word	0x000196b0
        /*0db8*/ 	.word	0x00000003
        /*0dbc*/ 	.word	0x00029860
        /*0dc0*/ 	.short	0x010a
        /*0dc2*/ 	.byte	0x3f
	.zero		1


	//   ....[92]....
        /*0dc4*/ 	.word	0x00019700
        /*0dc8*/ 	.word	0x00000005
        /*0dcc*/ 	.word	0x00029860
        /*0dd0*/ 	.short	0x010a
        /*0dd2*/ 	.byte	0x3f
	.zero		1


	//   ....[93]....
        /*0dd4*/ 	.word	0x00019750
        /*0dd8*/ 	.word	0x00000003
        /*0ddc*/ 	.word	0x00029880
        /*0de0*/ 	.short	0x010a
        /*0de2*/ 	.byte	0x3f
	.zero		1


	//----- nvinfo : EIATTR_NUM_MBARRIERS
	.align		4
.L_303:
        /*0de4*/ 	.byte	0x03, 0x38
        /*0de6*/ 	.short	0x0016


	//----- nvinfo : EIATTR_EXIT_INSTR_OFFSETS
	.align		4
        /*0de8*/ 	.byte	0x04, 0x1c
        /*0dea*/ 	.short	(.L_305 - .L_304)


	//   ....[0]....
.L_304:
        /*0dec*/ 	.word	0x000009c0


	//   ....[1]....
        /*0df0*/ 	.word	0x00010400


	//   ....[2]....
        /*0df4*/ 	.word	0x00016f00


	//----- nvinfo : EIATTR_MAX_THREADS
	.align		4
.L_305:
        /*0df8*/ 	.byte	0x04, 0x05
        /*0dfa*/ 	.short	(.L_307 - .L_306)
.L_306:
        /*0dfc*/ 	.word	0x00000180
        /*0e00*/ 	.word	0x00000001
        /*0e04*/ 	.word	0x00000001


	//----- nvinfo : EIATTR_CRS_STACK_SIZE
	.align		4
.L_307:
        /*0e08*/ 	.byte	0x04, 0x1e
        /*0e0a*/ 	.short	(.L_309 - .L_308)
.L_308:
        /*0e0c*/ 	.word	0x00000000


	//----- nvinfo : EIATTR_CBANK_PARAM_SIZE
	.align		4
.L_309:
        /*0e10*/ 	.byte	0x03, 0x19
        /*0e12*/ 	.short	0x0af0


	//----- nvinfo : EIATTR_PARAM_CBANK
	.align		4
        /*0e14*/ 	.byte	0x04, 0x0a
        /*0e16*/ 	.short	(.L_311 - .L_310)
	.align		4
.L_310:
        /*0e18*/ 	.word	index@(.nv.constant0._ZN7cutlass13device_kernelIN5flash11enable_sm90INS1_16FlashAttnFwdSm90INS1_25CollectiveMainloopFwdSm90ILi2EN4cute5tupleIJNS5_1CILi1EEES8_S8_EEENS6_IJNS7_ILi128EEENS7_ILi160EEENS7_ILi192EEEEEELi128ENS_12float_e4m3_tEfNS_4arch4Sm90ELb1ELb0ELb1ELb1ELb1ELb0ELb0ELb1ELb1ELb1ELb0ELb0EEENS1_21CollectiveEpilogueFwdINS6_IJSA_SA_SB_EEES9_NS_10bfloat16_tESG_Li256ELb1ELb1ELb0ELb1EEENS1_36VarlenDynamicPersistentTileSchedulerILi128ELi160ELi256ELi128ELb0ELb1ELb1ELb1ELb1ELb1EEEEEEEEEvNT_6ParamsE)
        /*0e1c*/ 	.short	0x0210
        /*0e1e*/ 	.short	0x0af0


	//----- nvinfo : EIATTR_SW_WAR
	.align		4
.L_311:
        /*0e20*/ 	.byte	0x04, 0x36
        /*0e22*/ 	.short	(.L_313 - .L_312)
.L_312:
        /*0e24*/ 	.word	0x00000008
.L_313:


//--------------------- .nv.info._ZN7cutlass13device_kernelIN5flash11enable_sm90INS1_16FlashAttnFwdSm90INS1_25CollectiveMainloopFwdSm90ILi2EN4cute5tupleIJNS5_1CILi1EEES8_S8_EEENS6_IJNS7_ILi128EEENS7_ILi160EEENS7_ILi192EEEEEELi128ENS_12float_e4m3_tEfNS_4arch4Sm90ELb1ELb0ELb1ELb1ELb1ELb1ELb0ELb1ELb1ELb1ELb0ELb0EEENS1_21CollectiveEpilogueFwdINS6_IJSA_SA_SB_EEES9_NS_10bfloat16_tESG_Li256ELb1ELb1ELb0ELb1EEENS1_36VarlenDynamicPersistentTileSchedulerILi128ELi160ELi256ELi128ELb0ELb1ELb1ELb1ELb1ELb1EEEEEEEEEvNT_6ParamsE --------------------------
	.section	.nv.info._ZN7cutlass13device_kernelIN5flash11enable_sm90INS1_16FlashAttnFwdSm90INS1_25CollectiveMainloopFwdSm90ILi2EN4cute5tupleIJNS5_1CILi1EEES8_S8_EEENS6_IJNS7_ILi128EEENS7_ILi160EEENS7_ILi192EEEEEELi128ENS_12float_e4m3_tEfNS_4arch4Sm90ELb1ELb0ELb1ELb1ELb1ELb1ELb0ELb1ELb1ELb1ELb0ELb0EEENS1_21CollectiveEpilogueFwdINS6_IJSA_SA_SB_EEES9_NS_10bfloat16_tESG_Li256ELb1ELb1ELb0ELb1EEENS1_36VarlenDynamicPersistentTileSchedulerILi128ELi160ELi256ELi128ELb0ELb1ELb1ELb1ELb1ELb1EEEEEEEEEvNT_6ParamsE,"",@"SHT_CUDA_INFO"
	.sectionflags	@""
	.align	4


	//----- nvinfo : EIATTR_CUDA_API_VERSION
	.align		4
        /*0000*/ 	.byte	0x04, 0x37
        /*0002*/ 	.short	(.L_315 - .L_314)
.L_314:
        /*0004*/ 	.word	0x00000082


	//----- nvinfo : EIATTR_KPARAM_INFO
	.align		4
.L_315:
        /*0008*/ 	.byte	0x04, 0x17
        /*000a*/ 	.short	(.L_317 - .L_316)
.L_316:
        /*000c*/ 	.word	0x00000000
        /*0010*/ 	.short	0x0000
        /*0012*/ 	.short	0x0070
        /*0014*/ 	.byte	0x00, 0xf0, 0x01, 0x2a


	//----- nvinfo : EIATTR_SPARSE_MMA_MASK
	.align		4
.L_317:
        /*0018*/ 	.byte	0x03, 0x50
        /*001a*/ 	.short	0x0000


	//----- nvinfo : EIATTR_MAXREG_COUNT
	.align		4
        /*001c*/ 	.byte	0x03, 0x1b
        /*001e*/ 	.short	0x00a8


	//----- nvinfo : EIATTR_NUM_BARRIERS
	.align		4
        /*0020*/ 	.byte	0x02, 0x4c
        /*0022*/ 	.byte	0x10
	.zero		1


	//----- nvinfo : EIATTR_EXTERNS
	.align		4
        /*0024*/ 	.byte	0x04, 0x0f
        /*0026*/ 	.short	(.L_319 - .L_318)


	//   ....[0]....
	.align		4
.L_318:
        /*0028*/ 	.word	index@(__assertfail)


	//----- nvinfo : EIATTR_ANNOTATIONS
	.align		4
.L_319:
        /*002c*/ 	.byte	0x04, 0x55
        /*002e*/ 	.short	(.L_321 - .L_320)


	//   ....[0]....
.L_320:
        /* <DEDUP_REMOVED lines=48> */


	//----- nvinfo : EIATTR_MERCURY_ISA_VERSION
	.align		4
.L_321:
        /*0320*/ 	.byte	0x03, 0x5f
        /*0322*/ 	.short	0x0101


	//----- nvinfo : EIATTR_UNUSED_LOAD_BYTE_OFFSET
	.align		4
        /*0324*/ 	.byte	0x04, 0x44
        /*0326*/ 	.short	(.L_323 - .L_322)


	//   ....[0]....
.L_322:
        /*0328*/ 	.word	0x00000a90
        /*032c*/ 	.word	0x0000fff0


	//   ....[1]....
        /*0330*/ 	.word	0x00024b40
        /*0334*/ 	.word	0x0000fff0


	//----- nvinfo : EIATTR_INT_WARP_WIDE_INSTR_OFFSETS
	.align		4
.L_323:
        /*0338*/ 	.byte	0x04, 0x31
        /*033a*/ 	.short	(.L_325 - .L_324)


	//   ....[0]....
.L_324:
        /*033c*/ 	.word	0x00000130


	//   ....[1]....
        /*0340*/ 	.word	0x00000170


	//   ....[2]....
        /*0344*/ 	.word	0x000001e0


	//   ....[3]....
        /*0348*/ 	.word	0x00029aa0


	//   ....[4]....
        /*034c*/ 	.word	0x00029b30


	//   ....[5]....
        /*0350*/ 	.word	0x0002da80


	//   ....[6]....
        /*0354*/ 	.word	0x0002db10


	//----- nvinfo : EIATTR_COOP_GROUP_MASK_REGIDS
	.align		4
.L_325:
        /*0358*/ 	.byte	0x04, 0x29
        /*035a*/ 	.short	(.L_327 - .L_326)


	//   ....[0]....
.L_326:
        /*035c*/ 	.word	0xffffffff


	//   ....[1]....
        /*0360*/ 	.word	0xffffffff


	//   ....[2]....
        /*0364*/ 	.word	0xffffffff


	//   ....[3]....
        /*0368*/ 	.word	0xffffffff


	//   ....[4]....
        /*036c*/ 	.word	0xffffffff


	//   ....[5]....
        /*0370*/ 	.word	0xffffffff


	//   ....[6]....
        /*0374*/ 	.word	0xffffffff


	//   ....[7]....
        /*0378*/ 	.word	0xffffffff


	//   ....[8]....
        /*037c*/ 	.word	0xffffffff


	//   ....[9]....
        /*0380*/ 	.word	0xffffffff


	//   ....[10]....
        /*0384*/ 	.word	0xffffffff


	//   ....[11]....
        /*0388*/ 	.word	0xffffffff


	//   ....[12]....
        /*038c*/ 	.word	0xffffffff


	//   ....[13]....
        /*0390*/ 	.word	0xffffffff


	//   ....[14]....
        /*0394*/ 	.word	0xffffffff


	//   ....[15]....
        /*0398*/ 	.word	0xffffffff


	//   ....[16]....
        /*039c*/ 	.word	0xffffffff


	//   ....[17]....
        /*03a0*/ 	.word	0xffffffff


	//   ....[18]....
        /*03a4*/ 	.word	0xffffffff


	//   ....[19]....
        /*03a8*/ 	.word	0xffffffff


	//   ....[20]....
        /*03ac*/ 	.word	0xffffffff


	//   ....[21]....
        /*03b0*/ 	.word	0xffffffff


	//   ....[22]....
        /*03b4*/ 	.word	0xffffffff


	//   ....[23]....
        /*03b8*/ 	.word	0xffffffff


	//   ....[24]....
        /*03bc*/ 	.word	0xffffffff


	//   ....[25]....
        /*03c0*/ 	.word	0xffffffff


	//   ....[26]....
        /*03c4*/ 	.word	0xffffffff


	//   ....[27]....
        /*03c8*/ 	.word	0xffffffff


	//   ....[28]....
        /*03cc*/ 	.word	0xffffffff


	//   ....[29]....
        /*03d0*/ 	.word	0xffffffff


	//   ....[30]....
        /*03d4*/ 	.word	0xffffffff


	//   ....[31]....
        /*03d8*/ 	.word	0xffffffff


	//   ....[32]....
        /*03dc*/ 	.word	0xffffffff


	//   ....[33]....
        /*03e0*/ 	.word	0xffffffff


	//   ....[34]....
        /*03e4*/ 	.word	0xffffffff


	//   ....[35]....
        /*03e8*/ 	.word	0xffffffff


	//   ....[36]....
        /*03ec*/ 	.word	0xffffffff


	//   ....[37]....
        /*03f0*/ 	.word	0xffffffff


	//   ....[38]....
        /*03f4*/ 	.word	0xffffffff


	//   ....[39]....
        /*03f8*/ 	.word	0xffffffff


	//   ....[40]....
        /*03fc*/ 	.word	0xffffffff


	//   ....[41]....
        /*0400*/ 	.word	0xffffffff


	//   ....[42]....
        /*0404*/ 	.word	0xffffffff


	//   ....[43]....
        /*0408*/ 	.word	0xffffffff


	//   ....[44]....
        /*040c*/ 	.word	0xffffffff


	//   ....[45]....
        /*0410*/ 	.word	0xffffffff


	//   ....[46]....
        /*0414*/ 	.word	0xffffffff


	//   ....[47]....
        /*0418*/ 	.word	0xffffffff


	//   ....[48]....
        /*041c*/ 	.word	0xffffffff


	//   ....[49]....
        /*0420*/ 	.word	0xffffffff


	//   ....[50]....
        /*0424*/ 	.word	0xffffffff


	//   ....[51]....
        /*0428*/ 	.word	0xffffffff


	//   ....[52]....
        /*042c*/ 	.word	0xffffffff


	//   ....[53]....
        /*0430*/ 	.word	0xffffffff


	//   ....[54]....
        /*0434*/ 	.word	0xffffffff


	//   ....[55]....
        /*0438*/ 	.word	0xffffffff


	//   ....[56]....
        /*043c*/ 	.word	0xffffffff


	//   ....[57]....
        /*0440*/ 	.word	0xffffffff


	//   ....[58]....
        /*0444*/ 	.word	0xffffffff


	//   ....[59]....
        /*0448*/ 	.word	0xffffffff


	//   ....[60]....
        /*044c*/ 	.word	0xffffffff


	//   ....[61]....
        /*0450*/ 	.word	0xffffffff


	//   ....[62]....
        /*0454*/ 	.word	0xffffffff


	//   ....[63]....
        /*0458*/ 	.word	0xffffffff


	//   ....[64]....
        /*045c*/ 	.word	0xffffffff


	//   ....[65]....
        /*0460*/ 	.word	0xffffffff


	//   ....[66]....
        /*0464*/ 	.word	0xffffffff


	//   ....[67]....
        /*0468*/ 	.word	0xffffffff


	//   ....[68]....
        /*046c*/ 	.word	0xffffffff


	//   ....[69]....
        /*0470*/ 	.word	0xffffffff


	//   ....[70]....
        /*0474*/ 	.word	0xffffffff


	//   ....[71]....
        /*0478*/ 	.word	0xffffffff


	//   ....[72]....
        /*047c*/ 	.word	0xffffffff


	//   ....[73]....
        /*0480*/ 	.word	0xffffffff


	//   ....[74]....
        /*0484*/ 	.word	0xffffffff


	//   ....[75]....
        /*0488*/ 	.word	0xffffffff


	//   ....[76]....
        /*048c*/ 	.word	0xffffffff


	//   ....[77]....
        /*0490*/ 	.word	0xffffffff


	//   ....[78]....
        /*0494*/ 	.word	0xffffffff


	//   ....[79]....
        /*0498*/ 	.word	0xffffffff


	//   ....[80]....
        /*049c*/ 	.word	0xffffffff


	//   ....[81]....
        /*04a0*/ 	.word	0xffffffff


	//   ....[82]....
        /*04a4*/ 	.word	0xffffffff


	//   ....[83]....
        /*04a8*/ 	.word	0xffffffff


	//   ....[84]....
        /*04ac*/ 	.word	0xffffffff


	//   ....[85]....
        /*04b0*/ 	.word	0xffffffff


	//   ....[86]....
        /*04b4*/ 	.word	0xffffffff


	//   ....[87]....
        /*04b8*/ 	.word	0xffffffff


	//   ....[88]....
        /*04bc*/ 	.word	0xffffffff


	//   ....[89]....
        /*04c0*/ 	.word	0xffffffff


	//   ....[90]....
        /*04c4*/ 	.word	0xffffffff


	//   ....[91]....
        /*04c8*/ 	.word	0xffffffff


	//   ....[92]....
        /*04cc*/ 	.word	0xffffffff


	//   ....[93]....
        /*04d0*/ 	.word	0xffffffff


	//   ....[94]....
        /*04d4*/ 	.word	0xffffffff


	//   ....[95]....
        /*04d8*/ 	.word	0xffffffff


	//   ....[96]....
        /*04dc*/ 	.word	0xffffffff


	//   ....[97]....
        /*04e0*/ 	.word	0xffffffff


	//   ....[98]....
        /*04e4*/ 	.word	0xffffffff


	//   ....[99]....
        /*04e8*/ 	.word	0xffffffff


	//   ....[100]....
        /*04ec*/ 	.word	0xffffffff


	//   ....[101]....
        /*04f0*/ 	.word	0xffffffff


	//   ....[102]....
        /*04f4*/ 	.word	0xffffffff


	//   ....[103]....
        /*04f8*/ 	.word	0xffffffff


	//   ....[104]....
        /*04fc*/ 	.word	0xffffffff


	//   ....[105]....
        /*0500*/ 	.word	0xffffffff


	//   ....[106]....
        /*0504*/ 	.word	0xffffffff


	//   ....[107]....
        /*0508*/ 	.word	0xffffffff


	//   ....[108]....
        /*050c*/ 	.word	0xffffffff


	//   ....[109]....
        /*0510*/ 	.word	0xffffffff


	//   ....[110]....
        /*0514*/ 	.word	0xffffffff


	//   ....[111]....
        /*0518*/ 	.word	0xffffffff


	//   ....[112]....
        /*051c*/ 	.word	0xffffffff


	//   ....[113]....
        /*0520*/ 	.word	0xffffffff


	//   ....[114]....
        /*0524*/ 	.word	0xffffffff


	//   ....[115]....
        /*0528*/ 	.word	0xffffffff


	//   ....[116]....
        /*052c*/ 	.word	0xffffffff


	//   ....[117]....
        /*0530*/ 	.word	0xffffffff


	//   ....[118]....
        /*0534*/ 	.word	0xffffffff


	//   ....[119]....
        /*0538*/ 	.word	0xffffffff


	//   ....[120]....
        /*053c*/ 	.word	0xffffffff


	//   ....[121]....
        /*0540*/ 	.word	0xffffffff


	//   ....[122]....
        /*0544*/ 	.word	0xffffffff


	//   ....[123]....
        /*0548*/ 	.word	0xffffffff


	//   ....[124]....
        /*054c*/ 	.word	0xffffffff


	//   ....[125]....
        /*0550*/ 	.word	0xffffffff


	//   ....[126]....
        /*0554*/ 	.word	0xffffffff


	//   ....[127]....
        /*0558*/ 	.word	0xffffffff


	//   ....[128]....
        /*055c*/ 	.word	0xffffffff


	//   ....[129]....
        /*0560*/ 	.word	0xffffffff


	//   ....[130]....
        /*0564*/ 	.word	0xffffffff


	//   ....[131]....
        /*0568*/ 	.word	0xffffffff


	//   ....[132]....
        /*056c*/ 	.word	0xffffffff


	//   ....[133]....
        /*0570*/ 	.word	0xffffffff


	//   ....[134]....
        /*0574*/ 	.word	0xffffffff


	//   ....[135]....
        /*0578*/ 	.word	0xffffffff


	//   ....[136]....
        /*057c*/ 	.word	0xffffffff


	//   ....[137]....
        /*0580*/ 	.word	0xffffffff


	//   ....[138]....
        /*0584*/ 	.word	0xffffffff


	//   ....[139]....
        /*0588*/ 	.word	0xffffffff


	//   ....[140]....
        /*058c*/ 	.word	0xffffffff


	//   ....[141]....
        /*0590*/ 	.word	0xffffffff


	//   ....[142]....
        /*0594*/ 	.word	0xffffffff


	//   ....[143]....
        /*0598*/ 	.word	0xffffffff


	//   ....[144]....
        /*059c*/ 	.word	0xffffffff


	//   ....[145]....
        /*05a0*/ 	.word	0xffffffff


	//   ....[146]....
        /*05a4*/ 	.word	0xffffffff


	//   ....[147]....
        /*05a8*/ 	.word	0xffffffff


	//   ....[148]....
        /*05ac*/ 	.word	0xffffffff


	//   ....[149]....
        /*05b0*/ 	.word	0xffffffff


	//   ....[150]....
        /*05b4*/ 	.word	0xffffffff


	//   ....[151]....
        /*05b8*/ 	.word	0xffffffff


	//   ....[152]....
        /*05bc*/ 	.word	0xffffffff


	//   ....[153]....
        /*05c0*/ 	.word	0xffffffff


	//   ....[154]....
        /*05c4*/ 	.word	0xffffffff


	//   ....[155]....
        /*05c8*/ 	.word	0xffffffff


	//   ....[156]....
        /*05cc*/ 	.word	0xffffffff


	//   ....[157]....
        /*05d0*/ 	.word	0xffffffff


	//   ....[158]....
        /*05d4*/ 	.word	0xffffffff


	//   ....[159]....
        /*05d8*/ 	.word	0xffffffff


	//   ....[160]....
        /*05dc*/ 	.word	0xffffffff


	//   ....[161]....
        /*05e0*/ 	.word	0xffffffff


	//   ....[162]....
        /*05e4*/ 	.word	0xffffffff


	//   ....[163]....
        /*05e8*/ 	.word	0xffffffff


	//   ....[164]....
        /*05ec*/ 	.word	0xffffffff


	//   ....[165]....
        /*05f0*/ 	.word	0xffffffff


	//   ....[166]....
        /*05f4*/ 	.word	0xffffffff


	//   ....[167]....
        /*05f8*/ 	.word	0xffffffff


	//   ....[168]....
        /*05fc*/ 	.word	0xffffffff


	//   ....[169]....
        /*0600*/ 	.word	0xffffffff


	//   ....[170]....
        /*0604*/ 	.word	0xffffffff


	//   ....[171]....
        /*0608*/ 	.word	0xffffffff


	//   ....[172]....
        /*060c*/ 	.word	0xffffffff


	//   ....[173]....
        /*0610*/ 	.word	0xffffffff


	//   ....[174]....
        /*0614*/ 	.word	0xffffffff


	//   ....[175]....
        /*0618*/ 	.word	0xffffffff


	//   ....[176]....
        /*061c*/ 	.word	0xffffffff


	//   ....[177]....
        /*0620*/ 	.word	0xffffffff


	//   ....[178]....
        /*0624*/ 	.word	0xffffffff


	//   ....[179]....
        /*0628*/ 	.word	0xffffffff


	//   ....[180]....
        /*062c*/ 	.word	0xffffffff


	//   ....[181]....
        /*0630*/ 	.word	0xffffffff


	//   ....[182]....
        /*0634*/ 	.word	0xffffffff


	//   ....[183]....
        /*0638*/ 	.word	0xffffffff


	//   ....[184]....
        /*063c*/ 	.word	0xffffffff


	//   ....[185]....
        /*0640*/ 	.word	0xffffffff


	//   ....[186]....
        /*0644*/ 	.word	0xffffffff


	//   ....[187]....
        /*0648*/ 	.word	0x0500000f


	//   ....[188]....
        /*064c*/ 	.word	0x0500000f


	//   ....[189]....
        /*0650*/ 	.word	0x0500000f


	//   ....[190]....
        /*0654*/ 	.word	0x0500000f


	//   ....[191]....
        /*0658*/ 	.word	0x0500000f


	//   ....[192]....
        /*065c*/ 	.word	0x0500000f


	//   ....[193]....
        /*0660*/ 	.word	0x0500000f


	//   ....[194]....
        /*0664*/ 	.word	0x0500000f


	//   ....[195]....
        /*0668*/ 	.word	0x0500000f


	//   ....[196]....
        /*066c*/ 	.word	0x0500000f


	//   ....[197]....
        /*0670*/ 	.word	0x0500000f


	//   ....[198]....
        /*0674*/ 	.word	0x0500000f


	//   ....[199]....
        /*0678*/ 	.word	0x0500000f


	//   ....[200]....
        /*067c*/ 	.word	0x0500000f


	//   ....[201]....
        /*0680*/ 	.word	0x0500000f


	//   ....[202]....
        /*0684*/ 	.word	0x0500000f


	//   ....[203]....
        /*0688*/ 	.word	0x0500000f


	//   ....[204]....
        /*068c*/ 	.word	0x0500000f


	//   ....[205]....
        /*0690*/ 	.word	0x0500000f


	//   ....[206]....
        /*0694*/ 	.word	0x0500000f


	//   ....[207]....
        /*0698*/ 	.word	0x0500000f


	//   ....[208]....
        /*069c*/ 	.word	0x0500000f


	//   ....[209]....
        /*06a0*/ 	.word	0x0500000f


	//   ....[210]....
        /*06a4*/ 	.word	0x0500000f


	//   ....[211]....
        /*06a8*/ 	.word	0x0500000f


	//   ....[212]....
        /*06ac*/ 	.word	0x0500000f


	//   ....[213]....
        /*06b0*/ 	.word	0x0500000f


	//   ....[214]....
        /*06b4*/ 	.word	0x0500000f


	//   ....[215]....
        /*06b8*/ 	.word	0x0500000f


	//   ....[216]....
        /*06bc*/ 	.word	0x0500000f


	//   ....[217]....
        /*06c0*/ 	.word	0x0500000f


	//   ....[218]....
        /*06c4*/ 	.word	0x0500000f


	//   ....[219]....
        /*06c8*/ 	.word	0x0500000f


	//   ....[220]....
        /*06cc*/ 	.word	0x0500000f


	//   ....[221]....
        /*06d0*/ 	.word	0x0500000f


	//   ....[222]....
        /*06d4*/ 	.word	0x0500000f


	//   ....[223]....
        /*06d8*/ 	.word	0x0500000f


	//   ....[224]....
        /*06dc*/ 	.word	0x0500000f


	//   ....[225]....
        /*06e0*/ 	.word	0x0500000f


	//   ....[226]....
        /*06e4*/ 	.word	0x0500000f


	//   ....[227]....
        /*06e8*/ 	.word	0x0500000f


	//   ....[228]....
        /*06ec*/ 	.word	0x0500000f


	//   ....[229]....
        /*06f0*/ 	.word	0x0500000f


	//   ....[230]....
        /*06f4*/ 	.word	0x0500000f


	//   ....[231]....
        /*06f8*/ 	.word	0x0500000f


	//   ....[232]....
        /*06fc*/ 	.word	0x0500000f


	//   ....[233]....
        /*0700*/ 	.word	0x0500000f


	//   ....[234]....
        /*0704*/ 	.word	0x0500000f


	//   ....[235]....
        /*0708*/ 	.word	0x0500000f


	//   ....[236]....
        /*070c*/ 	.word	0x0500000f


	//   ....[237]....
        /*0710*/ 	.word	0x0500000f


	//   ....[238]....
        /*0714*/ 	.word	0x0500000f


	//   ....[239]....
        /*0718*/ 	.word	0x0500000f


	//   ....[240]....
        /*071c*/ 	.word	0x0500000f


	//   ....[241]....
        /*0720*/ 	.word	0x0500000f


	//   ....[242]....
        /*0724*/ 	.word	0x0500000f


	//   ....[243]....
        /*0728*/ 	.word	0x0500000f


	//   ....[244]....
        /*072c*/ 	.word	0x0500000f


	//   ....[245]....
        /*0730*/ 	.word	0x0500000f


	//   ....[246]....
        /*0734*/ 	.word	0x0500000f


	//   ....[247]....
        /*0738*/ 	.word	0x0500000f


	//   ....[248]....
        /*073c*/ 	.word	0x0500000f


	//   ....[249]....
        /*0740*/ 	.word	0x0500000f


	//   ....[250]....
        /*0744*/ 	.word	0x0500000f


	//   ....[251]....
        /*0748*/ 	.word	0x0500000f


	//   ....[252]....
        /*074c*/ 	.word	0x0500000f


	//   ....[253]....
        /*0750*/ 	.word	0x0500000f


	//   ....[254]....
        /*0754*/ 	.word	0x0500000f


	//   ....[255]....
        /*0758*/ 	.word	0x0500000f


	//   ....[0]....
        /*075c*/ 	.word	0x0500000f


	//   ....[1]....
        /*0760*/ 	.word	0x0500000f


	//   ....[2]....
        /*0764*/ 	.word	0x0500000f


	//   ....[3]....
        /*0768*/ 	.word	0x0500000f


	//   ....[4]....
        /*076c*/ 	.word	0x0500000f


	//   ....[5]....
        /*0770*/ 	.word	0x0500000f


	//   ....[6]....
        /*0774*/ 	.word	0x0500000f


	//   ....[7]....
        /*0778*/ 	.word	0x0500000f


	//   ....[8]....
        /*077c*/ 	.word	0x0500000f


	//   ....[9]....
        /*0780*/ 	.word	0x0500000f


	//   ....[10]....
        /*0784*/ 	.word	0x0500000f


	//   ....[11]....
        /*0788*/ 	.word	0x0500000f


	//   ....[12]....
        /*078c*/ 	.word	0x0500000f


	//   ....[13]....
        /*0790*/ 	.word	0x0500000f


	//   ....[14]....
        /*0794*/ 	.word	0x0500000f


	//   ....[15]....
        /*0798*/ 	.word	0x0500000f


	//   ....[16]....
        /*079c*/ 	.word	0x0500000f


	//   ....[17]....
        /*07a0*/ 	.word	0x0500000f


	//   ....[18]....
        /*07a4*/ 	.word	0x0500000f


	//   ....[19]....
        /*07a8*/ 	.word	0x0500000f


	//   ....[20]....
        /*07ac*/ 	.word	0x0500000f


	//   ....[21]....
        /*07b0*/ 	.word	0x0500000f


	//   ....[22]....
        /*07b4*/ 	.word	0x0500000f


	//   ....[23]....
        /*07b8*/ 	.word	0x0500000f


	//   ....[24]....
        /*07bc*/ 	.word	0x0500000f


	//   ....[25]....
        /*07c0*/ 	.word	0x0500000f


	//   ....[26]....
        /*07c4*/ 	.word	0x0500000f


	//   ....[27]....
        /*07c8*/ 	.word	0x0500000f


	//   ....[28]....
        /*07cc*/ 	.word	0x0500000f


	//   ....[29]....
        /*07d0*/ 	.word	0x0500000f


	//   ....[30]....
        /*07d4*/ 	.word	0x0500000f


	//   ....[31]....
        /*07d8*/ 	.word	0x0500000f


	//   ....[32]....
        /*07dc*/ 	.word	0x0500000f


	//   ....[33]....
        /*07e0*/ 	.word	0x0500000f


	//   ....[34]....
        /*07e4*/ 	.word	0x0500000f


	//   ....[35]....
        /*07e8*/ 	.word	0x0500000f


	//   ....[36]....
        /*07ec*/ 	.word	0x0500000f


	//   ....[37]....
        /*07f0*/ 	.word	0x0500000f


	//   ....[38]....
        /*07f4*/ 	.word	0x0500000f


	//   ....[39]....
        /*07f8*/ 	.word	0x0500000f


	//   ....[40]....
        /*07fc*/ 	.word	0x0500000f


	//   ....[41]....
        /*0800*/ 	.word	0x0500000f


	//   ....[42]....
        /*0804*/ 	.word	0x0500000f


	//   ....[43]....
        /*0808*/ 	.word	0x0500000f


	//   ....[44]....
        /*080c*/ 	.word	0x0500000f


	//   ....[45]....
        /*0810*/ 	.word	0x0500000f


	//   ....[46]....
        /*0814*/ 	.word	0x0500000f


	//   ....[47]....
        /*0818*/ 	.word	0x0500000f


	//   ....[48]....
        /*081c*/ 	.word	0x0500000f


	//   ....[49]....
        /*0820*/ 	.word	0x0500000f


	//   ....[50]....
        /*0824*/ 	.word	0x0500000f


	//   ....[51]....
        /*0828*/ 	.word	0x0500000f


	//   ....[52]....
        /*082c*/ 	.word	0x0500000f


	//   ....[53]....
        /*0830*/ 	.word	0x0500000f


	//   ....[54]....
        /*0834*/ 	.word	0x0500000f


	//   ....[55]....
        /*0838*/ 	.word	0x0500000f


	//   ....[56]....
        /*083c*/ 	.word	0x0500000f


	//   ....[57]....
        /*0840*/ 	.word	0x0500000f


	//   ....[58]....
        /*0844*/ 	.word	0x0500000f


	//   ....[59]....
        /*0848*/ 	.word	0x0500000f


	//----- nvinfo : EIATTR_COOP_GROUP_INSTR_OFFSETS
	.align		4
.L_327:
        /*084c*/ 	.byte	0x04, 0x28
        /*084e*/ 	.short	(.L_329 - .L_328)


	//   ....[0]....
.L_328:
        /*0850*/ 	.word	0x00000070


	//   ....[1]....
        /*0854*/ 	.word	0x00000140


	//   ....[2]....
        /*0858*/ 	.word	0x00000190


	//   ....[3]....
        /*085c*/ 	.word	0x000003c0


	//   ....[4]....
        /*0860*/ 	.word	0x00000520


	//   ....[5]....
        /*0864*/ 	.word	0x00000640


	//   ....[6]....
        /*0868*/ 	.word	0x000007a0


	//   ....[7]....
        /*086c*/ 	.word	0x000036e0


	//   ....[8]....
        /*0870*/ 	.word	0x000036f0


	//   ....[9]....
        /*0874*/ 	.word	0x00006340


	//   ....[10]....
        /*0878*/ 	.word	0x00006350


	//   ....[11]....
        /*087c*/ 	.word	0x000096f0


	//   ....[12]....
        /*0880*/ 	.word	0x00009700


	//   ....[13]....
        /*0884*/ 	.word	0x0000c4e0


	//   ....[14]....
        /*0888*/ 	.word	0x0000c4f0


	//   ....[15]....
        /*088c*/ 	.word	0x0000f510


	//   ....[16]....
        /*0890*/ 	.word	0x0000f520


	//   ....[17]....
        /*0894*/ 	.word	0x0000f790


	//   ....[18]....
        /*0898*/ 	.word	0x0000f7a0


	//   ....[19]....
        /*089c*/ 	.word	0x0000fca0


	//   ....[20]....
        /*08a0*/ 	.word	0x0000fce0


	//   ....[21]....
        /*08a4*/ 	.word	0x0000fe80


	//   ....[22]....
        /*08a8*/ 	.word	0x0000fea0


	//   ....[23]....
        /*08ac*/ 	.word	0x00010570


	//   ....[24]....
        /*08b0*/ 	.word	0x00010ea0


	//   ....[25]....
        /*08b4*/ 	.word	0x00010eb0


	//   ....[26]....
        /*08b8*/ 	.word	0x00010ec0


	//   ....[27]....
        /*08bc*/ 	.word	0x00010ed0


	//   ....[28]....
        /*08c0*/ 	.word	0x000144d0


	//   ....[29]....
        /*08c4*/ 	.word	0x000144e0


	//   ....[30]....
        /*08c8*/ 	.word	0x000144f0


	//   ....[31]....
        /*08cc*/ 	.word	0x00014500


	//   ....[32]....
        /*08d0*/ 	.word	0x000190a0


	//   ....[33]....
        /*08d4*/ 	.word	0x000190f0


	//   ....[34]....
        /*08d8*/ 	.word	0x00019c60


	//   ....[35]....
        /*08dc*/ 	.word	0x00019cd0


	//   ....[36]....
        /*08e0*/ 	.word	0x0001a960


	//   ....[37]....
        /*08e4*/ 	.word	0x0001a9e0


	//   ....[38]....
        /*08e8*/ 	.word	0x0001d380


	//   ....[39]....
        /*08ec*/ 	.word	0x0001d520


	//   ....[40]....
        /*08f0*/ 	.word	0x0001e280


	//   ....[41]....
        /*08f4*/ 	.word	0x0001e3c0


	//   ....[42]....
        /*08f8*/ 	.word	0x0001ef40


	//   ....[43]....
        /*08fc*/ 	.word	0x0001efd0


	//   ....[44]....
        /*0900*/ 	.word	0x000227c0


	//   ....[45]....
        /*0904*/ 	.word	0x000227e0


	//   ....[46]....
        /*0908*/ 	.word	0x00022810


	//   ....[47]....
        /*090c*/ 	.word	0x00022830


	//   ....[48]....
        /*0910*/ 	.word	0x00024370


	//   ....[49]....
        /*0914*/ 	.word	0x00024380


	//   ....[50]....
        /*0918*/ 	.word	0x00024400


	//   ....[51]....
        /*091c*/ 	.word	0x00024410


	//   ....[52]....
        /*0920*/ 	.word	0x00025190


	//   ....[53]....
        /*0924*/ 	.word	0x000251c0


	//   ....[54]....
        /*0928*/ 	.word	0x000251f0


	//   ....[55]....
        /*092c*/ 	.word	0x00025220


	//   ....[56]....
        /*0930*/ 	.word	0x00025250


	//   ....[57]....
        /*0934*/ 	.word	0x00025280


	//   ....[58]....
        /*0938*/ 	.word	0x000252b0


	//   ....[59]....
        /*093c*/ 	.word	0x000252e0


	//   ....[60]....
        /*0940*/ 	.word	0x00025310


	//   ....[61]....
        /*0944*/ 	.word	0x00025340


	//   ....[62]....
        /*0948*/ 	.word	0x00025370


	//   ....[63]....
        /*094c*/ 	.word	0x000253a0


	//   ....[64]....
        /*0950*/ 	.word	0x000253d0


	//   ....[65]....
        /*0954*/ 	.word	0x00025400


	//   ....[66]....
        /*0958*/ 	.word	0x00025430


	//   ....[67]....
        /*095c*/ 	.word	0x00025460


	//   ....[68]....
        /*0960*/ 	.word	0x00025490


	//   ....[69]....
        /*0964*/ 	.word	0x000254c0


	//   ....[70]....
        /*0968*/ 	.word	0x000254f0


	//   ....[71]....
        /*096c*/ 	.word	0x00025510


	//   ....[72]....
        /*0970*/ 	.word	0x00025540


	//   ....[73]....
        /*0974*/ 	.word	0x00025570


	//   ....[74]....
        /*0978*/ 	.word	0x000255a0


	//   ....[75]....
        /*097c*/ 	.word	0x000255d0


	//   ....[76]....
        /*0980*/ 	.word	0x000255e0


	//   ....[77]....
        /*0984*/ 	.word	0x000255f0


	//   ....[78]....
        /*0988*/ 	.word	0x00025620


	//   ....[79]....
        /*098c*/ 	.word	0x00025650


	//   ....[80]....
        /*0990*/ 	.word	0x00025680


	//   ....[81]....
        /*0994*/ 	.word	0x00025690


	//   ....[82]....
        /*0998*/ 	.word	0x000256a0


	//   ....[83]....
        /*099c*/ 	.word	0x000256b0


	//   ....[84]....
        /*09a0*/ 	.word	0x00025c50


	//   ....[85]....
        /*09a4*/ 	.word	0x00025c90


	//   ....[86]....
        /*09a8*/ 	.word	0x00025cc0


	//   ....[87]....
        /*09ac*/ 	.word	0x00025cf0


	//   ....[88]....
        /*09b0*/ 	.word	0x00026310


	//   ....[89]....
        /*09b4*/ 	.word	0x00026350


	//   ....[90]....
        /*09b8*/ 	.word	0x00026410


	//   ....[91]....
        /*09bc*/ 	.word	0x00026430


	//   ....[92]....
        /*09c0*/ 	.word	0x000264f0


	//   ....[93]....
        /*09c4*/ 	.word	0x00026510


	//   ....[94]....
        /*09c8*/ 	.word	0x000265e0


	//   ....[95]....
        /*09cc*/ 	.word	0x00026600


	//   ....[96]....
        /*09d0*/ 	.word	0x00026dd0


	//   ....[97]....
        /*09d4*/ 	.word	0x00026de0


	//   ....[98]....
        /*09d8*/ 	.word	0x00026f20


	//   ....[99]....
        /*09dc*/ 	.word	0x00026f30


	//   ....[100]....
        /*09e0*/ 	.word	0x00027060


	//   ....[101]....
        /*09e4*/ 	.word	0x00027070


	//   ....[102]....
        /*09e8*/ 	.word	0x000271a0


	//   ....[103]....
        /*09ec*/ 	.word	0x000271b0


	//   ....[104]....
        /*09f0*/ 	.word	0x00027330


	//   ....[105]....
        /*09f4*/ 	.word	0x00027500


	//   ....[106]....
        /*09f8*/ 	.word	0x00027530


	//   ....[107]....
        /*09fc*/ 	.word	0x00027560


	//   ....[108]....
        /*0a00*/ 	.word	0x00027590


	//   ....[109]....
        /*0a04*/ 	.word	0x000275c0


	//   ....[110]....
        /*0a08*/ 	.word	0x000275f0


	//   ....[111]....
        /*0a0c*/ 	.word	0x00027760


	//   ....[112]....
        /*0a10*/ 	.word	0x00027790


	//   ....[113]....
        /*0a14*/ 	.word	0x000277c0


	//   ....[114]....
        /*0a18*/ 	.word	0x000277f0


	//   ....[115]....
        /*0a1c*/ 	.word	0x00027820


	//   ....[116]....
        /*0a20*/ 	.word	0x00027850


	//   ....[117]....
        /*0a24*/ 	.word	0x000278e0


	//   ....[118]....
        /*0a28*/ 	.word	0x00027940


	//   ....[119]....
        /*0a2c*/ 	.word	0x000279d0


	//   ....[120]....
        /*0a30*/ 	.word	0x00028980


	//   ....[121]....
        /*0a34*/ 	.word	0x0002ab30


	//   ....[122]....
        /*0a38*/ 	.word	0x0002ab50


	//   ....[123]....
        /*0a3c*/ 	.word	0x0002aba0


	//   ....[124]....
        /*0a40*/ 	.word	0x0002ac40


	//   ....[125]....
        /*0a44*/ 	.word	0x0002aca0


	//   ....[126]....
        /*0a48*/ 	.word	0x0002acc0


	//   ....[127]....
        /*0a4c*/ 	.word	0x0002acd0


	//   ....[128]....
        /*0a50*/ 	.word	0x0002ace0


	//   ....[129]....
        /*0a54*/ 	.word	0x0002ade0


	//   ....[130]....
        /*0a58*/ 	.word	0x0002adf0


	//   ....[131]....
        /*0a5c*/ 	.word	0x0002b2b0


	//   ....[132]....
        /*0a60*/ 	.word	0x0002b2d0


	//   ....[133]....
        /*0a64*/ 	.word	0x0002b3c0


	//   ....[134]....
        /*0a68*/ 	.word	0x0002b3e0


	//   ....[135]....
        /*0a6c*/ 	.word	0x0002b470


	//   ....[136]....
        /*0a70*/ 	.word	0x0002b490


	//   ....[137]....
        /*0a74*/ 	.word	0x0002b4a0


	//   ....[138]....
        /*0a78*/ 	.word	0x0002b530


	//   ....[139]....
        /*0a7c*/ 	.word	0x0002b590


	//   ....[140]....
        /*0a80*/ 	.word	0x0002b5a0


	//   ....[141]....
        /*0a84*/ 	.word	0x0002bd80


	//   ....[142]....
        /*0a88*/ 	.word	0x0002bdb0


	//   ....[143]....
        /*0a8c*/ 	.word	0x0002be70


	//   ....[144]....
        /*0a90*/ 	.word	0x0002be90


	//   ....[145]....
        /*0a94*/ 	.word	0x0002bf30


	//   ....[146]....
        /*0a98*/ 	.word	0x0002bf50


	//   ....[147]....
        /*0a9c*/ 	.word	0x0002bf60


	//   ....[148]....
        /*0aa0*/ 	.word	0x0002bff0


	//   ....[149]....
        /*0aa4*/ 	.word	0x0002c990


	//   ....[150]....
        /*0aa8*/ 	.word	0x0002c9c0


	//   ....[151]....
        /*0aac*/ 	.word	0x0002ca20


	//   ....[152]....
        /*0ab0*/ 	.word	0x0002ca50


	//   ....[153]....
        /*0ab4*/ 	.word	0x0002ca60


	//   ....[154]....
        /*0ab8*/ 	.word	0x0002cab0


	//   ....[155]....
        /*0abc*/ 	.word	0x0002cac0


	//   ....[156]....
        /*0ac0*/ 	.word	0x0002cb10


	//   ....[157]....
        /*0ac4*/ 	.word	0x0002cb20


	//   ....[158]....
        /*0ac8*/ 	.word	0x0002cb70


	//   ....[159]....
        /*0acc*/ 	.word	0x0002cfe0


	//   ....[160]....
        /*0ad0*/ 	.word	0x0002d000


	//   ....[161]....
        /*0ad4*/ 	.word	0x0002d010


	//   ....[162]....
        /*0ad8*/ 	.word	0x0002d020


	//   ....[163]....
        /*0adc*/ 	.word	0x0002d080


	//   ....[164]....
        /*0ae0*/ 	.word	0x0002d090


	//   ....[165]....
        /*0ae4*/ 	.word	0x0002d0f0


	//   ....[166]....
        /*0ae8*/ 	.word	0x0002d120


	//   ....[167]....
        /*0aec*/ 	.word	0x0002d160


	//   ....[168]....
        /*0af0*/ 	.word	0x0002d1c0


	//   ....[169]....
        /*0af4*/ 	.word	0x0002e3b0


	//   ....[170]....
        /*0af8*/ 	.word	0x0002e3e0


	//   ....[171]....
        /*0afc*/ 	.word	0x0002e420


	//   ....[172]....
        /*0b00*/ 	.word	0x0002e450


	//   ....[173]....
        /*0b04*/ 	.word	0x0002e480


	//   ....[174]....
        /*0b08*/ 	.word	0x0002e4b0


	//   ....[175]....
        /*0b0c*/ 	.word	0x0002e4e0


	//   ....[176]....
        /*0b10*/ 	.word	0x0002e510


	//   ....[177]....
        /*0b14*/ 	.word	0x0002e690


	//   ....[178]....
        /*0b18*/ 	.word	0x0002e6c0


	//   ....[179]....
        /*0b1c*/ 	.word	0x0002e6f0


	//   ....[180]....
        /*0b20*/ 	.word	0x0002e720


	//   ....[181]....
        /*0b24*/ 	.word	0x0002e750


	//   ....[182]....
        /*0b28*/ 	.word	0x0002e780


	//   ....[183]....
        /*0b2c*/ 	.word	0x0002e840


	//   ....[184]....
        /*0b30*/ 	.word	0x0002e860


	//   ....[185]....
        /*0b34*/ 	.word	0x0002e8d0


	//   ....[186]....
        /*0b38*/ 	.word	0x0002ef90


	//   ....[187]....
        /*0b3c*/ 	.word	0x0002f330


	//   ....[188]....
        /*0b40*/ 	.word	0x0002f3c0


	//   ....[189]....
        /*0b44*/ 	.word	0x0002f460


	//   ....[190]....
        /*0b48*/ 	.word	0x0002f4f0


	//   ....[191]....
        /*0b4c*/ 	.word	0x0002f5e0


	//   ....[192]....
        /*0b50*/ 	.word	0x0002f670


	//   ....[193]....
        /*0b54*/ 	.word	0x0002f710


	//   ....[194]....
        /*0b58*/ 	.word	0x0002f7a0


	//   ....[195]....
        /*0b5c*/ 	.word	0x0002f890


	//   ....[196]....
        /*0b60*/ 	.word	0x0002f920


	//   ....[197]....
        /*0b64*/ 	.word	0x0002f9c0


	//   ....[198]....
        /*0b68*/ 	.word	0x0002fa50


	//   ....[199]....
        /*0b6c*/ 	.word	0x0002fb90


	//   ....[200]....
        /*0b70*/ 	.word	0x0002fc30


	//   ....[201]....
        /*0b74*/ 	.word	0x0002fcc0


	//   ....[202]....
        /*0b78*/ 	.word	0x0002fd10


	//   ....[203]....
        /*0b7c*/ 	.word	0x0002fd60


	//   ....[204]....
        /*0b80*/ 	.word	0x0002fe30


	//   ....[205]....
        /*0b84*/ 	.word	0x0002fec0


	//   ....[206]....
        /*0b88*/ 	.word	0x0002ff10


	//   ....[207]....
        /*0b8c*/ 	.word	0x0002ff60


	//   ....[208]....
        /*0b90*/ 	.word	0x00030230


	//   ....[209]....
        /*0b94*/ 	.word	0x00030350


	//   ....[210]....
        /*0b98*/ 	.word	0x00030480


	//   ....[211]....
        /*0b9c*/ 	.word	0x00030530


	//   ....[212]....
        /*0ba0*/ 	.word	0x00030590


	//   ....[213]....
        /*0ba4*/ 	.word	0x00030610


	//   ....[214]....
        /*0ba8*/ 	.word	0x00030670


	//   ....[215]....
        /*0bac*/ 	.word	0x000306d0


	//   ....[216]....
        /*0bb0*/ 	.word	0x00030730


	//   ....[217]....
        /*0bb4*/ 	.word	0x000307b0


	//   ....[218]....
        /*0bb8*/ 	.word	0x00030810


	//   ....[219]....
        /*0bbc*/ 	.word	0x00030890


	//   ....[220]....
        /*0bc0*/ 	.word	0x000308f0


	//   ....[221]....
        /*0bc4*/ 	.word	0x00030970


	//   ....[222]....
        /*0bc8*/ 	.word	0x000309d0


	//   ....[223]....
        /*0bcc*/ 	.word	0x00030a50


	//   ....[224]....
        /*0bd0*/ 	.word	0x00030ab0


	//   ....[225]....
        /*0bd4*/ 	.word	0x00030b30


	//   ....[226]....
        /*0bd8*/ 	.word	0x00030b90


	//   ....[227]....
        /*0bdc*/ 	.word	0x00030c10


	//   ....[228]....
        /*0be0*/ 	.word	0x00030c70


	//   ....[229]....
        /*0be4*/ 	.word	0x00030cd0


	//   ....[230]....
        /*0be8*/ 	.word	0x00030d30


	//   ....[231]....
        /*0bec*/ 	.word	0x00030d90


	//   ....[232]....
        /*0bf0*/ 	.word	0x00030df0


	//   ....[233]....
        /*0bf4*/ 	.word	0x00030e70


	//   ....[234]....
        /*0bf8*/ 	.word	0x00030ed0


	//   ....[235]....
        /*0bfc*/ 	.word	0x00030f50


	//   ....[236]....
        /*0c00*/ 	.word	0x00030fb0


	//   ....[237]....
        /*0c04*/ 	.word	0x00031030


	//   ....[238]....
        /*0c08*/ 	.word	0x00031090


	//   ....[239]....
        /*0c0c*/ 	.word	0x00031120


	//   ....[240]....
        /*0c10*/ 	.word	0x00031210


	//   ....[241]....
        /*0c14*/ 	.word	0x00031260


	//   ....[242]....
        /*0c18*/ 	.word	0x000312f0


	//   ....[243]....
        /*0c1c*/ 	.word	0x00031380


	//   ....[244]....
        /*0c20*/ 	.word	0x00031410


	//   ....[245]....
        /*0c24*/ 	.word	0x000314a0


	//   ....[246]....
        /*0c28*/ 	.word	0x00031530


	//   ....[247]....
        /*0c2c*/ 	.word	0x000315c0


	//   ....[248]....
        /*0c30*/ 	.word	0x00031680


	//   ....[249]....
        /*0c34*/ 	.word	0x00031950


	//   ....[250]....
        /*0c38*/ 	.word	0x00031a50


	//   ....[251]....
        /*0c3c*/ 	.word	0x00031b00


	//   ....[252]....
        /*0c40*/ 	.word	0x00031c50


	//   ....[253]....
        /*0c44*/ 	.word	0x00031cb0


	//   ....[254]....
        /*0c48*/ 	.word	0x00031d60


	//   ....[255]....
        /*0c4c*/ 	.word	0x00031e20


	//   ....[0]....
        /*0c50*/ 	.word	0x00031f40


	//   ....[1]....
        /*0c54*/ 	.word	0x00031fa0


	//   ....[2]....
        /*0c58*/ 	.word	0x00032050


	//   ....[3]....
        /*0c5c*/ 	.word	0x00032110


	//   ....[4]....
        /*0c60*/ 	.word	0x00032270


	//   ....[5]....
        /*0c64*/ 	.word	0x00032330


	//   ....[6]....
        /*0c68*/ 	.word	0x00032480


	//   ....[7]....
        /*0c6c*/ 	.word	0x00032530


	//   ....[8]....
        /*0c70*/ 	.word	0x00032630


	//   ....[9]....
        /*0c74*/ 	.word	0x000326f0


	//   ....[10]....
        /*0c78*/ 	.word	0x00032750


	//   ....[11]....
        /*0c7c*/ 	.word	0x00032830


	//   ....[12]....
        /*0c80*/ 	.word	0x000328e0


	//   ....[13]....
        /*0c84*/ 	.word	0x000329b0


	//   ....[14]....
        /*0c88*/ 	.word	0x00032a60


	//   ....[15]....
        /*0c8c*/ 	.word	0x00032ad0


	//   ....[16]....
        /*0c90*/ 	.word	0x00032b30


	//   ....[17]....
        /*0c94*/ 	.word	0x00032c40


	//   ....[18]....
        /*0c98*/ 	.word	0x00032ca0


	//   ....[19]....
        /*0c9c*/ 	.word	0x00032dc0


	//   ....[20]....
        /*0ca0*/ 	.word	0x00032e20


	//   ....[21]....
        /*0ca4*/ 	.word	0x00032f00


	//   ....[22]....
        /*0ca8*/ 	.word	0x00033090


	//   ....[23]....
        /*0cac*/ 	.word	0x00033150


	//   ....[24]....
        /*0cb0*/ 	.word	0x00033200


	//   ....[25]....
        /*0cb4*/ 	.word	0x000332c0


	//   ....[26]....
        /*0cb8*/ 	.word	0x00033370


	//   ....[27]....
        /*0cbc*/ 	.word	0x00033420


	//   ....[28]....
        /*0cc0*/ 	.word	0x000334d0


	//   ....[29]....
        /*0cc4*/ 	.word	0x00033580


	//   ....[30]....
        /*0cc8*/ 	.word	0x000335e0


	//   ....[31]....
        /*0ccc*/ 	.word	0x000336c0


	//   ....[32]....
        /*0cd0*/ 	.word	0x000337b0


	//   ....[33]....
        /*0cd4*/ 	.word	0x00033850


	//   ....[34]....
        /*0cd8*/ 	.word	0x000338b0


	//   ....[35]....
        /*0cdc*/ 	.word	0x00033980


	//   ....[36]....
        /*0ce0*/ 	.word	0x000339e0


	//   ....[37]....
        /*0ce4*/ 	.word	0x00033ab0


	//   ....[38]....
        /*0ce8*/ 	.word	0x00033b10


	//   ....[39]....
        /*0cec*/ 	.word	0x00033be0


	//   ....[40]....
        /*0cf0*/ 	.word	0x00033c40


	//   ....[41]....
        /*0cf4*/ 	.word	0x00033d10


	//   ....[42]....
        /*0cf8*/ 	.word	0x00033ef0


	//   ....[43]....
        /*0cfc*/ 	.word	0x00033f90


	//   ....[44]....
        /*0d00*/ 	.word	0x000340b0


	//   ....[45]....
        /*0d04*/ 	.word	0x00034120


	//   ....[46]....
        /*0d08*/ 	.word	0x00034190


	//   ....[47]....
        /*0d0c*/ 	.word	0x00034200


	//   ....[48]....
        /*0d10*/ 	.word	0x00034270


	//   ....[49]....
        /*0d14*/ 	.word	0x000342f0


	//   ....[50]....
        /*0d18*/ 	.word	0x00034380


	//   ....[51]....
        /*0d1c*/ 	.word	0x00034410


	//   ....[52]....
        /*0d20*/ 	.word	0x00034480


	//   ....[53]....
        /*0d24*/ 	.word	0x000344f0


	//   ....[54]....
        /*0d28*/ 	.word	0x00034560


	//   ....[55]....
        /*0d2c*/ 	.word	0x000345e0


	//   ....[56]....
        /*0d30*/ 	.word	0x00034650


	//   ....[57]....
        /*0d34*/ 	.word	0x000346f0


	//   ....[58]....
        /*0d38*/ 	.word	0x00034780


	//   ....[59]....
        /*0d3c*/ 	.word	0x000348b0


	//----- nvinfo : EIATTR_REG_RECONFIG
	.align		4
.L_329:
        /*0d40*/ 	.byte	0x01, 0x54
	.zero		2


	//----- nvinfo : EIATTR_SYSCALL_OFFSETS
	.align		4
        /*0d44*/ 	.byte	0x04, 0x46
        /*0d46*/ 	.short	(.L_331 - .L_330)


	//   ....[0]....
.L_330:
        /*0d48*/ 	.word	0x00001d40


	//   ....[1]....
        /*0d4c*/ 	.word	0x00001e90


	//   ....[2]....
        /*0d50*/ 	.word	0x00010700


	//   ....[3]....
        /*0d54*/ 	.word	0x00010c80


	//   ....[4]....
        /*0d58*/ 	.word	0x00029c90


	//   ....[5]....
        /*0d5c*/ 	.word	0x00029e20


	//   ....[6]....
        /*0d60*/ 	.word	0x00029f70


	//   ....[7]....
        /*0d64*/ 	.word	0x0002a0b0


	//   ....[8]....
        /*0d68*/ 	.word	0x0002b9d0


	//----- nvinfo : EIATTR_MBARRIER_INSTR_OFFSETS
	.align		4
.L_331:
        /*0d6c*/ 	.byte	0x04, 0x39
        /*0d6e*/ 	.short	(.L_333 - .L_332)


	//   ....[0]....
.L_332:
        /*0d70*/ 	.word	0x00000270
        /*0d74*/ 	.word	0x000000ff
        /*0d78*/ 	.word	0x00029800
        /*0d7c*/ 	.short	0x0100
        /*0d7e*/ 	.byte	0x08
	.zero		1


	//   ....[1]....
        /*0d80*/ 	.word	0x00000280
        /*0d84*/ 	.word	0x000000ff
        /*0d88*/ 	.word	0x00029820
        /*0d8c*/ 	.short	0x0100
        /*0d8e*/ 	.byte	0x08
	.zero		1


	//   ....[2]....
        /*0d90*/ 	.word	0x00000370
        /*0d94*/ 	.word	0x000000ff
        /*0d98*/ 	.word	0x00029830
        /*0d9c*/ 	.short	0x0100
        /*0d9e*/ 	.byte	0x08
	.zero		1


	//   ....[3]....
        /*0da0*/ 	.word	0x00000380
        /*0da4*/ 	.word	0x000000ff
        /*0da8*/ 	.word	0x00029840
        /*0dac*/ 	.short	0x0100
        /*0dae*/ 	.byte	0x08
	.zero		1


	//   ....[4]....
        /*0db0*/ 	.word	0x00000390
        /*0db4*/ 	.word	0x000000ff
        /*0db8*/ 	.word	0x00029838
        /*0dbc*/ 	.short	0x0100
        /*0dbe*/ 	.byte	0x08
	.zero		1


	//   ....[5]....
        /*0dc0*/ 	.word	0x000003a0
        /*0dc4*/ 	.word	0x000000ff
        /*0dc8*/ 	.word	0x00029848
        /*0dcc*/ 	.short	0x0100
        /*0dce*/ 	.byte	0x08
	.zero		1


	//   ....[6]....
        /*0dd0*/ 	.word	0x000004d0
        /*0dd4*/ 	.word	0x000000ff
        /*0dd8*/ 	.word	0x00029850
        /*0ddc*/ 	.short	0x0100
        /*0dde*/ 	.byte	0x08
	.zero		1


	//   ....[7]....
        /*0de0*/ 	.word	0x000004e0
        /*0de4*/ 	.word	0x000000ff
        /*0de8*/ 	.word	0x00029860
        /*0dec*/ 	.short	0x0100
        /*0dee*/ 	.byte	0x08
	.zero		1


	//   ....[8]....
        /*0df0*/ 	.word	0x000004f0
        /*0df4*/ 	.word	0x000000ff
        /*0df8*/ 	.word	0x00029858
        /*0dfc*/ 	.short	0x0100
        /*0dfe*/ 	.byte	0x08
	.zero		1


	//   ....[9]....
        /*0e00*/ 	.word	0x00000500
        /*0e04*/ 	.word	0x000000ff
        /*0e08*/ 	.word	0x00029868
        /*0e0c*/ 	.short	0x0100
        /*0e0e*/ 	.byte	0x08
	.zero		1


	//   ....[10]....
        /*0e10*/ 	.word	0x000005f0
        /*0e14*/ 	.word	0x000000ff
        /*0e18*/ 	.word	0x00029870
        /*0e1c*/ 	.short	0x0100
        /*0e1e*/ 	.byte	0x06
	.zero		1


	//   ....[11]....
        /*0e20*/ 	.word	0x00000600
        /*0e24*/ 	.word	0x000000ff
        /*0e28*/ 	.word	0x00029880
        /*0e2c*/ 	.short	0x0100
        /*0e2e*/ 	.byte	0x06
	.zero		1


	//   ....[12]....
        /*0e30*/ 	.word	0x00000610
        /*0e34*/ 	.word	0x000000ff
        /*0e38*/ 	.word	0x00029878
        /*0e3c*/ 	.short	0x0100
        /*0e3e*/ 	.byte	0x06
	.zero		1


	//   ....[13]....
        /*0e40*/ 	.word	0x00000620
        /*0e44*/ 	.word	0x000000ff
        /*0e48*/ 	.word	0x00029888
        /*0e4c*/ 	.short	0x0100
        /*0e4e*/ 	.byte	0x06
	.zero		1


	//   ....[14]....
        /*0e50*/ 	.word	0x00000750
        /*0e54*/ 	.word	0x000000ff
        /*0e58*/ 	.word	0x00029890
        /*0e5c*/ 	.short	0x0100
        /*0e5e*/ 	.byte	0x08
	.zero		1


	//   ....[15]....
        /*0e60*/ 	.word	0x00000760
        /*0e64*/ 	.word	0x000000ff
        /*0e68*/ 	.word	0x000298a0
        /*0e6c*/ 	.short	0x0100
        /*0e6e*/ 	.byte	0x08
	.zero		1


	//   ....[16]....
        /*0e70*/ 	.word	0x00000770
        /*0e74*/ 	.word	0x000000ff
        /*0e78*/ 	.word	0x00029898
        /*0e7c*/ 	.short	0x0100
        /*0e7e*/ 	.byte	0x08
	.zero		1


	//   ....[17]....
        /*0e80*/ 	.word	0x00000780
        /*0e84*/ 	.word	0x000000ff
        /*0e88*/ 	.word	0x000298a8
        /*0e8c*/ 	.short	0x0100
        /*0e8e*/ 	.byte	0x08
	.zero		1


	//   ....[18]....
        /*0e90*/ 	.word	0x000008c0
        /*0e94*/ 	.word	0x000000ff
        /*0e98*/ 	.word	0x000298b0
        /*0e9c*/ 	.short	0x0100
        /*0e9e*/ 	.byte	0x08
	.zero		1


	//   ....[19]....
        /*0ea0*/ 	.word	0x000008d0
        /*0ea4*/ 	.word	0x000000ff
        /*0ea8*/ 	.word	0x000298c0
        /*0eac*/ 	.short	0x0100
        /*0eae*/ 	.byte	0x08
	.zero		1


	//   ....[20]....
        /*0eb0*/ 	.word	0x000008e0
        /*0eb4*/ 	.word	0x000000ff
        /*0eb8*/ 	.word	0x000298b8
        /*0ebc*/ 	.short	0x0100
        /*0ebe*/ 	.byte	0x08
	.zero		1


	//   ....[21]....
        /*0ec0*/ 	.word	0x000008f0
        /*0ec4*/ 	.word	0x000000ff
        /*0ec8*/ 	.word	0x000298c8
        /*0ecc*/ 	.short	0x0100
        /*0ece*/ 	.byte	0x08
	.zero		1


	//   ....[22]....
        /*0ed0*/ 	.word	0x00003690
        /*0ed4*/ 	.word	0x0000005e
        /*0ed8*/ 	.word	0x00029890
        /*0edc*/ 	.short	0x010a
        /*0ede*/ 	.byte	0x3f
	.zero		1


	//   ....[23]....
        /*0ee0*/ 	.word	0x00009690
        /*0ee4*/ 	.word	0x0000005e
        /*0ee8*/ 	.word	0x00029890
        /*0eec*/ 	.short	0x010a
        /*0eee*/ 	.byte	0x3f
	.zero		1


	//   ....[24]....
        /*0ef0*/ 	.word	0x0000f360
        /*0ef4*/ 	.word	0x0000005e
        /*0ef8*/ 	.word	0x00029890
        /*0efc*/ 	.short	0x010a
        /*0efe*/ 	.byte	0x3f
	.zero		1


	//   ....[25]....
        /*0f00*/ 	.word	0x0000fac0
        /*0f04*/ 	.word	0x0000000b
        /*0f08*/ 	.word	0x00000000
        /*0f0c*/ 	.short	0x0101
        /*0f0e*/ 	.byte	0x3f
	.zero		1


	//   ....[26]....
        /*0f10*/ 	.word	0x0000fb00
        /*0f14*/ 	.word	0x0000005e
        /*0f18*/ 	.word	0x000298b0
        /*0f1c*/ 	.short	0x010a
        /*0f1e*/ 	.byte	0x3f
	.zero		1


	//   ....[27]....
        /*0f20*/ 	.word	0x00010120
        /*0f24*/ 	.word	0x0000005e
        /*0f28*/ 	.word	0x00000000
        /*0f2c*/ 	.short	0x0101
        /*0f2e*/ 	.byte	0x3f
	.zero		1


	//   ....[28]....
        /*0f30*/ 	.word	0x00010a00
        /*0f34*/ 	.word	0x00000012
        /*0f38*/ 	.word	0x00029800
        /*0f3c*/ 	.short	0x010a
        /*0f3e*/ 	.byte	0x3f
	.zero		1


	//   ....[29]....
        /*0f40*/ 	.word	0x00010a50
        /*0f44*/ 	.word	0x00000012
        /*0f48*/ 	.word	0x00029800
        /*0f4c*/ 	.short	0x010a
        /*0f4e*/ 	.byte	0x3f
	.zero		1


	//   ....[30]....
        /*0f50*/ 	.word	0x00011440
        /*0f54*/ 	.word	0x00000012
        /*0f58*/ 	.word	0x00029800
        /*0f5c*/ 	.short	0x010a
        /*0f5e*/ 	.byte	0x3f
	.zero		1


	//   ....[31]....
        /*0f60*/ 	.word	0x00014920
        /*0f64*/ 	.word	0x00000012
        /*0f68*/ 	.word	0x00029800
        /*0f6c*/ 	.short	0x010a
        /*0f6e*/ 	.byte	0x3f
	.zero		1


	//   ....[32]....
        /*0f70*/ 	.word	0x00017a40
        /*0f74*/ 	.word	0x00000000
        /*0f78*/ 	.word	0x00029830
        /*0f7c*/ 	.short	0x010a
        /*0f7e*/ 	.byte	0x3f
	.zero		1


	//   ....[33]....
        /*0f80*/ 	.word	0x00017a80
        /*0f84*/ 	.word	0x00000000
        /*0f88*/ 	.word	0x00029830
        /*0f8c*/ 	.short	0x010a
        /*0f8e*/ 	.byte	0x3f
	.zero		1


	//   ....[34]....
        /*0f90*/ 	.word	0x0001abf0
        /*0f94*/ 	.word	0x0000003c
        /*0f98*/ 	.word	0x00000000
        /*0f9c*/ 	.short	0x0101
        /*0f9e*/ 	.byte	0x3f
	.zero		1


	//   ....[35]....
        /*0fa0*/ 	.word	0x0001bca0
        /*0fa4*/ 	.word	0x0000000b
        /*0fa8*/ 	.word	0x00029830
        /*0fac*/ 	.short	0x010a
        /*0fae*/ 	.byte	0x3f
	.zero		1


	//   ....[36]....
        /*0fb0*/ 	.word	0x0001bcf0
        /*0fb4*/ 	.word	0x0000000b
        /*0fb8*/ 	.word	0x00029830
        /*0fbc*/ 	.short	0x010a
        /*0fbe*/ 	.byte	0x3f
	.zero		1


	//   ....[37]....
        /*0fc0*/ 	.word	0x0001cdf0
        /*0fc4*/ 	.word	0x0000000a
        /*0fc8*/ 	.word	0x00029850
        /*0fcc*/ 	.short	0x010a
        /*0fce*/ 	.byte	0x3f
	.zero		1


	//   ....[38]....
        /*0fd0*/ 	.word	0x0001ce30
        /*0fd4*/ 	.word	0x0000000a
        /*0fd8*/ 	.word	0x00029850
        /*0fdc*/ 	.short	0x010a
        /*0fde*/ 	.byte	0x3f
	.zero		1


	//   ....[39]....
        /*0fe0*/ 	.word	0x0001f190
        /*0fe4*/ 	.word	0x000000a2
        /*0fe8*/ 	.word	0x00000000
        /*0fec*/ 	.short	0x0101
        /*0fee*/ 	.byte	0x3f
	.zero		1


	//   ....[40]....
        /*0ff0*/ 	.word	0x0001fd30
        /*0ff4*/ 	.word	0x00000005
        /*0ff8*/ 	.word	0x00000000
        /*0ffc*/ 	.short	0x0101
        /*0ffe*/ 	.byte	0x3f
	.zero		1


	//   ....[41]....
        /*1000*/ 	.word	0x00020460
        /*1004*/ 	.word	0x0000000a
        /*1008*/ 	.word	0x00029830
        /*100c*/ 	.short	0x010a
        /*100e*/ 	.byte	0x3f
	.zero		1


	//   ....[42]....
        /*1010*/ 	.word	0x000204b0
        /*1014*/ 	.word	0x0000000a
        /*1018*/ 	.word	0x00029830
        /*101c*/ 	.short	0x010a
        /*101e*/ 	.byte	0x3f
	.zero		1


	//   ....[43]....
        /*1020*/ 	.word	0x00021580
        /*1024*/ 	.word	0x0000000a
        /*1028*/ 	.word	0x00029850
        /*102c*/ 	.short	0x010a
        /*102e*/ 	.byte	0x3f
	.zero		1


	//   ....[44]....
        /*1030*/ 	.word	0x000215c0
        /*1034*/ 	.word	0x0000000a
        /*1038*/ 	.word	0x00029850
        /*103c*/ 	.short	0x010a
        /*103e*/ 	.byte	0x3f
	.zero		1


	//   ....[45]....
        /*1040*/ 	.word	0x00022ce0
        /*1044*/ 	.word	0x0000009e
        /*1048*/ 	.word	0x00000000
        /*104c*/ 	.short	0x0101
        /*104e*/ 	.byte	0x3f
	.zero		1


	//   ....[46]....
        /*1050*/ 	.word	0x00023990
        /*1054*/ 	.word	0x00000007
        /*1058*/ 	.word	0x00000000
        /*105c*/ 	.short	0x0101
        /*105e*/ 	.byte	0x3f
	.zero		1


	//   ....[47]....
        /*1060*/ 	.word	0x00024000
        /*1064*/ 	.word	0x0000000b
        /*1068*/ 	.word	0x00029850
        /*106c*/ 	.short	0x010a
        /*106e*/ 	.byte	0x3f
	.zero		1


	//   ....[48]....
        /*1070*/ 	.word	0x00024080
        /*1074*/ 	.word	0x0000000b
        /*1078*/ 	.word	0x00029850
        /*107c*/ 	.short	0x010a
        /*107e*/ 	.byte	0x3f
	.zero		1


	//   ....[49]....
        /*1080*/ 	.word	0x000246d0
        /*1084*/ 	.word	0x00000000
        /*1088*/ 	.word	0x00000000
        /*108c*/ 	.short	0x0101
        /*108e*/ 	.byte	0x3f
	.zero		1


	//   ....[50]....
        /*1090*/ 	.word	0x00026340
        /*1094*/ 	.word	0x00000000
        /*1098*/ 	.word	0x00000000
        /*109c*/ 	.short	0x0101
        /*109e*/ 	.byte	0x3f
	.zero		1


	//   ....[51]....
        /*10a0*/ 	.word	0x00028a60
        /*10a4*/ 	.word	0x00000016
        /*10a8*/ 	.word	0x00029820
        /*10ac*/ 	.short	0x010a
        /*10ae*/ 	.byte	0x3f
	.zero		1


	//   ....[52]....
        /*10b0*/ 	.word	0x00028af0
        /*10b4*/ 	.word	0x00000009
        /*10b8*/ 	.word	0x000298a0
        /*10bc*/ 	.short	0x010a
        /*10be*/ 	.byte	0x3f
	.zero		1


	//   ....[53]....
        /*10c0*/ 	.word	0x00028f20
        /*10c4*/ 	.word	0x00000009
        /*10c8*/ 	.word	0x000298c0
        /*10cc*/ 	.short	0x010a
        /*10ce*/ 	.byte	0x3f
	.zero		1


	//   ....[54]....
        /*10d0*/ 	.word	0x00029260
        /*10d4*/ 	.word	0x00000008
        /*10d8*/ 	.word	0x000298a0
        /*10dc*/ 	.short	0x010a
        /*10de*/ 	.byte	0x3f
	.zero		1


	//   ....[55]....
        /*10e0*/ 	.word	0x00029680
        /*10e4*/ 	.word	0x00000008
        /*10e8*/ 	.word	0x000298c0
        /*10ec*/ 	.short	0x010a
        /*10ee*/ 	.byte	0x3f
	.zero		1


	//   ....[56]....
        /*10f0*/ 	.word	0x0002a7d0
        /*10f4*/ 	.word	0x00000000
        /*10f8*/ 	.word	0x00029880
        /*10fc*/ 	.short	0x010a
        /*10fe*/ 	.byte	0x3f
	.zero		1


	//   ....[57]....
        /*1100*/ 	.word	0x0002af00
        /*1104*/ 	.word	0x00000000
        /*1108*/ 	.word	0x00029870
        /*110c*/ 	.short	0x0107
        /*110e*/ 	.byte	0x3f
	.zero		1


	//   ....[58]....
        /*1110*/ 	.word	0x0002afc0
        /*1114*/ 	.word	0x00000000
        /*1118*/ 	.word	0x00029870
        /*111c*/ 	.short	0x0101
        /*111e*/ 	.byte	0x3f
	.zero		1


	//   ....[59]....
        /*1120*/ 	.word	0x0002b010
        /*1124*/ 	.word	0x00000000
        /*1128*/ 	.word	0x00029840
        /*112c*/ 	.short	0x010a
        /*112e*/ 	.byte	0x3f
	.zero		1


	//   ....[60]....
        /*1130*/ 	.word	0x0002b6e0
        /*1134*/ 	.word	0x00000000
        /*1138*/ 	.word	0x00029830
        /*113c*/ 	.short	0x0107
        /*113e*/ 	.byte	0x3f
	.zero		1


	//   ....[61]....
        /*1140*/ 	.word	0x0002b7c0
        /*1144*/ 	.word	0x00000000
        /*1148*/ 	.word	0x00029830
        /*114c*/ 	.short	0x0101
        /*114e*/ 	.byte	0x3f
	.zero		1


	//   ....[62]....
        /*1150*/ 	.word	0x0002c0d0
        /*1154*/ 	.word	0x00000016
        /*1158*/ 	.word	0x00029800
        /*115c*/ 	.short	0x0107
        /*115e*/ 	.byte	0x3f
	.zero		1


	//   ....[63]....
        /*1160*/ 	.word	0x0002c1d0
        /*1164*/ 	.word	0x00000016
        /*1168*/ 	.word	0x00029800
        /*116c*/ 	.short	0x0101
        /*116e*/ 	.byte	0x3f
	.zero		1


	//   ....[64]....
        /*1170*/ 	.word	0x0002c1f0
        /*1174*/ 	.word	0x00000016
        /*1178*/ 	.word	0x00029820
        /*117c*/ 	.short	0x010a
        /*117e*/ 	.byte	0x3f
	.zero		1


	//   ....[65]....
        /*1180*/ 	.word	0x0002c6c0
        /*1184*/ 	.word	0x00000000
        /*1188*/ 	.word	0x00029880
        /*118c*/ 	.short	0x010a
        /*118e*/ 	.byte	0x3f
	.zero		1


	//   ....[66]....
        /*1190*/ 	.word	0x0002cc30
        /*1194*/ 	.word	0x00000000
        /*1198*/ 	.word	0x00029870
        /*119c*/ 	.short	0x0107
        /*119e*/ 	.byte	0x3f
	.zero		1


	//   ....[67]....
        /*11a0*/ 	.word	0x0002ccf0
        /*11a4*/ 	.word	0x00000000
        /*11a8*/ 	.word	0x00029870
        /*11ac*/ 	.short	0x0101
        /*11ae*/ 	.byte	0x3f
	.zero		1


	//   ....[68]....
        /*11b0*/ 	.word	0x0002cd20
        /*11b4*/ 	.word	0x00000000
        /*11b8*/ 	.word	0x00029840
        /*11bc*/ 	.short	0x010a
        /*11be*/ 	.byte	0x3f
	.zero		1


	//   ....[69]....
        /*11c0*/ 	.word	0x0002d260
        /*11c4*/ 	.word	0x00000000
        /*11c8*/ 	.word	0x00029830
        /*11cc*/ 	.short	0x0107
        /*11ce*/ 	.byte	0x3f
	.zero		1


	//   ....[70]....
        /*11d0*/ 	.word	0x0002d320
        /*11d4*/ 	.word	0x00000000
        /*11d8*/ 	.word	0x00029830
        /*11dc*/ 	.short	0x0101
        /*11de*/ 	.byte	0x3f
	.zero		1


	//   ....[71]....
        /*11e0*/ 	.word	0x0002d3b0
        /*11e4*/ 	.word	0x00000003
        /*11e8*/ 	.word	0x00029870
        /*11ec*/ 	.short	0x010a
        /*11ee*/ 	.byte	0x3f
	.zero		1


	//   ....[72]....
        /*11f0*/ 	.word	0x0002d440
        /*11f4*/ 	.word	0x00000003
        /*11f8*/ 	.word	0x00029860
        /*11fc*/ 	.short	0x010a
        /*11fe*/ 	.byte	0x3f
	.zero		1


	//   ....[73]....
        /*1200*/ 	.word	0x0002d950
        /*1204*/ 	.word	0x00000003
        /*1208*/ 	.word	0x00029850
        /*120c*/ 	.short	0x0101
        /*120e*/ 	.byte	0x3f
	.zero		1


	//   ....[74]....
        /*1210*/ 	.word	0x0002d9e0
        /*1214*/ 	.word	0x00000003
        /*1218*/ 	.word	0x00000000
        /*121c*/ 	.short	0x0101
        /*121e*/ 	.byte	0x3f
	.zero		1


	//   ....[75]....
        /*1220*/ 	.word	0x0002dba0
        /*1224*/ 	.word	0x00000011
        /*1228*/ 	.word	0x00029870
        /*122c*/ 	.short	0x010a
        /*122e*/ 	.byte	0x3f
	.zero		1


	//   ....[76]....
        /*1230*/ 	.word	0x0002dc20
        /*1234*/ 	.word	0x00000011
        /*1238*/ 	.word	0x00029860
        /*123c*/ 	.short	0x010a
        /*123e*/ 	.byte	0x3f
	.zero		1


	//   ....[77]....
        /*1240*/ 	.word	0x0002e140
        /*1244*/ 	.word	0x00000011
        /*1248*/ 	.word	0x00029850
        /*124c*/ 	.short	0x0101
        /*124e*/ 	.byte	0x3f
	.zero		1


	//   ....[78]....
        /*1250*/ 	.word	0x0002e200
        /*1254*/ 	.word	0x00000011
        /*1258*/ 	.word	0x00000000
        /*125c*/ 	.short	0x0101
        /*125e*/ 	.byte	0x3f
	.zero		1


	//   ....[79]....
        /*1260*/ 	.word	0x0002ef10
        /*1264*/ 	.word	0x00000004
        /*1268*/ 	.word	0x00029820
        /*126c*/ 	.short	0x010a
        /*126e*/ 	.byte	0x3f
	.zero		1


	//   ....[80]....
        /*1270*/ 	.word	0x0002f080
        /*1274*/ 	.word	0x00000005
        /*1278*/ 	.word	0x00029840
        /*127c*/ 	.short	0x010a
        /*127e*/ 	.byte	0x3f
	.zero		1


	//   ....[81]....
        /*1280*/ 	.word	0x0002f120
        /*1284*/ 	.word	0x00000017
        /*1288*/ 	.word	0x00029840
        /*128c*/ 	.short	0x010a
        /*128e*/ 	.byte	0x3f
	.zero		1


	//   ....[82]....
        /*1290*/ 	.word	0x0002f160
        /*1294*/ 	.word	0x00000005
        /*1298*/ 	.word	0x00029860
        /*129c*/ 	.short	0x010a
        /*129e*/ 	.byte	0x3f
	.zero		1


	//   ....[83]....
        /*12a0*/ 	.word	0x0002f1a0
        /*12a4*/ 	.word	0x00000017
        /*12a8*/ 	.word	0x00029860
        /*12ac*/ 	.short	0x010a
        /*12ae*/ 	.byte	0x3f
	.zero		1


	//   ....[84]....
        /*12b0*/ 	.word	0x0002f1e0
        /*12b4*/ 	.word	0x00000005
        /*12b8*/ 	.word	0x00029880
        /*12bc*/ 	.short	0x010a
        /*12be*/ 	.byte	0x3f
	.zero		1


	//   ....[85]....
        /*12c0*/ 	.word	0x0002f220
        /*12c4*/ 	.word	0x00000017
        /*12c8*/ 	.word	0x00029880
        /*12cc*/ 	.short	0x010a
        /*12ce*/ 	.byte	0x3f
	.zero		1


	//   ....[86]....
        /*12d0*/ 	.word	0x0002f280
        /*12d4*/ 	.word	0x0000005e
        /*12d8*/ 	.word	0x00029890
        /*12dc*/ 	.short	0x010a
        /*12de*/ 	.byte	0x3f
	.zero		1


	//   ....[87]....
        /*12e0*/ 	.word	0x0002f530
        /*12e4*/ 	.word	0x0000005e
        /*12e8*/ 	.word	0x00029890
        /*12ec*/ 	.short	0x010a
        /*12ee*/ 	.byte	0x3f
	.zero		1


	//   ....[88]....
        /*12f0*/ 	.word	0x0002f7e0
        /*12f4*/ 	.word	0x0000005e
        /*12f8*/ 	.word	0x00029890
        /*12fc*/ 	.short	0x010a
        /*12fe*/ 	.byte	0x3f
	.zero		1


	//   ....[89]....
        /*1300*/ 	.word	0x0002fa90
        /*1304*/ 	.word	0x0000005e
        /*1308*/ 	.word	0x000298b0
        /*130c*/ 	.short	0x010a
        /*130e*/ 	.byte	0x3f
	.zero		1


	//   ....[90]....
        /*1310*/ 	.word	0x0002fd90
        /*1314*/ 	.word	0x00000012
        /*1318*/ 	.word	0x00029800
        /*131c*/ 	.short	0x010a
        /*131e*/ 	.byte	0x3f
	.zero		1


	//   ....[91]....
        /*1320*/ 	.word	0x0002ffa0
        /*1324*/ 	.word	0x00000012
        /*1328*/ 	.word	0x00029800
        /*132c*/ 	.short	0x010a
        /*132e*/ 	.byte	0x3f
	.zero		1


	//   ....[92]....
        /*1330*/ 	.word	0x0002fff0
        /*1334*/ 	.word	0x00000000
        /*1338*/ 	.word	0x00029830
        /*133c*/ 	.short	0x010a
        /*133e*/ 	.byte	0x3f
	.zero		1


	//   ....[93]....
        /*1340*/ 	.word	0x00030040
        /*1344*/ 	.word	0x0000000b
        /*1348*/ 	.word	0x00029830
        /*134c*/ 	.short	0x010a
        /*134e*/ 	.byte	0x3f
	.zero		1


	//   ....[94]....
        /*1350*/ 	.word	0x00030090
        /*1354*/ 	.word	0x0000000a
        /*1358*/ 	.word	0x00029850
        /*135c*/ 	.short	0x010a
        /*135e*/ 	.byte	0x3f
	.zero		1


	//   ....[95]....
        /*1360*/ 	.word	0x000300e0
        /*1364*/ 	.word	0x0000000a
        /*1368*/ 	.word	0x00029830
        /*136c*/ 	.short	0x010a
        /*136e*/ 	.byte	0x3f
	.zero		1


	//   ....[96]....
        /*1370*/ 	.word	0x00030130
        /*1374*/ 	.word	0x0000000a
        /*1378*/ 	.word	0x00029850
        /*137c*/ 	.short	0x010a
        /*137e*/ 	.byte	0x3f
	.zero		1


	//   ....[97]....
        /*1380*/ 	.word	0x00030180
        /*1384*/ 	.word	0x0000000b
        /*1388*/ 	.word	0x00029850
        /*138c*/ 	.short	0x010a
        /*138e*/ 	.byte	0x3f
	.zero		1


	//   ....[98]....
        /*1390*/ 	.word	0x00031740
        /*1394*/ 	.word	0x00000016
        /*1398*/ 	.word	0x00029820
        /*139c*/ 	.short	0x010a
        /*139e*/ 	.byte	0x3f
	.zero		1


	//   ....[99]....
        /*13a0*/ 	.word	0x00031790
        /*13a4*/ 	.word	0x00000009
        /*13a8*/ 	.word	0x000298a0
        /*13ac*/ 	.short	0x010a
        /*13ae*/ 	.byte	0x3f
	.zero		1


	//   ....[100]....
        /*13b0*/ 	.word	0x000317e0
        /*13b4*/ 	.word	0x00000009
        /*13b8*/ 	.word	0x000298c0
        /*13bc*/ 	.short	0x010a
        /*13be*/ 	.byte	0x3f
	.zero		1


	//   ....[101]....
        /*13c0*/ 	.word	0x00031830
        /*13c4*/ 	.word	0x00000008
        /*13c8*/ 	.word	0x000298a0
        /*13cc*/ 	.short	0x010a
        /*13ce*/ 	.byte	0x3f
	.zero		1


	//   ....[102]....
        /*13d0*/ 	.word	0x00031880
        /*13d4*/ 	.word	0x00000008
        /*13d8*/ 	.word	0x000298c0
        /*13dc*/ 	.short	0x010a
        /*13de*/ 	.byte	0x3f
	.zero		1


	//   ....[103]....
        /*13e0*/ 	.word	0x000319a0
        /*13e4*/ 	.word	0x00000000
        /*13e8*/ 	.word	0x00029880
        /*13ec*/ 	.short	0x010a
        /*13ee*/ 	.byte	0x3f
	.zero		1


	//   ....[104]....
        /*13f0*/ 	.word	0x000321c0
        /*13f4*/ 	.word	0x00000000
        /*13f8*/ 	.word	0x00029840
        /*13fc*/ 	.short	0x010a
        /*13fe*/ 	.byte	0x3f
	.zero		1


	//   ....[105]....
        /*1400*/ 	.word	0x00032f90
        /*1404*/ 	.word	0x00000016
        /*1408*/ 	.word	0x00029820
        /*140c*/ 	.short	0x010a
        /*140e*/ 	.byte	0x3f
	.zero		1


	//   ....[106]....
        /*1410*/ 	.word	0x00032fe0
        /*1414*/ 	.word	0x00000000
        /*1418*/ 	.word	0x00029880
        /*141c*/ 	.short	0x010a
        /*141e*/ 	.byte	0x3f
	.zero		1


	//   ....[107]....
        /*1420*/ 	.word	0x00033700
        /*1424*/ 	.word	0x00000000
        /*1428*/ 	.word	0x00029840
        /*142c*/ 	.short	0x010a
        /*142e*/ 	.byte	0x3f
	.zero		1


	//   ....[108]....
        /*1430*/ 	.word	0x00033d50
        /*1434*/ 	.word	0x00000003
        /*1438*/ 	.word	0x00029870
        /*143c*/ 	.short	0x010a
        /*143e*/ 	.byte	0x3f
	.zero		1


	//   ....[109]....
        /*1440*/ 	.word	0x00033da0
        /*1444*/ 	.word	0x00000003
        /*1448*/ 	.word	0x00029860
        /*144c*/ 	.short	0x010a
        /*144e*/ 	.byte	0x3f
	.zero		1


	//   ....[110]....
        /*1450*/ 	.word	0x00033df0
        /*1454*/ 	.word	0x00000011
        /*1458*/ 	.word	0x00029870
        /*145c*/ 	.short	0x010a
        /*145e*/ 	.byte	0x3f
	.zero		1


	//   ....[111]....
        /*1460*/ 	.word	0x00033e40
        /*1464*/ 	.word	0x00000011
        /*1468*/ 	.word	0x00029860
        /*146c*/ 	.short	0x010a
        /*146e*/ 	.byte	0x3f
	.zero		1


	//   ....[112]....
        /*1470*/ 	.word	0x000347d0
        /*1474*/ 	.word	0x00000004
        /*1478*/ 	.word	0x00029820
        /*147c*/ 	.short	0x010a
        /*147e*/ 	.byte	0x3f
	.zero		1


	//   ....[113]....
        /*1480*/ 	.word	0x00034970
        /*1484*/ 	.word	0x00000005
        /*1488*/ 	.word	0x00029840
        /*148c*/ 	.short	0x010a
        /*148e*/ 	.byte	0x3f
	.zero		1


	//   ....[114]....
        /*1490*/ 	.word	0x000349c0
        /*1494*/ 	.word	0x00000017
        /*1498*/ 	.word	0x00029840
        /*149c*/ 	.short	0x010a
        /*149e*/ 	.byte	0x3f
	.zero		1


	//   ....[115]....
        /*14a0*/ 	.word	0x00034a10
        /*14a4*/ 	.word	0x00000005
        /*14a8*/ 	.word	0x00029860
        /*14ac*/ 	.short	0x010a
        /*14ae*/ 	.byte	0x3f
	.zero		1


	//   ....[116]....
        /*14b0*/ 	.word	0x00034a60
        /*14b4*/ 	.word	0x00000017
        /*14b8*/ 	.word	0x00029860
        /*14bc*/ 	.short	0x010a
        /*14be*/ 	.byte	0x3f
	.zero		1


	//   ....[117]....
        /*14c0*/ 	.word	0x00034ab0
        /*14c4*/ 	.word	0x00000005
        /*14c8*/ 	.word	0x00029880
        /*14cc*/ 	.short	0x010a
        /*14ce*/ 	.byte	0x3f
	.zero		1


	//----- nvinfo : EIATTR_NUM_MBARRIERS
	.align		4
.L_333:
        /*14d0*/ 	.byte	0x03, 0x38
        /*14d2*/ 	.short	0x0016


	//----- nvinfo : EIATTR_EXIT_INSTR_OFFSETS
	.align		4
        /*14d4*/ 	.byte	0x04, 0x1c
        /*14d6*/ 	.short	(.L_335 - .L_334)


	//   ....[0]....
.L_334:
        /*14d8*/ 	.word	0x0002f270


	//----- nvinfo : EIATTR_MAX_THREADS
	.align		4
.L_335:
        /*14dc*/ 	.byte	0x04, 0x05
        /*14de*/ 	.short	(.L_337 - .L_336)
.L_336:
        /*14e0*/ 	.word	0x00000180
        /*14e4*/ 	.word	0x00000001
        /*14e8*/ 	.word	0x00000001


	//----- nvinfo : EIATTR_CRS_STACK_SIZE
	.align		4
.L_337:
        /*14ec*/ 	.byte	0x04, 0x1e
        /*14ee*/ 	.short	(.L_339 - .L_338)
.L_338:
        /*14f0*/ 	.word	0x00000000


	//----- nvinfo : EIATTR_CBANK_PARAM_SIZE
	.align		4
.L_339:
        /*14f4*/ 	.byte	0x03, 0x19
        /*14f6*/ 	.short	0x0af0


	//----- nvinfo : EIATTR_PARAM_CBANK
	.align		4
        /*14f8*/ 	.byte	0x04, 0x0a
        /*14fa*/ 	.short	(.L_341 - .L_340)
	.align		4
.L_340:
        /*14fc*/ 	.word	index@(.nv.constant0._ZN7cutlass13device_kernelIN5flash11enable_sm90INS1_16FlashAttnFwdSm90INS1_25CollectiveMainloopFwdSm90ILi2EN4cute5tupleIJNS5_1CILi1EEES8_S8_EEENS6_IJNS7_ILi128EEENS7_ILi160EEENS7_ILi192EEEEEELi128ENS_12float_e4m3_tEfNS_4arch4Sm90ELb1ELb0ELb1ELb1ELb1ELb1ELb0ELb1ELb1ELb1ELb0ELb0EEENS1_21CollectiveEpilogueFwdINS6_IJSA_SA_SB_EEES9_NS_10bfloat16_tESG_Li256ELb1ELb1ELb0ELb1EEENS1_36VarlenDynamicPersistentTileSchedulerILi128ELi160ELi256ELi128ELb0ELb1ELb1ELb1ELb1ELb1EEEEEEEEEvNT_6ParamsE)
        /*1500*/ 	.short	0x0210
        /*1502*/ 	.short	0x0af0


	//----- nvinfo : EIATTR_SW_WAR
	.align		4
.L_341:
        /*1504*/ 	.byte	0x04, 0x36
        /*1506*/ 	.short	(.L_343 - .L_342)
.L_342:
        /*1508*/ 	.word	0x00000008
.L_343:


//--------------------- .nv.callgraph             --------------------------
	.section	.nv.callgraph,"",@"SHT_CUDA_CALLGRAPH"
	.align	4
	.sectionentsize	8
	.align		4
        /*0000*/ 	.word	0x00000000
	.align		4
        /*0004*/ 	.word	0xffffffff
	.align		4
        /*0008*/ 	.word	index@(_ZN7cutlass13device_kernelIN5flash11enable_sm90INS1_16FlashAttnFwdSm90INS1_25CollectiveMainloopFwdSm90ILi2EN4cute5tupleIJNS5_1CILi1EEES8_S8_EEENS6_IJNS7_ILi128EEENS7_ILi160EEENS7_ILi192EEEEEELi128ENS_12float_e4m3_tEfNS_4arch4Sm90ELb0ELb0ELb1ELb0ELb1ELb0ELb0ELb1ELb1ELb1ELb0ELb0EEENS1_21CollectiveEpilogueFwdINS6_IJSA_SA_SB_EEES9_NS_10bfloat16_tESG_Li256ELb0ELb1ELb0ELb1EEENS1_29StaticPersistentTileSchedulerILb0EEEEEEEEEvNT_6ParamsE)
	.align		4
        /*000c*/ 	.word	index@(__assertfail)
	.align		4
        /*0010*/ 	.word	index@(_ZN7cutlass13device_kernelIN5flash11enable_sm90INS1_16FlashAttnFwdSm90INS1_25CollectiveMainloopFwdSm90ILi2EN4cute5tupleIJNS5_1CILi1EEES8_S8_EEENS6_IJNS7_ILi128EEENS7_ILi160EEENS7_ILi192EEEEEELi128ENS_12float_e4m3_tEfNS_4arch4Sm90ELb0ELb0ELb1ELb1ELb1ELb0ELb0ELb1ELb1ELb1ELb0ELb0EEENS1_21CollectiveEpilogueFwdINS6_IJSA_SA_SB_EEES9_NS_10bfloat16_tESG_Li256ELb1ELb1ELb0ELb1EEENS1_36VarlenDynamicPersistentTileSchedulerILi128ELi160ELi256ELi128ELb0ELb1ELb1ELb0ELb1ELb1EEEEEEEEEvNT_6ParamsE)
	.align		4
        /*0014*/ 	.word	index@(__assertfail)
	.align		4
        /*0018*/ 	.word	index@(_ZN7cutlass13device_kernelIN5flash11enable_sm90INS1_16FlashAttnFwdSm90INS1_25CollectiveMainloopFwdSm90ILi2EN4cute5tupleIJNS5_1CILi1EEES8_S8_EEENS6_IJNS7_ILi128EEENS7_ILi160EEENS7_ILi192EEEEEELi128ENS_12float_e4m3_tEfNS_4arch4Sm90ELb0ELb0ELb1ELb1ELb1ELb1ELb0ELb1ELb1ELb1ELb0ELb0EEENS1_21CollectiveEpilogueFwdINS6_IJSA_SA_SB_EEES9_NS_10bfloat16_tESG_Li256ELb1ELb1ELb0ELb1EEENS1_36VarlenDynamicPersistentTileSchedulerILi128ELi160ELi256ELi128ELb0ELb1ELb1ELb0ELb1ELb1EEEEEEEEEvNT_6ParamsE)
	.align		4
        /*001c*/ 	.word	index@(__assertfail)
	.align		4
        /*0020*/ 	.word	index@(_ZN7cutlass13device_kernelIN5flash11enable_sm90INS1_16FlashAttnFwdSm90INS1_25CollectiveMainloopFwdSm90ILi2EN4cute5tupleIJNS5_1CILi1EEES8_S8_EEENS6_IJNS7_ILi128EEESA_NS7_ILi192EEEEEELi128ENS_12float_e4m3_tEfNS_4arch4Sm90ELb0ELb1ELb1ELb0ELb1ELb0ELb0ELb1ELb1ELb1ELb0ELb0EEENS1_21CollectiveEpilogueFwdINS6_IJSA_SA_SA_EEES9_NS_10bfloat16_tESF_Li256ELb0ELb1ELb0ELb1EEENS1_30DynamicPersistentTileSchedulerILi256ELi128ELb0ELb1ELb1EEEEEEEEEvNT_6ParamsE)
	.align		4
        /*0024*/ 	.word	index@(__assertfail)
	.align		4
        /*0028*/ 	.word	index@(_ZN7cutlass13device_kernelIN5flash11enable_sm90INS1_16FlashAttnFwdSm90INS1_25CollectiveMainloopFwdSm90ILi2EN4cute5tupleIJNS5_1CILi1EEES8_S8_EEENS6_IJNS7_ILi128EEESA_NS7_ILi192EEEEEELi128ENS_12float_e4m3_tEfNS_4arch4Sm90ELb0ELb1ELb1ELb1ELb1ELb0ELb0ELb1ELb1ELb1ELb0ELb0EEENS1_21CollectiveEpilogueFwdINS6_IJSA_SA_SA_EEES9_NS_10bfloat16_tESF_Li256ELb1ELb1ELb0ELb1EEENS1_36VarlenDynamicPersistentTileSchedulerILi128ELi128ELi256ELi128ELb0ELb1ELb1ELb1ELb0ELb1EEEEEEEEEvNT_6ParamsE)
	.align		4
        /*002c*/ 	.word	index@(__assertfail)
	.align		4
        /*0030*/ 	.word	index@(_ZN7cutlass13device_kernelIN5flash11enable_sm90INS1_16FlashAttnFwdSm90INS1_25CollectiveMainloopFwdSm90ILi2EN4cute5tupleIJNS5_1CILi1EEES8_S8_EEENS6_IJNS7_ILi128EEESA_NS7_ILi192EEEEEELi128ENS_12float_e4m3_tEfNS_4arch4Sm90ELb0ELb1ELb1ELb1ELb1ELb1ELb0ELb1ELb1ELb1ELb0ELb0EEENS1_21CollectiveEpilogueFwdINS6_IJSA_SA_SA_EEES9_NS_10bfloat16_tESF_Li256ELb1ELb1ELb0ELb1EEENS1_36VarlenDynamicPersistentTileSchedulerILi128ELi128ELi256ELi128ELb0ELb1ELb1ELb1ELb0ELb1EEEEEEEEEvNT_6ParamsE)
	.align		4
        /*0034*/ 	.word	index@(__assertfail)
	.align		4
        /*0038*/ 	.word	index@(_ZN7cutlass13device_kernelIN5flash11enable_sm90INS1_16FlashAttnFwdSm90INS1_25CollectiveMainloopFwdSm90ILi2EN4cute5tupleIJNS5_1CILi1EEES8_S8_EEENS6_IJNS7_ILi128EEENS7_ILi160EEENS7_ILi192EEEEEELi128ENS_12float_e4m3_tEfNS_4arch4Sm90ELb1ELb0ELb1ELb0ELb1ELb0ELb0ELb1ELb1ELb1ELb0ELb0EEENS1_21CollectiveEpilogueFwdINS6_IJSA_SA_SB_EEES9_NS_10bfloat16_tESG_Li256ELb0ELb1ELb0ELb1EEENS1_30DynamicPersistentTileSchedulerILi256ELi128ELb0ELb1ELb1EEEEEEEEEvNT_6ParamsE)
	.align		4
        /*003c*/ 	.word	index@(__assertfail)
	.align		4
        /*0040*/ 	.word	index@(_ZN7cutlass13device_kernelIN5flash11enable_sm90INS1_16FlashAttnFwdSm90INS1_25CollectiveMainloopFwdSm90ILi2EN4cute5tupleIJNS5_1CILi1EEES8_S8_EEENS6_IJNS7_ILi128EEENS7_ILi160EEENS7_ILi192EEEEEELi128ENS_12float_e4m3_tEfNS_4arch4Sm90ELb1ELb0ELb1ELb1ELb1ELb0ELb0ELb1ELb1ELb1ELb0ELb0EEENS1_21CollectiveEpilogueFwdINS6_IJSA_SA_SB_EEES9_NS_10bfloat16_tESG_Li256ELb1ELb1ELb0ELb1EEENS1_36VarlenDynamicPersistentTileSchedulerILi128ELi160ELi256ELi128ELb0ELb1ELb1ELb1ELb1ELb1EEEEEEEEEvNT_6ParamsE)
	.align		4
        /*0044*/ 	.word	index@(__assertfail)
	.align		4
        /*0048*/ 	.word	index@(_ZN7cutlass13device_kernelIN5flash11enable_sm90INS1_16FlashAttnFwdSm90INS1_25CollectiveMainloopFwdSm90ILi2EN4cute5tupleIJNS5_1CILi1EEES8_S8_EEENS6_IJNS7_ILi128EEENS7_ILi160EEENS7_ILi192EEEEEELi128ENS_12float_e4m3_tEfNS_4arch4Sm90ELb1ELb0ELb1ELb1ELb1ELb1ELb0ELb1ELb1ELb1ELb0ELb0EEENS1_21CollectiveEpilogueFwdINS6_IJSA_SA_SB_EEES9_NS_10bfloat16_tESG_Li256ELb1ELb1ELb0ELb1EEENS1_36VarlenDynamicPersistentTileSchedulerILi128ELi160ELi256ELi128ELb0ELb1ELb1ELb1ELb1ELb1EEEEEEEEEvNT_6ParamsE)
	.align		4
        /*004c*/ 	.word	index@(__assertfail)
	.align		4
        /*0050*/ 	.word	0x00000000
	.align		4
        /*0054*/ 	.word	0xfffffffe
	.align		4
        /*0058*/ 	.word	0x00000000
	.align		4
        /*005c*/ 	.word	0xfffffffd
	.align		4
        /*0060*/ 	.word	0x00000000
	.align		4
        /*0064*/ 	.word	0xfffffffc


//--------------------- .nv.constant4             --------------------------
	.section	.nv.constant4,"a",@progbits
	.align	8
	.align		8
.nv.constant4:
        /*0000*/ 	.dword	__assertfail
	.align		8
        /*0008*/ 	.dword	__unnamed_1
	.align		8
        /*0010*/ 	.dword	__unnamed_2
	.align		8
        /*0018*/ 	.dword	__unnamed_3
	.align		8
        /*0020*/ 	.dword	__unnamed_4
	.align		8
        /*0028*/ 	.dword	__unnamed_5
	.align		8
        /*0030*/ 	.dword	__unnamed_6
	.align		8
        /*0038*/ 	.dword	__unnamed_7
	.align		8
        /*0040*/ 	.dword	_ZZN5flash28permute_output_fp8_VcolmajorIN4cute6TensorINS1_11ArrayEngineIN7cutlass10bfloat16_tELm64EEENS1_6LayoutINS1_5tupleIJNS8_IJNS1_1CILi2EEESA_NS9_ILi16EEEEEENS9_ILi1EEESD_EEENS8_IJNS8_IJSD_SA_NS9_ILi4EEEEEENS9_ILi0EEESH_EEEEEEEEEvRT_E9upper_map
	.align		8
        /*0048*/ 	.dword	__unnamed_8
	.align		8
        /*0050*/ 	.dword	__unnamed_9
	.align		8
        /*0058*/ 	.dword	__unnamed_10
	.align		8
        /*0060*/ 	.dword	__unnamed_11
	.align		8
        /*0068*/ 	.dword	__unnamed_12
	.align		8
        /*0070*/ 	.dword	_ZN84_INTERNAL_e8e19953_48_flash_fwd_hdim192_128_e4m3_paged_softcap_sm90_cu_49158569_31074cuda3std3__45__cpo5beginE
	.align		8
        /*0078*/ 	.dword	_ZN84_INTERNAL_e8e19953_48_flash_fwd_hdim192_128_e4m3_paged_softcap_sm90_cu_49158569_31074cuda3std3__45__cpo3endE
	.align		8
        /*0080*/ 	.dword	_ZN84_INTERNAL_e8e19953_48_flash_fwd_hdim192_128_e4m3_paged_softcap_sm90_cu_49158569_31074cuda3std3__45__cpo6cbeginE
	.align		8
        /*0088*/ 	.dword	_ZN84_INTERNAL_e8e19953_48_flash_fwd_hdim192_128_e4m3_paged_softcap_sm90_cu_49158569_31074cuda3std3__45__cpo4cendE
	.align		8
        /*0090*/ 	.dword	_ZN84_INTERNAL_e8e19953_48_flash_fwd_hdim192_128_e4m3_paged_softcap_sm90_cu_49158569_31074cuda3std3__486_GLOBAL__N__e8e19953_48_flash_fwd_hdim192_128_e4m3_paged_softcap_sm90_cu_49158569_31076ignoreE
	.align		8
        /*0098*/ 	.dword	_ZN84_INTERNAL_e8e19953_48_flash_fwd_hdim192_128_e4m3_paged_softcap_sm90_cu_49158569_31074cuda3std3__419piecewise_constructE
	.align		8
        /*00a0*/ 	.dword	_ZN84_INTERNAL_e8e19953_48_flash_fwd_hdim192_128_e4m3_paged_softcap_sm90_cu_49158569_31074cuda3std3__48in_placeE
	.align		8
        /*00a8*/ 	.dword	_ZN84_INTERNAL_e8e19953_48_flash_fwd_hdim192_128_e4m3_paged_softcap_sm90_cu_49158569_31074cuda3std6ranges3__45__cpo4swapE
	.align		8
        /*00b0*/ 	.dword	_ZN84_INTERNAL_e8e19953_48_flash_fwd_hdim192_128_e4m3_paged_softcap_sm90_cu_49158569_31074cuda3std6ranges3__45__cpo9iter_moveE
	.align		8
        /*00b8*/ 	.dword	_ZN84_INTERNAL_e8e19953_48_flash_fwd_hdim192_128_e4m3_paged_softcap_sm90_cu_49158569_31074cute7productE
	.align		8
        /*00c0*/ 	.dword	_ZN84_INTERNAL_e8e19953_48_flash_fwd_hdim192_128_e4m3_paged_softcap_sm90_cu_49158569_31074cute1_E
	.align		8
        /*00c8*/ 	.dword	$str$23
	.align		8
        /*00d0*/ 	.dword	$str$24


//--------------------- .text._ZN7cutlass13device_kernelIN5flash11enable_sm90INS1_16FlashAttnFwdSm90INS1_25CollectiveMainloopFwdSm90ILi2EN4cute5tupleIJNS5_1CILi1EEES8_S8_EEENS6_IJNS7_ILi128EEENS7_ILi160EEENS7_ILi192EEEEEELi128ENS_12float_e4m3_tEfNS_4arch4Sm90ELb0ELb0ELb1ELb0ELb1ELb0ELb0ELb1ELb1ELb1ELb0ELb0EEENS1_21CollectiveEpilogueFwdINS6_IJSA_SA_SB_EEES9_NS_10bfloat16_tESG_Li256ELb0ELb1ELb0ELb1EEENS1_29StaticPersistentTileSchedulerILb0EEEEEEEEEvNT_6ParamsE --------------------------
	.section	.text._ZN7cutlass13device_kernelIN5flash11enable_sm90INS1_16FlashAttnFwdSm90INS1_25CollectiveMainloopFwdSm90ILi2EN4cute5tupleIJNS5_1CILi1EEES8_S8_EEENS6_IJNS7_ILi128EEENS7_ILi160EEENS7_ILi192EEEEEELi128ENS_12float_e4m3_tEfNS_4arch4Sm90ELb0ELb0ELb1ELb0ELb1ELb0ELb0ELb1ELb1ELb1ELb0ELb0EEENS1_21CollectiveEpilogueFwdINS6_IJSA_SA_SB_EEES9_NS_10bfloat16_tESG_Li256ELb0ELb1ELb0ELb1EEENS1_29StaticPersistentTileSchedulerILb0EEEEEEEEEvNT_6ParamsE,"ax",@progbits
	.align	128
.text._ZN7cutlass13device_kernelIN5flash11enable_sm90INS1_16FlashAttnFwdSm90INS1_25CollectiveMainloopFwdSm90ILi2EN4cute5tupleIJNS5_1CILi1EEES8_S8_EEENS6_IJNS7_ILi128EEENS7_ILi160EEENS7_ILi192EEEEEELi128ENS_12float_e4m3_tEfNS_4arch4Sm90ELb0ELb0ELb1ELb0ELb1ELb0ELb0ELb1ELb1ELb1ELb0ELb0EEENS1_21CollectiveEpilogueFwdINS6_IJSA_SA_SB_EEES9_NS_10bfloat16_tESG_Li256ELb0ELb1ELb0ELb1EEENS1_29StaticPersistentTileSchedulerILb0EEEEEEEEEvNT_6ParamsE:
        .type           _ZN7cutlass13device_kernelIN5flash11enable_sm90INS1_16FlashAttnFwdSm90INS1_25CollectiveMainloopFwdSm90ILi2EN4cute5tupleIJNS5_1CILi1EEES8_S8_EEENS6_IJNS7_ILi128EEENS7_ILi160EEENS7_ILi192EEEEEELi128ENS_12float_e4m3_tEfNS_4arch4Sm90ELb0ELb0ELb1ELb0ELb1ELb0ELb0ELb1ELb1ELb1ELb0ELb0EEENS1_21CollectiveEpilogueFwdINS6_IJSA_SA_SB_EEES9_NS_10bfloat16_tESG_Li256ELb0ELb1ELb0ELb1EEENS1_29StaticPersistentTileSchedulerILb0EEEEEEEEEvNT_6ParamsE,@function
        .size           _ZN7cutlass13device_kernelIN5flash11enable_sm90INS1_16FlashAttnFwdSm90INS1_25CollectiveMainloopFwdSm90ILi2EN4cute5tupleIJNS5_1CILi1EEES8_S8_EEENS6_IJNS7_ILi128EEENS7_ILi160EEENS7_ILi192EEEEEELi128ENS_12float_e4m3_tEfNS_4arch4Sm90ELb0ELb0ELb1ELb0ELb1ELb0ELb0ELb1ELb1ELb1ELb0ELb0EEENS1_21CollectiveEpilogueFwdINS6_IJSA_SA_SB_EEES9_NS_10bfloat16_tESG_Li256ELb0ELb1ELb0ELb1EEENS1_29StaticPersistentTileSchedulerILb0EEEEEEEEEvNT_6ParamsE,(.L_x_3190 - _ZN7cutlass13device_kernelIN5flash11enable_sm90INS1_16FlashAttnFwdSm90INS1_25CollectiveMainloopFwdSm90ILi2EN4cute5tupleIJNS5_1CILi1EEES8_S8_EEENS6_IJNS7_ILi128EEENS7_ILi160EEENS7_ILi192EEEEEELi128ENS_12float_e4m3_tEfNS_4arch4Sm90ELb0ELb0ELb1ELb0ELb1ELb0ELb0ELb1ELb1ELb1ELb0ELb0EEENS1_21CollectiveEpilogueFwdINS6_IJSA_SA_SB_EEES9_NS_10bfloat16_tESG_Li256ELb0ELb1ELb0ELb1EEENS1_29StaticPersistentTileSchedulerILb0EEEEEEEEEvNT_6ParamsE)
        .other          _ZN7cutlass13device_kernelIN5flash11enable_sm90INS1_16FlashAttnFwdSm90INS1_25CollectiveMainloopFwdSm90ILi2EN4cute5tupleIJNS5_1CILi1EEES8_S8_EEENS6_IJNS7_ILi128EEENS7_ILi160EEENS7_ILi192EEEEEELi128ENS_12float_e4m3_tEfNS_4arch4Sm90ELb0ELb0ELb1ELb0ELb1ELb0ELb0ELb1ELb1ELb1ELb0ELb0EEENS1_21CollectiveEpilogueFwdINS6_IJSA_SA_SB_EEES9_NS_10bfloat16_tESG_Li256ELb0ELb1ELb0ELb1EEENS1_29StaticPersistentTileSchedulerILb0EEEEEEEEEvNT_6ParamsE,@"STO_CUDA_ENTRY STV_DEFAULT"
_ZN7cutlass13device_kernelIN5flash11enable_sm90INS1_16FlashAttnFwdSm90INS1_25CollectiveMainloopFwdSm90ILi2EN4cute5tupleIJNS5_1CILi1EEES8_S8_EEENS6_IJNS7_ILi128EEENS7_ILi160EEENS7_ILi192EEEEEELi128ENS_12float_e4m3_tEfNS_4arch4Sm90ELb0ELb0ELb1ELb0ELb1ELb0ELb0ELb1ELb1ELb1ELb0ELb0EEENS1_21CollectiveEpilogueFwdINS6_IJSA_SA_SB_EEES9_NS_10bfloat16_tESG_Li256ELb0ELb1ELb0ELb1EEENS1_29StaticPersistentTileSchedulerILb0EEEEEEEEEvNT_6ParamsE:
[----:B------:R-:W0:Y:S02]  /*0000*/  LDC R1, c[0x0][0x28] ;  /* 0x00000a00ff017b82 */ /* 0x000e240000000800 */
[----:B0-----:R-:W-:Y:S01]  /*0010*/  VIADD R1, R1, 0xffffffd8 ;  /* 0xffffffd801017836 */ /* 0x001fe20000000000 */
[----:B------:R-:W0:Y:S01]  /*0020*/  S2R R3, SR_TID.X ;  /* 0x0000000000037919 */ /* 0x000e220000002100 */
[----:B------:R-:W-:Y:S01]  /*0030*/  ELECT P0, URZ, PT ;  /* 0x00000000003f782f */ /* 0x000fe20003800000 */
[----:B------:R-:W-:Y:S01]  /*0040*/  UMOV UR4, 0x80 ;  /* 0x0000008000047882 */ /* 0x000fe20000000000 */
[----:B------:R-:W-:Y:S01]  /*0050*/  UMOV UR7, 0x100 ;  /* 0x0000010000077882 */ /* 0x000fe20000000000 */
[--C-:B0-----:R-:W-:Y:S02]  /*0060*/  SHF.R.U32.HI R0, RZ, 0x5, R3.reuse ;  /* 0x00000005ff007819 */ /* 0x101fe40000011603 */
[----:B------:R-:W-:-:S03]  /*0070*/  SHF.R.U32.HI R22, RZ, 0x7, R3 ;  /* 0x00000007ff167819 */ /* 0x000fc60000011603 */
[----:B------:R-:W0:Y:S04]  /*0080*/  SHFL.IDX PT, R2, R0, RZ, 0x1f ;  /* 0x00001fff00027589 */ /* 0x000e2800000e0000 */
[----:B------:R1:W2:Y:S01]  /*0090*/  SHFL.IDX PT, R3, R22, RZ, 0x1f ;  /* 0x00001fff16037589 */ /* 0x0002a200000e0000 */
[C---:B0-----:R-:W-:Y:S02]  /*00a0*/  ISETP.NE.OR P0, PT, R2.reuse, RZ, !P0 ;  /* 0x000000ff0200720c */ /* 0x041fe40004705670 */
[----:B------:R-:W-:-:S11]  /*00b0*/  ISETP.NE.AND P1, PT, R2, RZ, PT ;  /* 0x000000ff0200720c */ /* 0x000fd60003f25270 */
[----:B------:R-:W-:Y:S01]  /*00c0*/  VOTEU.ALL UP0, P0 ;  /* 0x00000000003f7886 */ /* 0x000fe20000000000 */
[----:B------:R-:W-:-:S04]  /*00d0*/  VOTEU.ALL UP1, P0 ;  /* 0x00000000003f7886 */ /* 0x000fc80000020000 */
[----:B------:R-:W0:Y:S01]  /*00e0*/  @!UP0 S2UR UR8, SR_CgaCtaId ;  /* 0x00000000000889c3 */ /* 0x000e220000008800 */
[----:B------:R-:W-:Y:S01]  /*00f0*/  @!UP0 UMOV UR6, 0x400 ;  /* 0x0000040000068882 */ /* 0x000fe20000000000 */
[----:B------:R-:W-:-:S04]  /*0100*/  @!UP0 UIADD3 UR4, -UR4, 0x100000, URZ ;  /* 0x0010000004048890 */ /* 0x000fc8000fffe13f */
[----:B------:R-:W-:Y:S02]  /*0110*/  @!UP0 USHF.L.U32 UR5, UR4, 0xb, URZ ;  /* 0x0000000b04058899 */ /* 0x000fe4000800063f */
[----:B------:R-:W-:Y:S02]  /*0120*/  @!UP0 USHF.L.U32 UR4, UR4, 0x1, URZ ;  /* 0x0000000104048899 */ /* 0x000fe4000800063f */
[----:B0-----:R-:W-:Y:S02]  /*0130*/  @!UP0 ULEA UR8, UR8, UR6, 0x18 ;  /* 0x0000000608088291 */ /* 0x001fe4000f8ec03f */
[----:B------:R-:W-:-:S04]  /*0140*/  @!UP0 UIADD3 UR6, -UR7, 0x100000, URZ ;  /* 0x0010000007068890 */ /* 0x000fc8000fffe13f */
[----:B------:R-:W-:Y:S02]  /*0150*/  @!UP0 USHF.L.U32 UR7, UR6, 0xb, URZ ;  /* 0x0000000b06078899 */ /* 0x000fe4000800063f */
[----:B------:R-:W-:Y:S01]  /*0160*/  @!UP0 USHF.L.U32 UR6, UR6, 0x1, URZ ;  /* 0x0000000106068899 */ /* 0x000fe2000800063f */
[----:B------:R-:W-:-:S05]  /*0170*/  VOTEU.ALL UP0, P0 ;  /* 0x00000000003f7886 */ /* 0x000fca0000000000 */
[----:B------:R1:W0:Y:S06]  /*0180*/  @!UP0 SYNCS.EXCH.64 URZ, [UR8+0x29800], UR4 ;  /* 0x02980004083f85b2 */ /* 0x00022c0008000100 */
[----:B------:R1:W3:Y:S02]  /*0190*/  @!UP1 SYNCS.EXCH.64 URZ, [UR8+0x29820], UR6 ;  /* 0x02982006083f95b2 */ /* 0x0002e40008000100 */
[----:B-12---:R-:W-:Y:S05]  /*01a0*/  @P1 BRA `(.L_x_0) ;  /* 0x0000000000481947 */ /* 0x006fea0003800000 */
[----:B------:R-:W1:Y:S01]  /*01b0*/  S2UR UR5, SR_CgaCtaId ;  /* 0x00000000000579c3 */ /* 0x000e620000008800 */
[----:B------:R-:W-:Y:S01]  /*01c0*/  UMOV UR4, 0x400 ;  /* 0x0000040000047882 */ /* 0x000fe20000000000 */
[----:B------:R-:W-:Y:S01]  /*01d0*/  UMOV UR6, 0x80 ;  /* 0x0000008000067882 */ /* 0x000fe20000000000 */
[----:B------:R-:W-:Y:S01]  /*01e0*/  UMOV UR7, 0x100 ;  /* 0x0000010000077882 */ /* 0x000fe20000000000 */
[----:B------:R-:W-:Y:S01]  /*01f0*/  ELECT P0, URZ, PT ;  /* 0x00000000003f782f */ /* 0x000fe20003800000 */
[----:B-1----:R-:W-:Y:S02]  /*0200*/  ULEA UR8, UR5, UR4, 0x18 ;  /* 0x0000000405087291 */ /* 0x002fe4000f8ec03f */
[----:B------:R-:W-:-:S04]  /*0210*/  UIADD3 UR4, -UR6, 0x100000, URZ ;  /* 0x0010000006047890 */ /* 0x000fc8000fffe13f */
[----:B------:R-:W-:Y:S02]  /*0220*/  USHF.L.U32 UR5, UR4, 0xb, URZ ;  /* 0x0000000b04057899 */ /* 0x000fe4000800063f */
[----:B------:R-:W-:Y:S02]  /*0230*/  USHF.L.U32 UR4, UR4, 0x1, URZ ;  /* 0x0000000104047899 */ /* 0x000fe4000800063f */
[----:B------:R-:W-:-:S04]  /*0240*/  UIADD3 UR6, -UR7, 0x100000, URZ ;  /* 0x0010000007067890 */ /* 0x000fc8000fffe13f */
[----:B------:R-:W-:Y:S02]  /*0250*/  USHF.L.U32 UR7, UR6, 0xb, URZ ;  /* 0x0000000b06077899 */ /* 0x000fe4000800063f */
[----:B------:R-:W-:Y:S01]  /*0260*/  USHF.L.U32 UR6, UR6, 0x1, URZ ;  /* 0x0000000106067899 */ /* 0x000fe2000800063f */
[----:B------:R-:W1:Y:S03]  /*0270*/  FENCE.VIEW.ASYNC.S ;  /* 0x00000000000073c6 */ /* 0x000e660000000000 */
[----:B-1----:R1:W2:Y:S08]  /*0280*/  SYNCS.EXCH.64 URZ, [UR8+0x29830], UR4 ;  /* 0x02983004083f75b2 */ /* 0x0022b00008000100 */
[----:B------:R1:W4:Y:S01]  /*0290*/  SYNCS.EXCH.64 URZ, [UR8+0x29840], UR6 ;  /* 0x02984006083f75b2 */ /* 0x0003220008000100 */
[----:B------:R1:W0:Y:S01]  /*02a0*/  SYNCS.EXCH.64 URZ, [UR8+0x29838], UR4 ;  /* 0x02983804083f75b2 */ /* 0x0002220008000100 */
[----:B------:R1:W0:Y:S01]  /*02b0*/  SYNCS.EXCH.64 URZ, [UR8+0x29848], UR6 ;  /* 0x02984806083f75b2 */ /* 0x0002220008000100 */
[----:B------:R-:W-:Y:S01]  /*02c0*/  NOP ;  /* 0x0000000000007918 */ /* 0x000fe20000000000 */
.L_x_0:
[----:B------:R-:W5:Y:S01]  /*02d0*/  SHFL.IDX PT, R2, R0, RZ, 0x1f ;  /* 0x00001fff00027589 */ /* 0x000f6200000e0000 */
[----:B------:R-:W-:Y:S01]  /*02e0*/  NOP ;  /* 0x0000000000007918 */ /* 0x000fe20000000000 */
[----:B-----5:R-:W-:-:S13]  /*02f0*/  ISETP.NE.AND P0, PT, R2, RZ, PT ;  /* 0x000000ff0200720c */ /* 0x020fda0003f05270 */
[----:B------:R-:W-:Y:S05]  /*0300*/  @P0 BRA `(.L_x_1) ;  /* 0x0000000000480947 */ /* 0x000fea0003800000 */
[----:B-1----:R-:W1:Y:S01]  /*0310*/  S2UR UR5, SR_CgaCtaId ;  /* 0x00000000000579c3 */ /* 0x002e620000008800 */
        /* <DEDUP_REMOVED lines=12> */
[----:B-1----:R1:W0:Y:S08]  /*03e0*/  SYNCS.EXCH.64 URZ, [UR8+0x29850], UR4 ;  /* 0x02985004083f75b2 */ /* 0x0022300008000100 */
[----:B------:R1:W0:Y:S01]  /*03f0*/  SYNCS.EXCH.64 URZ, [UR8+0x29860], UR6 ;  /* 0x02986006083f75b2 */ /* 0x0002220008000100 */
[----:B------:R1:W0:Y:S01]  /*0400*/  SYNCS.EXCH.64 URZ, [UR8+0x29858], UR4 ;  /* 0x02985804083f75b2 */ /* 0x0002220008000100 */
[----:B------:R1:W0:Y:S01]  /*0410*/  SYNCS.EXCH.64 URZ, [UR8+0x29868], UR6 ;  /* 0x02986806083f75b2 */ /* 0x0002220008000100 */
[----:B------:R-:W-:Y:S01]  /*0420*/  NOP ;  /* 0x0000000000007918 */ /* 0x000fe20000000000 */
.L_x_1:
[----:B------:R-:W5:Y:S01]  /*0430*/  SHFL.IDX PT, R2, R0, RZ, 0x1f ;  /* 0x00001fff00027589 */ /* 0x000f6200000e0000 */
[----:B------:R-:W-:Y:S01]  /*0440*/  NOP ;  /* 0x0000000000007918 */ /* 0x000fe20000000000 */
[----:B-----5:R-:W-:-:S13]  /*0450*/  ISETP.NE.AND P0, PT, R2, RZ, PT ;  /* 0x000000ff0200720c */ /* 0x020fda0003f05270 */
[----:B------:R-:W-:Y:S05]  /*0460*/  @P0 BRA `(.L_x_2) ;  /* 0x0000000000380947 */ /* 0x000fea0003800000 */
[----:B-1----:R-:W1:Y:S01]  /*0470*/  S2UR UR5, SR_CgaCtaId ;  /* 0x00000000000579c3 */ /* 0x002e620000008800 */
[----:B------:R-:W-:Y:S01]  /*0480*/  UMOV UR4, 0x400 ;  /* 0x0000040000047882 */ /* 0x000fe20000000000 */
[----:B------:R-:W-:Y:S01]  /*0490*/  UMOV UR7, 0x80 ;  /* 0x0000008000077882 */ /* 0x000fe20000000000 */
[----:B------:R-:W-:Y:S01]  /*04a0*/  ELECT P0, URZ, PT ;  /* 0x00000000003f782f */ /* 0x000fe20003800000 */
[----:B-1----:R-:W-:Y:S02]  /*04b0*/  ULEA UR6, UR5, UR4, 0x18 ;  /* 0x0000000405067291 */ /* 0x002fe4000f8ec03f */
[----:B------:R-:W-:-:S04]  /*04c0*/  UIADD3 UR4, -UR7, 0x100000, URZ ;  /* 0x0010000007047890 */ /* 0x000fc8000fffe13f */
[----:B------:R-:W-:Y:S02]  /*04d0*/  USHF.L.U32 UR5, UR4, 0xb, URZ ;  /* 0x0000000b04057899 */ /* 0x000fe4000800063f */
[----:B------:R-:W-:Y:S01]  /*04e0*/  USHF.L.U32 UR4, UR4, 0x1, URZ ;  /* 0x0000000104047899 */ /* 0x000fe2000800063f */
[----:B------:R-:W1:Y:S11]  /*04f0*/  FENCE.VIEW.ASYNC.S ;  /* 0x00000000000073c6 */ /* 0x000e760000000000 */
[----:B-1----:R1:W0:Y:S01]  /*0500*/  SYNCS.EXCH.64 URZ, [UR6+0x29870], UR4 ;  /* 0x02987004063f75b2 */ /* 0x0022220008000100 */
[----:B------:R1:W0:Y:S01]  /*0510*/  SYNCS.EXCH.64 URZ, [UR6+0x29880], UR4 ;  /* 0x02988004063f75b2 */ /* 0x0002220008000100 */
[----:B------:R1:W0:Y:S01]  /*0520*/  SYNCS.EXCH.64 URZ, [UR6+0x29878], UR4 ;  /* 0x02987804063f75b2 */ /* 0x0002220008000100 */
[----:B------:R1:W0:Y:S01]  /*0530*/  SYNCS.EXCH.64 URZ, [UR6+0x29888], UR4 ;  /* 0x02988804063f75b2 */ /* 0x0002220008000100 */
[----:B------:R-:W-:Y:S01]  /*0540*/  NOP ;  /* 0x0000000000007918 */ /* 0x000fe20000000000 */
.L_x_2:
        /* <DEDUP_REMOVED lines=22> */
.L_x_3:
[----:B------:R-:W5:Y:S01]  /*06b0*/  SHFL.IDX PT, R2, R0, RZ, 0x1f ;  /* 0x00001fff00027589 */ /* 0x000f6200000e0000 */
[----:B------:R-:W0:Y:S01]  /*06c0*/  S2UR UR45, SR_CgaCtaId ;  /* 0x00000000002d79c3 */ /* 0x000e220000008800 */
[----:B------:R-:W-:Y:S01]  /*06d0*/  R2UR UR9, R3 ;  /* 0x00000000030972ca */ /* 0x000fe200000e0000 */
[----:B------:R-:W-:Y:S01]  /*06e0*/  NOP ;  /* 0x0000000000007918 */ /* 0x000fe20000000000 */
[----:B-----5:R-:W-:-:S13]  /*06f0*/  ISETP.NE.AND P0, PT, R2, RZ, PT ;  /* 0x000000ff0200720c */ /* 0x020fda0003f05270 */
[----:B0-----:R-:W-:Y:S05]  /*0700*/  @P0 BRA `(.L_x_4) ;  /* 0x0000000000480947 */ /* 0x001fea0003800000 */
[----:B-1----:R-:W0:Y:S01]  /*0710*/  S2UR UR5, SR_CgaCtaId ;  /* 0x00000000000579c3 */ /* 0x002e220000008800 */
[----:B------:R-:W-:Y:S01]  /*0720*/  UMOV UR4, 0x400 ;  /* 0x0000040000047882 */ /* 0x000fe20000000000 */
[----:B------:R-:W-:Y:S01]  /*0730*/  UMOV UR6, 0x1 ;  /* 0x0000000100067882 */ /* 0x000fe20000000000 */
[----:B------:R-:W-:Y:S01]  /*0740*/  UMOV UR7, 0x2 ;  /* 0x0000000200077882 */ /* 0x000fe20000000000 */
[----:B------:R-:W-:Y:S01]  /*0750*/  ELECT P0, URZ, PT ;  /* 0x00000000003f782f */ /* 0x000fe20003800000 */
[----:B0-----:R-:W-:Y:S02]  /*0760*/  ULEA UR8, UR5, UR4, 0x18 ;  /* 0x0000000405087291 */ /* 0x001fe4000f8ec03f */
[----:B------:R-:W-:-:S04]  /*0770*/  UIADD3 UR4, -UR6, 0x100000, URZ ;  /* 0x0010000006047890 */ /* 0x000fc8000fffe13f */
[----:B------:R-:W-:Y:S02]  /*0780*/  USHF.L.U32 UR5, UR4, 0xb, URZ ;  /* 0x0000000b04057899 */ /* 0x000fe4000800063f */
[----:B------:R-:W-:Y:S02]  /*0790*/  USHF.L.U32 UR4, UR4, 0x1, URZ ;  /* 0x0000000104047899 */ /* 0x000fe4000800063f */
[----:B------:R-:W-:-:S04]  /*07a0*/  UIADD3 UR6, -UR7, 0x100000, URZ ;  /* 0x0010000007067890 */ /* 0x000fc8000fffe13f */
[----:B------:R-:W-:Y:S02]  /*07b0*/  USHF.L.U32 UR7, UR6, 0xb, URZ ;  /* 0x0000000b06077899 */ /* 0x000fe4000800063f */
[----:B------:R-:W-:Y:S01]  /*07c0*/  USHF.L.U32 UR6, UR6, 0x1, URZ ;  /* 0x0000000106067899 */ /* 0x000fe2000800063f */
[----:B------:R-:W0:Y:S03]  /*07d0*/  FENCE.VIEW.ASYNC.S ;  /* 0x00000000000073c6 */ /* 0x000e260000000000 */
[----:B0-----:R0:W1:Y:S08]  /*07e0*/  SYNCS.EXCH.64 URZ, [UR8+0x298b0], UR4 ;  /* 0x0298b004083f75b2 */ /* 0x0010700008000100 */
[----:B------:R0:W0:Y:S01]  /*07f0*/  SYNCS.EXCH.64 URZ, [UR8+0x298c0], UR6 ;  /* 0x0298c006083f75b2 */ /* 0x0000220008000100 */
[----:B------:R0:W0:Y:S01]  /*0800*/  SYNCS.EXCH.64 URZ, [UR8+0x298b8], UR4 ;  /* 0x0298b804083f75b2 */ /* 0x0000220008000100 */
[----:B------:R0:W0:Y:S01]  /*0810*/  SYNCS.EXCH.64 URZ, [UR8+0x298c8], UR6 ;  /* 0x0298c806083f75b2 */ /* 0x0000220008000100 */
[----:B------:R-:W-:Y:S01]  /*0820*/  NOP ;  /* 0x0000000000007918 */ /* 0x000fe20000000000 */
.L_x_4:
[----:B------:R-:W-:Y:S01]  /*0830*/  UISETP.NE.AND UP0, UPT, UR9, URZ, UPT ;  /* 0x0000003f0900728c */ /* 0x000fe2000bf05270 */
[----:B------:R-:W-:Y:S01]  /*0840*/  NOP ;  /* 0x0000000000007918 */ /* 0x000fe20000000000 */
[----:B------:R-:W-:Y:S01]  /*0850*/  UMOV UR36, 0x1 ;  /* 0x0000000100247882 */ /* 0x000fe20000000000 */
[----:B------:R-:W-:Y:S01]  /*0860*/  ULDC.64 UR48, c[0x0][0x208] ;  /* 0x0000820000307ab9 */ /* 0x000fe20000000a00 */
[----:B------:R-:W-:Y:S01]  /*0870*/  USEL UR36, UR36, 0x2, !UP0 ;  /* 0x0000000224247887 */ /* 0x000fe2000c000000 */
[----:B01234-:R-:W-:Y:S01]  /*0880*/  BAR.SYNC.DEFER_BLOCKING 0x0 ;  /* 0x0000000000007b1d */ /* 0x01ffe20000010000 */
[----:B------:R-:W-:-:S13]  /*0890*/  PLOP3.LUT P0, PT, PT, PT, UP0, 0x80, 0x0 ;  /* 0x000000000000781c */ /* 0x000fda0003f0f008 */
[----:B------:R-:W-:Y:S05]  /*08a0*/  @!P0 BRA `(.L_x_5) ;  /* 0x000000a000f88947 */ /* 0x000fea0003800000 */
.L_x_6:
[----:B------:R-:W-:-:S08]  /*08b0*/  NOP ;  /* 0x0000000000007918 */ /* 0x000fd00000000000 */
[----:B------:R-:W0:Y:S02]  /*08c0*/  USETMAXREG.TRY_ALLOC.CTAPOOL UP0, 0xe8 ;  /* 0x000000e8000079c8 */ /* 0x000e240008000600 */
[----:B0-----:R-:W-:-:S13]  /*08d0*/  PLOP3.LUT P0, PT, PT, PT, UP0, 0x80, 0x0 ;  /* 0x000000000000781c */ /* 0x001fda0003f0f008 */
[----:B------:R-:W-:Y:S05]  /*08e0*/  @!P0 BRA `(.L_x_6) ;  /* 0xfffffffc00f08947 */ /* 0x000fea000383ffff */
[----:B------:R-:W0:Y:S01]  /*08f0*/  S2R R2, SR_TID.X ;  /* 0x0000000000027919 */ /* 0x000e220000002100 */
[----:B------:R-:W1:Y:S08]  /*0900*/  S2UR UR41, SR_CTAID.X ;  /* 0x00000000002979c3 */ /* 0x000e700000002500 */
[----:B------:R-:W-:Y:S06]  /*0910*/  BAR.ARV 0x8, 0x180 ;  /* 0x0206000000007b1d */ /* 0x000fec0000002000 */
[----:B0-----:R-:W-:-:S04]  /*0920*/  LOP3.LUT R0, R2, 0xffffff80, RZ, 0xc0, !PT ;  /* 0xffffff8002007812 */ /* 0x001fc800078ec0ff */
[----:B------:R-:W-:Y:S02]  /*0930*/  ISETP.NE.AND P0, PT, R0, 0x80, PT ;  /* 0x000000800000780c */ /* 0x000fe40003f05270 */
[----:B------:R-:W1:Y:S11]  /*0940*/  LDC R0, c[0x0][0xc34] ;  /* 0x00030d00ff007b82 */ /* 0x000e760000000800 */
[----:B------:R-:W-:Y:S06]  /*0950*/  @!P0 BAR.ARV 0x9, 0x100 ;  /* 0x0244000000008b1d */ /* 0x000fec0000002000 */
[----:B-1----:R-:W-:-:S13]  /*0960*/  ISETP.LE.AND P0, PT, R0, UR41, PT ;  /* 0x0000002900007c0c */ /* 0x002fda000bf03270 */
[----:B------:R-:W-:Y:S05]  /*0970*/  @P0 EXIT ;  /* 0x000000000000094d */ /* 0x000fea0003800000 */
[----:B------:R-:W-:Y:S01]  /*0980*/  VIADD R17, R2, 0xffffff80 ;  /* 0xffffff8002117836 */ /* 0x000fe20000000000 */
[----:B------:R-:W-:Y:S01]  /*0990*/  ULOP3.LUT UR46, UR36, 0x1, URZ, 0xfc, !UPT ;  /* 0x00000001242e7892 */ /* 0x000fe2000f8efc3f */
[----:B------:R-:W-:Y:S01]  /*09a0*/  IMAD.MOV.U32 R171, RZ, RZ, -0x2 ;  /* 0xfffffffeffab7424 */ /* 0x000fe200078e00ff */
[----:B------:R-:W-:Y:S01]  /*09b0*/  UMOV UR45, URZ ;  /* 0x0000003f002d7c82 */ /* 0x000fe20008000000 */
[----:B------:R-:W-:Y:S01]  /*09c0*/  UMOV UR44, URZ ;  /* 0x0000003f002c7c82 */ /* 0x000fe20008000000 */
[----:B------:R-:W-:Y:S01]  /*09d0*/  SHF.R.S32.HI R0, RZ, 0x1f, R17 ;  /* 0x0000001fff007819 */ /* 0x000fe20000011411 */
[----:B------:R-:W-:-:S03]  /*09e0*/  UMOV UR43, URZ ;  /* 0x0000003f002b7c82 */ /* 0x000fc60008000000 */
[CC--:B------:R-:W-:Y:S02]  /*09f0*/  LEA.HI R2, R0.reuse, R17.reuse, RZ, 0x7 ;  /* 0x0000001100027211 */ /* 0x0c0fe400078f38ff */
[-C--:B------:R-:W-:Y:S02]  /*0a00*/  LEA.HI R3, R0, R17.reuse, RZ, 0x5 ;  /* 0x0000001100037211 */ /* 0x080fe400078f28ff */
[----:B------:R-:W-:Y:S02]  /*0a10*/  LOP3.LUT R4, R2, 0xffffff80, RZ, 0xc0, !PT ;  /* 0xffffff8002047812 */ /* 0x000fe400078ec0ff */
[CC--:B------:R-:W-:Y:S01]  /*0a20*/  LEA.HI R5, R0.reuse, R17.reuse, RZ, 0x4 ;  /* 0x0000001100057211 */ /* 0x0c0fe200078f20ff */
[----:B------:R-:W-:Y:S01]  /*0a30*/  IMAD.SHL.U32 R3, R3, 0x20, RZ ;  /* 0x0000002003037824 */ /* 0x000fe200078e00ff */
[----:B------:R-:W-:Y:S01]  /*0a40*/  LEA.HI R9, R0, R17, RZ, 0x2 ;  /* 0x0000001100097211 */ /* 0x000fe200078f10ff */
[----:B------:R-:W-:Y:S01]  /*0a50*/  IMAD.IADD R19, R17, 0x1, -R4 ;  /* 0x0000000111137824 */ /* 0x000fe200078e0a04 */
[----:B------:R-:W-:-:S02]  /*0a60*/  LOP3.LUT R6, R5, 0x3fffff0, RZ, 0xc0, !PT ;  /* 0x03fffff005067812 */ /* 0x000fc400078ec0ff */
[----:B------:R-:W-:Y:S02]  /*0a70*/  LOP3.LUT R7, R3, 0xfffffc00, RZ, 0xc0, !PT ;  /* 0xfffffc0003077812 */ /* 0x000fe400078ec0ff */
[----:B------:R-:W-:Y:S01]  /*0a80*/  SHF.R.S32.HI R4, RZ, 0x1f, R19 ;  /* 0x0000001fff047819 */ /* 0x000fe20000011413 */
[----:B------:R-:W-:Y:S01]  /*0a90*/  IMAD.IADD R6, R17, 0x1, -R6 ;  /* 0x0000000111067824 */ /* 0x000fe200078e0a06 */
[----:B------:R-:W-:Y:S02]  /*0aa0*/  SHF.R.S32.HI R8, RZ, 0x4, R5 ;  /* 0x00000004ff087819 */ /* 0x000fe40000011405 */
[----:B------:R-:W-:Y:S01]  /*0ab0*/  LEA.HI R3, R4, R19, RZ, 0x2 ;  /* 0x0000001304037211 */ /* 0x000fe200078f10ff */
[----:B------:R-:W-:Y:S01]  /*0ac0*/  IMAD R6, R6, 0x40, R7 ;  /* 0x0000004006067824 */ /* 0x000fe200078e0207 */
[----:B------:R-:W-:Y:S02]  /*0ad0*/  LEA.HI R5, R5, R8, RZ, 0x1 ;  /* 0x0000000805057211 */ /* 0x000fe400078f08ff */
[----:B------:R-:W-:-:S02]  /*0ae0*/  SHF.R.S32.HI R7, RZ, 0x2, R3 ;  /* 0x00000002ff077819 */ /* 0x000fc40000011403 */
[----:B------:R-:W-:Y:S02]  /*0af0*/  SHF.R.S32.HI R10, RZ, 0x1f, R3 ;  /* 0x0000001fff0a7819 */ /* 0x000fe40000011403 */
[----:B------:R-:W-:Y:S02]  /*0b00*/  LEA.HI R18, R0, R17, RZ, 0x3 ;  /* 0x0000001100127211 */ /* 0x000fe400078f18ff */
[----:B------:R-:W-:Y:S02]  /*0b10*/  LOP3.LUT R5, R5, 0x1ffffffe, RZ, 0xc0, !PT ;  /* 0x1ffffffe05057812 */ /* 0x000fe400078ec0ff */
[----:B------:R-:W-:Y:S02]  /*0b20*/  LOP3.LUT R0, R9, 0xfffffffc, RZ, 0xc0, !PT ;  /* 0xfffffffc09007812 */ /* 0x000fe400078ec0ff */
[----:B------:R-:W-:Y:S02]  /*0b30*/  LEA.HI R10, R10, R7, RZ, 0x3 ;  /* 0x000000070a0a7211 */ /* 0x000fe400078f18ff */
[----:B------:R-:W-:-:S02]  /*0b40*/  SHF.R.S32.HI R23, RZ, 0x7, R2 ;  /* 0x00000007ff177819 */ /* 0x000fc40000011402 */
[----:B------:R-:W-:Y:S01]  /*0b50*/  IADD3 R5, R8, -R5, RZ ;  /* 0x8000000508057210 */ /* 0x000fe20007ffe0ff */
[----:B------:R-:W-:Y:S01]  /*0b60*/  IMAD.IADD R8, R17, 0x1, -R0 ;  /* 0x0000000111087824 */ /* 0x000fe200078e0a00 */
[----:B------:R-:W-:Y:S02]  /*0b70*/  LOP3.LUT R10, R10, 0xfffffff8, RZ, 0xc0, !PT ;  /* 0xfffffff80a0a7812 */ /* 0x000fe400078ec0ff */
[----:B------:R-:W-:Y:S01]  /*0b80*/  LEA.HI R2, R2, R23, RZ, 0x1 ;  /* 0x0000001702027211 */ /* 0x000fe200078f08ff */
[----:B------:R-:W-:Y:S01]  /*0b90*/  IMAD R170, R5, 0x8, R6 ;  /* 0x0000000805aa7824 */ /* 0x000fe200078e0206 */
[----:B------:R-:W-:Y:S01]  /*0ba0*/  LOP3.LUT R12, R18, 0xfffffff8, RZ, 0xc0, !PT ;  /* 0xfffffff8120c7812 */ /* 0x000fe200078ec0ff */
[----:B------:R-:W-:Y:S01]  /*0bb0*/  IMAD.IADD R7, R7, 0x1, -R10 ;  /* 0x0000000107077824 */ /* 0x000fe200078e0a0a */
[----:B------:R-:W-:Y:S02]  /*0bc0*/  LEA.HI R4, R4, R19, RZ, 0x5 ;  /* 0x0000001304047211 */ /* 0x000fe400078f28ff */
[----:B------:R-:W-:Y:S01]  /*0bd0*/  LOP3.LUT R2, R2, 0x3fffffe, RZ, 0xc0, !PT ;  /* 0x03fffffe02027812 */ /* 0x000fe200078ec0ff */
[----:B------:R-:W-:Y:S01]  /*0be0*/  IMAD.IADD R17, R17, 0x1, -R12 ;  /* 0x0000000111117824 */ /* 0x000fe200078e0a0c */
[----:B------:R-:W-:-:S02]  /*0bf0*/  LEA.HI R5, R8, R8, RZ, 0x1 ;  /* 0x0000000808057211 */ /* 0x000fc400078f08ff */
[----:B------:R-:W-:Y:S01]  /*0c00*/  SHF.R.S32.HI R4, RZ, 0x5, R4 ;  /* 0x00000005ff047819 */ /* 0x000fe20000011404 */
[----:B------:R-:W-:Y:S01]  /*0c10*/  IMAD.IADD R168, R23, 0x1, -R2 ;  /* 0x0000000117a87824 */ /* 0x000fe200078e0a02 */
[----:B------:R-:W-:Y:S01]  /*0c20*/  LOP3.LUT R0, R3, 0x7ffffffc, RZ, 0xc0, !PT ;  /* 0x7ffffffc03007812 */ /* 0x000fe200078ec0ff */
[----:B------:R-:W-:Y:S01]  /*0c30*/  IMAD.SHL.U32 R2, R17, 0x8, RZ ;  /* 0x0000000811027824 */ /* 0x000fe200078e00ff */
[----:B------:R-:W-:Y:S02]  /*0c40*/  LOP3.LUT R5, R5, 0x1ffffffe, RZ, 0xc0, !PT ;  /* 0x1ffffffe05057812 */ /* 0x000fe400078ec0ff */
[----:B------:R-:W-:Y:S01]  /*0c50*/  LEA R7, R4, R7, 0x4 ;  /* 0x0000000704077211 */ /* 0x000fe200078e20ff */
[----:B------:R-:W-:Y:S01]  /*0c60*/  VIADD R16, R2, 0x40 ;  /* 0x0000004002107836 */ /* 0x000fe20000000000 */
[----:B------:R-:W-:Y:S01]  /*0c70*/  SHF.R.S32.HI R18, RZ, 0x3, R18 ;  /* 0x00000003ff127819 */ /* 0x000fe20000011412 */
[----:B------:R-:W-:Y:S02]  /*0c80*/  IMAD.IADD R0, R19, 0x1, -R0 ;  /* 0x0000000113007824 */ /* 0x000fe400078e0a00 */
[----:B------:R-:W-:Y:S01]  /*0c90*/  IMAD.IADD R5, R8, 0x1, -R5 ;  /* 0x0000000108057824 */ /* 0x000fe200078e0a05 */
[----:B------:R-:W-:Y:S01]  /*0ca0*/  SHF.R.S32.HI R192, RZ, 0x1f, R16 ;  /* 0x0000001fffc07819 */ /* 0x000fe20000011410 */
[----:B------:R-:W-:-:S02]  /*0cb0*/  IMAD R168, R168, 0x40, R7 ;  /* 0x00000040a8a87824 */ /* 0x000fc400078e0207 */
[----:B------:R-:W-:Y:S02]  /*0cc0*/  IMAD R171, R0, R171, 0xa0 ;  /* 0x000000a000ab7424 */ /* 0x000fe400078e02ab */
[----:B------:R-:W-:-:S07]  /*0cd0*/  IMAD R169, R5, 0x8, R168 ;  /* 0x0000000805a97824 */ /* 0x000fce00078e02a8 */
.L_x_39:
[----:B0-----:R-:W0:Y:S01]  /*0ce0*/  SHFL.IDX PT, R0, R23, RZ, 0x1f ;  /* 0x00001fff17007589 */ /* 0x001e2200000e0000 */
[----:B-1----:R-:W1:Y:S01]  /*0cf0*/  S2UR UR37, SR_CgaCtaId ;  /* 0x00000000002579c3 */ /* 0x002e620000008800 */
[----:B------:R-:W-:Y:S01]  /*0d00*/  ULDC UR4, c[0x0][0xc38] ;  /* 0x00030e0000047ab9 */ /* 0x000fe20000000800 */
[----:B------:R-:W-:Y:S01]  /*0d10*/  ULDC.64 UR6, c[0x0][0x418] ;  /* 0x0001060000067ab9 */ /* 0x000fe20000000a00 */
[----:B------:R-:W-:Y:S02]  /*0d20*/  UISETP.NE.AND UP1, UPT, UR4, 0x1, UPT ;  /* 0x000000010400788c */ /* 0x000fe4000bf25270 */
[----:B------:R-:W-:Y:S01]  /*0d30*/  UISETP.NE.U32.AND UP0, UPT, UR6, URZ, UPT ;  /* 0x0000003f0600728c */ /* 0x000fe2000bf05070 */
[----:B------:R-:W-:Y:S01]  /*0d40*/  UMOV UR39, 0x400 ;  /* 0x0000040000277882 */ /* 0x000fe20000000000 */
[----:B------:R-:W-:Y:S02]  /*0d50*/  ULDC UR4, c[0x0][0xc44] ;  /* 0x0003110000047ab9 */ /* 0x000fe40000000800 */
[----:B------:R-:W-:-:S02]  /*0d60*/  UISETP.NE.AND.EX UP0, UPT, UR7, URZ, UPT, UP0 ;  /* 0x0000003f0700728c */ /* 0x000fc4000bf05300 */
[----:B------:R-:W-:Y:S01]  /*0d70*/  UISETP.NE.AND UP2, UPT, UR4, 0x1, UPT ;  /* 0x000000010400788c */ /* 0x000fe2000bf45270 */
[----:B------:R-:W-:Y:S02]  /*0d80*/  ULDC UR51, c[0x0][0x424] ;  /* 0x0001090000337ab9 */ /* 0x000fe40000000800 */
[----:B------:R-:W-:Y:S01]  /*0d90*/  @UP1 ULDC UR4, c[0x0][0xc3c] ;  /* 0x00030f0000041ab9 */ /* 0x000fe20000000800 */
[----:B------:R-:W-:Y:S01]  /*0da0*/  USEL UR51, UR51, 0x1, UP0 ;  /* 0x0000000133337887 */ /* 0x000fe20008000000 */
[----:B------:R-:W-:Y:S01]  /*0db0*/  ULDC UR7, c[0x0][0x2f0] ;  /* 0x0000bc0000077ab9 */ /* 0x000fe20000000800 */
[----:B------:R-:W-:Y:S01]  /*0dc0*/  UIMAD.WIDE.U32 UR4, UR41, UR4, URZ ;  /* 0x00000004290472a5 */ /* 0x000fe2000f8e003f */
[----:B------:R-:W-:Y:S01]  /*0dd0*/  @UP1 ULDC UR11, c[0x0][0xc40] ;  /* 0x00031000000b1ab9 */ /* 0x000fe20000000800 */
[----:B------:R-:W-:Y:S01]  /*0de0*/  UIMAD UR51, UR51, UR7, URZ ;  /* 0x00000007333372a4 */ /* 0x000fe2000f8e023f */
[----:B0-----:R-:W-:Y:S01]  /*0df0*/  R2UR UR38, R0 ;  /* 0x00000000002672ca */ /* 0x001fe200000e0000 */
[----:B-1----:R-:W-:Y:S01]  /*0e00*/  ULEA UR39, UR37, UR39, 0x18 ;  /* 0x0000002725277291 */ /* 0x002fe2000f8ec03f */
[----:B------:R-:W-:Y:S01]  /*0e10*/  UMOV UR42, UR41 ;  /* 0x00000029002a7c82 */ /* 0x000fe20008000000 */
[----:B------:R-:W-:-:S02]  /*0e20*/  @UP1 USHF.R.U32.HI UR42, URZ, UR11, UR5 ;  /* 0x0000000b3f2a1299 */ /* 0x000fc40008011605 */
[----:B------:R-:W-:Y:S01]  /*0e30*/  UIADD3 UR10, UR39, 0x14400, URZ ;  /* 0x00014400270a7890 */ /* 0x000fe2000fffe03f */
[----:B------:R-:W-:Y:S01]  /*0e40*/  @UP2 ULDC.64 UR8, c[0x0][0xc48] ;  /* 0x0003120000082ab9 */ /* 0x000fe20000000a00 */
[----:B------:R-:W-:Y:S02]  /*0e50*/  UIADD3 UR7, UR51, 0x9f, URZ ;  /* 0x0000009f33077890 */ /* 0x000fe4000fffe03f */
[----:B------:R-:W-:-:S04]  /*0e60*/  ULOP3.LUT UP0, URZ, UR10, 0x9f, URZ, 0xc0, !UPT ;  /* 0x0000009f0a3f7892 */ /* 0x000fc8000f80c03f */
[----:B------:R-:W-:Y:S02]  /*0e70*/  ULEA.HI UR6, UR38, UR38, URZ, 0x1 ;  /* 0x0000002626067291 */ /* 0x000fe4000f8f083f */
[----:B------:R-:W-:Y:S02]  /*0e80*/  UIMAD.WIDE.U32 UR4, UR42, UR8, URZ ;  /* 0x000000082a0472a5 */ /* 0x000fe4000f8e003f */
[----:B------:R-:W-:Y:S01]  /*0e90*/  ULOP3.LUT UR6, UR6, 0x3e, URZ, 0xc0, !UPT ;  /* 0x0000003e06067892 */ /* 0x000fe2000f8ec03f */
[----:B------:R-:W-:Y:S01]  /*0ea0*/  PLOP3.LUT P0, PT, PT, PT, UP0, 0x80, 0x0 ;  /* 0x000000000000781c */ /* 0x000fe20003f0f008 */
[----:B------:R-:W-:Y:S01]  /*0eb0*/  UMOV UR40, UR42 ;  /* 0x0000002a00287c82 */ /* 0x000fe20008000000 */
[----:B------:R-:W-:Y:S02]  /*0ec0*/  @UP2 USHF.R.U32.HI UR40, URZ, UR9, UR5 ;  /* 0x000000093f282299 */ /* 0x000fe40008011605 */
[----:B------:R-:W-:-:S04]  /*0ed0*/  UIADD3 UR6, UR38, -UR6, URZ ;  /* 0x8000000626067290 */ /* 0x000fc8000fffe03f */
[----:B------:R-:W-:Y:S02]  /*0ee0*/  ULEA UR8, UR6, UR10, 0xc ;  /* 0x0000000a06087291 */ /* 0x000fe4000f8e603f */
[----:B------:R-:W-:Y:S02]  /*0ef0*/  UIMAD.WIDE UR6, UR7, 0x66666667, URZ ;  /* 0x66666667070678a5 */ /* 0x000fe4000f8e023f */
[----:B------:R-:W-:Y:S02]  /*0f00*/  USHF.R.U32.HI UR8, URZ, 0x4, UR8 ;  /* 0x000000043f087899 */ /* 0x000fe40008011608 */
[----:B------:R-:W-:Y:S02]  /*0f10*/  USHF.R.U32.HI UR50, URZ, 0x1f, UR7 ;  /* 0x0000001f3f327899 */ /* 0x000fe40008011607 */
[----:B------:R-:W-:Y:S02]  /*0f20*/  ULOP3.LUT UR47, UR8, 0x3fff, URZ, 0xc0, !UPT ;  /* 0x00003fff082f7892 */ /* 0x000fe4000f8ec03f */
[----:B------:R-:W-:Y:S01]  /*0f30*/  ULEA.HI.SX32 UR50, UR7, UR50, 0x1a ;  /* 0x0000003207327291 */ /* 0x000fe2000f8fd23f */
[----:B---345:R-:W-:Y:S11]  /*0f40*/  @!P0 BRA `(.L_x_7) ;  /* 0x0000000000408947 */ /* 0x038ff60003800000 */
[----:B------:R-:W-:Y:S01]  /*0f50*/  MOV R0, 0x0 ;  /* 0x0000000000007802 */ /* 0x000fe20000000f00 */
[----:B------:R-:W-:Y:S01]  /*0f60*/  ULDC.64 UR4, c[0x4][0xc8] ;  /* 0x0100320000047ab9 */ /* 0x000fe20000000a00 */
[----:B------:R-:W-:Y:S01]  /*0f70*/  ULDC.64 UR6, c[0x4][0x38] ;  /* 0x01000e0000067ab9 */ /* 0x000fe20000000a00 */
[----:B------:R-:W-:Y:S01]  /*0f80*/  MOV R4, UR4 ;  /* 0x0000000400047c02 */ /* 0x000fe20008000f00 */
[----:B------:R0:W1:Y:S01]  /*0f90*/  LDC.64 R14, c[0x4][R0] ;  /* 0x01000000000e7b82 */ /* 0x0000620000000a00 */
[----:B------:R-:W-:Y:S01]  /*0fa0*/  IMAD.U32 R5, RZ, RZ, UR5 ;  /* 0x00000005ff057e24 */ /* 0x000fe2000f8e00ff */
[----:B------:R-:W-:Y:S01]  /*0fb0*/  ULDC.64 UR4, c[0x4][0xd0] ;  /* 0x0100340000047ab9 */ /* 0x000fe20000000a00 */
[----:B------:R-:W-:Y:S01]  /*0fc0*/  IMAD.U32 R10, RZ, RZ, UR6 ;  /* 0x00000006ff0a7e24 */ /* 0x000fe2000f8e00ff */
[----:B------:R-:W-:Y:S01]  /*0fd0*/  MOV R12, 0x1 ;  /* 0x00000001000c7802 */ /* 0x000fe20000000f00 */
[----:B------:R-:W-:Y:S02]  /*0fe0*/  IMAD.U32 R6, RZ, RZ, UR4 ;  /* 0x00000004ff067e24 */ /* 0x000fe4000f8e00ff */
[----:B------:R-:W-:-:S02]  /*0ff0*/  IMAD.U32 R7, RZ, RZ, UR5 ;  /* 0x00000005ff077e24 */ /* 0x000fc4000f8e00ff */
[----:B------:R-:W-:Y:S02]  /*1000*/  IMAD.U32 R11, RZ, RZ, UR7 ;  /* 0x00000007ff0b7e24 */ /* 0x000fe4000f8e00ff */
[----:B------:R-:W-:Y:S02]  /*1010*/  IMAD.MOV.U32 R8, RZ, RZ, 0x70 ;  /* 0x00000070ff087424 */ /* 0x000fe400078e00ff */
[----:B0-----:R-:W-:-:S07]  /*1020*/  IMAD.MOV.U32 R13, RZ, RZ, RZ ;  /* 0x000000ffff0d7224 */ /* 0x001fce00078e00ff */
[----:B------:R-:W-:-:S07]  /*1030*/  LEPC R20, `(.L_x_7) ;  /* 0x000000001014794e */ /* 0x000fce0000000000 */
[----:B-1----:R-:W-:Y:S05]  /*1040*/  CALL.ABS.NOINC R14 ;  /* 0x000000000e007343 */ /* 0x002fea0003c00000 */
.L_x_7:
[----:B------:R-:W-:Y:S01]  /*1050*/  ULDC.64 UR4, c[0x0][0x990] ;  /* 0x0002640000047ab9 */ /* 0x000fe20000000a00 */
[----:B------:R-:W-:Y:S01]  /*1060*/  ULDC.64 UR6, c[0x0][0x998] ;  /* 0x0002660000067ab9 */ /* 0x000fe20000000a00 */
[----:B------:R-:W-:Y:S01]  /*1070*/  UISETP.NE.U32.AND UP0, UPT, UR4, URZ, UPT ;  /* 0x0000003f0400728c */ /* 0x000fe2000bf05070 */
[----:B------:R-:W-:Y:S01]  /*1080*/  IMAD.MOV.U32 R3, RZ, RZ, 0x3f800000 ;  /* 0x3f800000ff037424 */ /* 0x000fe200078e00ff */
[----:B------:R-:W-:Y:S01]  /*1090*/  UISETP.NE.U32.AND UP1, UPT, UR6, URZ, UPT ;  /* 0x0000003f0600728c */ /* 0x000fe2000bf25070 */
[----:B------:R-:W-:Y:S01]  /*10a0*/  IMAD.MOV.U32 R0, RZ, RZ, 0x3f800000 ;  /* 0x3f800000ff007424 */ /* 0x000fe200078e00ff */
[----:B------:R-:W-:Y:S02]  /*10b0*/  UISETP.NE.AND.EX UP0, UPT, UR5, URZ, UPT, UP0 ;  /* 0x0000003f0500728c */ /* 0x000fe4000bf05300 */
[----:B------:R-:W-:-:S04]  /*10c0*/  UISETP.NE.AND.EX UP1, UPT, UR7, URZ, UPT, UP1 ;  /* 0x0000003f0700728c */ /* 0x000fc8000bf25310 */
[----:B------:R-:W-:Y:S02]  /*10d0*/  PLOP3.LUT P0, PT, PT, PT, UP0, 0x80, 0x0 ;  /* 0x000000000000781c */ /* 0x000fe40003f0f008 */
[----:B------:R-:W-:-:S03]  /*10e0*/  PLOP3.LUT P1, PT, PT, PT, UP1, 0x80, 0x0 ;  /* 0x000000000000781c */ /* 0x000fc60003f2f018 */
[----:B------:R-:W-:Y:S02]  /*10f0*/  @UP0 USHF.R.S32.HI UR8, URZ, 0x1f, UR40 ;  /* 0x0000001f3f080899 */ /* 0x000fe40008011428 */
[----:B------:R-:W-:Y:S02]  /*1100*/  @UP1 USHF.R.S32.HI UR9, URZ, 0x1f, UR40 ;  /* 0x0000001f3f091899 */ /* 0x000fe40008011428 */
[----:B------:R-:W-:Y:S02]  /*1110*/  @UP0 UIADD3 UR16, -UR40, URZ, URZ ;  /* 0x0000003f28100290 */ /* 0x000fe4000fffe13f */
[----:B------:R-:W-:Y:S01]  /*1120*/  @UP1 UIADD3 UR20, -UR40, URZ, URZ ;  /* 0x0000003f28141290 */ /* 0x000fe2000fffe13f */
[----:B------:R-:W-:Y:S01]  /*1130*/  @UP0 ULDC.64 UR12, c[0x0][0x9a8] ;  /* 0x00026a00000c0ab9 */ /* 0x000fe20000000a00 */
[----:B------:R-:W-:Y:S01]  /*1140*/  @UP1 ULDC.64 UR14, c[0x0][0x9b8] ;  /* 0x00026e00000e1ab9 */ /* 0x000fe20000000a00 */
[----:B------:R-:W-:Y:S01]  /*1150*/  @UP0 ULDC UR17, c[0x0][0xc44] ;  /* 0x0003110000110ab9 */ /* 0x000fe20000000800 */
[----:B------:R-:W-:Y:S01]  /*1160*/  @UP1 ULDC UR21, c[0x0][0xc44] ;  /* 0x0003110000151ab9 */ /* 0x000fe20000000800 */
[----:B------:R-:W-:-:S02]  /*1170*/  @UP0 UIMAD UR8, UR8, UR12, URZ ;  /* 0x0000000c080802a4 */ /* 0x000fc4000f8e023f */
[----:B------:R-:W-:Y:S02]  /*1180*/  @UP1 UIMAD UR9, UR9, UR14, URZ ;  /* 0x0000000e090912a4 */ /* 0x000fe4000f8e023f */
[----:B------:R-:W-:Y:S02]  /*1190*/  @UP0 UIMAD UR16, UR17, UR16, UR42 ;  /* 0x00000010111002a4 */ /* 0x000fe4000f8e022a */
[----:B------:R-:W-:Y:S02]  /*11a0*/  @UP1 UIMAD UR20, UR21, UR20, UR42 ;  /* 0x00000014151412a4 */ /* 0x000fe4000f8e022a */
[----:B------:R-:W-:Y:S02]  /*11b0*/  @UP0 UIMAD.WIDE.U32 UR10, UR40, UR12, URZ ;  /* 0x0000000c280a02a5 */ /* 0x000fe4000f8e003f */
[----:B------:R-:W-:Y:S02]  /*11c0*/  @UP0 UIMAD UR18, UR40, UR13, UR8 ;  /* 0x0000000d281202a4 */ /* 0x000fe4000f8e0208 */
[----:B------:R-:W-:-:S02]  /*11d0*/  @UP0 USHF.R.S32.HI UR17, URZ, 0x1f, UR16 ;  /* 0x0000001f3f110899 */ /* 0x000fc40008011410 */
[----:B------:R-:W-:Y:S02]  /*11e0*/  @UP1 USHF.R.S32.HI UR21, URZ, 0x1f, UR20 ;  /* 0x0000001f3f151899 */ /* 0x000fe40008011414 */
[----:B------:R-:W-:Y:S02]  /*11f0*/  @UP1 UIMAD.WIDE.U32 UR12, UR40, UR14, URZ ;  /* 0x0000000e280c12a5 */ /* 0x000fe4000f8e003f */
[----:B------:R-:W-:Y:S02]  /*1200*/  @UP1 UIMAD UR19, UR40, UR15, UR9 ;  /* 0x0000000f281312a4 */ /* 0x000fe4000f8e0209 */
[----:B------:R-:W-:Y:S01]  /*1210*/  @UP0 UIADD3 UR11, UR11, UR18, URZ ;  /* 0x000000120b0b0290 */ /* 0x000fe2000fffe03f */
[----:B------:R-:W-:Y:S01]  /*1220*/  @UP0 ULDC.64 UR14, c[0x0][0x9b0] ;  /* 0x00026c00000e0ab9 */ /* 0x000fe20000000a00 */
[----:B------:R-:W-:Y:S01]  /*1230*/  @UP1 ULDC.64 UR8, c[0x0][0x9c0] ;  /* 0x0002700000081ab9 */ /* 0x000fe20000000a00 */
[----:B------:R-:W-:Y:S02]  /*1240*/  @UP0 UIMAD UR17, UR17, UR14, URZ ;  /* 0x0000000e111102a4 */ /* 0x000fe4000f8e023f */
[----:B------:R-:W-:-:S02]  /*1250*/  @UP1 UIMAD UR18, UR21, UR8, URZ ;  /* 0x00000008151212a4 */ /* 0x000fc4000f8e023f */
[----:B------:R-:W-:Y:S02]  /*1260*/  @UP1 UIADD3 UR13, UR13, UR19, URZ ;  /* 0x000000130d0d1290 */ /* 0x000fe4000fffe03f */
[----:B------:R-:W-:Y:S02]  /*1270*/  @UP0 UIMAD UR17, UR16, UR15, UR17 ;  /* 0x0000000f101102a4 */ /* 0x000fe4000f8e0211 */
[----:B------:R-:W-:Y:S02]  /*1280*/  @UP1 UIMAD UR18, UR20, UR9, UR18 ;  /* 0x00000009141212a4 */ /* 0x000fe4000f8e0212 */
[----:B------:R-:W-:Y:S02]  /*1290*/  @UP0 UIMAD.WIDE.U32 UR14, UR16, UR14, UR10 ;  /* 0x0000000e100e02a5 */ /* 0x000fe4000f8e000a */
[----:B------:R-:W-:Y:S02]  /*12a0*/  @UP1 UIMAD.WIDE.U32 UR8, UR20, UR8, UR12 ;  /* 0x00000008140812a5 */ /* 0x000fe4000f8e000c */
[----:B------:R-:W-:-:S02]  /*12b0*/  @UP0 UIADD3 UR10, UR15, UR17, URZ ;  /* 0x000000110f0a0290 */ /* 0x000fc4000fffe03f */
[----:B------:R-:W-:Y:S02]  /*12c0*/  @UP0 ULEA UR4, UP2, UR14, UR4, 0x2 ;  /* 0x000000040e040291 */ /* 0x000fe4000f84103f */
[----:B------:R-:W-:Y:S02]  /*12d0*/  @UP1 UIADD3 UR9, UR9, UR18, URZ ;  /* 0x0000001209091290 */ /* 0x000fe4000fffe03f */
[----:B------:R-:W-:Y:S02]  /*12e0*/  @UP1 ULEA UR6, UP3, UR8, UR6, 0x2 ;  /* 0x0000000608061291 */ /* 0x000fe4000f86103f */
[----:B------:R-:W-:Y:S01]  /*12f0*/  @UP0 ULEA.HI.X UR5, UR14, UR5, UR10, 0x2, UP2 ;  /* 0x000000050e050291 */ /* 0x000fe200090f140a */
[----:B------:R-:W-:Y:S01]  /*1300*/  IMAD.U32 R4, RZ, RZ, UR4 ;  /* 0x00000004ff047e24 */ /* 0x000fe2000f8e00ff */
[----:B------:R-:W-:Y:S02]  /*1310*/  @UP1 ULEA.HI.X UR7, UR8, UR7, UR9, 0x2, UP3 ;  /* 0x0000000708071291 */ /* 0x000fe400098f1409 */
[----:B------:R-:W-:-:S02]  /*1320*/  IMAD.U32 R6, RZ, RZ, UR6 ;  /* 0x00000006ff067e24 */ /* 0x000fc4000f8e00ff */
[----:B------:R-:W-:Y:S02]  /*1330*/  IMAD.U32 R5, RZ, RZ, UR5 ;  /* 0x00000005ff057e24 */ /* 0x000fe4000f8e00ff */
[----:B------:R-:W-:-:S03]  /*1340*/  MOV R7, UR7 ;  /* 0x0000000700077c02 */ /* 0x000fc60008000f00 */
[----:B------:R-:W2:Y:S04]  /*1350*/  @P0 LDG.E R3, desc[UR48][R4.64] ;  /* 0x0000003004030981 */ /* 0x000ea8000c1e1900 */
[----:B------:R-:W2:Y:S01]  /*1360*/  @P1 LDG.E R0, desc[UR48][R6.64] ;  /* 0x0000003006001981 */ /* 0x000ea2000c1e1900 */
[----:B------:R-:W-:Y:S01]  /*1370*/  ULOP3.LUT UR4, UR45, 0x1, URZ, 0xc0, !UPT ;  /* 0x000000012d047892 */ /* 0x000fe2000f8ec03f */
[----:B------:R-:W-:-:S05]  /*1380*/  IMAD.U32 R9, RZ, RZ, UR46 ;  /* 0x0000002eff097e24 */ /* 0x000fca000f8e00ff */
[----:B------:R-:W-:Y:S01]  /*1390*/  IMAD.U32 R8, RZ, RZ, UR4 ;  /* 0x00000004ff087e24 */ /* 0x000fe2000f8e00ff */
[----:B------:R-:W-:Y:S01]  /*13a0*/  ULDC UR4, c[0x0][0x9d8] ;  /* 0x0002760000047ab9 */ /* 0x000fe20000000800 */
[----:B------:R-:W-:-:S03]  /*13b0*/  ISETP.NE.AND P0, PT, R9, 0x3, PT ;  /* 0x000000030900780c */ /* 0x000fc60003f05270 */
[----:B------:R-:W-:-:S04]  /*13c0*/  SHF.L.U32 R8, R8, 0x1f, RZ ;  /* 0x0000001f08087819 */ /* 0x000fc800000006ff */
[----:B------:R-:W0:Y:S01]  /*13d0*/  SYNCS.PHASECHK.TRANS64.TRYWAIT P1, [UR39+0x29800], R8 ;  /* 0x02980008ff0075a7 */ /* 0x000e220008020167 */
[----:B--2---:R-:W-:-:S04]  /*13e0*/  FMUL.FTZ R0, R3, R0 ;  /* 0x0000000003007220 */ /* 0x004fc80000410000 */
[----:B------:R-:W-:Y:S01]  /*13f0*/  FMUL.FTZ R0, R0, UR4 ;  /* 0x0000000400007c20 */ /* 0x000fe20008410000 */
[----:B0-----:R-:W-:Y:S06]  /*1400*/  @!P1 BRA `(.L_x_8) ;  /* 0x000000e400689947 */ /* 0x001fec0003800000 */
.L_x_107:
[----:B------:R-:W-:Y:S05]  /*1410*/  @!P0 BRA `(.L_x_9) ;  /* 0x0000000000048947 */ /* 0x000fea0003800000 */
[----:B------:R-:W-:Y:S01]  /*1420*/  BPT.TRAP 0x1 ;  /* 0x000000040000795c */ /* 0x000fe20000300000 */
.L_x_9:
[----:B0-----:R-:W-:Y:S02]  /*1430*/  IMAD.U32 R3, RZ, RZ, UR43 ;  /* 0x0000002bff037e24 */ /* 0x001fe4000f8e00ff */
[----:B------:R-:W-:-:S03]  /*1440*/  IMAD.U32 R4, RZ, RZ, UR44 ;  /* 0x0000002cff047e24 */ /* 0x000fc6000f8e00ff */
[----:B------:R-:W-:Y:S02]  /*1450*/  LEA R3, R3, UR39, 0x3 ;  /* 0x0000002703037c11 */ /* 0x000fe4000f8e18ff */
[----:B------:R-:W-:-:S04]  /*1460*/  SHF.L.U32 R4, R4, 0x1f, RZ ;  /* 0x0000001f04047819 */ /* 0x000fc800000006ff */
[----:B------:R0:W1:Y:S01]  /*1470*/  SYNCS.PHASECHK.TRANS64.TRYWAIT P1, [R3+URZ+0x29830], R4 ;  /* 0x02983004030075a7 */ /* 0x000062000802017f */
[----:B------:R-:W-:Y:S05]  /*1480*/  @!P0 BRA `(.L_x_10) ;  /* 0x0000000000048947 */ /* 0x000fea0003800000 */
[----:B------:R-:W-:Y:S01]  /*1490*/  BPT.TRAP 0x1 ;  /* 0x000000040000795c */ /* 0x000fe20000300000 */
.L_x_10:
[----:B------:R-:W-:Y:S01]  /*14a0*/  IMAD.MOV.U32 R87, RZ, RZ, RZ ;  /* 0x000000ffff577224 */ /* 0x000fe200078e00ff */
[----:B-1----:R-:W-:Y:S06]  /*14b0*/  @P1 BRA `(.L_x_11) ;  /* 0x0000000000081947 */ /* 0x002fec0003800000 */
[----:B------:R-:W1:Y:S02]  /*14c0*/  SYNCS.PHASECHK.TRANS64.TRYWAIT P1, [R3+URZ+0x29830], R4 ;  /* 0x02983004030075a7 */ /* 0x000e64000802017f */
[----:B-1----:R-:W-:Y:S05]  /*14d0*/  @!P1 BRA `(.L_x_12) ;  /* 0x000000e4004c9947 */ /* 0x002fea0003800000 */
.L_x_11:
[----:B------:R-:W-:Y:S05]  /*14e0*/  WARPSYNC.ALL ;  /* 0x0000000000007948 */ /* 0x000fea0003800000 */
[----:B------:R-:W-:Y:S01]  /*14f0*/  UIADD3 UR4, UR39, 0x1a400, URZ ;  /* 0x0001a40027047890 */ /* 0x000fe2000fffe03f */
[----:B------:R-:W-:Y:S01]  /*1500*/  WARPGROUP.ARRIVE ;  /* 0x00000000000079c5 */ /* 0x000fe20000000000 */
[----:B------:R-:W-:Y:S02]  /*1510*/  ULOP3.LUT UR28, UR47, 0x10000, URZ, 0xfc, !UPT ;  /* 0x000100002f1c7892 */ /* 0x000fe4000f8efc3f */
[----:B------:R-:W-:Y:S01]  /*1520*/  USHF.R.U32.HI UR4, URZ, 0x4, UR4 ;  /* 0x000000043f047899 */ /* 0x000fe20008011604 */
[----:B------:R-:W-:Y:S01]  /*1530*/  UMOV UR25, 0x80000020 ;  /* 0x8000002000197882 */ /* 0x000fe20000000000 */
[----:B------:R-:W-:-:S02]  /*1540*/  UMOV UR27, 0x80000020 ;  /* 0x80000020001b7882 */ /* 0x000fc40000000000 */
[----:B------:R-:W-:Y:S01]  /*1550*/  ULOP3.LUT UR4, UR4, 0x3fff, URZ, 0xc0, !UPT ;  /* 0x00003fff04047892 */ /* 0x000fe2000f8ec03f */
[----:B------:R-:W-:Y:S01]  /*1560*/  UMOV UR24, UR28 ;  /* 0x0000001c00187c82 */ /* 0x000fe20008000000 */
[----:B------:R-:W-:Y:S02]  /*1570*/  UMOV UR5, UR25 ;  /* 0x0000001900057c82 */ /* 0x000fe40008000000 */
[----:B------:R-:W-:Y:S01]  /*1580*/  ULOP3.LUT UR47, UR4, 0x10000, URZ, 0xfc, !UPT ;  /* 0x00010000042f7892 */ /* 0x000fe2000f8efc3f */
[----:B------:R-:W-:Y:S02]  /*1590*/  UMOV UR7, 0x80000020 ;  /* 0x8000002000077882 */ /* 0x000fe40000000000 */
[----:B------:R-:W-:Y:S01]  /*15a0*/  UMOV UR4, UR24 ;  /* 0x0000001800047c82 */ /* 0x000fe20008000000 */
[----:B------:R-:W-:Y:S01]  /*15b0*/  UIMAD UR30, UR43, 0x780, UR47 ;  /* 0x000007802b1e78a4 */ /* 0x000fe2000f8e022f */
[----:B------:R-:W-:Y:S01]  /*15c0*/  UMOV UR11, 0x80000020 ;  /* 0x80000020000b7882 */ /* 0x000fe20000000000 */
[----:B------:R-:W-:-:S02]  /*15d0*/  UMOV UR15, 0x80000020 ;  /* 0x80000020000f7882 */ /* 0x000fc40000000000 */
[----:B------:R-:W-:Y:S02]  /*15e0*/  UIADD3 UR6, UR30, 0x80, URZ ;  /* 0x000000801e067890 */ /* 0x000fe4000fffe03f */
[----:B------:R-:W-:Y:S02]  /*15f0*/  UIADD3 UR8, UR30, 0x100, URZ ;  /* 0x000001001e087890 */ /* 0x000fe4000fffe03f */
[----:B------:R-:W-:Y:S01]  /*1600*/  UMOV UR26, UR30 ;  /* 0x0000001e001a7c82 */ /* 0x000fe20008000000 */
[----:B------:R-:W-:Y:S01]  /*1610*/  UIADD3 UR9, UR30, 0x180, URZ ;  /* 0x000001801e097890 */ /* 0x000fe2000fffe03f */
[----:B------:R-:W-:Y:S01]  /*1620*/  QGMMA.64x32x32.F32.E4M3.E4M3 R104, gdesc[UR24], RZ, !UPT, gsb0 ;  /* 0x00600000186879f3 */ /* 0x000fe2000c0008ff */
[----:B------:R-:W-:Y:S01]  /*1630*/  UMOV UR26, UR6 ;  /* 0x00000006001a7c82 */ /* 0x000fe20008000000 */
[----:B------:R-:W-:Y:S01]  /*1640*/  UMOV UR27, 0x80000020 ;  /* 0x80000020001b7882 */ /* 0x000fe20000000000 */
[----:B------:R-:W-:Y:S01]  /*1650*/  UMOV UR6, UR8 ;  /* 0x0000000800067c82 */ /* 0x000fe20008000000 */
[----:B------:R-:W-:-:S02]  /*1660*/  UIADD3 UR10, UR30, 0x200, URZ ;  /* 0x000002001e0a7890 */ /* 0x000fc4000fffe03f */
[----:B------:R-:W-:Y:S02]  /*1670*/  UIADD3 UR12, UR30, 0x102, URZ ;  /* 0x000001021e0c7890 */ /* 0x000fe4000fffe03f */
[----:B------:R-:W-:Y:S02]  /*1680*/  UIADD3 UR13, UR30, 0x182, URZ ;  /* 0x000001821e0d7890 */ /* 0x000fe4000fffe03f */
[----:B------:R-:W-:Y:S02]  /*1690*/  UIADD3 UR14, UR30, 0x202, URZ ;  /* 0x000002021e0e7890 */ /* 0x000fe4000fffe03f */
[----:B------:R-:W-:Y:S01]  /*16a0*/  UIADD3 UR18, UR30, 0x382, URZ ;  /* 0x000003821e127890 */ /* 0x000fe2000fffe03f */
[----:B------:R-:W-:Y:S01]  /*16b0*/  UMOV UR19, 0x80000020 ;  /* 0x8000002000137882 */ /* 0x000fe20000000000 */
[----:B------:R-:W-:Y:S01]  /*16c0*/  UIADD3 UR22, UR30, 0x600, URZ ;  /* 0x000006001e167890 */ /* 0x000fe2000fffe03f */
[----:B------:R-:W-:Y:S01]  /*16d0*/  UMOV UR23, 0x80000020 ;  /* 0x8000002000177882 */ /* 0x000fe20000000000 */
[----:B------:R-:W-:Y:S01]  /*16e0*/  UMOV UR31, 0x80000020 ;  /* 0x80000020001f7882 */ /* 0x000fe20000000000 */
[----:B------:R-:W-:-:S02]  /*16f0*/  WARPGROUP.DEPBAR.LE gsb0, 0x0 ;  /* 0x00008000000079c5 */ /* 0x000fc40000010000 */
[----:B------:R-:W-:-:S06]  /*1700*/  WARPGROUP.ARRIVE ;  /* 0x00000000000079c5 */ /* 0x000fcc0000000000 */
[----:B------:R-:W-:Y:S01]  /*1710*/  QGMMA.64x32x32.F32.E4M3.E4M3 R88, gdesc[UR24], RZ, !UPT, gsb0 ;  /* 0x00600000185879f3 */ /* 0x000fe2000c0008ff */
[----:B------:R-:W-:Y:S01]  /*1720*/  UMOV UR26, UR9 ;  /* 0x00000009001a7c82 */ /* 0x000fe20008000000 */
[----:B------:R-:W-:Y:S01]  /*1730*/  UMOV UR27, 0x80000020 ;  /* 0x80000020001b7882 */ /* 0x000fe20000000000 */
[----:B------:R-:W-:Y:S02]  /*1740*/  WARPGROUP.DEPBAR.LE gsb0, 0x0 ;  /* 0x00008000000079c5 */ /* 0x000fe40000010000 */
[----:B------:R-:W-:-:S06]  /*1750*/  WARPGROUP.ARRIVE ;  /* 0x00000000000079c5 */ /* 0x000fcc0000000000 */
[----:B------:R-:W-:Y:S01]  /*1760*/  QGMMA.64x32x32.F32.E4M3.E4M3 R56, gdesc[UR4], RZ, !UPT, gsb0 ;  /* 0x00600000043879f3 */ /* 0x000fe2000c0008ff */
[----:B------:R-:W-:Y:S02]  /*1770*/  UIADD3 UR4, UR28, 0x2, URZ ;  /* 0x000000021c047890 */ /* 0x000fe4000fffe03f */
[----:B------:R-:W-:Y:S01]  /*1780*/  UIADD3 UR6, UR30, 0x2, URZ ;  /* 0x000000021e067890 */ /* 0x000fe2000fffe03f */
[----:B------:R-:W-:Y:S01]  /*1790*/  UMOV UR5, 0x80000020 ;  /* 0x8000002000057882 */ /* 0x000fe20000000000 */
[----:B------:R-:W-:Y:S01]  /*17a0*/  UMOV UR7, 0x80000020 ;  /* 0x8000002000077882 */ /* 0x000fe20000000000 */
[----:B------:R-:W-:Y:S02]  /*17b0*/  UMOV UR9, UR5 ;  /* 0x0000000500097c82 */ /* 0x000fe40008000000 */
[----:B------:R-:W-:Y:S01]  /*17c0*/  UMOV UR8, UR4 ;  /* 0x0000000400087c82 */ /* 0x000fe20008000000 */
[----:B------:R-:W-:Y:S02]  /*17d0*/  WARPGROUP.DEPBAR.LE gsb0, 0x0 ;  /* 0x00008000000079c5 */ /* 0x000fe40000010000 */
[----:B------:R-:W-:-:S06]  /*17e0*/  WARPGROUP.ARRIVE ;  /* 0x00000000000079c5 */ /* 0x000fcc0000000000 */
[----:B------:R-:W-:Y:S01]  /*17f0*/  QGMMA.64x32x32.F32.E4M3.E4M3 R40, gdesc[UR24], RZ, !UPT, gsb0 ;  /* 0x00600000182879f3 */ /* 0x000fe2000c0008ff */
[----:B------:R-:W-:Y:S01]  /*1800*/  UMOV UR26, UR10 ;  /* 0x0000000a001a7c82 */ /* 0x000fe20008000000 */
[----:B------:R-:W-:Y:S01]  /*1810*/  UMOV UR27, 0x80000020 ;  /* 0x80000020001b7882 */ /* 0x000fe20000000000 */
[----:B------:R-:W-:Y:S01]  /*1820*/  UIADD3 UR10, UR30, 0x82, URZ ;  /* 0x000000821e0a7890 */ /* 0x000fe2000fffe03f */
[----:B------:R-:W-:Y:S02]  /*1830*/  WARPGROUP.DEPBAR.LE gsb0, 0x0 ;  /* 0x00008000000079c5 */ /* 0x000fe40000010000 */
[----:B------:R-:W-:-:S06]  /*1840*/  WARPGROUP.ARRIVE ;  /* 0x00000000000079c5 */ /* 0x000fcc0000000000 */
[----:B------:R-:W-:Y:S03]  /*1850*/  QGMMA.64x32x32.F32.E4M3.E4M3 R24, gdesc[UR24], RZ, !UPT, gsb0 ;  /* 0x00600000181879f3 */ /* 0x000fe6000c0008ff */
[----:B------:R-:W-:Y:S02]  /*1860*/  WARPGROUP.DEPBAR.LE gsb0, 0x0 ;  /* 0x00008000000079c5 */ /* 0x000fe40000010000 */
[----:B------:R-:W-:-:S06]  /*1870*/  WARPGROUP.ARRIVE ;  /* 0x00000000000079c5 */ /* 0x000fcc0000000000 */
[----:B------:R-:W-:Y:S01]  /*1880*/  QGMMA.64x32x32.F32.E4M3.E4M3 R104, gdesc[UR4], R104, gsb0 ;  /* 0x00600000046879f3 */ /* 0x000fe20008000868 */
[----:B------:R-:W-:Y:S01]  /*1890*/  UMOV UR6, UR10 ;  /* 0x0000000a00067c82 */ /* 0x000fe20008000000 */
[----:B------:R-:W-:Y:S01]  /*18a0*/  UMOV UR7, 0x80000020 ;  /* 0x8000002000077882 */ /* 0x000fe20000000000 */
[----:B------:R-:W-:Y:S01]  /*18b0*/  UMOV UR10, UR12 ;  /* 0x0000000c000a7c82 */ /* 0x000fe20008000000 */
[----:B------:R-:W-:Y:S02]  /*18c0*/  WARPGROUP.DEPBAR.LE gsb0, 0x0 ;  /* 0x00008000000079c5 */ /* 0x000fe40000010000 */
[----:B------:R-:W-:-:S06]  /*18d0*/  WARPGROUP.ARRIVE ;  /* 0x00000000000079c5 */ /* 0x000fcc0000000000 */
[----:B------:R-:W-:Y:S01]  /*18e0*/  QGMMA.64x32x32.F32.E4M3.E4M3 R88, gdesc[UR4], R88, gsb0 ;  /* 0x00600000045879f3 */ /* 0x000fe20008000858 */
[----:B------:R-:W-:Y:S01]  /*18f0*/  UMOV UR6, UR13 ;  /* 0x0000000d00067c82 */ /* 0x000fe20008000000 */
[----:B------:R-:W-:Y:S01]  /*1900*/  UMOV UR7, 0x80000020 ;  /* 0x8000002000077882 */ /* 0x000fe20000000000 */
[----:B------:R-:W-:Y:S02]  /*1910*/  WARPGROUP.DEPBAR.LE gsb0, 0x0 ;  /* 0x00008000000079c5 */ /* 0x000fe40000010000 */
[----:B------:R-:W-:-:S06]  /*1920*/  WARPGROUP.ARRIVE ;  /* 0x00000000000079c5 */ /* 0x000fcc0000000000 */
[----:B------:R-:W-:Y:S01]  /*1930*/  QGMMA.64x32x32.F32.E4M3.E4M3 R56, gdesc[UR8], R56, gsb0 ;  /* 0x00600000083879f3 */ /* 0x000fe20008000838 */
        /* <DEDUP_REMOVED lines=8> */
[----:B------:R-:W-:Y:S01]  /*19c0*/  QGMMA.64x32x32.F32.E4M3.E4M3 R40, gdesc[UR4], R40, gsb0 ;  /* 0x00600000042879f3 */ /* 0x000fe20008000828 */
[----:B------:R-:W-:Y:S01]  /*19d0*/  UMOV UR6, UR14 ;  /* 0x0000000e00067c82 */ /* 0x000fe20008000000 */
[----:B------:R-:W-:Y:S01]  /*19e0*/  UMOV UR7, 0x80000020 ;  /* 0x8000002000077882 */ /* 0x000fe20000000000 */
[----:B------:R-:W-:Y:S01]  /*19f0*/  UIADD3 UR14, UR30, 0x380, URZ ;  /* 0x000003801e0e7890 */ /* 0x000fe2000fffe03f */
[----:B------:R-:W-:Y:S02]  /*1a00*/  WARPGROUP.DEPBAR.LE gsb0, 0x0 ;  /* 0x00008000000079c5 */ /* 0x000fe40000010000 */
[----:B------:R-:W-:-:S06]  /*1a10*/  WARPGROUP.ARRIVE ;  /* 0x00000000000079c5 */ /* 0x000fcc0000000000 */
[----:B------:R-:W-:Y:S01]  /*1a20*/  QGMMA.64x32x32.F32.E4M3.E4M3 R24, gdesc[UR4], R24, gsb0 ;  /* 0x00600000041879f3 */ /* 0x000fe20008000818 */
[----:B------:R-:W-:Y:S02]  /*1a30*/  UIADD3 UR6, UR30, 0x300, URZ ;  /* 0x000003001e067890 */ /* 0x000fe4000fffe03f */
[----:B------:R-:W-:Y:S01]  /*1a40*/  UIADD3 UR7, UR30, 0x400, URZ ;  /* 0x000004001e077890 */ /* 0x000fe2000fffe03f */
        /* <DEDUP_REMOVED lines=60> */
[----:B------:R-:W-:Y:S03]  /*1e10*/  QGMMA.64x32x32.F32.E4M3.E4M3 R24, gdesc[UR12], R24, gsb0 ;  /* 0x006000000c1879f3 */ /* 0x000fe60008000818 */
        /* <DEDUP_REMOVED lines=35> */
[----:B------:R-:W-:-:S03]  /*2050*/  UIADD3 UR6, UR30, 0x702, URZ ;  /* 0x000007021e067890 */ /* 0x000fc6000fffe03f */
        /* <DEDUP_REMOVED lines=18> */
[----:B------:R-:W-:Y:S05]  /*2180*/  @!P0 BRA `(.L_x_13) ;  /* 0x0000000000048947 */ /* 0x000fea0003800000 */
[----:B------:R-:W-:Y:S01]  /*2190*/  BPT.TRAP 0x1 ;  /* 0x000000040000795c */ /* 0x000fe20000300000 */
.L_x_13:
[C---:B------:R-:W-:Y:S01]  /*21a0*/  FMUL.FTZ R10, R0.reuse, R106 ;  /* 0x0000006a000a7220 */ /* 0x040fe20000410000 */
[C---:B------:R-:W-:Y:S01]  /*21b0*/  FMUL.FTZ R11, R0.reuse, R107 ;  /* 0x0000006b000b7220 */ /* 0x040fe20000410000 */
[C---:B------:R-:W-:Y:S01]  /*21c0*/  FMUL.FTZ R14, R0.reuse, R110 ;  /* 0x0000006e000e7220 */ /* 0x040fe20000410000 */
[C---:B------:R-:W-:Y:S01]  /*21d0*/  FMUL.FTZ R24, R0.reuse, R24 ;  /* 0x0000001800187220 */ /* 0x040fe20000410000 */
[C---:B------:R-:W-:Y:S01]  /*21e0*/  FMUL.FTZ R21, R0.reuse, R111 ;  /* 0x0000006f00157220 */ /* 0x040fe20000410000 */
[C---:B------:R-:W-:Y:S01]  /*21f0*/  FMUL.FTZ R9, R0.reuse, R112 ;  /* 0x0000007000097220 */ /* 0x040fe20000410000 */
[----:B------:R-:W-:Y:S01]  /*2200*/  MUFU.TANH R10, R10 ;  /* 0x0000000a000a7308 */ /* 0x000fe20000002400 */
[----:B------:R-:W-:Y:S01]  /*2210*/  MOV R121, UR50 ;  /* 0x0000003200797c02 */ /* 0x000fe20008000f00 */
[C---:B------:R-:W-:Y:S01]  /*2220*/  FMUL.FTZ R75, R0.reuse, R114 ;  /* 0x00000072004b7220 */ /* 0x040fe20000410000 */
[C---:B------:R-:W-:Y:S01]  /*2230*/  FMUL.FTZ R5, R0.reuse, R104 ;  /* 0x0000006800057220 */ /* 0x040fe20000410000 */
[C---:B------:R-:W-:Y:S01]  /*2240*/  FMUL.FTZ R74, R0.reuse, R115 ;  /* 0x00000073004a7220 */ /* 0x040fe20000410000 */
[C---:B------:R-:W-:Y:S01]  /*2250*/  FMUL.FTZ R82, R0.reuse, R58 ;  /* 0x0000003a00527220 */ /* 0x040fe20000410000 */
[C---:B------:R-:W-:Y:S01]  /*2260*/  FMUL.FTZ R25, R0.reuse, R25 ;  /* 0x0000001900197220 */ /* 0x040fe20000410000 */
[C---:B01----:R-:W-:Y:S01]  /*2270*/  FMUL.FTZ R4, R0.reuse, R105 ;  /* 0x0000006900047220 */ /* 0x043fe20000410000 */
[----:B------:R-:W-:Y:S01]  /*2280*/  MUFU.TANH R11, R11 ;  /* 0x0000000b000b7308 */ /* 0x000fe20000002400 */
[C---:B------:R-:W-:Y:S01]  /*2290*/  FMUL.FTZ R81, R0.reuse, R118 ;  /* 0x0000007600517220 */ /* 0x040fe20000410000 */
[C---:B------:R-:W-:Y:S01]  /*22a0*/  FMUL.FTZ R8, R0.reuse, R113 ;  /* 0x0000007100087220 */ /* 0x040fe20000410000 */
[C---:B------:R-:W-:Y:S01]  /*22b0*/  FMUL.FTZ R86, R0.reuse, R59 ;  /* 0x0000003b00567220 */ /* 0x040fe20000410000 */
[C---:B------:R-:W-:Y:S01]  /*22c0*/  FMUL.FTZ R6, R0.reuse, R108 ;  /* 0x0000006c00067220 */ /* 0x040fe20000410000 */
[C---:B------:R-:W-:Y:S01]  /*22d0*/  FMUL.FTZ R78, R0.reuse, R119 ;  /* 0x00000077004e7220 */ /* 0x040fe20000410000 */
[C---:B------:R-:W-:Y:S01]  /*22e0*/  FMUL.FTZ R20, R0.reuse, R88 ;  /* 0x0000005800147220 */ /* 0x040fe20000410000 */
[C---:B------:R-:W-:Y:S01]  /*22f0*/  FMUL.FTZ R7, R0.reuse, R109 ;  /* 0x0000006d00077220 */ /* 0x040fe20000410000 */
[----:B------:R0:W-:Y:S01]  /*2300*/  MUFU.TANH R112, R24 ;  /* 0x0000001800707308 */ /* 0x0001e20000002400 */
[C---:B------:R-:W-:Y:S01]  /*2310*/  FMUL.FTZ R90, R0.reuse, R90 ;  /* 0x0000005a005a7220 */ /* 0x040fe20000410000 */
[C---:B------:R-:W-:Y:S01]  /*2320*/  FMUL.FTZ R91, R0.reuse, R91 ;  /* 0x0000005b005b7220 */ /* 0x040fe20000410000 */
[C---:B------:R-:W-:Y:S01]  /*2330*/  FMUL.FTZ R45, R0.reuse, R45 ;  /* 0x0000002d002d7220 */ /* 0x040fe20000410000 */
[C---:B------:R-:W-:Y:S01]  /*2340*/  FMUL.FTZ R94, R0.reuse, R94 ;  /* 0x0000005e005e7220 */ /* 0x040fe20000410000 */
[C---:B------:R-:W-:Y:S01]  /*2350*/  FMUL.FTZ R80, R0.reuse, R100 ;  /* 0x0000006400507220 */ /* 0x040fe20000410000 */
[C---:B------:R-:W-:Y:S01]  /*2360*/  FMUL.FTZ R55, R0.reuse, R55 ;  /* 0x0000003700377220 */ /* 0x040fe20000410000 */
[----:B------:R-:W-:Y:S01]  /*2370*/  FMUL.FTZ R13, R0, R116 ;  /* 0x00000074000d7220 */ /* 0x000fe20000410000 */
[----:B------:R-:W-:Y:S01]  /*2380*/  MUFU.TANH R14, R14 ;  /* 0x0000000e000e7308 */ /* 0x000fe20000002400 */
[----:B0-----:R-:W-:-:S02]  /*2390*/  VIADD R24, R171, UR51 ;  /* 0x00000033ab187c36 */ /* 0x001fc40008000000 */
[C---:B------:R-:W-:Y:S01]  /*23a0*/  FMUL.FTZ R95, R0.reuse, R95 ;  /* 0x0000005f005f7220 */ /* 0x040fe20000410000 */
[C---:B------:R-:W-:Y:S01]  /*23b0*/  FMUL.FTZ R26, R0.reuse, R26 ;  /* 0x0000001a001a7220 */ /* 0x040fe20000410000 */
[C---:B------:R-:W-:Y:S01]  /*23c0*/  FMUL.FTZ R12, R0.reuse, R117 ;  /* 0x00000075000c7220 */ /* 0x040fe20000410000 */
[----:B------:R-:W-:Y:S02]  /*23d0*/  IMAD R121, R121, -0xa0, R24 ;  /* 0xffffff6079797824 */ /* 0x000fe400078e0218 */
[C---:B------:R-:W-:Y:S01]  /*23e0*/  FMUL.FTZ R98, R0.reuse, R98 ;  /* 0x0000006200627220 */ /* 0x040fe20000410000 */
[C---:B------:R-:W-:Y:S01]  /*23f0*/  FMUL.FTZ R72, R0.reuse, R93 ;  /* 0x0000005d00487220 */ /* 0x040fe20000410000 */
[----:B------:R-:W0:Y:S01]  /*2400*/  MUFU.TANH R21, R21 ;  /* 0x0000001500157308 */ /* 0x000e220000002400 */
[C---:B------:R-:W-:Y:S01]  /*2410*/  FMUL.FTZ R30, R0.reuse, R30 ;  /* 0x0000001e001e7220 */ /* 0x040fe20000410000 */
[C---:B------:R-:W-:Y:S01]  /*2420*/  ISETP.GT.AND P4, PT, R121.reuse, RZ, PT ;  /* 0x000000ff7900720c */ /* 0x040fe20003f84270 */
[C---:B------:R-:W-:Y:S01]  /*2430*/  FMUL.FTZ R99, R0.reuse, R99 ;  /* 0x0000006300637220 */ /* 0x040fe20000410000 */
[C---:B------:R-:W-:Y:S01]  /*2440*/  ISETP.GT.AND P3, PT, R121.reuse, 0x1, PT ;  /* 0x000000017900780c */ /* 0x040fe20003f64270 */
[C---:B------:R-:W-:Y:S01]  /*2450*/  FMUL.FTZ R15, R0.reuse, R89 ;  /* 0x00000059000f7220 */ /* 0x040fe20000410000 */
[C---:B------:R-:W-:Y:S01]  /*2460*/  ISETP.GT.AND P2, PT, R121.reuse, 0x8, PT ;  /* 0x000000087900780c */ /* 0x040fe20003f44270 */
[C---:B------:R-:W-:Y:S01]  /*2470*/  FMUL.FTZ R102, R0.reuse, R102 ;  /* 0x0000006600667220 */ /* 0x040fe20000410000 */
[----:B------:R-:W1:Y:S01]  /*2480*/  MUFU.TANH R75, R75 ;  /* 0x0000004b004b7308 */ /* 0x000e620000002400 */
[C---:B------:R-:W-:Y:S01]  /*2490*/  ISETP.GT.AND P1, PT, R121.reuse, 0x9, PT ;  /* 0x000000097900780c */ /* 0x040fe20003f24270 */
[C---:B------:R-:W-:Y:S01]  /*24a0*/  FMUL.FTZ R53, R0.reuse, R53 ;  /* 0x0000003500357220 */ /* 0x040fe20000410000 */
[C---:B------:R-:W-:Y:S01]  /*24b0*/  ISETP.GT.AND P6, PT, R121.reuse, 0x10, PT ;  /* 0x000000107900780c */ /* 0x040fe20003fc4270 */
[C---:B------:R-:W-:Y:S01]  /*24c0*/  FMUL.FTZ R34, R0.reuse, R34 ;  /* 0x0000002200227220 */ /* 0x040fe20000410000 */
[----:B------:R-:W-:Y:S01]  /*24d0*/  ISETP.GT.AND P5, PT, R121, 0x11, PT ;  /* 0x000000117900780c */ /* 0x000fe20003fa4270 */
[C---:B------:R-:W-:Y:S01]  /*24e0*/  FMUL.FTZ R73, R0.reuse, R92 ;  /* 0x0000005c00497220 */ /* 0x040fe20000410000 */
[C---:B------:R-:W-:Y:S01]  /*24f0*/  FMUL.FTZ R103, R0.reuse, R103 ;  /* 0x0000006700677220 */ /* 0x040fe20000410000 */
[----:B------:R-:W-:Y:S01]  /*2500*/  MUFU.TANH R5, R5 ;  /* 0x0000000500057308 */ /* 0x000fe20000002400 */
[----:B0-----:R-:W-:Y:S01]  /*2510*/  FSEL R21, R21, -INF , P1 ;  /* 0xff80000015157808 */ /* 0x001fe20000800000 */
[C---:B------:R-:W-:Y:S01]  /*2520*/  FMUL.FTZ R38, R0.reuse, R38 ;  /* 0x0000002600267220 */ /* 0x040fe20000410000 */
[C---:B------:R-:W-:Y:S01]  /*2530*/  FMUL.FTZ R77, R0.reuse, R96 ;  /* 0x00000060004d7220 */ /* 0x040fe20000410000 */
[C---:B------:R-:W-:Y:S01]  /*2540*/  FMUL.FTZ R62, R0.reuse, R62 ;  /* 0x0000003e003e7220 */ /* 0x040fe20000410000 */
[C---:B------:R-:W-:Y:S01]  /*2550*/  FMUL.FTZ R71, R0.reuse, R71 ;  /* 0x0000004700477220 */ /* 0x040fe20000410000 */
[C---:B------:R-:W-:Y:S01]  /*2560*/  FMUL.FTZ R76, R0.reuse, R97 ;  /* 0x00000061004c7220 */ /* 0x040fe20000410000 */
[C---:B------:R-:W-:Y:S01]  /*2570*/  FMUL.FTZ R47, R0.reuse, R47 ;  /* 0x0000002f002f7220 */ /* 0x040fe20000410000 */
[----:B------:R-:W-:Y:S01]  /*2580*/  MUFU.TANH R74, R74 ;  /* 0x0000004a004a7308 */ /* 0x000fe20000002400 */
[----:B-1----:R-:W-:Y:S01]  /*2590*/  FSEL R75, R75, -INF , P6 ;  /* 0xff8000004b4b7808 */ /* 0x002fe20003000000 */
        /* <DEDUP_REMOVED lines=14> */
[----:B------:R1:W-:Y:S01]  /*2680*/  MUFU.TANH R113, R25 ;  /* 0x0000001900717308 */ /* 0x0003e20000002400 */
[----:B0-----:R-:W-:Y:S01]  /*2690*/  FSEL R82, R10, -INF , P4 ;  /* 0xff8000000a527808 */ /* 0x001fe20002000000 */
[C---:B------:R-:W-:Y:S01]  /*26a0*/  FMUL.FTZ R51, R0.reuse, R51 ;  /* 0x0000003300337220 */ /* 0x040fe20000410000 */
[C---:B------:R-:W-:Y:S01]  /*26b0*/  FMUL.FTZ R44, R0.reuse, R44 ;  /* 0x0000002c002c7220 */ /* 0x040fe20000410000 */
[C---:B------:R-:W-:Y:S01]  /*26c0*/  FMUL.FTZ R43, R0.reuse, R43 ;  /* 0x0000002b002b7220 */ /* 0x040fe20000410000 */
[C---:B------:R-:W-:Y:S01]  /*26d0*/  FMUL.FTZ R49, R0.reuse, R49 ;  /* 0x0000003100317220 */ /* 0x040fe20000410000 */
[C---:B------:R-:W-:Y:S01]  /*26e0*/  FMUL.FTZ R46, R0.reuse, R46 ;  /* 0x0000002e002e7220 */ /* 0x040fe20000410000 */
[C---:B------:R-:W-:Y:S01]  /*26f0*/  FMUL.FTZ R39, R0.reuse, R39 ;  /* 0x0000002700277220 */ /* 0x040fe20000410000 */
[----:B------:R-:W0:Y:S01]  /*2700*/  MUFU.TANH R4, R4 ;  /* 0x0000000400047308 */ /* 0x000e220000002400 */
[----:B-1----:R-:W-:Y:S01]  /*2710*/  FSEL R25, R11, -INF , P3 ;  /* 0xff8000000b197808 */ /* 0x002fe20001800000 */
[C---:B------:R-:W-:Y:S01]  /*2720*/  FMUL.FTZ R50, R0.reuse, R50 ;  /* 0x0000003200327220 */ /* 0x040fe20000410000 */
[C---:B------:R-:W-:Y:S01]  /*2730*/  FMUL.FTZ R31, R0.reuse, R31 ;  /* 0x0000001f001f7220 */ /* 0x040fe20000410000 */
[----:B------:R-:W-:Y:S01]  /*2740*/  FMUL.FTZ R48, R0, R48 ;  /* 0x0000003000307220 */ /* 0x000fe20000410000 */
[----:B------:R-:W-:Y:S01]  /*2750*/  FMNMX.FTZ R11, R82, R25, !PT ;  /* 0x00000019520b7209 */ /* 0x000fe20007810000 */
[C---:B------:R-:W-:Y:S01]  /*2760*/  FMUL.FTZ R41, R0.reuse, R41 ;  /* 0x0000002900297220 */ /* 0x040fe20000410000 */
[C---:B------:R-:W-:Y:S01]  /*2770*/  FMUL.FTZ R52, R0.reuse, R52 ;  /* 0x0000003400347220 */ /* 0x040fe20000410000 */
[----:B------:R-:W-:Y:S01]  /*2780*/  MUFU.TANH R81, R81 ;  /* 0x0000005100517308 */ /* 0x000fe20000002400 */
[C---:B------:R-:W-:Y:S01]  /*2790*/  FMUL.FTZ R54, R0.reuse, R54 ;  /* 0x0000003600367220 */ /* 0x040fe20000410000 */
[C---:B------:R-:W-:Y:S01]  /*27a0*/  FMUL.FTZ R27, R0.reuse, R27 ;  /* 0x0000001b001b7220 */ /* 0x040fe20000410000 */
[C---:B------:R-:W-:Y:S01]  /*27b0*/  FMUL.FTZ R35, R0.reuse, R35 ;  /* 0x0000002300237220 */ /* 0x040fe20000410000 */
[----:B------:R-:W-:Y:S01]  /*27c0*/  ULDC UR6, c[0x0][0x988] ;  /* 0x0002620000067ab9 */ /* 0x000fe20000000800 */
[----:B------:R-:W-:Y:S01]  /*27d0*/  P2R R120, PR, RZ, 0x1 ;  /* 0x00000001ff787803 */ /* 0x000fe20000000000 */
[C---:B------:R-:W-:Y:S01]  /*27e0*/  FMUL.FTZ R32, R0.reuse, R32 ;  /* 0x0000002000207220 */ /* 0x040fe20000410000 */
[----:B------:R-:W-:Y:S01]  /*27f0*/  FMUL.FTZ R28, R0, R28 ;  /* 0x0000001c001c7220 */ /* 0x000fe20000410000 */
[----:B------:R1:W-:Y:S01]  /*2800*/  MUFU.TANH R88, R86 ;  /* 0x0000005600587308 */ /* 0x0003e20000002400 */
[----:B0-----:R-:W-:Y:S01]  /*2810*/  FSEL R4, R4, -INF , P3 ;  /* 0xff80000004047808 */ /* 0x001fe20001800000 */
[C---:B------:R-:W-:Y:S01]  /*2820*/  FMUL.FTZ R29, R0.reuse, R29 ;  /* 0x0000001d001d7220 */ /* 0x040fe20000410000 */
[----:B------:R-:W-:Y:S01]  /*2830*/  ISETP.GT.AND P3, PT, R121, 0x19, PT ;  /* 0x000000197900780c */ /* 0x000fe20003f64270 */
[C---:B------:R-:W-:Y:S01]  /*2840*/  FMUL.FTZ R33, R0.reuse, R33 ;  /* 0x0000002100217220 */ /* 0x040fe20000410000 */
[C---:B------:R-:W-:Y:S01]  /*2850*/  FMUL.FTZ R37, R0.reuse, R37 ;  /* 0x0000002500257220 */ /* 0x040fe20000410000 */
[----:B------:R-:W-:Y:S01]  /*2860*/  FMUL.FTZ R36, R0, R36 ;  /* 0x0000002400247220 */ /* 0x000fe20000410000 */
[----:B------:R-:W-:Y:S01]  /*2870*/  UISETP.GE.AND UP0, UPT, UR51, 0xa1, UPT ;  /* 0x000000a13300788c */ /* 0x000fe2000bf06270 */
[----:B------:R-:W0:Y:S01]  /*2880*/  MUFU.TANH R6, R6 ;  /* 0x0000000600067308 */ /* 0x000e220000002400 */
[----:B-1----:R-:W-:-:S04]  /*2890*/  FSEL R86, R14, -INF , P2 ;  /* 0xff8000000e567808 */ /* 0x002fc80001000000 */
[----:B------:R-:W-:-:S03]  /*28a0*/  FMNMX.FTZ R14, R86, R11, !PT ;  /* 0x0000000b560e7209 */ /* 0x000fc60007810000 */
[----:B------:R-:W1:Y:S01]  /*28b0*/  MUFU.TANH R78, R78 ;  /* 0x0000004e004e7308 */ /* 0x000e620000002400 */
[----:B------:R-:W-:Y:S02]  /*28c0*/  FMNMX.FTZ R24, R21, R14, !PT ;  /* 0x0000000e15187209 */ /* 0x000fe40007810000 */
[----:B------:R-:W-:Y:S02]  /*28d0*/  FSEL R14, R5, -INF , P4 ;  /* 0xff800000050e7808 */ /* 0x000fe40002000000 */
[----:B------:R-:W-:Y:S02]  /*28e0*/  ISETP.GT.AND P4, PT, R121, 0x18, PT ;  /* 0x000000187900780c */ /* 0x000fe40003f84270 */
[----:B------:R-:W-:Y:S01]  /*28f0*/  FMNMX.FTZ R24, R75, R24, !PT ;  /* 0x000000184b187209 */ /* 0x000fe20007810000 */
[----:B------:R-:W-:Y:S01]  /*2900*/  MUFU.TANH R7, R7 ;  /* 0x0000000700077308 */ /* 0x000fe20000002400 */
[----:B0-----:R-:W-:Y:S02]  /*2910*/  FSEL R6, R6, -INF , P2 ;  /* 0xff80000006067808 */ /* 0x001fe40001000000 */
[----:B------:R-:W-:-:S05]  /*2920*/  ISETP.GT.AND P2, PT, R121, 0x20, PT ;  /* 0x000000207900780c */ /* 0x000fca0003f44270 */
[----:B------:R-:W0:Y:S01]  /*2930*/  MUFU.TANH R85, R90 ;  /* 0x0000005a00557308 */ /* 0x000e220000002400 */
[----:B-1----:R-:W-:-:S07]  /*2940*/  FSEL R93, R78, -INF , P3 ;  /* 0xff8000004e5d7808 */ /* 0x002fce0001800000 */
[----:B------:R-:W-:Y:S08]  /*2950*/  MUFU.TANH R9, R9 ;  /* 0x0000000900097308 */ /* 0x000ff00000002400 */
[----:B------:R-:W-:Y:S01]  /*2960*/  MUFU.TANH R83, R91 ;  /* 0x0000005b00537308 */ /* 0x000fe20000002400 */
[----:B0-----:R-:W-:-:S07]  /*2970*/  FSEL R85, R85, -INF , P2 ;  /* 0xff80000055557808 */ /* 0x001fce0001000000 */
[----:B------:R0:W-:Y:S08]  /*2980*/  MUFU.TANH R100, R45 ;  /* 0x0000002d00647308 */ /* 0x0001f00000002400 */
[----:B------:R-:W1:Y:S01]  /*2990*/  MUFU.TANH R8, R8 ;  /* 0x0000000800087308 */ /* 0x000e620000002400 */
[----:B0-----:R-:W-:-:S04]  /*29a0*/  FSEL R45, R74, -INF , P5 ;  /* 0xff8000004a2d7808 */ /* 0x001fc80002800000 */
[----:B------:R-:W-:-:S03]  /*29b0*/  FMNMX.FTZ R24, R45, R24, !PT ;  /* 0x000000182d187209 */ /* 0x000fc60007810000 */
[----:B------:R-:W-:Y:S08]  /*29c0*/  MUFU.TANH R94, R94 ;  /* 0x0000005e005e7308 */ /* 0x000ff00000002400 */
[----:B------:R0:W-:Y:S01]  /*29d0*/  MUFU.TANH R111, R55 ;  /* 0x00000037006f7308 */ /* 0x0001e20000002400 */
[----:B-1----:R-:W-:Y:S02]  /*29e0*/  FSEL R8, R8, -INF , P5 ;  /* 0xff80000008087808 */ /* 0x002fe40002800000 */
[----:B------:R-:W-:-:S05]  /*29f0*/  ISETP.GT.AND P5, PT, R121, 0x29, PT ;  /* 0x000000297900780c */ /* 0x000fca0003fa4270 */
[----:B------:R-:W-:Y:S01]  /*2a00*/  MUFU.TANH R13, R13 ;  /* 0x0000000d000d7308 */ /* 0x000fe20000002400 */
[----:B0-----:R-:W-:-:S07]  /*2a10*/  FSEL R55, R81, -INF , P4 ;  /* 0xff80000051377808 */ /* 0x001fce0002000000 */
[----:B------:R-:W0:Y:S08]  /*2a20*/  MUFU.TANH R95, R95 ;  /* 0x0000005f005f7308 */ /* 0x000e300000002400 */
[----:B------:R1:W-:Y:S08]  /*2a30*/  MUFU.TANH R114, R26 ;  /* 0x0000001a00727308 */ /* 0x0003f00000002400 */
[----:B------:R-:W-:Y:S01]  /*2a40*/  MUFU.TANH R12, R12 ;  /* 0x0000000c000c7308 */ /* 0x000fe20000002400 */
[----:B-1----:R-:W-:-:S02]  /*2a50*/  FMNMX.FTZ R26, R55, R24, !PT ;  /* 0x00000018371a7209 */ /* 0x002fc40007810000 */
[----:B------:R-:W-:Y:S02]  /*2a60*/  FSEL R24, R7, -INF , P1 ;  /* 0xff80000007187808 */ /* 0x000fe40000800000 */
[----:B------:R-:W-:Y:S02]  /*2a70*/  ISETP.GT.AND P1, PT, R121, 0x21, PT ;  /* 0x000000217900780c */ /* 0x000fe40003f24270 */
[----:B0-----:R-:W-:Y:S01]  /*2a80*/  FSEL R91, R95, -INF , P5 ;  /* 0xff8000005f5b7808 */ /* 0x001fe20002800000 */
[----:B------:R-:W-:Y:S01]  /*2a90*/  MUFU.TANH R98, R98 ;  /* 0x0000006200627308 */ /* 0x000fe20000002400 */
[----:B------:R-:W-:-:S07]  /*2aa0*/  FSEL R83, R83, -INF , P1 ;  /* 0xff80000053537808 */ /* 0x000fce0000800000 */
[----:B------:R0:W-:Y:S08]  /*2ab0*/  MUFU.TANH R116, R30 ;  /* 0x0000001e00747308 */ /* 0x0001f00000002400 */
[----:B------:R-:W1:Y:S01]  /*2ac0*/  MUFU.TANH R20, R20 ;  /* 0x0000001400147308 */ /* 0x000e620000002400 */
[----:B0-----:R-:W-:Y:S02]  /*2ad0*/  FMNMX.FTZ R30, R93, R26, !PT ;  /* 0x0000001a5d1e7209 */ /* 0x001fe40007810000 */
[----:B------:R-:W-:-:S02]  /*2ae0*/  FSEL R26, R9, -INF , P6 ;  /* 0xff800000091a7808 */ /* 0x000fc40003000000 */
[----:B------:R-:W-:Y:S02]  /*2af0*/  ISETP.GT.AND P6, PT, R121, 0x28, PT ;  /* 0x000000287900780c */ /* 0x000fe40003fc4270 */
[----:B------:R-:W-:Y:S01]  /*2b00*/  FMNMX.FTZ R30, R85, R30, !PT ;  /* 0x0000001e551e7209 */ /* 0x000fe20007810000 */
[----:B------:R-:W-:Y:S08]  /*2b10*/  MUFU.TANH R99, R99 ;  /* 0x0000006300637308 */ /* 0x000ff00000002400 */
[----:B------:R-:W-:Y:S01]  /*2b20*/  MUFU.TANH R15, R15 ;  /* 0x0000000f000f7308 */ /* 0x000fe20000002400 */
[----:B-1----:R-:W-:-:S02]  /*2b30*/  FSEL R20, R20, -INF , P2 ;  /* 0xff80000014147808 */ /* 0x002fc40001000000 */
[----:B------:R-:W-:-:S05]  /*2b40*/  ISETP.GT.AND P2, PT, R121, 0x38, PT ;  /* 0x000000387900780c */ /* 0x000fca0003f44270 */
[----:B------:R-:W-:Y:S08]  /*2b50*/  MUFU.TANH R102, R102 ;  /* 0x0000006600667308 */ /* 0x000ff00000002400 */
[----:B------:R0:W-:Y:S08]  /*2b60*/  MUFU.TANH R109, R53 ;  /* 0x00000035006d7308 */ /* 0x0001f00000002400 */
[----:B------:R1:W-:Y:S01]  /*2b70*/  MUFU.TANH R118, R34 ;  /* 0x0000002200767308 */ /* 0x0003e20000002400 */
[----:B0-----:R-:W-:-:S07]  /*2b80*/  FSEL R53, R94, -INF , P6 ;  /* 0xff8000005e357808 */ /* 0x001fce0003000000 */
[----:B------:R-:W0:Y:S01]  /*2b90*/  MUFU.TANH R73, R73 ;  /* 0x0000004900497308 */ /* 0x000e220000002400 */
[----:B-1----:R-:W-:Y:S02]  /*2ba0*/  FMNMX.FTZ R34, R83, R30, !PT ;  /* 0x0000001e53227209 */ /* 0x002fe40007810000 */
[----:B------:R-:W-:Y:S02]  /*2bb0*/  FSEL R30, R13, -INF , P4 ;  /* 0xff8000000d1e7808 */ /* 0x000fe40002000000 */
[----:B------:R-:W-:Y:S02]  /*2bc0*/  ISETP.GT.AND P4, PT, R121, 0x30, PT ;  /* 0x000000307900780c */ /* 0x000fe40003f84270 */
[----:B------:R-:W-:Y:S01]  /*2bd0*/  FMNMX.FTZ R13, R14, R4, !PT ;  /* 0x000000040e0d7209 */ /* 0x000fe20007810000 */
[----:B------:R-:W-:Y:S01]  /*2be0*/  MUFU.TANH R89, R103 ;  /* 0x0000006700597308 */ /* 0x000fe20000002400 */
[----:B------:R-:W-:-:S07]  /*2bf0*/  FSEL R81, R98, -INF , P4 ;  /* 0xff80000062517808 */ /* 0x000fce0002000000 */
[----:B------:R1:W-:Y:S01]  /*2c00*/  MUFU.TANH R10, R38 ;  /* 0x00000026000a7308 */ /* 0x0003e20000002400 */
[----:B0-----:R-:W-:Y:S02]  /*2c10*/  FSEL R40, R73, -INF , P6 ;  /* 0xff80000049287808 */ /* 0x001fe40003000000 */
[----:B------:R-:W-:-:S05]  /*2c20*/  ISETP.GT.AND P6, PT, R121, 0x40, PT ;  /* 0x000000407900780c */ /* 0x000fca0003fc4270 */
[----:B------:R-:W0:Y:S01]  /*2c30*/  MUFU.TANH R72, R72 ;  /* 0x0000004800487308 */ /* 0x000e220000002400 */
[----:B-1----:R-:W-:Y:S02]  /*2c40*/  FMNMX.FTZ R38, R53, R34, !PT ;  /* 0x0000002235267209 */ /* 0x002fe40007810000 */
[----:B------:R-:W-:Y:S02]  /*2c50*/  FSEL R34, R12, -INF , P3 ;  /* 0xff8000000c227808 */ /* 0x000fe40001800000 */
[----:B------:R-:W-:Y:S02]  /*2c60*/  ISETP.GT.AND P3, PT, R121, 0x31, PT ;  /* 0x000000317900780c */ /* 0x000fe40003f64270 */
[----:B------:R-:W-:Y:S01]  /*2c70*/  FMNMX.FTZ R38, R91, R38, !PT ;  /* 0x000000265b267209 */ /* 0x000fe20007810000 */
[----:B------:R1:W-:Y:S03]  /*2c80*/  MUFU.TANH R90, R62 ;  /* 0x0000003e005a7308 */ /* 0x0003e60000002400 */
[----:B------:R-:W-:-:S02]  /*2c90*/  FMNMX.FTZ R12, R81, R38, !PT ;  /* 0x00000026510c7209 */ /* 0x000fc40007810000 */
[----:B------:R-:W-:Y:S02]  /*2ca0*/  FSEL R38, R15, -INF , P1 ;  /* 0xff8000000f267808 */ /* 0x000fe40000800000 */
[----:B------:R-:W-:Y:S01]  /*2cb0*/  ISETP.GT.AND P1, PT, R121, 0x39, PT ;  /* 0x000000397900780c */ /* 0x000fe20003f24270 */
[----:B------:R-:W-:Y:S01]  /*2cc0*/  MUFU.TANH R77, R77 ;  /* 0x0000004d004d7308 */ /* 0x000fe20000002400 */
[----:B-1----:R-:W-:Y:S01]  /*2cd0*/  FMUL.FTZ R62, R0, R68 ;  /* 0x00000044003e7220 */ /* 0x002fe20000410000 */
[----:B0-----:R-:W-:Y:S02]  /*2ce0*/  FSEL R72, R72, -INF , P5 ;  /* 0xff80000048487808 */ /* 0x001fe40002800000 */
[----:B------:R-:W-:Y:S02]  /*2cf0*/  FSEL R89, R89, -INF , P1 ;  /* 0xff80000059597808 */ /* 0x000fe40000800000 */
[----:B------:R-:W-:Y:S02]  /*2d00*/  ISETP.GT.AND P5, PT, R121, 0x41, PT ;  /* 0x000000417900780c */ /* 0x000fe40003fa4270 */
[----:B------:R0:W-:Y:S01]  /*2d10*/  MUFU.TANH R68, R71 ;  /* 0x0000004700447308 */ /* 0x0001e20000002400 */
[----:B------:R-:W-:-:S04]  /*2d20*/  FMNMX.FTZ R15, R6, R13, !PT ;  /* 0x0000000d060f7209 */ /* 0x000fc80007810000 */
[----:B------:R-:W-:-:S03]  /*2d30*/  FMNMX.FTZ R15, R24, R15, !PT ;  /* 0x0000000f180f7209 */ /* 0x000fc60007810000 */
[----:B------:R-:W1:Y:S01]  /*2d40*/  MUFU.TANH R76, R76 ;  /* 0x0000004c004c7308 */ /* 0x000e620000002400 */
[----:B0-----:R-:W-:Y:S02]  /*2d50*/  FSEL R71, R99, -INF , P3 ;  /* 0xff80000063477808 */ /* 0x001fe40001800000 */
[----:B------:R-:W-:Y:S02]  /*2d60*/  FMNMX.FTZ R15, R26, R15, !PT ;  /* 0x0000000f1a0f7209 */ /* 0x000fe40007810000 */
[----:B------:R-:W-:Y:S02]  /*2d70*/  FMNMX.FTZ R12, R71, R12, !PT ;  /* 0x0000000c470c7209 */ /* 0x000fe40007810000 */
[----:B------:R-:W-:Y:S01]  /*2d80*/  FMNMX.FTZ R15, R8, R15, !PT ;  /* 0x0000000f080f7209 */ /* 0x000fe20007810000 */
[----:B------:R0:W-:Y:S08]  /*2d90*/  MUFU.TANH R103, R47 ;  /* 0x0000002f00677308 */ /* 0x0001f00000002400 */
[----:B------:R-:W2:Y:S01]  /*2da0*/  MUFU.TANH R80, R80 ;  /* 0x0000005000507308 */ /* 0x000ea20000002400 */
[----:B0-----:R-:W-:-:S02]  /*2db0*/  FSEL R47, R102, -INF , P2 ;  /* 0xff800000662f7808 */ /* 0x001fc40001000000 */
[----:B-1----:R-:W-:Y:S02]  /*2dc0*/  FSEL R76, R76, -INF , P3 ;  /* 0xff8000004c4c7808 */ /* 0x002fe40001800000 */
[----:B------:R-:W-:Y:S02]  /*2dd0*/  FMNMX.FTZ R12, R47, R12, !PT ;  /* 0x0000000c2f0c7209 */ /* 0x000fe40007810000 */
[----:B------:R-:W-:Y:S01]  /*2de0*/  ISETP.GT.AND P3, PT, R121, 0x49, PT ;  /* 0x000000497900780c */ /* 0x000fe20003f64270 */
[----:B------:R0:W1:Y:S01]  /*2df0*/  MUFU.TANH R92, R63 ;  /* 0x0000003f005c7308 */ /* 0x0000620000002400 */
[----:B------:R-:W-:-:S07]  /*2e00*/  FMNMX.FTZ R12, R89, R12, !PT ;  /* 0x0000000c590c7209 */ /* 0x000fce0007810000 */
[----:B------:R-:W-:Y:S01]  /*2e10*/  MUFU.TANH R79, R79 ;  /* 0x0000004f004f7308 */ /* 0x000fe20000002400 */
[----:B0-----:R-:W-:Y:S01]  /*2e20*/  FMUL.FTZ R63, R0, R69 ;  /* 0x00000045003f7220 */ /* 0x001fe20000410000 */
[----:B------:R-:W-:Y:S02]  /*2e30*/  FSEL R69, R84, -INF , P6 ;  /* 0xff80000054457808 */ /* 0x000fe40003000000 */
[----:B--2---:R-:W-:Y:S02]  /*2e40*/  FSEL R80, R80, -INF , P2 ;  /* 0xff80000050507808 */ /* 0x004fe40001000000 */
[----:B------:R-:W-:Y:S02]  /*2e50*/  FMNMX.FTZ R12, R69, R12, !PT ;  /* 0x0000000c450c7209 */ /* 0x000fe40007810000 */
[----:B------:R-:W0:Y:S01]  /*2e60*/  MUFU.TANH R65, R66 ;  /* 0x0000004200417308 */ /* 0x000e220000002400 */
[----:B------:R-:W-:Y:S02]  /*2e70*/  ISETP.GT.AND P2, PT, R121, 0x50, PT ;  /* 0x000000507900780c */ /* 0x000fe40003f44270 */
[----:B-1----:R-:W-:-:S05]  /*2e80*/  FSEL R73, R92, -INF , P3 ;  /* 0xff8000005c497808 */ /* 0x002fca0001800000 */
[----:B------:R-:W1:Y:S08]  /*2e90*/  MUFU.TANH R56, R56 ;  /* 0x0000003800387308 */ /* 0x000e700000002400 */
[----:B------:R2:W-:Y:S01]  /*2ea0*/  MUFU.TANH R66, R42 ;  /* 0x0000002a00427308 */ /* 0x0005e20000002400 */
[----:B0-----:R-:W-:-:S07]  /*2eb0*/  FSEL R65, R65, -INF , P2 ;  /* 0xff80000041417808 */ /* 0x001fce0001000000 */
[----:B------:R0:W-:Y:S01]  /*2ec0*/  MUFU.TANH R96, R67 ;  /* 0x0000004300607308 */ /* 0x0001e20000002400 */
[----:B--2---:R-:W-:Y:S02]  /*2ed0*/  FSEL R42, R77, -INF , P4 ;  /* 0xff8000004d2a7808 */ /* 0x004fe40002000000 */
[C---:B------:R-:W-:Y:S02]  /*2ee0*/  ISETP.GT.AND P4, PT, R121.reuse, 0x48, PT ;  /* 0x000000487900780c */ /* 0x040fe40003f84270 */
[----:B-1----:R-:W-:Y:S02]  /*2ef0*/  FSEL R56, R56, -INF , P6 ;  /* 0xff80000038387808 */ /* 0x002fe40003000000 */
[----:B------:R-:W-:Y:S01]  /*2f00*/  ISETP.GT.AND P6, PT, R121, 0x58, PT ;  /* 0x000000587900780c */ /* 0x000fe20003fc4270 */
[----:B------:R-:W-:Y:S01]  /*2f10*/  MUFU.TANH R57, R57 ;  /* 0x0000003900397308 */ /* 0x000fe20000002400 */
[----:B0-----:R-:W-:-:S04]  /*2f20*/  FSEL R67, R88, -INF , P5 ;  /* 0xff80000058437808 */ /* 0x001fc80002800000 */
[----:B------:R-:W-:-:S03]  /*2f30*/  FMNMX.FTZ R12, R67, R12, !PT ;  /* 0x0000000c430c7209 */ /* 0x000fc60007810000 */
[----:B------:R-:W-:Y:S08]  /*2f40*/  MUFU.TANH R70, R70 ;  /* 0x0000004600467308 */ /* 0x000ff00000002400 */
[----:B------:R0:W-:Y:S08]  /*2f50*/  MUFU.TANH R107, R51 ;  /* 0x00000033006b7308 */ /* 0x0001f00000002400 */
[----:B------:R-:W1:Y:S01]  /*2f60*/  MUFU.TANH R58, R58 ;  /* 0x0000003a003a7308 */ /* 0x000e620000002400 */
[----:B0-----:R-:W-:-:S04]  /*2f70*/  FSEL R51, R90, -INF , P4 ;  /* 0xff8000005a337808 */ /* 0x001fc80002000000 */
[----:B------:R-:W-:-:S03]  /*2f80*/  FMNMX.FTZ R12, R51, R12, !PT ;  /* 0x0000000c330c7209 */ /* 0x000fc60007810000 */
[----:B------:R-:W-:Y:S01]  /*2f90*/  MUFU.TANH R59, R59 ;  /* 0x0000003b003b7308 */ /* 0x000fe20000002400 */
[----:B------:R-:W-:-:S04]  /*2fa0*/  FMNMX.FTZ R12, R73, R12, !PT ;  /* 0x0000000c490c7209 */ /* 0x000fc80007810000 */
[----:B------:R-:W-:-:S03]  /*2fb0*/  FMNMX.FTZ R12, R65, R12, !PT ;  /* 0x0000000c410c7209 */ /* 0x000fc60007810000 */
[----:B------:R0:W-:Y:S01]  /*2fc0*/  MUFU.TANH R97, R44 ;  /* 0x0000002c00617308 */ /* 0x0001e20000002400 */
[----:B-1----:R-:W-:Y:S02]  /*2fd0*/  FSEL R58, R58, -INF , P4 ;  /* 0xff8000003a3a7808 */ /* 0x002fe40002000000 */
[----:B------:R-:W-:-:S05]  /*2fe0*/  ISETP.GT.AND P4, PT, R121, 0x60, PT ;  /* 0x000000607900780c */ /* 0x000fca0003f84270 */
[----:B------:R-:W-:Y:S01]  /*2ff0*/  MUFU.TANH R61, R61 ;  /* 0x0000003d003d7308 */ /* 0x000fe20000002400 */
[----:B0-----:R-:W-:Y:S02]  /*3000*/  FSEL R44, R79, -INF , P1 ;  /* 0xff8000004f2c7808 */ /* 0x001fe40000800000 */
[----:B------:R-:W-:-:S05]  /*3010*/  ISETP.GT.AND P1, PT, R121, 0x51, PT ;  /* 0x000000517900780c */ /* 0x000fca0003f24270 */
[----:B------:R-:W-:Y:S08]  /*3020*/  MUFU.TANH R43, R43 ;  /* 0x0000002b002b7308 */ /* 0x000ff00000002400 */
[----:B------:R0:W-:Y:S08]  /*3030*/  MUFU.TANH R105, R49 ;  /* 0x0000003100697308 */ /* 0x0001f00000002400 */
[----:B------:R-:W1:Y:S01]  /*3040*/  MUFU.TANH R60, R60 ;  /* 0x0000003c003c7308 */ /* 0x000e620000002400 */
[----:B0-----:R-:W-:-:S04]  /*3050*/  FSEL R49, R96, -INF , P1 ;  /* 0xff80000060317808 */ /* 0x001fc80000800000 */
[----:B------:R-:W-:-:S03]  /*3060*/  FMNMX.FTZ R12, R49, R12, !PT ;  /* 0x0000000c310c7209 */ /* 0x000fc60007810000 */
[----:B------:R0:W-:Y:S08]  /*3070*/  MUFU.TANH R101, R46 ;  /* 0x0000002e00657308 */ /* 0x0001f00000002400 */
[----:B------:R2:W-:Y:S01]  /*3080*/  MUFU.TANH R11, R39 ;  /* 0x00000027000b7308 */ /* 0x0005e20000002400 */
[----:B0-----:R-:W-:Y:S02]  /*3090*/  FSEL R46, R57, -INF , P5 ;  /* 0xff800000392e7808 */ /* 0x001fe40002800000 */
[----:B------:R-:W-:-:S02]  /*30a0*/  ISETP.GT.AND P5, PT, R121, 0x59, PT ;  /* 0x000000597900780c */ /* 0x000fc40003fa4270 */
[----:B-1----:R-:W-:Y:S02]  /*30b0*/  FSEL R60, R60, -INF , P1 ;  /* 0xff8000003c3c7808 */ /* 0x002fe40000800000 */
[----:B------:R-:W-:Y:S01]  /*30c0*/  ISETP.GT.AND P1, PT, R121, 0x69, PT ;  /* 0x000000697900780c */ /* 0x000fe20003f24270 */
[----:B------:R-:W0:Y:S01]  /*30d0*/  MUFU.TANH R62, R62 ;  /* 0x0000003e003e7308 */ /* 0x000e220000002400 */
[----:B--2---:R-:W-:-:S07]  /*30e0*/  FSEL R39, R70, -INF , P6 ;  /* 0xff80000046277808 */ /* 0x004fce0003000000 */
[----:B------:R1:W2:Y:S08]  /*30f0*/  MUFU.TANH R106, R50 ;  /* 0x00000032006a7308 */ /* 0x0002b00000002400 */
[----:B------:R3:W-:Y:S01]  /*3100*/  MUFU.TANH R117, R31 ;  /* 0x0000001f00757308 */ /* 0x0007e20000002400 */
[----:B-1----:R-:W-:Y:S02]  /*3110*/  FMNMX.FTZ R50, R39, R12, !PT ;  /* 0x0000000c27327209 */ /* 0x002fe40007810000 */
[----:B------:R-:W-:-:S02]  /*3120*/  FSEL R12, R66, -INF , P4 ;  /* 0xff800000420c7808 */ /* 0x000fc40002000000 */
[----:B0-----:R-:W-:Y:S02]  /*3130*/  FSEL R62, R62, -INF , P6 ;  /* 0xff8000003e3e7808 */ /* 0x001fe40003000000 */
[----:B------:R-:W-:Y:S01]  /*3140*/  ISETP.GT.AND P6, PT, R121, 0x70, PT ;  /* 0x000000707900780c */ /* 0x000fe20003fc4270 */
[----:B------:R-:W0:Y:S01]  /*3150*/  MUFU.TANH R63, R63 ;  /* 0x0000003f003f7308 */ /* 0x000e220000002400 */
[----:B---3--:R-:W-:-:S04]  /*3160*/  FSEL R31, R68, -INF , P5 ;  /* 0xff800000441f7808 */ /* 0x008fc80002800000 */
[----:B------:R-:W-:Y:S02]  /*3170*/  FMNMX.FTZ R5, R31, R50, !PT ;  /* 0x000000321f057209 */ /* 0x000fe40007810000 */
[----:B------:R-:W-:Y:S01]  /*3180*/  FSEL R50, R61, -INF , P2 ;  /* 0xff8000003d327808 */ /* 0x000fe20001000000 */
[----:B------:R1:W-:Y:S01]  /*3190*/  MUFU.TANH R104, R48 ;  /* 0x0000003000687308 */ /* 0x0003e20000002400 */
[----:B------:R-:W-:Y:S02]  /*31a0*/  ISETP.GT.AND P2, PT, R121, 0x68, PT ;  /* 0x000000687900780c */ /* 0x000fe40003f44270 */
[----:B------:R-:W-:-:S05]  /*31b0*/  FMNMX.FTZ R5, R12, R5, !PT ;  /* 0x000000050c057209 */ /* 0x000fca0007810000 */
[----:B------:R-:W3:Y:S01]  /*31c0*/  MUFU.TANH R64, R64 ;  /* 0x0000004000407308 */ /* 0x000ee20000002400 */
[----:B-1----:R-:W-:Y:S02]  /*31d0*/  FSEL R48, R59, -INF , P3 ;  /* 0xff8000003b307808 */ /* 0x002fe40001800000 */
[----:B------:R-:W-:-:S04]  /*31e0*/  ISETP.GT.AND P3, PT, R121, 0x61, PT ;  /* 0x000000617900780c */ /* 0x000fc80003f64270 */
[----:B------:R-:W-:Y:S01]  /*31f0*/  FSEL R84, R43, -INF , P3 ;  /* 0xff8000002b547808 */ /* 0x000fe20001800000 */
[----:B------:R-:W1:Y:S01]  /*3200*/  MUFU.TANH R41, R41 ;  /* 0x0000002900297308 */ /* 0x000e620000002400 */
[----:B--2---:R-:W-:-:S07]  /*3210*/  FSEL R43, R106, -INF , P6 ;  /* 0xff8000006a2b7808 */ /* 0x004fce0003000000 */
[----:B------:R2:W-:Y:S08]  /*3220*/  MUFU.TANH R108, R52 ;  /* 0x00000034006c7308 */ /* 0x0005f00000002400 */
[----:B------:R-:W4:Y:S01]  /*3230*/  MUFU.TANH R110, R54 ;  /* 0x00000036006e7308 */ /* 0x000f220000002400 */
[----:B--2---:R-:W-:-:S07]  /*3240*/  FMNMX.FTZ R52, R84, R5, !PT ;  /* 0x0000000554347209 */ /* 0x004fce0007810000 */
[----:B------:R2:W5:Y:S08]  /*3250*/  MUFU.TANH R115, R27 ;  /* 0x0000001b00737308 */ /* 0x0005700000002400 */
[----:B------:R3:W5:Y:S01]  /*3260*/  MUFU.TANH R119, R35 ;  /* 0x0000002300777308 */ /* 0x0007620000002400 */
[----:B--2---:R-:W-:-:S04]  /*3270*/  FSEL R27, R101, -INF , P2 ;  /* 0xff800000651b7808 */ /* 0x004fc80001000000 */
[----:B------:R-:W-:Y:S02]  /*3280*/  FMNMX.FTZ R54, R27, R52, !PT ;  /* 0x000000341b367209 */ /* 0x000fe40007810000 */
[----:B0-----:R-:W-:Y:S01]  /*3290*/  FSEL R52, R63, -INF , P5 ;  /* 0xff8000003f347808 */ /* 0x001fe20002800000 */
[----:B------:R-:W-:Y:S01]  /*32a0*/  MUFU.TANH R122, R37 ;  /* 0x00000025007a7308 */ /* 0x000fe20000002400 */
[----:B---3--:R-:W-:Y:S02]  /*32b0*/  FSEL R35, R103, -INF , P1 ;  /* 0xff80000067237808 */ /* 0x008fe40000800000 */
[----:B------:R-:W-:Y:S02]  /*32c0*/  ISETP.GT.AND P5, PT, R121, 0x71, PT ;  /* 0x000000717900780c */ /* 0x000fe40003fa4270 */
[----:B------:R-:W-:Y:S02]  /*32d0*/  FMNMX.FTZ R66, R35, R54, !PT ;  /* 0x0000003623427209 */ /* 0x000fe40007810000 */
[----:B------:R-:W-:-:S02]  /*32e0*/  FSEL R54, R64, -INF , P4 ;  /* 0xff80000040367808 */ /* 0x000fc40002000000 */
[----:B------:R-:W-:Y:S02]  /*32f0*/  ISETP.GT.AND P4, PT, R121, 0x78, PT ;  /* 0x000000787900780c */ /* 0x000fe40003f84270 */
[----:B------:R-:W-:Y:S02]  /*3300*/  FSEL R57, R107, -INF , P5 ;  /* 0xff8000006b397808 */ /* 0x000fe40002800000 */
[----:B------:R-:W-:Y:S02]  /*3310*/  FMNMX.FTZ R66, R43, R66, !PT ;  /* 0x000000422b427209 */ /* 0x000fe40007810000 */
[----:B-1----:R-:W-:Y:S02]  /*3320*/  FSEL R64, R41, -INF , P3 ;  /* 0xff80000029407808 */ /* 0x002fe40001800000 */
[----:B------:R-:W-:Y:S02]  /*3330*/  ISETP.GT.AND P3, PT, R121, 0x79, PT ;  /* 0x000000797900780c */ /* 0x000fe40003f64270 */
[----:B----4-:R-:W-:-:S02]  /*3340*/  FSEL R41, R110, -INF , P4 ;  /* 0xff8000006e297808 */ /* 0x010fc40002000000 */
[----:B------:R-:W-:Y:S01]  /*3350*/  FMNMX.FTZ R68, R57, R66, !PT ;  /* 0x0000004239447209 */ /* 0x000fe20007810000 */
[----:B------:R-:W0:Y:S01]  /*3360*/  MUFU.TANH R110, R28 ;  /* 0x0000001c006e7308 */ /* 0x000e220000002400 */
[----:B------:R-:W-:Y:S02]  /*3370*/  FSEL R66, R97, -INF , P2 ;  /* 0xff80000061427808 */ /* 0x000fe40001000000 */
[----:B------:R-:W-:Y:S02]  /*3380*/  ISETP.GT.AND P2, PT, R121, 0x80, PT ;  /* 0x000000807900780c */ /* 0x000fe40003f44270 */
[----:B------:R-:W-:Y:S02]  /*3390*/  FSEL R59, R111, -INF , P3 ;  /* 0xff8000006f3b7808 */ /* 0x000fe40001800000 */
[----:B------:R-:W-:Y:S02]  /*33a0*/  FMNMX.FTZ R70, R41, R68, !PT ;  /* 0x0000004429467209 */ /* 0x000fe40007810000 */
[----:B------:R-:W-:-:S02]  /*33b0*/  FSEL R68, R100, -INF , P1 ;  /* 0xff80000064447808 */ /* 0x000fc40000800000 */
[----:B------:R-:W-:Y:S02]  /*33c0*/  ISETP.GT.AND P1, PT, R121, 0x81, PT ;  /* 0x000000817900780c */ /* 0x000fe40003f24270 */
[----:B------:R-:W-:Y:S02]  /*33d0*/  FSEL R61, R114, -INF , P2 ;  /* 0xff800000723d7808 */ /* 0x000fe40001000000 */
[----:B------:R-:W-:Y:S01]  /*33e0*/  FMNMX.FTZ R74, R59, R70, !PT ;  /* 0x000000463b4a7209 */ /* 0x000fe20007810000 */
[----:B------:R-:W1:Y:S01]  /*33f0*/  MUFU.TANH R114, R29 ;  /* 0x0000001d00727308 */ /* 0x000e620000002400 */
[----:B------:R-:W-:Y:S02]  /*3400*/  FSEL R70, R104, -INF , P6 ;  /* 0xff80000068467808 */ /* 0x000fe40003000000 */
[----:B------:R-:W-:Y:S02]  /*3410*/  ISETP.GT.AND P6, PT, R121, 0x88, PT ;  /* 0x000000887900780c */ /* 0x000fe40003fc4270 */
[----:B-----5:R-:W-:-:S02]  /*3420*/  FSEL R63, R115, -INF , P1 ;  /* 0xff800000733f7808 */ /* 0x020fc40000800000 */
[----:B------:R-:W-:Y:S02]  /*3430*/  FMNMX.FTZ R78, R61, R74, !PT ;  /* 0x0000004a3d4e7209 */ /* 0x000fe40007810000 */
[----:B------:R-:W-:Y:S02]  /*3440*/  FSEL R74, R105, -INF , P5 ;  /* 0xff800000694a7808 */ /* 0x000fe40002800000 */
[----:B------:R-:W-:Y:S02]  /*3450*/  ISETP.GT.AND P5, PT, R121, 0x89, PT ;  /* 0x000000897900780c */ /* 0x000fe40003fa4270 */
[----:B------:R-:W-:Y:S02]  /*3460*/  FSEL R77, R116, -INF , P6 ;  /* 0xff800000744d7808 */ /* 0x000fe40003000000 */
[----:B------:R-:W-:Y:S01]  /*3470*/  FMNMX.FTZ R88, R63, R78, !PT ;  /* 0x0000004e3f587209 */ /* 0x000fe20007810000 */
[----:B------:R-:W2:Y:S01]  /*3480*/  MUFU.TANH R116, R32 ;  /* 0x0000002000747308 */ /* 0x000ea20000002400 */
[----:B------:R-:W-:-:S02]  /*3490*/  FSEL R78, R108, -INF , P4 ;  /* 0xff8000006c4e7808 */ /* 0x000fc40002000000 */
[----:B------:R-:W-:Y:S02]  /*34a0*/  ISETP.GT.AND P4, PT, R121, 0x90, PT ;  /* 0x000000907900780c */ /* 0x000fe40003f84270 */
[----:B------:R-:W-:Y:S02]  /*34b0*/  FSEL R79, R117, -INF , P5 ;  /* 0xff800000754f7808 */ /* 0x000fe40002800000 */
[----:B------:R-:W-:Y:S02]  /*34c0*/  FMNMX.FTZ R90, R77, R88, !PT ;  /* 0x000000584d5a7209 */ /* 0x000fe40007810000 */
[----:B------:R-:W-:Y:S02]  /*34d0*/  FSEL R88, R109, -INF , P3 ;  /* 0xff8000006d587808 */ /* 0x000fe40001800000 */
[----:B------:R-:W-:Y:S02]  /*34e0*/  ISETP.GT.AND P3, PT, R121, 0x91, PT ;  /* 0x000000917900780c */ /* 0x000fe40003f64270 */
[----:B------:R-:W-:-:S02]  /*34f0*/  FSEL R95, R118, -INF , P4 ;  /* 0xff800000765f7808 */ /* 0x000fc40002000000 */
[----:B------:R-:W-:Y:S01]  /*3500*/  FMNMX.FTZ R92, R79, R90, !PT ;  /* 0x0000005a4f5c7209 */ /* 0x000fe20007810000 */
[----:B------:R-:W3:Y:S01]  /*3510*/  MUFU.TANH R118, R33 ;  /* 0x0000002100767308 */ /* 0x000ee20000002400 */
[----:B------:R-:W-:Y:S02]  /*3520*/  FSEL R90, R112, -INF , P2 ;  /* 0xff800000705a7808 */ /* 0x000fe40001000000 */
[----:B------:R-:W-:Y:S02]  /*3530*/  ISETP.GT.AND P2, PT, R121, 0x98, PT ;  /* 0x000000987900780c */ /* 0x000fe40003f44270 */
[----:B------:R-:W-:Y:S02]  /*3540*/  FSEL R97, R119, -INF , P3 ;  /* 0xff80000077617808 */ /* 0x000fe40001800000 */
[----:B------:R-:W-:Y:S02]  /*3550*/  FMNMX.FTZ R94, R95, R92, !PT ;  /* 0x0000005c5f5e7209 */ /* 0x000fe40007810000 */
[----:B------:R-:W-:-:S02]  /*3560*/  FSEL R92, R113, -INF , P1 ;  /* 0xff800000715c7808 */ /* 0x000fc40000800000 */
[----:B------:R-:W-:Y:S02]  /*3570*/  FSEL R99, R10, -INF , P2 ;  /* 0xff8000000a637808 */ /* 0x000fe40001000000 */
[----:B------:R-:W-:Y:S02]  /*3580*/  ISETP.GT.AND P1, PT, R121, 0x99, PT ;  /* 0x000000997900780c */ /* 0x000fe40003f24270 */
[----:B------:R-:W-:Y:S02]  /*3590*/  FMNMX.FTZ R10, R97, R94, !PT ;  /* 0x0000005e610a7209 */ /* 0x000fe40007810000 */
[----:B------:R-:W-:Y:S01]  /*35a0*/  FSEL R94, R11, -INF , P1 ;  /* 0xff8000000b5e7808 */ /* 0x000fe20000800000 */
[----:B------:R-:W-:Y:S01]  /*35b0*/  IMAD.U32 R11, RZ, RZ, UR6 ;  /* 0x00000006ff0b7e24 */ /* 0x000fe2000f8e00ff */
[----:B------:R-:W-:Y:S02]  /*35c0*/  FMNMX.FTZ R5, R99, R10, !PT ;  /* 0x0000000a63057209 */ /* 0x000fe40007810000 */
[----:B0-----:R-:W-:-:S02]  /*35d0*/  FSEL R110, R110, -INF , P6 ;  /* 0xff8000006e6e7808 */ /* 0x001fc40003000000 */
[----:B------:R-:W-:Y:S02]  /*35e0*/  FMNMX.FTZ R5, R94, R5, !PT ;  /* 0x000000055e057209 */ /* 0x000fe40007810000 */
[----:B-1----:R-:W-:Y:S02]  /*35f0*/  FSEL R114, R114, -INF , P5 ;  /* 0xff80000072727808 */ /* 0x002fe40002800000 */
[----:B--2---:R-:W-:Y:S01]  /*3600*/  FSEL R116, R116, -INF , P4 ;  /* 0xff80000074747808 */ /* 0x004fe20002000000 */
[----:B------:R-:W0:Y:S01]  /*3610*/  SHFL.BFLY PT, R10, R5, 0x2, 0x1f ;  /* 0x0c401f00050a7f89 */ /* 0x000e2200000e0000 */
[----:B---3--:R-:W-:Y:S02]  /*3620*/  FSEL R118, R118, -INF , P3 ;  /* 0xff80000076767808 */ /* 0x008fe40001800000 */
[----:B------:R-:W-:Y:S02]  /*3630*/  FSEL R122, R122, -INF , P1 ;  /* 0xff8000007a7a7808 */ /* 0x000fe40000800000 */
[----:B------:R-:W-:-:S13]  /*3640*/  R2UR UR6, R3 ;  /* 0x00000000030672ca */ /* 0x000fda00000e0000 */
[----:B------:R-:W-:-:S04]  /*3650*/  UIADD3 UR6, UR6, 0x29840, URZ ;  /* 0x0002984006067890 */ /* 0x000fc8000fffe03f */
[----:B------:R-:W-:Y:S01]  /*3660*/  UPRMT UR6, UR37, 0x654, UR6 ;  /* 0x0000065425067896 */ /* 0x000fe20008000006 */
[----:B0-----:R-:W-:-:S05]  /*3670*/  FMNMX.FTZ R7, R5, R10, !PT ;  /* 0x0000000a05077209 */ /* 0x001fca0007810000 */
[----:B------:R-:W0:Y:S03]  /*3680*/  SHFL.BFLY PT, R10, R7, 0x1, 0x1f ;  /* 0x0c201f00070a7f89 */ /* 0x000e2600000e0000 */
[----:B------:R-:W-:Y:S01]  /*3690*/  SYNCS.ARRIVE.TRANS64.RED.A1T0 RZ, [UR6], RZ ;  /* 0x000000ffffff79a7 */ /* 0x000fe20008100406 */
[----:B0-----:R-:W-:-:S04]  /*36a0*/  FMNMX.FTZ R10, R7, R10, !PT ;  /* 0x0000000a070a7209 */ /* 0x001fc80007810000 */
[C---:B------:R-:W-:Y:S01]  /*36b0*/  FSETP.NEU.FTZ.AND P0, PT, R10.reuse, -INF , PT ;  /* 0xff8000000a00780b */ /* 0x040fe20003f1d000 */
[----:B------:R-:W-:-:S05]  /*36c0*/  FFMA.FTZ R96, R10, R11, -8 ;  /* 0xc10000000a607423 */ /* 0x000fca000001000b */
[----:B------:R-:W-:Y:S02]  /*36d0*/  FSEL R96, R96, RZ, P0 ;  /* 0x000000ff60607208 */ /* 0x000fe40000000000 */
[----:B------:R-:W-:Y:S02]  /*36e0*/  ISETP.NE.AND P0, PT, R120, RZ, PT ;  /* 0x000000ff7800720c */ /* 0x000fe40003f05270 */
[----:B------:R0:W1:Y:S01]  /*36f0*/  MUFU.TANH R120, R36 ;  /* 0x0000002400787308 */ /* 0x0000620000002400 */
[----:B------:R-:W-:-:S01]  /*3700*/  FFMA.FTZ R32, R21, R11, -R96 ;  /* 0x0000000b15207223 */ /* 0x000fc20000010860 */
[----:B------:R-:W-:Y:S01]  /*3710*/  FMNMX.FTZ R21, R30, R15, !PT ;  /* 0x0000000f1e157209 */ /* 0x000fe20007810000 */
[----:B------:R-:W-:-:S01]  /*3720*/  FFMA.FTZ R28, R25, R11, -R96 ;  /* 0x0000000b191c7223 */ /* 0x000fc20000010860 */
[-CC-:B------:R-:W-:Y:S01]  /*3730*/  FFMA.FTZ R47, R47, R11.reuse, -R96.reuse ;  /* 0x0000000b2f2f7223 */ /* 0x180fe20000010860 */
[----:B------:R-:W-:-:S01]  /*3740*/  FFMA.FTZ R112, R31, R11, -R96 ;  /* 0x0000000b1f707223 */ /* 0x000fc20000010860 */
[----:B------:R-:W-:Y:S01]  /*3750*/  FMNMX.FTZ R21, R34, R21, !PT ;  /* 0x0000001522157209 */ /* 0x000fe20007810000 */
[----:B------:R-:W-:-:S01]  /*3760*/  FFMA.FTZ R31, R12, R11, -R96 ;  /* 0x0000000b0c1f7223 */ /* 0x000fc20000010860 */
[-CC-:B------:R-:W-:Y:S01]  /*3770*/  FFMA.FTZ R108, R49, R11.reuse, -R96.reuse ;  /* 0x0000000b316c7223 */ /* 0x180fe20000010860 */
[----:B0-----:R-:W-:-:S01]  /*3780*/  FFMA.FTZ R36, R45, R11, -R96 ;  /* 0x0000000b2d247223 */ /* 0x001fc20000010860 */
[----:B------:R-:W-:Y:S01]  /*3790*/  FMNMX.FTZ R21, R20, R21, !PT ;  /* 0x0000001514157209 */ /* 0x000fe20007810000 */
[----:B------:R-:W-:-:S01]  /*37a0*/  FFMA.FTZ R51, R51, R11, -R96 ;  /* 0x0000000b33337223 */ /* 0x000fc20000010860 */
[-CC-:B------:R-:W-:Y:S01]  /*37b0*/  FFMA.FTZ R65, R65, R11.reuse, -R96.reuse ;  /* 0x0000000b41417223 */ /* 0x180fe20000010860 */
[----:B------:R-:W-:-:S01]  /*37c0*/  FFMA.FTZ R53, R53, R11, -R96 ;  /* 0x0000000b35357223 */ /* 0x000fc20000010860 */
[----:B------:R-:W-:Y:S01]  /*37d0*/  FMNMX.FTZ R21, R38, R21, !PT ;  /* 0x0000001526157209 */ /* 0x000fe20007810000 */
[----:B------:R-:W-:-:S01]  /*37e0*/  FFMA.FTZ R5, R82, R11, -R96 ;  /* 0x0000000b52057223 */ /* 0x000fc20000010860 */
[--C-:B------:R-:W-:Y:S01]  /*37f0*/  FFMA.FTZ R7, R86, R11, -R96.reuse ;  /* 0x0000000b56077223 */ /* 0x100fe20000010860 */
[----:B-1----:R-:W-:Y:S01]  /*3800*/  FSEL R120, R120, -INF , P2 ;  /* 0xff80000078787808 */ /* 0x002fe20001000000 */
[----:B------:R-:W-:Y:S01]  /*3810*/  MUFU.EX2 R28, R28 ;  /* 0x0000001c001c7308 */ /* 0x000fe20000000800 */
[----:B------:R-:W-:Y:S01]  /*3820*/  FMNMX.FTZ R25, R40, R21, !PT ;  /* 0x0000001528197209 */ /* 0x000fe20007810000 */
[-CC-:B------:R-:W-:Y:S01]  /*3830*/  FFMA.FTZ R104, R67, R11.reuse, -R96.reuse ;  /* 0x0000000b43687223 */ /* 0x180fe20000010860 */
[----:B------:R-:W-:-:S01]  /*3840*/  FFMA.FTZ R9, R75, R11, -R96 ;  /* 0x0000000b4b097223 */ /* 0x000fc20000010860 */
[--C-:B------:R-:W-:Y:S01]  /*3850*/  FFMA.FTZ R55, R55, R11, -R96.reuse ;  /* 0x0000000b37377223 */ /* 0x100fe20000010860 */
[----:B------:R-:W-:Y:S01]  /*3860*/  FMNMX.FTZ R25, R72, R25, !PT ;  /* 0x0000001948197209 */ /* 0x000fe20007810000 */
[-CC-:B------:R-:W-:Y:S01]  /*3870*/  FFMA.FTZ R69, R69, R11.reuse, -R96.reuse ;  /* 0x0000000b45457223 */ /* 0x180fe20000010860 */
[----:B------:R-:W-:-:S01]  /*3880*/  FFMA.FTZ R126, R57, R11, -R96 ;  /* 0x0000000b397e7223 */ /* 0x000fc20000010860 */
        /* <DEDUP_REMOVED lines=8> */
[----:B------:R-:W0:Y:S01]  /*3910*/  MUFU.EX2 R5, R5 ;  /* 0x0000000500057308 */ /* 0x000e220000000800 */
[----:B------:R-:W-:Y:S01]  /*3920*/  FMNMX.FTZ R29, R80, R25, !PT ;  /* 0x00000019501d7209 */ /* 0x000fe20007810000 */
[-CC-:B------:R-:W-:Y:S01]  /*3930*/  FFMA.FTZ R98, R91, R11.reuse, -R96.reuse ;  /* 0x0000000b5b627223 */ /* 0x180fe20000010860 */
[----:B------:R-:W-:-:S01]  /*3940*/  FFMA.FTZ R100, R71, R11, -R96 ;  /* 0x0000000b47647223 */ /* 0x000fc20000010860 */
[--C-:B------:R-:W-:Y:S01]  /*3950*/  FFMA.FTZ R128, R59, R11, -R96.reuse ;  /* 0x0000000b3b807223 */ /* 0x100fe20000010860 */
[----:B------:R-:W-:Y:S01]  /*3960*/  FMNMX.FTZ R29, R44, R29, !PT ;  /* 0x0000001d2c1d7209 */ /* 0x000fe20007810000 */
[-CC-:B------:R-:W-:Y:S01]  /*3970*/  FFMA.FTZ R102, R89, R11.reuse, -R96.reuse ;  /* 0x0000000b59667223 */ /* 0x180fe20000010860 */
[----:B------:R-:W-:-:S01]  /*3980*/  FFMA.FTZ R106, R73, R11, -R96 ;  /* 0x0000000b496a7223 */ /* 0x000fc20000010860 */
[----:B------:R-:W1:Y:S01]  /*3990*/  MUFU.EX2 R7, R7 ;  /* 0x0000000700077308 */ /* 0x000e620000000800 */
        /* <DEDUP_REMOVED lines=15> */
[----:B------:R2:W-:Y:S01]  /*3a90*/  MUFU.EX2 R29, R47 ;  /* 0x0000002f001d7308 */ /* 0x0005e20000000800 */
[----:B------:R-:W-:-:S04]  /*3aa0*/  FMNMX.FTZ R33, R50, R33, !PT ;  /* 0x0000002132217209 */ /* 0x000fc80007810000 */
[----:B------:R-:W-:-:S03]  /*3ab0*/  FMNMX.FTZ R33, R60, R33, !PT ;  /* 0x000000213c217209 */ /* 0x000fc60007810000 */
[----:B------:R-:W-:Y:S01]  /*3ac0*/  MUFU.EX2 R13, R55 ;  /* 0x00000037000d7308 */ /* 0x000fe20000000800 */
        /* <DEDUP_REMOVED lines=8> */
[----:B------:R3:W-:Y:S01]  /*3b50*/  MUFU.EX2 R37, R51 ;  /* 0x0000003300257308 */ /* 0x0007e20000000800 */
[----:B------:R-:W-:-:S04]  /*3b60*/  FMNMX.FTZ R45, R70, R45, !PT ;  /* 0x0000002d462d7209 */ /* 0x000fc80007810000 */
[----:B------:R-:W-:-:S03]  /*3b70*/  FMNMX.FTZ R45, R74, R45, !PT ;  /* 0x0000002d4a2d7209 */ /* 0x000fc60007810000 */
[----:B------:R-:W-:Y:S01]  /*3b80*/  MUFU.EX2 R33, R69 ;  /* 0x0000004500217308 */ /* 0x000fe20000000800 */
[----:B--2---:R-:W-:-:S04]  /*3b90*/  FMNMX.FTZ R47, R78, R45, !PT ;  /* 0x0000002d4e2f7209 */ /* 0x004fc80007810000 */
[----:B------:R-:W-:-:S03]  /*3ba0*/  FMNMX.FTZ R47, R88, R47, !PT ;  /* 0x0000002f582f7209 */ /* 0x000fc60007810000 */
[----:B------:R2:W-:Y:S01]  /*3bb0*/  MUFU.EX2 R45, R65 ;  /* 0x00000041002d7308 */ /* 0x0005e20000000800 */
[----:B------:R-:W-:-:S04]  /*3bc0*/  FMNMX.FTZ R47, R90, R47, !PT ;  /* 0x0000002f5a2f7209 */ /* 0x000fc80007810000 */
[----:B------:R-:W-:-:S03]  /*3bd0*/  FMNMX.FTZ R47, R92, R47, !PT ;  /* 0x0000002f5c2f7209 */ /* 0x000fc60007810000 */
        /* <DEDUP_REMOVED lines=9> */
[----:B------:R-:W-:Y:S02]  /*3c70*/  MUFU.EX2 R86, R86 ;  /* 0x0000005600567308 */ /* 0x000fe40000000800 */
[----:B------:R-:W4:Y:S06]  /*3c80*/  SHFL.BFLY PT, R12, R47, 0x2, 0x1f ;  /* 0x0c401f002f0c7f89 */ /* 0x000f2c00000e0000 */
[----:B------:R-:W-:Y:S08]  /*3c90*/  MUFU.EX2 R98, R98 ;  /* 0x0000006200627308 */ /* 0x000ff00000000800 */
[----:B------:R-:W-:Y:S08]  /*3ca0*/  MUFU.EX2 R100, R100 ;  /* 0x0000006400647308 */ /* 0x000ff00000000800 */
[----:B------:R-:W-:Y:S01]  /*3cb0*/  MUFU.EX2 R102, R102 ;  /* 0x0000006600667308 */ /* 0x000fe20000000800 */
[----:B----4-:R-:W-:Y:S01]  /*3cc0*/  FMNMX.FTZ R49, R47, R12, !PT ;  /* 0x0000000c2f317209 */ /* 0x010fe20007810000 */
[----:B------:R-:W-:-:S04]  /*3cd0*/  FFMA.FTZ R47, R77, R11, -R96 ;  /* 0x0000000b4d2f7223 */ /* 0x000fc80000010860 */
[----:B------:R-:W4:Y:S02]  /*3ce0*/  SHFL.BFLY PT, R12, R49, 0x1, 0x1f ;  /* 0x0c201f00310c7f89 */ /* 0x000f2400000e0000 */
[----:B------:R-:W-:Y:S08]  /*3cf0*/  MUFU.EX2 R104, R104 ;  /* 0x0000006800687308 */ /* 0x000ff00000000800 */
[----:B------:R-:W-:Y:S08]  /*3d00*/  MUFU.EX2 R106, R106 ;  /* 0x0000006a006a7308 */ /* 0x000ff00000000800 */
[----:B------:R-:W-:Y:S01]  /*3d10*/  MUFU.EX2 R108, R108 ;  /* 0x0000006c006c7308 */ /* 0x000fe20000000800 */
[----:B----4-:R-:W-:-:S07]  /*3d20*/  FMNMX.FTZ R12, R49, R12, !PT ;  /* 0x0000000c310c7209 */ /* 0x010fce0007810000 */
[----:B------:R-:W-:Y:S01]  /*3d30*/  MUFU.EX2 R39, R39 ;  /* 0x0000002700277308 */ /* 0x000fe20000000800 */
[----:B------:R-:W-:-:S01]  /*3d40*/  FFMA.FTZ R49, R95, R11, -R96 ;  /* 0x0000000b5f317223 */ /* 0x000fc20000010860 */
[C---:B------:R-:W-:Y:S01]  /*3d50*/  FSETP.NEU.FTZ.AND P1, PT, R12.reuse, -INF , PT ;  /* 0xff8000000c00780b */ /* 0x040fe20003f3d000 */
[----:B---3--:R-:W-:-:S05]  /*3d60*/  FFMA.FTZ R51, R12, R11, -8 ;  /* 0xc10000000c337423 */ /* 0x008fca000001000b */
[----:B------:R-:W-:Y:S01]  /*3d70*/  MUFU.EX2 R112, R112 ;  /* 0x0000007000707308 */ /* 0x000fe20000000800 */
[----:B--2---:R-:W-:Y:S01]  /*3d80*/  FSEL R65, R51, RZ, P1 ;  /* 0x000000ff33417208 */ /* 0x004fe20000800000 */
[----:B------:R-:W-:Y:S01]  /*3d90*/  FFMA.FTZ R51, R99, R11, -R96 ;  /* 0x0000000b63337223 */ /* 0x000fe20000010860 */
[----:B------:R-:W-:-:S03]  /*3da0*/  PLOP3.LUT P1, PT, PT, PT, UP0, 0x80, 0x0 ;  /* 0x000000000000781c */ /* 0x000fc60003f2f008 */
[-CC-:B------:R-:W-:Y:S01]  /*3db0*/  FFMA.FTZ R14, R14, R11.reuse, -R65.reuse ;  /* 0x0000000b0e0e7223 */ /* 0x180fe20000010841 */
[----:B------:R-:W-:-:S01]  /*3dc0*/  FFMA.FTZ R53, R4, R11, -R65 ;  /* 0x0000000b04357223 */ /* 0x000fc20000010841 */
[-CC-:B------:R-:W-:Y:S01]  /*3dd0*/  FFMA.FTZ R6, R6, R11.reuse, -R65.reuse ;  /* 0x0000000b06067223 */ /* 0x180fe20000010841 */
[----:B------:R-:W-:-:S01]  /*3de0*/  FFMA.FTZ R24, R24, R11, -R65 ;  /* 0x0000000b18187223 */ /* 0x000fc20000010841 */
[-CC-:B------:R-:W-:Y:S01]  /*3df0*/  FFMA.FTZ R4, R26, R11.reuse, -R65.reuse ;  /* 0x0000000b1a047223 */ /* 0x180fe20000010841 */
[----:B------:R-:W-:-:S01]  /*3e00*/  FFMA.FTZ R55, R8, R11, -R65 ;  /* 0x0000000b08377223 */ /* 0x000fc20000010841 */
[----:B------:R-:W-:Y:S01]  /*3e10*/  MUFU.EX2 R14, R14 ;  /* 0x0000000e000e7308 */ /* 0x000fe20000000800 */
[----:B------:R-:W-:-:S01]  /*3e20*/  FFMA.FTZ R34, R34, R11, -R65 ;  /* 0x0000000b22227223 */ /* 0x000fc20000010841 */
[-CC-:B------:R-:W-:Y:S01]  /*3e30*/  FFMA.FTZ R30, R30, R11.reuse, -R65.reuse ;  /* 0x0000000b1e1e7223 */ /* 0x180fe20000010841 */
[----:B------:R-:W-:-:S01]  /*3e40*/  FFMA.FTZ R57, R38, R11, -R65 ;  /* 0x0000000b26397223 */ /* 0x000fc20000010841 */
[----:B0-----:R-:W-:Y:S01]  /*3e50*/  FADD.FTZ R38, R5, R28 ;  /* 0x0000001c05267221 */ /* 0x001fe20000010000 */
[----:B------:R-:W-:-:S01]  /*3e60*/  FFMA.FTZ R40, R40, R11, -R65 ;  /* 0x0000000b28287223 */ /* 0x000fc20000010841 */
[-CC-:B------:R-:W-:Y:S01]  /*3e70*/  FFMA.FTZ R72, R72, R11.reuse, -R65.reuse ;  /* 0x0000000b48487223 */ /* 0x180fe20000010841 */
[----:B------:R-:W-:-:S01]  /*3e80*/  FFMA.FTZ R8, R42, R11, -R65 ;  /* 0x0000000b2a087223 */ /* 0x000fc20000010841 */
[----:B------:R-:W0:Y:S01]  /*3e90*/  MUFU.EX2 R53, R53 ;  /* 0x0000003500357308 */ /* 0x000e220000000800 */
[----:B-1----:R-:W-:-:S01]  /*3ea0*/  FADD.FTZ R81, R7, R38 ;  /* 0x0000002607517221 */ /* 0x002fc20000010000 */
[-CC-:B------:R-:W-:Y:S01]  /*3eb0*/  FFMA.FTZ R59, R76, R11.reuse, -R65.reuse ;  /* 0x0000000b4c3b7223 */ /* 0x180fe20000010841 */
[----:B------:R-:W-:-:S01]  /*3ec0*/  FFMA.FTZ R80, R80, R11, -R65 ;  /* 0x0000000b50507223 */ /* 0x000fc20000010841 */
[-CC-:B------:R-:W-:Y:S01]  /*3ed0*/  FFMA.FTZ R44, R44, R11.reuse, -R65.reuse ;  /* 0x0000000b2c2c7223 */ /* 0x180fe20000010841 */
[----:B------:R-:W-:-:S01]  /*3ee0*/  FFMA.FTZ R61, R46, R11, -R65 ;  /* 0x0000000b2e3d7223 */ /* 0x000fc20000010841 */
[-CC-:B------:R-:W-:Y:S01]  /*3ef0*/  FFMA.FTZ R58, R58, R11.reuse, -R65.reuse ;  /* 0x0000000b3a3a7223 */ /* 0x180fe20000010841 */
[----:B------:R-:W-:-:S01]  /*3f00*/  FFMA.FTZ R48, R48, R11, -R65 ;  /* 0x0000000b30307223 */ /* 0x000fc20000010841 */
[----:B------:R1:W2:Y:S01]  /*3f10*/  MUFU.EX2 R67, R6 ;  /* 0x0000000600437308 */ /* 0x0002a20000000800 */
[----:B------:R-:W-:-:S01]  /*3f20*/  FFMA.FTZ R63, R60, R11, -R65 ;  /* 0x0000000b3c3f7223 */ /* 0x000fc20000010841 */
[-CC-:B------:R-:W-:Y:S01]  /*3f30*/  FFMA.FTZ R62, R62, R11.reuse, -R65.reuse ;  /* 0x0000000b3e3e7223 */ /* 0x180fe20000010841 */
[----:B------:R-:W-:-:S01]  /*3f40*/  FFMA.FTZ R52, R52, R11, -R65 ;  /* 0x0000000b34347223 */ /* 0x000fc20000010841 */
[-CC-:B------:R-:W-:Y:S01]  /*3f50*/  FFMA.FTZ R26, R54, R11.reuse, -R65.reuse ;  /* 0x0000000b361a7223 */ /* 0x180fe20000010841 */
[----:B------:R-:W-:-:S01]  /*3f60*/  FFMA.FTZ R64, R64, R11, -R65 ;  /* 0x0000000b40407223 */ /* 0x000fc20000010841 */
[-CC-:B------:R-:W-:Y:S01]  /*3f70*/  FFMA.FTZ R66, R66, R11.reuse, -R65.reuse ;  /* 0x0000000b42427223 */ /* 0x180fe20000010841 */
[----:B------:R-:W-:-:S01]  /*3f80*/  FFMA.FTZ R68, R68, R11, -R65 ;  /* 0x0000000b44447223 */ /* 0x000fc20000010841 */
[----:B------:R3:W4:Y:S01]  /*3f90*/  MUFU.EX2 R136, R24 ;  /* 0x0000001800887308 */ /* 0x0007220000000800 */
[----:B-1----:R-:W-:-:S01]  /*3fa0*/  FFMA.FTZ R6, R20, R11, -R65 ;  /* 0x0000000b14067223 */ /* 0x002fc20000010841 */
[-CC-:B------:R-:W-:Y:S01]  /*3fb0*/  FFMA.FTZ R20, R56, R11.reuse, -R65.reuse ;  /* 0x0000000b38147223 */ /* 0x180fe20000010841 */
[----:B------:R-:W-:-:S01]  /*3fc0*/  FFMA.FTZ R70, R70, R11, -R65 ;  /* 0x0000000b46467223 */ /* 0x000fc20000010841 */
[-CC-:B------:R-:W-:Y:S01]  /*3fd0*/  FFMA.FTZ R74, R74, R11.reuse, -R65.reuse ;  /* 0x0000000b4a4a7223 */ /* 0x180fe20000010841 */
[----:B------:R-:W-:-:S01]  /*3fe0*/  FFMA.FTZ R78, R78, R11, -R65 ;  /* 0x0000000b4e4e7223 */ /* 0x000fc20000010841 */
[-CC-:B------:R-:W-:Y:S01]  /*3ff0*/  FFMA.FTZ R88, R88, R11.reuse, -R65.reuse ;  /* 0x0000000b58587223 */ /* 0x180fe20000010841 */
[----:B------:R-:W-:-:S01]  /*4000*/  FFMA.FTZ R90, R90, R11, -R65 ;  /* 0x0000000b5a5a7223 */ /* 0x000fc20000010841 */
[----:B------:R-:W1:Y:S01]  /*4010*/  MUFU.EX2 R4, R4 ;  /* 0x0000000400047308 */ /* 0x000e620000000800 */
[----:B---3--:R-:W-:-:S01]  /*4020*/  FFMA.FTZ R24, R50, R11, -R65 ;  /* 0x0000000b32187223 */ /* 0x008fc20000010841 */
[-CC-:B------:R-:W-:Y:S01]  /*4030*/  FFMA.FTZ R92, R92, R11.reuse, -R65.reuse ;  /* 0x0000000b5c5c7223 */ /* 0x180fe20000010841 */
[----:B------:R-:W-:-:S01]  /*4040*/  FFMA.FTZ R110, R110, R11, -R65 ;  /* 0x0000000b6e6e7223 */ /* 0x000fc20000010841 */
[-CC-:B------:R-:W-:Y:S01]  /*4050*/  FFMA.FTZ R114, R114, R11.reuse, -R65.reuse ;  /* 0x0000000b72727223 */ /* 0x180fe20000010841 */
[----:B------:R-:W-:-:S01]  /*4060*/  FFMA.FTZ R116, R116, R11, -R65 ;  /* 0x0000000b74747223 */ /* 0x000fc20000010841 */
[-CC-:B------:R-:W-:Y:S01]  /*4070*/  FFMA.FTZ R118, R118, R11.reuse, -R65.reuse ;  /* 0x0000000b76767223 */ /* 0x180fe20000010841 */
[----:B------:R-:W-:-:S01]  /*4080*/  FFMA.FTZ R120, R120, R11, -R65 ;  /* 0x0000000b78787223 */ /* 0x000fc20000010841 */
[----:B------:R-:W3:Y:S01]  /*4090*/  MUFU.EX2 R55, R55 ;  /* 0x0000003700377308 */ /* 0x000ee20000000800 */
[----:B------:R-:W-:-:S01]  /*40a0*/  FFMA.FTZ R65, R122, R11, -R65 ;  /* 0x0000000b7a417223 */ /* 0x000fc20000010841 */
[--C-:B------:R-:W-:Y:S01]  /*40b0*/  IMAD.MOV.U32 R76, RZ, RZ, R87.reuse ;  /* 0x000000ffff4c7224 */ /* 0x100fe200078e0057 */
[-C--:B------:R-:W-:Y:S01]  /*40c0*/  MOV R60, R87.reuse ;  /* 0x00000057003c7202 */ /* 0x080fe20000000f00 */
[--C-:B------:R-:W-:Y:S01]  /*40d0*/  IMAD.MOV.U32 R56, RZ, RZ, R87.reuse ;  /* 0x000000ffff387224 */ /* 0x100fe200078e0057 */
[----:B------:R-:W-:Y:S01]  /*40e0*/  MOV R46, R87 ;  /* 0x00000057002e7202 */ /* 0x000fe20000000f00 */
[----:B------:R-:W-:-:S02]  /*40f0*/  IMAD.MOV.U32 R54, RZ, RZ, R87 ;  /* 0x000000ffff367224 */ /* 0x000fc400078e0057 */
[----:B------:R0:W-:Y:S01]  /*4100*/  MUFU.EX2 R69, R34 ;  /* 0x0000002200457308 */ /* 0x0001e20000000800 */
[--C-:B------:R-:W-:Y:S02]  /*4110*/  IMAD.MOV.U32 R50, RZ, RZ, R87.reuse ;  /* 0x000000ffff327224 */ /* 0x100fe400078e0057 */
[----:B------:R-:W-:-:S05]  /*4120*/  IMAD.MOV.U32 R42, RZ, RZ, R87 ;  /* 0x000000ffff2a7224 */ /* 0x000fca00078e0057 */
[----:B------:R-:W5:Y:S01]  /*4130*/  MUFU.EX2 R30, R30 ;  /* 0x0000001e001e7308 */ /* 0x000f620000000800 */
[----:B0-----:R-:W-:-:S04]  /*4140*/  FADD.FTZ R34, R14, R53 ;  /* 0x000000350e227221 */ /* 0x001fc80000010000 */
[----:B--2---:R-:W-:Y:S01]  /*4150*/  FADD.FTZ R79, R67, R34 ;  /* 0x00000022434f7221 */ /* 0x004fe20000010000 */
[----:B------:R-:W-:-:S01]  /*4160*/  FADD.FTZ R34, R32, R81 ;  /* 0x0000005120227221 */ /* 0x000fc20000010000 */
[C---:B----4-:R-:W-:Y:S01]  /*4170*/  F2FP.SATFINITE.E4M3.F32.PACK_AB_MERGE_C R67, R136.reuse, R67, RZ ;  /* 0x000000438843723e */ /* 0x050fe200048070ff */
[----:B------:R-:W0:Y:S01]  /*4180*/  MUFU.EX2 R6, R6 ;  /* 0x0000000600067308 */ /* 0x000e220000000800 */
[----:B------:R-:W-:-:S01]  /*4190*/  FADD.FTZ R81, R136, R79 ;  /* 0x0000004f88517221 */ /* 0x000fc20000010000 */
[----:B------:R-:W-:Y:S01]  /*41a0*/  FADD.FTZ R83, R9, R34 ;  /* 0x0000002209537221 */ /* 0x000fe20000010000 */
[----:B------:R-:W-:Y:S02]  /*41b0*/  F2FP.SATFINITE.E4M3.F32.PACK_AB_MERGE_C R172, R53, R14, R67 ;  /* 0x0000000e35ac723e */ /* 0x000fe40004807043 */
[----:B-1----:R-:W-:Y:S01]  /*41c0*/  FADD.FTZ R34, R4, R81 ;  /* 0x0000005104227221 */ /* 0x002fe20000010000 */
[----:B------:R-:W-:-:S01]  /*41d0*/  FADD.FTZ R38, R36, R83 ;  /* 0x0000005324267221 */ /* 0x000fc20000010000 */
[----:B------:R-:W-:Y:S01]  /*41e0*/  MOV R67, R87 ;  /* 0x0000005700437202 */ /* 0x000fe20000000f00 */
[----:B------:R-:W1:Y:S01]  /*41f0*/  MUFU.EX2 R57, R57 ;  /* 0x0000003900397308 */ /* 0x000e620000000800 */
[----:B---3--:R-:W-:-:S01]  /*4200*/  FADD.FTZ R3, R55, R34 ;  /* 0x0000002237037221 */ /* 0x008fc20000010000 */
[----:B------:R-:W-:Y:S01]  /*4210*/  FADD.FTZ R81, R13, R38 ;  /* 0x000000260d517221 */ /* 0x000fe20000010000 */
[----:B------:R-:W-:-:S02]  /*4220*/  MOV R53, R87 ;  /* 0x0000005700357202 */ /* 0x000fc40000000f00 */
[----:B-----5:R-:W-:Y:S01]  /*4230*/  FADD.FTZ R34, R30, R3 ;  /* 0x000000031e227221 */ /* 0x020fe20000010000 */
[----:B------:R-:W-:-:S01]  /*4240*/  FADD.FTZ R38, R82, R81 ;  /* 0x0000005152267221 */ /* 0x000fc20000010000 */
[----:B------:R-:W-:Y:S01]  /*4250*/  F2FP.SATFINITE.E4M3.F32.PACK_AB_MERGE_C R82, R82, R13, RZ ;  /* 0x0000000d5252723e */ /* 0x000fe200048070ff */
[----:B------:R-:W2:Y:S01]  /*4260*/  MUFU.EX2 R40, R40 ;  /* 0x0000002800287308 */ /* 0x000ea20000000800 */
[----:B------:R-:W-:-:S01]  /*4270*/  FADD.FTZ R81, R69, R34 ;  /* 0x0000002245517221 */ /* 0x000fc20000010000 */
[----:B------:R-:W-:Y:S01]  /*4280*/  FADD.FTZ R83, R15, R38 ;  /* 0x000000260f537221 */ /* 0x000fe20000010000 */
[----:B------:R-:W-:Y:S02]  /*4290*/  F2FP.SATFINITE.E4M3.F32.PACK_AB_MERGE_C R69, R69, R30, RZ ;  /* 0x0000001e4545723e */ /* 0x000fe400048070ff */
[----:B0-----:R-:W-:Y:S01]  /*42a0*/  FADD.FTZ R34, R6, R81 ;  /* 0x0000005106227221 */ /* 0x001fe20000010000 */
[----:B------:R-:W-:-:S01]  /*42b0*/  FADD.FTZ R38, R86, R83 ;  /* 0x0000005356267221 */ /* 0x000fc20000010000 */
[----:B------:R-:W-:Y:S01]  /*42c0*/  F2FP.SATFINITE.E4M3.F32.PACK_AB_MERGE_C R175, R36, R9, R82 ;  /* 0x0000000924af723e */ /* 0x000fe20004807052 */
[----:B------:R0:W3:Y:S01]  /*42d0*/  MUFU.EX2 R71, R72 ;  /* 0x0000004800477308 */ /* 0x0000e20000000800 */
[----:B-1----:R-:W-:-:S01]  /*42e0*/  FADD.FTZ R81, R57, R34 ;  /* 0x0000002239517221 */ /* 0x002fc20000010000 */
[----:B------:R-:W-:Y:S01]  /*42f0*/  FADD.FTZ R83, R21, R38 ;  /* 0x0000002615537221 */ /* 0x000fe20000010000 */
[----:B------:R-:W-:Y:S01]  /*4300*/  F2FP.SATFINITE.E4M3.F32.PACK_AB_MERGE_C R174, R55, R4, R69 ;  /* 0x0000000437ae723e */ /* 0x000fe20004807045 */
[----:B------:R-:W-:-:S02]  /*4310*/  IMAD.MOV.U32 R82, RZ, RZ, R87 ;  /* 0x000000ffff527224 */ /* 0x000fc400078e0057 */
[----:B------:R-:W-:-:S01]  /*4320*/  FADD.FTZ R38, R98, R83 ;  /* 0x0000005362267221 */ /* 0x000fc20000010000 */
[----:B------:R-:W-:Y:S01]  /*4330*/  F2FP.SATFINITE.E4M3.F32.PACK_AB_MERGE_C R98, R98, R21, RZ ;  /* 0x000000156262723e */ /* 0x000fe200048070ff */
[----:B------:R-:W1:Y:S01]  /*4340*/  MUFU.EX2 R8, R8 ;  /* 0x0000000800087308 */ /* 0x000e620000000800 */
[----:B--2---:R-:W-:-:S01]  /*4350*/  FADD.FTZ R34, R40, R81 ;  /* 0x0000005128227221 */ /* 0x004fc20000010000 */
[----:B------:R-:W-:Y:S01]  /*4360*/  FADD.FTZ R85, R25, R38 ;  /* 0x0000002619557221 */ /* 0x000fe20000010000 */
[----:B------:R-:W-:Y:S01]  /*4370*/  F2FP.SATFINITE.E4M3.F32.PACK_AB_MERGE_C R177, R86, R15, R98 ;  /* 0x0000000f56b1723e */ /* 0x000fe20004807062 */
[----:B------:R-:W-:Y:S02]  /*4380*/  IMAD.MOV.U32 R86, RZ, RZ, R87 ;  /* 0x000000ffff567224 */ /* 0x000fe400078e0057 */
[----:B------:R-:W-:-:S01]  /*4390*/  FADD.FTZ R38, R100, R85 ;  /* 0x0000005564267221 */ /* 0x000fc20000010000 */
[----:B0-----:R-:W-:Y:S01]  /*43a0*/  IMAD.MOV.U32 R72, RZ, RZ, R87 ;  /* 0x000000ffff487224 */ /* 0x001fe200078e0057 */
[----:B------:R-:W0:Y:S01]  /*43b0*/  MUFU.EX2 R59, R59 ;  /* 0x0000003b003b7308 */ /* 0x000e220000000800 */
[----:B---3--:R-:W-:-:S01]  /*43c0*/  FADD.FTZ R83, R71, R34 ;  /* 0x0000002247537221 */ /* 0x008fc20000010000 */
[----:B------:R-:W-:Y:S01]  /*43d0*/  FADD.FTZ R85, R29, R38 ;  /* 0x000000261d557221 */ /* 0x000fe20000010000 */
[----:B------:R-:W-:Y:S01]  /*43e0*/  F2FP.SATFINITE.E4M3.F32.PACK_AB_MERGE_C R38, R32, R7, RZ ;  /* 0x000000072026723e */ /* 0x000fe200048070ff */
[----:B------:R-:W-:Y:S01]  /*43f0*/  IMAD.MOV.U32 R69, RZ, RZ, R87 ;  /* 0x000000ffff457224 */ /* 0x000fe200078e0057 */
[----:B------:R-:W-:Y:S01]  /*4400*/  F2FP.SATFINITE.E4M3.F32.PACK_AB_MERGE_C R40, R71, R40, RZ ;  /* 0x000000284728723e */ /* 0x000fe200048070ff */
[C---:B------:R-:W-:Y:S01]  /*4410*/  FADD.FTZ R32, R102.reuse, R85 ;  /* 0x0000005566207221 */ /* 0x040fe20000010000 */
[----:B------:R-:W-:Y:S01]  /*4420*/  F2FP.SATFINITE.E4M3.F32.PACK_AB_MERGE_C R102, R102, R29, RZ ;  /* 0x0000001d6666723e */ /* 0x000fe200048070ff */
[----:B------:R-:W2:Y:S01]  /*4430*/  MUFU.EX2 R80, R80 ;  /* 0x0000005000507308 */ /* 0x000ea20000000800 */
[----:B-1----:R-:W-:-:S01]  /*4440*/  FADD.FTZ R34, R8, R83 ;  /* 0x0000005308227221 */ /* 0x002fc20000010000 */
[----:B------:R-:W-:Y:S01]  /*4450*/  F2FP.SATFINITE.E4M3.F32.PACK_AB_MERGE_C R173, R28, R5, R38 ;  /* 0x000000051cad723e */ /* 0x000fe20004807026 */
[--C-:B------:R-:W-:Y:S01]  /*4460*/  IMAD.MOV.U32 R85, RZ, RZ, R87.reuse ;  /* 0x000000ffff557224 */ /* 0x100fe200078e0057 */
[----:B------:R-:W-:Y:S01]  /*4470*/  F2FP.SATFINITE.E4M3.F32.PACK_AB_MERGE_C R176, R57, R6, R40 ;  /* 0x0000000639b0723e */ /* 0x000fe20004807028 */
[--C-:B------:R-:W-:Y:S01]  /*4480*/  IMAD.MOV.U32 R71, RZ, RZ, R87.reuse ;  /* 0x000000ffff477224 */ /* 0x100fe200078e0057 */
[----:B------:R-:W-:Y:S01]  /*4490*/  F2FP.SATFINITE.E4M3.F32.PACK_AB_MERGE_C R179, R100, R25, R102 ;  /* 0x0000001964b3723e */ /* 0x000fe20004807066 */
[----:B------:R-:W-:Y:S01]  /*44a0*/  IMAD.MOV.U32 R57, RZ, RZ, R87 ;  /* 0x000000ffff397224 */ /* 0x000fe200078e0057 */
[----:B------:R1:W3:Y:S01]  /*44b0*/  MUFU.EX2 R73, R44 ;  /* 0x0000002c00497308 */ /* 0x0002e20000000800 */
[----:B0-----:R-:W-:-:S01]  /*44c0*/  FADD.FTZ R83, R59, R34 ;  /* 0x000000223b537221 */ /* 0x001fc20000010000 */
[--C-:B------:R-:W-:Y:S01]  /*44d0*/  IMAD.MOV.U32 R55, RZ, RZ, R87.reuse ;  /* 0x000000ffff377224 */ /* 0x100fe200078e0057 */
[----:B------:R-:W-:Y:S01]  /*44e0*/  MOV R25, R87 ;  /* 0x0000005700197202 */ /* 0x000fe20000000f00 */
[----:B------:R-:W-:-:S02]  /*44f0*/  IMAD.MOV.U32 R40, RZ, RZ, R87 ;  /* 0x000000ffff287224 */ /* 0x000fc400078e0057 */
[----:B------:R-:W-:Y:S02]  /*4500*/  IMAD.MOV.U32 R38, RZ, RZ, R87 ;  /* 0x000000ffff267224 */ /* 0x000fe400078e0057 */
[----:B------:R-:W0:Y:S01]  /*4510*/  MUFU.EX2 R20, R20 ;  /* 0x0000001400147308 */ /* 0x000e220000000800 */
[----:B--2---:R-:W-:-:S01]  /*4520*/  FADD.FTZ R34, R80, R83 ;  /* 0x0000005350227221 */ /* 0x004fc20000010000 */
[----:B------:R-:W-:Y:S01]  /*4530*/  FADD.FTZ R83, R33, R32 ;  /* 0x0000002021537221 */ /* 0x000fe20000010000 */
[--C-:B-1----:R-:W-:Y:S02]  /*4540*/  IMAD.MOV.U32 R44, RZ, RZ, R87.reuse ;  /* 0x000000ffff2c7224 */ /* 0x102fe400078e0057 */
[----:B------:R-:W-:-:S03]  /*4550*/  IMAD.MOV.U32 R36, RZ, RZ, R87 ;  /* 0x000000ffff247224 */ /* 0x000fc600078e0057 */
[----:B------:R-:W1:Y:S01]  /*4560*/  MUFU.EX2 R61, R61 ;  /* 0x0000003d003d7308 */ /* 0x000e620000000800 */
[----:B---3--:R-:W-:-:S01]  /*4570*/  FADD.FTZ R13, R73, R34 ;  /* 0x00000022490d7221 */ /* 0x008fc20000010000 */
[----:B------:R-:W-:Y:S01]  /*4580*/  FADD.FTZ R34, R104, R83 ;  /* 0x0000005368227221 */ /* 0x000fe20000010000 */
[----:B------:R-:W-:Y:S01]  /*4590*/  F2FP.SATFINITE.E4M3.F32.PACK_AB_MERGE_C R73, R73, R80, RZ ;  /* 0x000000504949723e */ /* 0x000fe200048070ff */
[----:B------:R-:W-:Y:S02]  /*45a0*/  IMAD.MOV.U32 R83, RZ, RZ, R87 ;  /* 0x000000ffff537224 */ /* 0x000fe400078e0057 */
[----:B------:R-:W-:-:S01]  /*45b0*/  FADD.FTZ R21, R37, R34 ;  /* 0x0000002225157221 */ /* 0x000fc20000010000 */
[----:B------:R-:W-:Y:S01]  /*45c0*/  F2FP.SATFINITE.E4M3.F32.PACK_AB_MERGE_C R37, R106, R37, RZ ;  /* 0x000000256a25723e */ /* 0x000fe200048070ff */
[----:B------:R-:W2:Y:S01]  /*45d0*/  MUFU.EX2 R58, R58 ;  /* 0x0000003a003a7308 */ /* 0x000ea20000000800 */
[----:B0-----:R-:W-:-:S01]  /*45e0*/  FADD.FTZ R32, R20, R13 ;  /* 0x0000000d14207221 */ /* 0x001fc20000010000 */
[----:B------:R-:W-:Y:S01]  /*45f0*/  FADD.FTZ R106, R106, R21 ;  /* 0x000000156a6a7221 */ /* 0x000fe20000010000 */
[----:B------:R-:W-:Y:S01]  /*4600*/  F2FP.SATFINITE.E4M3.F32.PACK_AB_MERGE_C R178, R59, R8, R73 ;  /* 0x000000083bb2723e */ /* 0x000fe20004807049 */
[----:B------:R-:W-:Y:S01]  /*4610*/  IMAD.MOV.U32 R80, RZ, RZ, R87 ;  /* 0x000000ffff507224 */ /* 0x000fe200078e0057 */
[----:B------:R-:W-:Y:S01]  /*4620*/  F2FP.SATFINITE.E4M3.F32.PACK_AB_MERGE_C R181, R104, R33, R37 ;  /* 0x0000002168b5723e */ /* 0x000fe20004807025 */
[----:B------:R-:W-:Y:S01]  /*4630*/  FADD.FTZ R29, R45, R106 ;  /* 0x0000006a2d1d7221 */ /* 0x000fe20000010000 */
[----:B------:R-:W-:Y:S01]  /*4640*/  IMAD.MOV.U32 R73, RZ, RZ, R87 ;  /* 0x000000ffff497224 */ /* 0x000fe200078e0057 */
[----:B------:R0:W3:Y:S01]  /*4650*/  MUFU.EX2 R75, R48 ;  /* 0x00000030004b7308 */ /* 0x0000e20000000800 */
[----:B-1----:R-:W-:-:S01]  /*4660*/  FADD.FTZ R13, R61, R32 ;  /* 0x000000203d0d7221 */ /* 0x002fc20000010000 */
[----:B------:R-:W-:Y:S01]  /*4670*/  FADD.FTZ R32, R108, R29 ;  /* 0x0000001d6c207221 */ /* 0x000fe20000010000 */
[----:B------:R-:W-:-:S02]  /*4680*/  IMAD.MOV.U32 R59, RZ, RZ, R87 ;  /* 0x000000ffff3b7224 */ /* 0x000fc400078e0057 */
[--C-:B------:R-:W-:Y:S02]  /*4690*/  IMAD.MOV.U32 R37, RZ, RZ, R87.reuse ;  /* 0x000000ffff257224 */ /* 0x100fe400078e0057 */
[----:B------:R-:W-:Y:S01]  /*46a0*/  IMAD.MOV.U32 R34, RZ, RZ, R87 ;  /* 0x000000ffff227224 */ /* 0x000fe200078e0057 */
[----:B------:R-:W1:Y:S01]  /*46b0*/  MUFU.EX2 R24, R24 ;  /* 0x0000001800187308 */ /* 0x000e620000000800 */
[----:B--2---:R-:W-:-:S01]  /*46c0*/  FADD.FTZ R30, R58, R13 ;  /* 0x0000000d3a1e7221 */ /* 0x004fc20000010000 */
[--C-:B0-----:R-:W-:Y:S02]  /*46d0*/  IMAD.MOV.U32 R48, RZ, RZ, R87.reuse ;  /* 0x000000ffff307224 */ /* 0x101fe400078e0057 */
[--C-:B------:R-:W-:Y:S02]  /*46e0*/  IMAD.MOV.U32 R33, RZ, RZ, R87.reuse ;  /* 0x000000ffff217224 */ /* 0x100fe400078e0057 */
[----:B------:R-:W-:Y:S02]  /*46f0*/  IMAD.MOV.U32 R29, RZ, RZ, R87 ;  /* 0x000000ffff1d7224 */ /* 0x000fe400078e0057 */
[----:B------:R-:W0:Y:S01]  /*4700*/  MUFU.EX2 R63, R63 ;  /* 0x0000003f003f7308 */ /* 0x000e220000000800 */
[----:B---3--:R-:W-:-:S01]  /*4710*/  FADD.FTZ R21, R75, R30 ;  /* 0x0000001e4b157221 */ /* 0x008fc20000010000 */
[----:B------:R-:W-:Y:S01]  /*4720*/  F2FP.SATFINITE.E4M3.F32.PACK_AB_MERGE_C R58, R75, R58, RZ ;  /* 0x0000003a4b3a723e */ /* 0x000fe200048070ff */
[----:B------:R-:W-:-:S03]  /*4730*/  IMAD.MOV.U32 R75, RZ, RZ, R87 ;  /* 0x000000ffff4b7224 */ /* 0x000fc600078e0057 */
[----:B------:R-:W-:Y:S01]  /*4740*/  F2FP.SATFINITE.E4M3.F32.PACK_AB_MERGE_C R180, R61, R20, R58 ;  /* 0x000000143db4723e */ /* 0x000fe2000480703a */
[----:B------:R-:W-:Y:S01]  /*4750*/  IMAD.MOV.U32 R61, RZ, RZ, R87 ;  /* 0x000000ffff3d7224 */ /* 0x000fe200078e0057 */
[----:B------:R-:W2:Y:S01]  /*4760*/  MUFU.EX2 R62, R62 ;  /* 0x0000003e003e7308 */ /* 0x000ea20000000800 */
[----:B-1----:R-:W-:-:S01]  /*4770*/  FADD.FTZ R30, R24, R21 ;  /* 0x00000015181e7221 */ /* 0x002fc20000010000 */
[----:B------:R-:W-:Y:S01]  /*4780*/  FADD.FTZ R21, R39, R32 ;  /* 0x0000002027157221 */ /* 0x000fe20000010000 */
[C---:B------:R-:W-:Y:S01]  /*4790*/  F2FP.SATFINITE.E4M3.F32.PACK_AB_MERGE_C R39, R112.reuse, R39, RZ ;  /* 0x000000277027723e */ /* 0x040fe200048070ff */
[----:B------:R-:W-:Y:S01]  /*47a0*/  IMAD.MOV.U32 R58, RZ, RZ, R87 ;  /* 0x000000ffff3a7224 */ /* 0x000fe200078e0057 */
[----:B------:R-:W-:Y:S01]  /*47b0*/  MOV R32, R87 ;  /* 0x0000005700207202 */ /* 0x000fe20000000f00 */
[----:B------:R-:W-:Y:S01]  /*47c0*/  FADD.FTZ R112, R112, R21 ;  /* 0x0000001570707221 */ /* 0x000fe20000010000 */
[----:B------:R-:W-:Y:S01]  /*47d0*/  F2FP.SATFINITE.E4M3.F32.PACK_AB_MERGE_C R183, R108, R45, R39 ;  /* 0x0000002d6cb7723e */ /* 0x000fe20004807027 */
[----:B------:R1:W3:Y:S01]  /*47e0*/  MUFU.EX2 R77, R52 ;  /* 0x00000034004d7308 */ /* 0x0002e20000000800 */
[----:B0-----:R-:W-:-:S01]  /*47f0*/  FADD.FTZ R5, R63, R30 ;  /* 0x0000001e3f057221 */ /* 0x001fc20000010000 */
[----:B------:R-:W-:Y:S01]  /*4800*/  IMAD.MOV.U32 R45, RZ, RZ, R87 ;  /* 0x000000ffff2d7224 */ /* 0x000fe200078e0057 */
[----:B------:R-:W-:-:S05]  /*4810*/  MOV R39, R87 ;  /* 0x0000005700277202 */ /* 0x000fca0000000f00 */
[----:B------:R-:W0:Y:S01]  /*4820*/  MUFU.EX2 R31, R31 ;  /* 0x0000001f001f7308 */ /* 0x000e220000000800 */
[----:B--2---:R-:W-:-:S01]  /*4830*/  FADD.FTZ R28, R62, R5 ;  /* 0x000000053e1c7221 */ /* 0x004fc20000010000 */
[----:B-1----:R-:W-:-:S06]  /*4840*/  IMAD.MOV.U32 R52, RZ, RZ, R87 ;  /* 0x000000ffff347224 */ /* 0x002fcc00078e0057 */
[----:B------:R-:W1:Y:S01]  /*4850*/  MUFU.EX2 R26, R26 ;  /* 0x0000001a001a7308 */ /* 0x000e620000000800 */
[C---:B---3--:R-:W-:Y:S01]  /*4860*/  F2FP.SATFINITE.E4M3.F32.PACK_AB_MERGE_C R62, R77.reuse, R62, RZ ;  /* 0x0000003e4d3e723e */ /* 0x048fe200048070ff */
[----:B------:R-:W-:-:S03]  /*4870*/  FADD.FTZ R77, R77, R28 ;  /* 0x0000001c4d4d7221 */ /* 0x000fc60000010000 */
[----:B------:R-:W-:Y:S01]  /*4880*/  F2FP.SATFINITE.E4M3.F32.PACK_AB_MERGE_C R182, R63, R24, R62 ;  /* 0x000000183fb6723e */ /* 0x000fe2000480703e */
[----:B------:R-:W-:Y:S02]  /*4890*/  IMAD.MOV.U32 R63, RZ, RZ, R87 ;  /* 0x000000ffff3f7224 */ /* 0x000fe400078e0057 */
[----:B------:R-:W2:Y:S01]  /*48a0*/  MUFU.EX2 R84, R84 ;  /* 0x0000005400547308 */ /* 0x000ea20000000800 */
[----:B0-----:R-:W-:-:S01]  /*48b0*/  FADD.FTZ R9, R31, R112 ;  /* 0x000000701f097221 */ /* 0x001fc20000010000 */
[--C-:B------:R-:W-:Y:S02]  /*48c0*/  IMAD.MOV.U32 R62, RZ, RZ, R87.reuse ;  /* 0x000000ffff3e7224 */ /* 0x100fe400078e0057 */
[----:B------:R-:W-:-:S04]  /*48d0*/  IMAD.MOV.U32 R24, RZ, RZ, R87 ;  /* 0x000000ffff187224 */ /* 0x000fc800078e0057 */
[----:B------:R0:W3:Y:S01]  /*48e0*/  MUFU.EX2 R79, R64 ;  /* 0x00000040004f7308 */ /* 0x0000e20000000800 */
[----:B-1----:R-:W-:-:S01]  /*48f0*/  FADD.FTZ R28, R26, R77 ;  /* 0x0000004d1a1c7221 */ /* 0x002fc20000010000 */
[----:B------:R-:W-:-:S06]  /*4900*/  IMAD.MOV.U32 R77, RZ, RZ, R87 ;  /* 0x000000ffff4d7224 */ /* 0x000fcc00078e0057 */
[----:B------:R-:W1:Y:S01]  /*4910*/  MUFU.EX2 R27, R27 ;  /* 0x0000001b001b7308 */ /* 0x000e620000000800 */
[----:B--2---:R-:W-:-:S01]  /*4920*/  FADD.FTZ R30, R84, R9 ;  /* 0x00000009541e7221 */ /* 0x004fc20000010000 */
[----:B0-----:R-:W-:-:S06]  /*4930*/  IMAD.MOV.U32 R64, RZ, RZ, R87 ;  /* 0x000000ffff407224 */ /* 0x001fcc00078e0057 */
[----:B------:R-:W0:Y:S01]  /*4940*/  MUFU.EX2 R66, R66 ;  /* 0x0000004200427308 */ /* 0x000e220000000800 */
[----:B---3--:R-:W-:-:S07]  /*4950*/  FADD.FTZ R9, R79, R28 ;  /* 0x0000001c4f097221 */ /* 0x008fce0000010000 */
[----:B------:R-:W2:Y:S01]  /*4960*/  MUFU.EX2 R124, R124 ;  /* 0x0000007c007c7308 */ /* 0x000ea20000000800 */
[----:B-1----:R-:W-:-:S07]  /*4970*/  FADD.FTZ R15, R27, R30 ;  /* 0x0000001e1b0f7221 */ /* 0x002fce0000010000 */
[----:B------:R1:W3:Y:S01]  /*4980*/  MUFU.EX2 R3, R68 ;  /* 0x0000004400037308 */ /* 0x0002e20000000800 */
[----:B0-----:R-:W-:-:S07]  /*4990*/  FADD.FTZ R28, R66, R9 ;  /* 0x00000009421c7221 */ /* 0x001fce0000010000 */
[----:B------:R-:W0:Y:S01]  /*49a0*/  MUFU.EX2 R35, R35 ;  /* 0x0000002300237308 */ /* 0x000e220000000800 */
[C---:B--2---:R-:W-:Y:S01]  /*49b0*/  F2FP.SATFINITE.E4M3.F32.PACK_AB_MERGE_C R27, R124.reuse, R27, RZ ;  /* 0x0000001b7c1b723e */ /* 0x044fe200048070ff */
[----:B------:R-:W-:Y:S01]  /*49c0*/  FADD.FTZ R124, R124, R15 ;  /* 0x0000000f7c7c7221 */ /* 0x000fe20000010000 */
[----:B-1----:R-:W-:Y:S02]  /*49d0*/  IMAD.MOV.U32 R68, RZ, RZ, R87 ;  /* 0x000000ffff447224 */ /* 0x002fe400078e0057 */
[----:B------:R-:W-:Y:S01]  /*49e0*/  F2FP.SATFINITE.E4M3.F32.PACK_AB_MERGE_C R185, R84, R31, R27 ;  /* 0x0000001f54b9723e */ /* 0x000fe2000480701b */
[----:B------:R-:W-:Y:S02]  /*49f0*/  IMAD.MOV.U32 R84, RZ, RZ, R87 ;  /* 0x000000ffff547224 */ /* 0x000fe400078e0057 */
[----:B------:R-:W1:Y:S01]  /*4a00*/  MUFU.EX2 R70, R70 ;  /* 0x0000004600467308 */ /* 0x000e620000000800 */
[----:B---3--:R-:W-:-:S01]  /*4a10*/  FADD.FTZ R9, R3, R28 ;  /* 0x0000001c03097221 */ /* 0x008fc20000010000 */
[----:B------:R-:W-:Y:S01]  /*4a20*/  F2FP.SATFINITE.E4M3.F32.PACK_AB_MERGE_C R66, R3, R66, RZ ;  /* 0x000000420342723e */ /* 0x000fe200048070ff */
[----:B------:R-:W-:-:S02]  /*4a30*/  IMAD.MOV.U32 R31, RZ, RZ, R87 ;  /* 0x000000ffff1f7224 */ /* 0x000fc400078e0057 */
[--C-:B------:R-:W-:Y:S01]  /*4a40*/  IMAD.MOV.U32 R27, RZ, RZ, R87.reuse ;  /* 0x000000ffff1b7224 */ /* 0x100fe200078e0057 */
[----:B------:R-:W-:Y:S01]  /*4a50*/  F2FP.SATFINITE.E4M3.F32.PACK_AB_MERGE_C R184, R79, R26, R66 ;  /* 0x0000001a4fb8723e */ /* 0x000fe20004807042 */
[----:B------:R-:W-:Y:S01]  /*4a60*/  IMAD.MOV.U32 R79, RZ, RZ, R87 ;  /* 0x000000ffff4f7224 */ /* 0x000fe200078e0057 */
[----:B------:R-:W2:Y:S01]  /*4a70*/  MUFU.EX2 R126, R126 ;  /* 0x0000007e007e7308 */ /* 0x000ea20000000800 */
[----:B0-----:R-:W-:-:S01]  /*4a80*/  FADD.FTZ R15, R35, R124 ;  /* 0x0000007c230f7221 */ /* 0x001fc20000010000 */
[--C-:B------:R-:W-:Y:S02]  /*4a90*/  IMAD.MOV.U32 R66, RZ, RZ, R87.reuse ;  /* 0x000000ffff427224 */ /* 0x100fe400078e0057 */
[----:B------:R-:W-:-:S04]  /*4aa0*/  IMAD.MOV.U32 R26, RZ, RZ, R87 ;  /* 0x000000ffff1a7224 */ /* 0x000fc800078e0057 */
[----:B------:R0:W3:Y:S01]  /*4ab0*/  MUFU.EX2 R81, R74 ;  /* 0x0000004a00517308 */ /* 0x0000e20000000800 */
[----:B-1----:R-:W-:-:S07]  /*4ac0*/  FADD.FTZ R28, R70, R9 ;  /* 0x00000009461c7221 */ /* 0x002fce0000010000 */
[----:B------:R-:W-:Y:S01]  /*4ad0*/  MUFU.EX2 R41, R41 ;  /* 0x0000002900297308 */ /* 0x000fe20000000800 */
[----:B--2---:R-:W-:-:S01]  /*4ae0*/  FADD.FTZ R30, R126, R15 ;  /* 0x0000000f7e1e7221 */ /* 0x004fc20000010000 */
[----:B0-----:R-:W-:-:S06]  /*4af0*/  MOV R74, R87 ;  /* 0x00000057004a7202 */ /* 0x001fcc0000000f00 */
[----:B------:R-:W0:Y:S01]  /*4b00*/  MUFU.EX2 R128, R128 ;  /* 0x0000008000807308 */ /* 0x000e220000000800 */
[----:B---3--:R-:W-:-:S01]  /*4b10*/  FADD.FTZ R9, R81, R28 ;  /* 0x0000001c51097221 */ /* 0x008fc20000010000 */
[----:B------:R-:W-:-:S06]  /*4b20*/  IMAD.MOV.U32 R28, RZ, RZ, R87 ;  /* 0x000000ffff1c7224 */ /* 0x000fcc00078e0057 */
[----:B------:R-:W1:Y:S08]  /*4b30*/  MUFU.EX2 R78, R78 ;  /* 0x0000004e004e7308 */ /* 0x000e700000000800 */
[----:B------:R-:W2:Y:S01]  /*4b40*/  MUFU.EX2 R7, R88 ;  /* 0x0000005800077308 */ /* 0x000ea20000000800 */
[----:B0-----:R-:W-:Y:S01]  /*4b50*/  F2FP.SATFINITE.E4M3.F32.PACK_AB_MERGE_C R21, R128, R41, RZ ;  /* 0x000000298015723e */ /* 0x001fe200048070ff */
[----:B------:R-:W-:Y:S01]  /*4b60*/  FADD.FTZ R41, R41, R30 ;  /* 0x0000001e29297221 */ /* 0x000fe20000010000 */
[----:B------:R-:W-:-:S02]  /*4b70*/  IMAD.MOV.U32 R30, RZ, RZ, R87 ;  /* 0x000000ffff1e7224 */ /* 0x000fc400078e0057 */
[----:B------:R-:W-:Y:S01]  /*4b80*/  F2FP.SATFINITE.E4M3.F32.PACK_AB_MERGE_C R187, R126, R35, R21 ;  /* 0x000000237ebb723e */ /* 0x000fe20004807015 */
[----:B------:R-:W-:-:S01]  /*4b90*/  FADD.FTZ R128, R128, R41 ;  /* 0x0000002980807221 */ /* 0x000fc20000010000 */
[----:B------:R-:W-:Y:S01]  /*4ba0*/  IMAD.MOV.U32 R41, RZ, RZ, R87 ;  /* 0x000000ffff297224 */ /* 0x000fe200078e0057 */
[----:B------:R-:W0:Y:S01]  /*4bb0*/  MUFU.EX2 R43, R43 ;  /* 0x0000002b002b7308 */ /* 0x000e220000000800 */
[----:B-1----:R-:W-:-:S01]  /*4bc0*/  FADD.FTZ R14, R78, R9 ;  /* 0x000000094e0e7221 */ /* 0x002fc20000010000 */
[----:B------:R-:W-:-:S06]  /*4bd0*/  IMAD.MOV.U32 R35, RZ, RZ, R87 ;  /* 0x000000ffff237224 */ /* 0x000fcc00078e0057 */
[----:B------:R-:W1:Y:S01]  /*4be0*/  MUFU.EX2 R90, R90 ;  /* 0x0000005a005a7308 */ /* 0x000e620000000800 */
[C---:B--2---:R-:W-:Y:S01]  /*4bf0*/  F2FP.SATFINITE.E4M3.F32.PACK_AB_MERGE_C R78, R7.reuse, R78, RZ ;  /* 0x0000004e074e723e */ /* 0x044fe200048070ff */
[----:B------:R-:W-:-:S03]  /*4c00*/  FADD.FTZ R7, R7, R14 ;  /* 0x0000000e07077221 */ /* 0x000fc60000010000 */
[----:B------:R-:W-:Y:S01]  /*4c10*/  F2FP.SATFINITE.E4M3.F32.PACK_AB_MERGE_C R186, R81, R70, R78 ;  /* 0x0000004651ba723e */ /* 0x000fe2000480704e */
[----:B------:R-:W-:Y:S01]  /*4c20*/  IMAD.MOV.U32 R78, RZ, RZ, R87 ;  /* 0x000000ffff4e7224 */ /* 0x000fe200078e0057 */
[----:B------:R-:W-:Y:S01]  /*4c30*/  MOV R81, R87 ;  /* 0x0000005700517202 */ /* 0x000fe20000000f00 */
[----:B------:R-:W2:Y:S01]  /*4c40*/  MUFU.EX2 R130, R130 ;  /* 0x0000008200827308 */ /* 0x000ea20000000800 */
[----:B0-----:R-:W-:-:S01]  /*4c50*/  FADD.FTZ R9, R43, R128 ;  /* 0x000000802b097221 */ /* 0x001fc20000010000 */
[----:B------:R-:W-:-:S06]  /*4c60*/  IMAD.MOV.U32 R70, RZ, RZ, R87 ;  /* 0x000000ffff467224 */ /* 0x000fcc00078e0057 */
[----:B------:R-:W0:Y:S01]  /*4c70*/  MUFU.EX2 R13, R92 ;  /* 0x0000005c000d7308 */ /* 0x000e220000000800 */
[----:B-1----:R-:W-:-:S07]  /*4c80*/  FADD.FTZ R4, R90, R7 ;  /* 0x000000075a047221 */ /* 0x002fce0000010000 */
[----:B------:R-:W1:Y:S01]  /*4c90*/  MUFU.EX2 R47, R47 ;  /* 0x0000002f002f7308 */ /* 0x000e620000000800 */
[----:B--2---:R-:W-:-:S07]  /*4ca0*/  FADD.FTZ R6, R130, R9 ;  /* 0x0000000982067221 */ /* 0x004fce0000010000 */
[----:B------:R-:W2:Y:S01]  /*4cb0*/  MUFU.EX2 R110, R110 ;  /* 0x0000006e006e7308 */ /* 0x000ea20000000800 */
[----:B0-----:R-:W-:-:S07]  /*4cc0*/  FADD.FTZ R7, R13, R4 ;  /* 0x000000040d077221 */ /* 0x001fce0000010000 */
[----:B------:R-:W0:Y:S01]  /*4cd0*/  MUFU.EX2 R132, R132 ;  /* 0x0000008400847308 */ /* 0x000e220000000800 */
[----:B-1----:R-:W-:-:S07]  /*4ce0*/  FADD.FTZ R9, R47, R6 ;  /* 0x000000062f097221 */ /* 0x002fce0000010000 */
[----:B------:R-:W1:Y:S01]  /*4cf0*/  MUFU.EX2 R5, R114 ;  /* 0x0000007200057308 */ /* 0x000e620000000800 */
[----:B--2---:R-:W-:-:S07]  /*4d00*/  FADD.FTZ R4, R110, R7 ;  /* 0x000000076e047221 */ /* 0x004fce0000010000 */
[----:B------:R-:W2:Y:S01]  /*4d10*/  MUFU.EX2 R49, R49 ;  /* 0x0000003100317308 */ /* 0x000ea20000000800 */
[C---:B0-----:R-:W-:Y:S01]  /*4d20*/  F2FP.SATFINITE.E4M3.F32.PACK_AB_MERGE_C R47, R132.reuse, R47, RZ ;  /* 0x0000002f842f723e */ /* 0x041fe200048070ff */
[----:B------:R-:W-:-:S03]  /*4d30*/  FADD.FTZ R132, R132, R9 ;  /* 0x0000000984847221 */ /* 0x000fc60000010000 */
[----:B------:R-:W-:Y:S01]  /*4d40*/  F2FP.SATFINITE.E4M3.F32.PACK_AB_MERGE_C R189, R130, R43, R47 ;  /* 0x0000002b82bd723e */ /* 0x000fe2000480702f */
[--C-:B------:R-:W-:Y:S02]  /*4d50*/  IMAD.MOV.U32 R47, RZ, RZ, R87.reuse ;  /* 0x000000ffff2f7224 */ /* 0x100fe400078e0057 */
[----:B------:R-:W0:Y:S01]  /*4d60*/  MUFU.EX2 R116, R116 ;  /* 0x0000007400747308 */ /* 0x000e220000000800 */
[C---:B-1----:R-:W-:Y:S01]  /*4d70*/  F2FP.SATFINITE.E4M3.F32.PACK_AB_MERGE_C R110, R5.reuse, R110, RZ ;  /* 0x0000006e056e723e */ /* 0x042fe200048070ff */
[----:B------:R-:W-:Y:S01]  /*4d80*/  FADD.FTZ R5, R5, R4 ;  /* 0x0000000405057221 */ /* 0x000fe20000010000 */
[----:B------:R-:W-:Y:S02]  /*4d90*/  IMAD.MOV.U32 R43, RZ, RZ, R87 ;  /* 0x000000ffff2b7224 */ /* 0x000fe400078e0057 */
[----:B------:R-:W-:-:S03]  /*4da0*/  F2FP.SATFINITE.E4M3.F32.PACK_AB_MERGE_C R188, R13, R90, R110 ;  /* 0x0000005a0dbc723e */ /* 0x000fc6000480706e */
[----:B------:R-:W1:Y:S01]  /*4db0*/  MUFU.EX2 R134, R134 ;  /* 0x0000008600867308 */ /* 0x000e620000000800 */
[----:B--2---:R-:W-:-:S07]  /*4dc0*/  FADD.FTZ R7, R49, R132 ;  /* 0x0000008431077221 */ /* 0x004fce0000010000 */
[----:B------:R-:W2:Y:S01]  /*4dd0*/  MUFU.EX2 R3, R118 ;  /* 0x0000007600037308 */ /* 0x000ea20000000800 */
[----:B0-----:R-:W-:-:S07]  /*4de0*/  FADD.FTZ R4, R116, R5 ;  /* 0x0000000574047221 */ /* 0x001fce0000010000 */
[----:B------:R-:W-:Y:S01]  /*4df0*/  MUFU.EX2 R51, R51 ;  /* 0x0000003300337308 */ /* 0x000fe20000000800 */
[----:B-1----:R-:W-:-:S07]  /*4e00*/  FADD.FTZ R6, R134, R7 ;  /* 0x0000000786067221 */ /* 0x002fce0000010000 */
[----:B------:R-:W0:Y:S01]  /*4e10*/  MUFU.EX2 R94, R94 ;  /* 0x0000005e005e7308 */ /* 0x000e220000000800 */
[----:B--2---:R-:W-:-:S07]  /*4e20*/  FADD.FTZ R5, R3, R4 ;  /* 0x0000000403057221 */ /* 0x004fce0000010000 */
[----:B------:R-:W1:Y:S08]  /*4e30*/  MUFU.EX2 R120, R120 ;  /* 0x0000007800787308 */ /* 0x000e700000000800 */
[----:B------:R-:W2:Y:S01]  /*4e40*/  MUFU.EX2 R65, R65 ;  /* 0x0000004100417308 */ /* 0x000ea20000000800 */
[----:B0-----:R-:W-:Y:S01]  /*4e50*/  F2FP.SATFINITE.E4M3.F32.PACK_AB_MERGE_C R8, R94, R51, RZ ;  /* 0x000000335e08723e */ /* 0x001fe200048070ff */
[----:B------:R-:W-:-:S03]  /*4e60*/  FADD.FTZ R51, R51, R6 ;  /* 0x0000000633337221 */ /* 0x000fc60000010000 */
[----:B------:R-:W-:Y:S01]  /*4e70*/  F2FP.SATFINITE.E4M3.F32.PACK_AB_MERGE_C R191, R134, R49, R8 ;  /* 0x0000003186bf723e */ /* 0x000fe20004807008 */
[----:B------:R-:W-:-:S01]  /*4e80*/  FADD.FTZ R6, R94, R51 ;  /* 0x000000335e067221 */ /* 0x000fc20000010000 */
[----:B------:R-:W-:Y:S02]  /*4e90*/  IMAD.MOV.U32 R51, RZ, RZ, R87 ;  /* 0x000000ffff337224 */ /* 0x000fe400078e0057 */
[----:B-1----:R-:W-:-:S01]  /*4ea0*/  FADD.FTZ R4, R120, R5 ;  /* 0x0000000578047221 */ /* 0x002fc20000010000 */
[--C-:B------:R-:W-:Y:S01]  /*4eb0*/  IMAD.MOV.U32 R49, RZ, RZ, R87.reuse ;  /* 0x000000ffff317224 */ /* 0x100fe200078e0057 */
[C---:B--2---:R-:W-:Y:S02]  /*4ec0*/  F2FP.SATFINITE.E4M3.F32.PACK_AB_MERGE_C R7, R65.reuse, R120, RZ ;  /* 0x000000784107723e */ /* 0x044fe400048070ff */
[----:B------:R-:W-:Y:S01]  /*4ed0*/  FADD.FTZ R4, R65, R4 ;  /* 0x0000000441047221 */ /* 0x000fe20000010000 */
[----:B------:R-:W-:Y:S01]  /*4ee0*/  IMAD.MOV.U32 R65, RZ, RZ, R87 ;  /* 0x000000ffff417224 */ /* 0x000fe200078e0057 */
[----:B------:R-:W-:Y:S01]  /*4ef0*/  F2FP.SATFINITE.E4M3.F32.PACK_AB_MERGE_C R190, R3, R116, R7 ;  /* 0x0000007403be723e */ /* 0x000fe20004807007 */
[----:B------:R-:W-:Y:S06]  /*4f00*/  @!P1 BRA `(.L_x_14) ;  /* 0x0000003800389947 */ /* 0x000fec0003800000 */
[----:B------:R-:W-:Y:S01]  /*4f10*/  IMAD.MOV.U32 R5, RZ, RZ, R10 ;  /* 0x000000ffff057224 */ /* 0x000fe200078e000a */
[----:B------:R-:W-:Y:S01]  /*4f20*/  CS2R R86, SRZ ;  /* 0x0000000000567805 */ /* 0x000fe2000001ff00 */
[----:B------:R-:W-:Y:S01]  /*4f30*/  IMAD.MOV.U32 R3, RZ, RZ, R12 ;  /* 0x000000ffff037224 */ /* 0x000fe200078e000c */
[----:B------:R-:W-:Y:S02]  /*4f40*/  CS2R R84, SRZ ;  /* 0x0000000000547805 */ /* 0x000fe4000001ff00 */
[----:B------:R-:W-:Y:S02]  /*4f50*/  CS2R R82, SRZ ;  /* 0x0000000000527805 */ /* 0x000fe4000001ff00 */
[----:B------:R-:W-:Y:S02]  /*4f60*/  CS2R R80, SRZ ;  /* 0x0000000000507805 */ /* 0x000fe4000001ff00 */
[----:B------:R-:W-:Y:S02]  /*4f70*/  CS2R R78, SRZ ;  /* 0x00000000004e7805 */ /* 0x000fe4000001ff00 */
[----:B------:R-:W-:-:S02]  /*4f80*/  CS2R R76, SRZ ;  /* 0x00000000004c7805 */ /* 0x000fc4000001ff00 */
[----:B------:R-:W-:Y:S02]  /*4f90*/  CS2R R74, SRZ ;  /* 0x00000000004a7805 */ /* 0x000fe4000001ff00 */
        /* <DEDUP_REMOVED lines=24> */
[----:B------:R-:W-:Y:S01]  /*5120*/  CS2R R24, SRZ ;  /* 0x0000000000187805 */ /* 0x000fe2000001ff00 */
[----:B------:R-:W-:Y:S01]  /*5130*/  UIADD3 UR51, UR50, -0x2, URZ ;  /* 0xfffffffe32337890 */ /* 0x000fe2000fffe03f */
[----:B------:R-:W-:Y:S02]  /*5140*/  UMOV UR52, UR44 ;  /* 0x0000002c00347c82 */ /* 0x000fe40008000000 */
[----:B------:R-:W-:-:S09]  /*5150*/  UMOV UR50, UR43 ;  /* 0x0000002b00327c82 */ /* 0x000fd20008000000 */
.L_x_25:
[----:B------:R-:W-:Y:S01]  /*5160*/  ISETP.NE.AND P2, PT, RZ, UR38, PT ;  /* 0x00000026ff007c0c */ /* 0x000fe2000bf45270 */
[----:B------:R-:W-:-:S04]  /*5170*/  UISETP.NE.AND UP0, UPT, UR50, 0x1, UPT ;  /* 0x000000013200788c */ /* 0x000fc8000bf05270 */
[----:B------:R-:W-:-:S04]  /*5180*/  USEL UR44, URZ, 0x1, UP0 ;  /* 0x000000013f2c7887 */ /* 0x000fc80008000000 */
[----:B------:R-:W-:-:S04]  /*5190*/  ULOP3.LUT UR44, UR52, UR44, URZ, 0x3c, !UPT ;  /* 0x0000002c342c7292 */ /* 0x000fc8000f8e3c3f */
[----:B------:R-:W-:Y:S08]  /*51a0*/  @P2 BRA `(.L_x_15) ;  /* 0x0000000000382947 */ /* 0x000ff00003800000 */
[----:B------:R-:W-:Y:S05]  /*51b0*/  @!P0 BRA `(.L_x_16) ;  /* 0x0000000000048947 */ /* 0x000fea0003800000 */
[----:B------:R-:W-:Y:S01]  /*51c0*/  BPT.TRAP 0x1 ;  /* 0x000000040000795c */ /* 0x000fe20000300000 */
.L_x_16:
[----:B------:R-:W-:Y:S01]  /*51d0*/  UIADD3 UR6, UR50, 0x1, URZ ;  /* 0x0000000132067890 */ /* 0x000fe2000fffe03f */
[----:B------:R-:W-:-:S03]  /*51e0*/  IMAD.U32 R7, RZ, RZ, UR44 ;  /* 0x0000002cff077e24 */ /* 0x000fc6000f8e00ff */
[----:B------:R-:W-:Y:S02]  /*51f0*/  UISETP.NE.AND UP0, UPT, UR6, 0x2, UPT ;  /* 0x000000020600788c */ /* 0x000fe4000bf05270 */
[----:B------:R-:W-:Y:S02]  /*5200*/  SHF.L.U32 R7, R7, 0x1f, RZ ;  /* 0x0000001f07077819 */ /* 0x000fe400000006ff */
[----:B------:R-:W-:-:S04]  /*5210*/  USEL UR6, UR6, URZ, UP0 ;  /* 0x0000003f06067287 */ /* 0x000fc80008000000 */
[----:B------:R-:W-:-:S09]  /*5220*/  ULEA UR6, UR6, UR39, 0x3 ;  /* 0x0000002706067291 */ /* 0x000fd2000f8e183f */
[----:B------:R0:W1:Y:S01]  /*5230*/  SYNCS.PHASECHK.TRANS64.TRYWAIT P1, [UR6+0x29830], R7 ;  /* 0x02983007ff0075a7 */ /* 0x0000620008020146 */
[----:B------:R-:W-:Y:S05]  /*5240*/  @!P0 BRA `(.L_x_17) ;  /* 0x0000000000048947 */ /* 0x000fea0003800000 */
[----:B------:R-:W-:Y:S01]  /*5250*/  BPT.TRAP 0x1 ;  /* 0x000000040000795c */ /* 0x000fe20000300000 */
.L_x_17:
[----:B-1----:R-:W-:Y:S05]  /*5260*/  @P1 BRA `(.L_x_15) ;  /* 0x0000000000081947 */ /* 0x002fea0003800000 */
[----:B------:R-:W1:Y:S02]  /*5270*/  SYNCS.PHASECHK.TRANS64.TRYWAIT P1, [UR6+0x29830], R7 ;  /* 0x02983007ff0075a7 */ /* 0x000e640008020146 */
[----:B-1----:R-:W-:Y:S05]  /*5280*/  @!P1 BRA `(.L_x_18) ;  /* 0x000000a400f49947 */ /* 0x002fea0003800000 */
.L_x_15:
[----:B01----:R-:W-:Y:S01]  /*5290*/  VIADD R7, R22, 0x8 ;  /* 0x0000000816077836 */ /* 0x003fe20000000000 */
[----:B------:R-:W-:Y:S01]  /*52a0*/  UIADD3 UR43, UR50, 0x1, URZ ;  /* 0x00000001322b7890 */ /* 0x000fe2000fffe03f */
[----:B------:R-:W-:Y:S01]  /*52b0*/  UMOV UR27, 0x80000020 ;  /* 0x80000020001b7882 */ /* 0x000fe20000000000 */
[----:B------:R-:W-:Y:S02]  /*52c0*/  UMOV UR28, UR24 ;  /* 0x00000018001c7c82 */ /* 0x000fe40008000000 */
[----:B------:R0:W-:Y:S01]  /*52d0*/  BAR.SYNC.DEFER_BLOCKING R7, 0x100 ;  /* 0x000400070000751d */ /* 0x0001e20000010000 */
[----:B------:R-:W-:-:S04]  /*52e0*/  UISETP.NE.AND UP0, UPT, UR43, 0x2, UPT ;  /* 0x000000022b00788c */ /* 0x000fc8000bf05270 */
[----:B------:R-:W-:Y:S01]  /*52f0*/  USEL UR43, UR43, URZ, UP0 ;  /* 0x0000003f2b2b7287 */ /* 0x000fe20008000000 */
[----:B------:R-:W-:Y:S01]  /*5300*/  UMOV UR29, UR25 ;  /* 0x00000019001d7c82 */ /* 0x000fe20008000000 */
[----:B------:R-:W-:Y:S02]  /*5310*/  UMOV UR31, 0x80000020 ;  /* 0x80000020001f7882 */ /* 0x000fe40000000000 */
[----:B------:R-:W-:Y:S01]  /*5320*/  UIMAD UR53, UR43, 0x780, UR47 ;  /* 0x000007802b3578a4 */ /* 0x000fe2000f8e022f */
[----:B------:R-:W-:Y:S01]  /*5330*/  UMOV UR32, UR24 ;  /* 0x0000001800207c82 */ /* 0x000fe20008000000 */
[----:B------:R-:W-:Y:S02]  /*5340*/  UMOV UR33, UR25 ;  /* 0x0000001900217c82 */ /* 0x000fe40008000000 */
[----:B------:R-:W-:Y:S02]  /*5350*/  UIADD3 UR30, UR53, 0x80, URZ ;  /* 0x00000080351e7890 */ /* 0x000fe4000fffe03f */
[----:B------:R-:W-:-:S02]  /*5360*/  UIADD3 UR34, UR53, 0x100, URZ ;  /* 0x0000010035227890 */ /* 0x000fc4000fffe03f */
[----:B------:R-:W-:Y:S01]  /*5370*/  UMOV UR26, UR53 ;  /* 0x00000035001a7c82 */ /* 0x000fe20008000000 */
[----:B------:R-:W-:Y:S01]  /*5380*/  UMOV UR35, 0x80000020 ;  /* 0x8000002000237882 */ /* 0x000fe20000000000 */
[----:B------:R-:W-:Y:S01]  /*5390*/  UIADD3 UR6, UR53, 0x200, URZ ;  /* 0x0000020035067890 */ /* 0x000fe2000fffe03f */
[----:B------:R-:W-:Y:S01]  /*53a0*/  UMOV UR7, 0x80000020 ;  /* 0x8000002000077882 */ /* 0x000fe20000000000 */
[----:B------:R-:W-:Y:S01]  /*53b0*/  UIADD3 UR10, UR53, 0x202, URZ ;  /* 0x00000202350a7890 */ /* 0x000fe2000fffe03f */
[----:B------:R-:W-:Y:S01]  /*53c0*/  WARPGROUP.ARRIVE ;  /* 0x00000000000079c5 */ /* 0x000fe20000000000 */
[----:B------:R-:W-:Y:S01]  /*53d0*/  UMOV UR11, 0x80000020 ;  /* 0x80000020000b7882 */ /* 0x000fe20000000000 */
[----:B------:R-:W-:Y:S01]  /*53e0*/  UIADD3 UR14, UR53, 0x282, URZ ;  /* 0x00000282350e7890 */ /* 0x000fe2000fffe03f */
[----:B------:R-:W-:Y:S01]  /*53f0*/  UMOV UR15, 0x80000020 ;  /* 0x80000020000f7882 */ /* 0x000fe20000000000 */
[----:B------:R-:W-:Y:S02]  /*5400*/  UIADD3 UR18, UR53, 0x500, URZ ;  /* 0x0000050035127890 */ /* 0x000fe4000fffe03f */
[----:B------:R-:W-:Y:S01]  /*5410*/  QGMMA.64x32x32.F32.E4M3.E4M3 R152, gdesc[UR24], RZ, !UPT, gsb0 ;  /* 0x00600000189879f3 */ /* 0x000fe2000c0008ff */
[----:B------:R-:W-:Y:S01]  /*5420*/  UIADD3 UR26, UR53, 0x180, URZ ;  /* 0x00000180351a7890 */ /* 0x000fe2000fffe03f */
[----:B------:R-:W-:Y:S01]  /*5430*/  UMOV UR27, 0x80000020 ;  /* 0x80000020001b7882 */ /* 0x000fe20000000000 */
[----:B------:R-:W-:Y:S01]  /*5440*/  UMOV UR19, 0x80000020 ;  /* 0x8000002000137882 */ /* 0x000fe20000000000 */
[----:B------:R-:W-:Y:S01]  /*5450*/  UIADD3 UR22, UR53, 0x502, URZ ;  /* 0x0000050235167890 */ /* 0x000fe2000fffe03f */
[----:B------:R-:W-:Y:S01]  /*5460*/  UMOV UR23, 0x80000020 ;  /* 0x8000002000177882 */ /* 0x000fe20000000000 */
[----:B------:R-:W-:-:S02]  /*5470*/  WARPGROUP.DEPBAR.LE gsb0, 0x0 ;  /* 0x00008000000079c5 */ /* 0x000fc40000010000 */
[----:B------:R-:W-:-:S06]  /*5480*/  WARPGROUP.ARRIVE ;  /* 0x00000000000079c5 */ /* 0x000fcc0000000000 */
[----:B------:R-:W-:Y:S01]  /*5490*/  QGMMA.64x32x32.F32.E4M3.E4M3 R136, gdesc[UR28], RZ, !UPT, gsb0 ;  /* 0x006000001c8879f3 */ /* 0x000fe2000c0008ff */
[----:B------:R-:W-:Y:S01]  /*54a0*/  UIADD3 UR30, UR53, 0x82, URZ ;  /* 0x00000082351e7890 */ /* 0x000fe2000fffe03f */
[----:B------:R-:W-:Y:S01]  /*54b0*/  UMOV UR28, UR4 ;  /* 0x00000004001c7c82 */ /* 0x000fe20008000000 */
[----:B------:R-:W-:Y:S01]  /*54c0*/  UMOV UR29, UR5 ;  /* 0x00000005001d7c82 */ /* 0x000fe20008000000 */
[----:B------:R-:W-:Y:S01]  /*54d0*/  UMOV UR31, 0x80000020 ;  /* 0x80000020001f7882 */ /* 0x000fe20000000000 */
[----:B------:R-:W-:Y:S02]  /*54e0*/  WARPGROUP.DEPBAR.LE gsb0, 0x0 ;  /* 0x00008000000079c5 */ /* 0x000fe40000010000 */
        /* <DEDUP_REMOVED lines=18> */
[----:B------:R-:W-:Y:S01]  /*5610*/  UIADD3 UR6, UR53, 0x182, URZ ;  /* 0x0000018235067890 */ /* 0x000fe2000fffe03f */
[----:B------:R-:W-:Y:S01]  /*5620*/  UMOV UR7, 0x80000020 ;  /* 0x8000002000077882 */ /* 0x000fe20000000000 */
[----:B------:R-:W-:Y:S02]  /*5630*/  WARPGROUP.DEPBAR.LE gsb0, 0x0 ;  /* 0x00008000000079c5 */ /* 0x000fe40000010000 */
[----:B------:R-:W-:-:S06]  /*5640*/  WARPGROUP.ARRIVE ;  /* 0x00000000000079c5 */ /* 0x000fcc0000000000 */
[----:B------:R-:W-:Y:S01]  /*5650*/  QGMMA.64x32x32.F32.E4M3.E4M3 R136, gdesc[UR28], R136, gsb0 ;  /* 0x006000001c8879f3 */ /* 0x000fe20008000888 */
[----:B------:R-:W-:Y:S01]  /*5660*/  UIADD3 UR30, UR53, 0x300, URZ ;  /* 0x00000300351e7890 */ /* 0x000fe2000fffe03f */
[----:B------:R-:W-:Y:S01]  /*5670*/  UMOV UR28, UR8 ;  /* 0x00000008001c7c82 */ /* 0x000fe20008000000 */
[----:B------:R-:W-:Y:S01]  /*5680*/  UMOV UR29, UR9 ;  /* 0x00000009001d7c82 */ /* 0x000fe20008000000 */
        /* <DEDUP_REMOVED lines=106> */
[----:B------:R-:W-:Y:S01]  /*5d30*/  UIADD3 UR53, UR53, 0x702, URZ ;  /* 0x0000070235357890 */ /* 0x000fe2000fffe03f */
[----:B------:R-:W-:Y:S02]  /*5d40*/  WARPGROUP.DEPBAR.LE gsb0, 0x0 ;  /* 0x00008000000079c5 */ /* 0x000fe40000010000 */
[----:B------:R-:W-:-:S06]  /*5d50*/  WARPGROUP.ARRIVE ;  /* 0x00000000000079c5 */ /* 0x000fcc0000000000 */
[----:B------:R-:W-:Y:S03]  /*5d60*/  QGMMA.64x32x32.F32.E4M3.E4M3 R136, gdesc[UR28], R136, gsb0 ;  /* 0x006000001c8879f3 */ /* 0x000fe60008000888 */
        /* <DEDUP_REMOVED lines=12> */
[----:B0-----:R-:W-:Y:S05]  /*5e30*/  @P2 BRA `(.L_x_19) ;  /* 0x00000000002c2947 */ /* 0x001fea0003800000 */
[----:B------:R-:W-:Y:S05]  /*5e40*/  @!P0 BRA `(.L_x_20) ;  /* 0x0000000000048947 */ /* 0x000fea0003800000 */
[----:B------:R-:W-:Y:S01]  /*5e50*/  BPT.TRAP 0x1 ;  /* 0x000000040000795c */ /* 0x000fe20000300000 */
.L_x_20:
[----:B------:R-:W-:Y:S01]  /*5e60*/  ULEA UR6, UR50, UR39, 0x3 ;  /* 0x0000002732067291 */ /* 0x000fe2000f8e183f */
[----:B------:R-:W-:-:S05]  /*5e70*/  IMAD.U32 R7, RZ, RZ, UR52 ;  /* 0x00000034ff077e24 */ /* 0x000fca000f8e00ff */
[----:B------:R-:W-:-:S04]  /*5e80*/  SHF.L.U32 R7, R7, 0x1f, RZ ;  /* 0x0000001f07077819 */ /* 0x000fc800000006ff */
[----:B------:R0:W1:Y:S01]  /*5e90*/  SYNCS.PHASECHK.TRANS64.TRYWAIT P1, [UR6+0x29850], R7 ;  /* 0x02985007ff0075a7 */ /* 0x0000620008020146 */
[----:B------:R-:W-:Y:S05]  /*5ea0*/  @!P0 BRA `(.L_x_21) ;  /* 0x0000000000048947 */ /* 0x000fea0003800000 */
[----:B------:R-:W-:Y:S01]  /*5eb0*/  BPT.TRAP 0x1 ;  /* 0x000000040000795c */ /* 0x000fe20000300000 */
.L_x_21:
[----:B-1----:R-:W-:Y:S05]  /*5ec0*/  @P1 BRA `(.L_x_19) ;  /* 0x0000000000081947 */ /* 0x002fea0003800000 */
[----:B------:R-:W1:Y:S02]  /*5ed0*/  SYNCS.PHASECHK.TRANS64.TRYWAIT P1, [UR6+0x29850], R7 ;  /* 0x02985007ff0075a7 */ /* 0x000e640008020146 */
[----:B-1----:R-:W-:Y:S05]  /*5ee0*/  @!P1 BRA `(.L_x_22) ;  /* 0x0000009800f49947 */ /* 0x002fea0003800000 */
.L_x_19:
[----:B------:R-:W-:Y:S01]  /*5ef0*/  UIADD3 UR6, UR39, 0x400, URZ ;  /* 0x0000040027067890 */ /* 0x000fe2000fffe03f */
[----:B------:R-:W-:Y:S01]  /*5f00*/  WARPGROUP.ARRIVE ;  /* 0x00000000000079c5 */ /* 0x000fe20000000000 */
[----:B------:R-:W-:Y:S01]  /*5f10*/  UMOV UR7, 0xc0000010 ;  /* 0xc000001000077882 */ /* 0x000fe20000000000 */
[----:B01----:R-:W-:Y:S01]  /*5f20*/  IADD3 R7, -R22, 0xb, RZ ;  /* 0x0000000b16077810 */ /* 0x003fe20007ffe1ff */
[----:B------:R-:W-:-:S04]  /*5f30*/  USHF.R.U32.HI UR6, URZ, 0x4, UR6 ;  /* 0x000000043f067899 */ /* 0x000fc80008011606 */
[----:B------:R-:W-:-:S04]  /*5f40*/  ULOP3.LUT UR6, UR6, 0x3fff, URZ, 0xc0, !UPT ;  /* 0x00003fff06067892 */ /* 0x000fc8000f8ec03f */
[----:B------:R-:W-:-:S04]  /*5f50*/  ULOP3.LUT UR6, UR6, 0x10000, URZ, 0xfc, !UPT ;  /* 0x0001000006067892 */ /* 0x000fc8000f8efc3f */
[----:B------:R-:W-:-:S07]  /*5f60*/  UIMAD UR10, UR50, 0x500, UR6 ;  /* 0x00000500320a78a4 */ /* 0x000fce000f8e0206 */
[----:B------:R-:W-:Y:S02]  /*5f70*/  UMOV UR6, UR10 ;  /* 0x0000000a00067c82 */ /* 0x000fe40008000000 */
[----:B------:R-:W-:Y:S01]  /*5f80*/  QGMMA.64x128x32.F32.E4M3.E4M3 R24, R172, gdesc[UR4], R24, gsb0 ;  /* 0x01e00004ac187df3 */ /* 0x000fe20008000818 */
[----:B------:R-:W-:Y:S01]  /*5f90*/  UIADD3 UR6, UR10, 0x100, URZ ;  /* 0x000001000a067890 */ /* 0x000fe2000fffe03f */
[----:B------:R-:W-:Y:S01]  /*5fa0*/  UMOV UR7, 0xc0000010 ;  /* 0xc000001000077882 */ /* 0x000fe20000000000 */
[----:B------:R-:W-:Y:S02]  /*5fb0*/  WARPGROUP.DEPBAR.LE gsb0, 0x0 ;  /* 0x00008000000079c5 */ /* 0x000fe40000010000 */
[----:B------:R-:W-:-:S07]  /*5fc0*/  WARPGROUP.ARRIVE ;  /* 0x00000000000079c5 */ /* 0x000fce0000000000 */
        /* <DEDUP_REMOVED lines=15> */
[----:B------:R-:W-:Y:S03]  /*60c0*/  QGMMA.64x128x32.F32.E4M3.E4M3 R24, R188, gdesc[UR4], R24, gsb0 ;  /* 0x01e00004bc187df3 */ /* 0x000fe60008000818 */
[----:B------:R-:W-:Y:S02]  /*60d0*/  WARPGROUP.DEPBAR.LE gsb0, 0x0 ;  /* 0x00008000000079c5 */ /* 0x000fe40000010000 */
[----:B------:R0:W-:Y:S06]  /*60e0*/  BAR.ARV R7, 0x100 ;  /* 0x000400070000751d */ /* 0x0001ec0000002000 */
[----:B------:R-:W-:Y:S05]  /*60f0*/  @!P0 BRA `(.L_x_23) ;  /* 0x0000000000048947 */ /* 0x000fea0003800000 */
[----:B------:R-:W-:Y:S01]  /*6100*/  BPT.TRAP 0x1 ;  /* 0x000000040000795c */ /* 0x000fe20000300000 */
.L_x_23:
[C---:B------:R-:W-:Y:S01]  /*6110*/  FMUL.FTZ R172, R0.reuse, R152 ;  /* 0x0000009800ac7220 */ /* 0x040fe20000410000 */
[C---:B------:R-:W-:Y:S01]  /*6120*/  FMUL.FTZ R174, R0.reuse, R153 ;  /* 0x0000009900ae7220 */ /* 0x040fe20000410000 */
[C---:B------:R-:W-:Y:S01]  /*6130*/  FMUL.FTZ R8, R0.reuse, R154 ;  /* 0x0000009a00087220 */ /* 0x040fe20000410000 */
[C---:B0-----:R-:W-:Y:S01]  /*6140*/  FMUL.FTZ R7, R0.reuse, R155 ;  /* 0x0000009b00077220 */ /* 0x041fe20000410000 */
[C---:B------:R-:W-:Y:S01]  /*6150*/  FMUL.FTZ R154, R0.reuse, R156 ;  /* 0x0000009c009a7220 */ /* 0x040fe20000410000 */
[C---:B------:R-:W-:Y:S01]  /*6160*/  FMUL.FTZ R156, R0.reuse, R157 ;  /* 0x0000009d009c7220 */ /* 0x040fe20000410000 */
[----:B------:R-:W0:Y:S01]  /*6170*/  MUFU.TANH R172, R172 ;  /* 0x000000ac00ac7308 */ /* 0x000e220000002400 */
[C---:B------:R-:W-:Y:S01]  /*6180*/  FMUL.FTZ R9, R0.reuse, R158 ;  /* 0x0000009e00097220 */ /* 0x040fe20000410000 */
[C---:B------:R-:W-:Y:S01]  /*6190*/  FMUL.FTZ R14, R0.reuse, R159 ;  /* 0x0000009f000e7220 */ /* 0x040fe20000410000 */
[C---:B------:R-:W-:Y:S01]  /*61a0*/  FMUL.FTZ R176, R0.reuse, R160 ;  /* 0x000000a000b07220 */ /* 0x040fe20000410000 */
[C---:B------:R-:W-:Y:S01]  /*61b0*/  FMUL.FTZ R178, R0.reuse, R161 ;  /* 0x000000a100b27220 */ /* 0x040fe20000410000 */
[C---:B------:R-:W-:Y:S01]  /*61c0*/  FMUL.FTZ R20, R0.reuse, R162 ;  /* 0x000000a200147220 */ /* 0x040fe20000410000 */
[C---:B------:R-:W-:Y:S01]  /*61d0*/  FMUL.FTZ R152, R0.reuse, R163 ;  /* 0x000000a300987220 */ /* 0x040fe20000410000 */
[C---:B------:R-:W-:Y:S01]  /*61e0*/  FMUL.FTZ R162, R0.reuse, R164 ;  /* 0x000000a400a27220 */ /* 0x040fe20000410000 */
[----:B------:R-:W1:Y:S01]  /*61f0*/  MUFU.TANH R174, R174 ;  /* 0x000000ae00ae7308 */ /* 0x000e620000002400 */
[C---:B------:R-:W-:Y:S01]  /*6200*/  FMUL.FTZ R164, R0.reuse, R165 ;  /* 0x000000a500a47220 */ /* 0x040fe20000410000 */
[C---:B------:R-:W-:Y:S01]  /*6210*/  FMUL.FTZ R158, R0.reuse, R166 ;  /* 0x000000a6009e7220 */ /* 0x040fe20000410000 */
[C---:B------:R-:W-:Y:S01]  /*6220*/  FMUL.FTZ R160, R0.reuse, R167 ;  /* 0x000000a700a07220 */ /* 0x040fe20000410000 */
[C---:B------:R-:W-:Y:S01]  /*6230*/  FMUL.FTZ R166, R0.reuse, R136 ;  /* 0x0000008800a67220 */ /* 0x040fe20000410000 */
[C---:B------:R-:W-:Y:S01]  /*6240*/  FMUL.FTZ R180, R0.reuse, R137 ;  /* 0x0000008900b47220 */ /* 0x040fe20000410000 */
[C---:B------:R-:W-:Y:S01]  /*6250*/  FMUL.FTZ R136, R0.reuse, R138 ;  /* 0x0000008a00887220 */ /* 0x040fe20000410000 */
[----:B------:R-:W-:Y:S01]  /*6260*/  FMUL.FTZ R138, R0, R139 ;  /* 0x0000008b008a7220 */ /* 0x000fe20000410000 */
[----:B------:R-:W2:Y:S01]  /*6270*/  MUFU.TANH R8, R8 ;  /* 0x0000000800087308 */ /* 0x000ea20000002400 */
[----:B0-----:R-:W-:Y:S01]  /*6280*/  FMNMX.FTZ R11, R172, R3, !PT ;  /* 0x00000003ac0b7209 */ /* 0x001fe20007810000 */
[C---:B------:R-:W-:Y:S01]  /*6290*/  FMUL.FTZ R140, R0.reuse, R140 ;  /* 0x0000008c008c7220 */ /* 0x040fe20000410000 */
[C---:B------:R-:W-:Y:S01]  /*62a0*/  FMUL.FTZ R182, R0.reuse, R141 ;  /* 0x0000008d00b67220 */ /* 0x040fe20000410000 */
[C---:B------:R-:W-:Y:S01]  /*62b0*/  FMUL.FTZ R142, R0.reuse, R142 ;  /* 0x0000008e008e7220 */ /* 0x040fe20000410000 */
[C---:B------:R-:W-:Y:S01]  /*62c0*/  FMUL.FTZ R184, R0.reuse, R143 ;  /* 0x0000008f00b87220 */ /* 0x040fe20000410000 */
[C---:B------:R-:W-:Y:S01]  /*62d0*/  FMUL.FTZ R144, R0.reuse, R144 ;  /* 0x0000009000907220 */ /* 0x040fe20000410000 */
[----:B------:R-:W-:Y:S01]  /*62e0*/  FMUL.FTZ R186, R0, R145 ;  /* 0x0000009100ba7220 */ /* 0x000fe20000410000 */
[----:B------:R-:W0:Y:S01]  /*62f0*/  MUFU.TANH R7, R7 ;  /* 0x0000000700077308 */ /* 0x000e220000002400 */
[----:B-1----:R-:W-:Y:S01]  /*6300*/  FMNMX.FTZ R11, R174, R11, !PT ;  /* 0x0000000bae0b7209 */ /* 0x002fe20007810000 */
[C---:B------:R-:W-:Y:S01]  /*6310*/  FMUL.FTZ R146, R0.reuse, R146 ;  /* 0x0000009200927220 */ /* 0x040fe20000410000 */
[C---:B------:R-:W-:Y:S01]  /*6320*/  FMUL.FTZ R188, R0.reuse, R147 ;  /* 0x0000009300bc7220 */ /* 0x040fe20000410000 */
[C---:B------:R-:W-:Y:S01]  /*6330*/  FMUL.FTZ R148, R0.reuse, R148 ;  /* 0x0000009400947220 */ /* 0x040fe20000410000 */
[C---:B------:R-:W-:Y:S01]  /*6340*/  FMUL.FTZ R190, R0.reuse, R149 ;  /* 0x0000009500be7220 */ /* 0x040fe20000410000 */
[C---:B------:R-:W-:Y:S01]  /*6350*/  FMUL.FTZ R150, R0.reuse, R150 ;  /* 0x0000009600967220 */ /* 0x040fe20000410000 */
[----:B------:R-:W-:Y:S01]  /*6360*/  FMUL.FTZ R194, R0, R151 ;  /* 0x0000009700c27220 */ /* 0x000fe20000410000 */
[----:B------:R-:W1:Y:S01]  /*6370*/  MUFU.TANH R154, R154 ;  /* 0x0000009a009a7308 */ /* 0x000e620000002400 */
[----:B--2---:R-:W-:Y:S01]  /*6380*/  FMNMX.FTZ R10, R8, R5, !PT ;  /* 0x00000005080a7209 */ /* 0x004fe20007810000 */
[C---:B------:R-:W-:Y:S01]  /*6390*/  FMUL.FTZ R120, R0.reuse, R120 ;  /* 0x0000007800787220 */ /* 0x040fe20000410000 */
[C---:B------:R-:W-:Y:S01]  /*63a0*/  FMUL.FTZ R196, R0.reuse, R121 ;  /* 0x0000007900c47220 */ /* 0x040fe20000410000 */
[C---:B------:R-:W-:Y:S01]  /*63b0*/  FMUL.FTZ R122, R0.reuse, R122 ;  /* 0x0000007a007a7220 */ /* 0x040fe20000410000 */
[C---:B------:R-:W-:Y:S01]  /*63c0*/  FMUL.FTZ R198, R0.reuse, R123 ;  /* 0x0000007b00c67220 */ /* 0x040fe20000410000 */
[C---:B------:R-:W-:Y:S01]  /*63d0*/  FMUL.FTZ R200, R0.reuse, R124 ;  /* 0x0000007c00c87220 */ /* 0x040fe20000410000 */
[C---:B------:R-:W-:Y:S01]  /*63e0*/  FMUL.FTZ R202, R0.reuse, R125 ;  /* 0x0000007d00ca7220 */ /* 0x040fe20000410000 */
        /* <DEDUP_REMOVED lines=58> */
[----:B------:R-:W-:-:S04]  /*6790*/  ULEA UR6, UR43, UR39, 0x3 ;  /* 0x000000272b067291 */ /* 0x000fc8000f8e183f */
[----:B------:R-:W-:Y:S02]  /*67a0*/  UIADD3 UR6, UR6, 0x29840, URZ ;  /* 0x0002984006067890 */ /* 0x000fe4000fffe03f */
[----:B------:R-:W1:Y:S01]  /*67b0*/  MUFU.TANH R164, R164 ;  /* 0x000000a400a47308 */ /* 0x000e620000002400 */
[----:B--2---:R-:W-:Y:S01]  /*67c0*/  FMNMX.FTZ R13, R152, R13, !PT ;  /* 0x0000000d980d7209 */ /* 0x004fe20007810000 */
[----:B------:R-:W-:-:S06]  /*67d0*/  UPRMT UR6, UR37, 0x654, UR6 ;  /* 0x0000065425067896 */ /* 0x000fcc0008000006 */
[----:B------:R-:W2:Y:S01]  /*67e0*/  MUFU.TANH R158, R158 ;  /* 0x0000009e009e7308 */ /* 0x000ea20000002400 */
[----:B0-----:R-:W-:Y:S02]  /*67f0*/  FMNMX.FTZ R11, R162, R11, !PT ;  /* 0x0000000ba20b7209 */ /* 0x001fe40007810000 */
[----:B------:R-:W-:Y:S05]  /*6800*/  SYNCS.ARRIVE.TRANS64.RED.A1T0 RZ, [UR6], RZ ;  /* 0x000000ffffff79a7 */ /* 0x000fea0008100406 */
[----:B------:R-:W0:Y:S01]  /*6810*/  MUFU.TANH R160, R160 ;  /* 0x000000a000a07308 */ /* 0x000e220000002400 */
[----:B-1----:R-:W-:-:S07]  /*6820*/  FMNMX.FTZ R11, R164, R11, !PT ;  /* 0x0000000ba40b7209 */ /* 0x002fce0007810000 */
[----:B------:R-:W1:Y:S01]  /*6830*/  MUFU.TANH R166, R166 ;  /* 0x000000a600a67308 */ /* 0x000e620000002400 */
[----:B--2---:R-:W-:-:S07]  /*6840*/  FMNMX.FTZ R13, R158, R13, !PT ;  /* 0x0000000d9e0d7209 */ /* 0x004fce0007810000 */
[----:B------:R-:W2:Y:S01]  /*6850*/  MUFU.TANH R180, R180 ;  /* 0x000000b400b47308 */ /* 0x000ea20000002400 */
[----:B0-----:R-:W-:-:S07]  /*6860*/  FMNMX.FTZ R13, R160, R13, !PT ;  /* 0x0000000da00d7209 */ /* 0x001fce0007810000 */
        /* <DEDUP_REMOVED lines=97> */
[----:B-1----:R-:W-:Y:S02]  /*6e80*/  FMNMX.FTZ R10, R228, R11, !PT ;  /* 0x0000000be40a7209 */ /* 0x002fe40007810000 */
[----:B------:R-:W1:Y:S05]  /*6e90*/  LDC R11, c[0x0][0x988] ;  /* 0x00026200ff0b7b82 */ /* 0x000e6a0000000800 */
[----:B------:R-:W3:Y:S01]  /*6ea0*/  MUFU.TANH R90, R90 ;  /* 0x0000005a005a7308 */ /* 0x000ee20000002400 */
[----:B--2---:R-:W-:-:S07]  /*6eb0*/  FMNMX.FTZ R10, R105, R10, !PT ;  /* 0x0000000a690a7209 */ /* 0x004fce0007810000 */
[----:B------:R-:W2:Y:S01]  /*6ec0*/  MUFU.TANH R107, R107 ;  /* 0x0000006b006b7308 */ /* 0x000ea20000002400 */
[----:B0-----:R-:W-:-:S07]  /*6ed0*/  FMNMX.FTZ R13, R88, R13, !PT ;  /* 0x0000000d580d7209 */ /* 0x001fce0007810000 */
[----:B------:R-:W0:Y:S01]  /*6ee0*/  MUFU.TANH R109, R109 ;  /* 0x0000006d006d7308 */ /* 0x000e220000002400 */
[----:B---3--:R-:W-:-:S07]  /*6ef0*/  FMNMX.FTZ R13, R90, R13, !PT ;  /* 0x0000000d5a0d7209 */ /* 0x008fce0007810000 */
        /* <DEDUP_REMOVED lines=19> */
[----:B--2---:R-:W-:-:S05]  /*7030*/  FMNMX.FTZ R15, R101, R10, !PT ;  /* 0x0000000a650f7209 */ /* 0x004fca0007810000 */
[----:B------:R-:W2:Y:S01]  /*7040*/  SHFL.BFLY PT, R10, R15, 0x2, 0x1f ;  /* 0x0c401f000f0a7f89 */ /* 0x000ea200000e0000 */
[----:B0-----:R-:W-:-:S04]  /*7050*/  FMNMX.FTZ R13, R100, R13, !PT ;  /* 0x0000000d640d7209 */ /* 0x001fc80007810000 */
[----:B---3--:R-:W-:-:S05]  /*7060*/  FMNMX.FTZ R13, R102, R13, !PT ;  /* 0x0000000d660d7209 */ /* 0x008fca0007810000 */
[----:B------:R-:W0:Y:S01]  /*7070*/  SHFL.BFLY PT, R12, R13, 0x2, 0x1f ;  /* 0x0c401f000d0c7f89 */ /* 0x000e2200000e0000 */
[----:B--2---:R-:W-:Y:S02]  /*7080*/  FMNMX.FTZ R21, R15, R10, !PT ;  /* 0x0000000a0f157209 */ /* 0x004fe40007810000 */
[----:B0-----:R-:W-:-:S03]  /*7090*/  FMNMX.FTZ R89, R13, R12, !PT ;  /* 0x0000000c0d597209 */ /* 0x001fc60007810000 */
[----:B------:R-:W0:Y:S04]  /*70a0*/  SHFL.BFLY PT, R12, R21, 0x1, 0x1f ;  /* 0x0c201f00150c7f89 */ /* 0x000e2800000e0000 */
[----:B------:R-:W2:Y:S01]  /*70b0*/  SHFL.BFLY PT, R10, R89, 0x1, 0x1f ;  /* 0x0c201f00590a7f89 */ /* 0x000ea200000e0000 */
[----:B0-----:R-:W-:Y:S02]  /*70c0*/  FMNMX.FTZ R12, R21, R12, !PT ;  /* 0x0000000c150c7209 */ /* 0x001fe40007810000 */
[----:B--2---:R-:W-:-:S03]  /*70d0*/  FMNMX.FTZ R10, R89, R10, !PT ;  /* 0x0000000a590a7209 */ /* 0x004fc60007810000 */
[C---:B-1----:R-:W-:Y:S01]  /*70e0*/  FFMA.FTZ R115, R12.reuse, R11, -8 ;  /* 0xc10000000c737423 */ /* 0x042fe2000001000b */
[----:B------:R-:W-:-:S03]  /*70f0*/  FADD.FTZ R3, -R12, R3 ;  /* 0x000000030c037221 */ /* 0x000fc60000010100 */
[-CC-:B------:R-:W-:Y:S01]  /*7100*/  FFMA.FTZ R117, R200, R11.reuse, -R115.reuse ;  /* 0x0000000bc8757223 */ /* 0x180fe20000010873 */
[----:B------:R-:W-:-:S01]  /*7110*/  FFMA.FTZ R200, R97, R11, -R115 ;  /* 0x0000000b61c87223 */ /* 0x000fc20000010873 */
[-C--:B------:R-:W-:Y:S01]  /*7120*/  FMUL.FTZ R91, R3, R11.reuse ;  /* 0x0000000b035b7220 */ /* 0x080fe20000410000 */
[----:B------:R-:W-:-:S01]  /*7130*/  FFMA.FTZ R97, R99, R11, -R115 ;  /* 0x0000000b63617223 */ /* 0x000fc20000010873 */
[C---:B------:R-:W-:Y:S01]  /*7140*/  FADD.FTZ R3, -R10.reuse, R5 ;  /* 0x000000050a037221 */ /* 0x040fe20000010100 */
[----:B------:R-:W-:-:S01]  /*7150*/  FFMA.FTZ R99, R10, R11, -8 ;  /* 0xc10000000a637423 */ /* 0x000fc2000001000b */
[-CC-:B------:R-:W-:Y:S01]  /*7160*/  FFMA.FTZ R172, R172, R11.reuse, -R115.reuse ;  /* 0x0000000bacac7223 */ /* 0x180fe20000010873 */
[----:B------:R-:W-:-:S01]  /*7170*/  FFMA.FTZ R13, R174, R11, -R115 ;  /* 0x0000000bae0d7223 */ /* 0x000fc20000010873 */
[-C--:B------:R-:W-:Y:S01]  /*7180*/  FMUL.FTZ R3, R3, R11.reuse ;  /* 0x0000000b03037220 */ /* 0x080fe20000410000 */
[----:B------:R-:W-:-:S01]  /*7190*/  FFMA.FTZ R8, R8, R11, -R99 ;  /* 0x0000000b08087223 */ /* 0x000fc20000010863 */
[-C--:B------:R-:W-:Y:S01]  /*71a0*/  FFMA.FTZ R7, R7, R11.reuse, -R99 ;  /* 0x0000000b07077223 */ /* 0x080fe20000010863 */
[----:B------:R0:W-:Y:S01]  /*71b0*/  MUFU.EX2 R5, R91 ;  /* 0x0000005b00057308 */ /* 0x0001e20000000800 */
[----:B------:R-:W-:-:S01]  /*71c0*/  FFMA.FTZ R15, R154, R11, -R115 ;  /* 0x0000000b9a0f7223 */ /* 0x000fc20000010873 */
[-C--:B------:R-:W-:Y:S01]  /*71d0*/  FFMA.FTZ R9, R9, R11.reuse, -R99 ;  /* 0x0000000b09097223 */ /* 0x080fe20000010863 */
[----:B------:R-:W-:-:S01]  /*71e0*/  FFMA.FTZ R154, R156, R11, -R115 ;  /* 0x0000000b9c9a7223 */ /* 0x000fc20000010873 */
[-C--:B------:R-:W-:Y:S01]  /*71f0*/  FFMA.FTZ R14, R14, R11.reuse, -R99 ;  /* 0x0000000b0e0e7223 */ /* 0x080fe20000010863 */
[----:B------:R-:W-:-:S01]  /*7200*/  FFMA.FTZ R21, R176, R11, -R115 ;  /* 0x0000000bb0157223 */ /* 0x000fc20000010873 */
[-C--:B------:R-:W-:Y:S01]  /*7210*/  FFMA.FTZ R20, R20, R11.reuse, -R99 ;  /* 0x0000000b14147223 */ /* 0x080fe20000010863 */
[----:B------:R-:W-:-:S01]  /*7220*/  FFMA.FTZ R156, R178, R11, -R115 ;  /* 0x0000000bb29c7223 */ /* 0x000fc20000010873 */
[----:B------:R-:W1:Y:S01]  /*7230*/  MUFU.EX2 R172, R172 ;  /* 0x000000ac00ac7308 */ /* 0x000e620000000800 */
[----:B0-----:R-:W-:-:S01]  /*7240*/  FFMA.FTZ R91, R166, R11, -R115 ;  /* 0x0000000ba65b7223 */ /* 0x001fc20000010873 */
[-CC-:B------:R-:W-:Y:S01]  /*7250*/  FFMA.FTZ R166, R202, R11.reuse, -R115.reuse ;  /* 0x0000000bcaa67223 */ /* 0x180fe20000010873 */
[----:B------:R-:W-:-:S01]  /*7260*/  FFMA.FTZ R202, R101, R11, -R115 ;  /* 0x0000000b65ca7223 */ /* 0x000fc20000010873 */
[-C--:B------:R-:W-:Y:S01]  /*7270*/  FFMA.FTZ R111, R148, R11.reuse, -R115 ;  /* 0x0000000b946f7223 */ /* 0x080fe20000010873 */
[----:B------:R-:W-:-:S01]  /*7280*/  FFMA.FTZ R101, R152, R11, -R99 ;  /* 0x0000000b98657223 */ /* 0x000fc20000010863 */
[-CC-:B------:R-:W-:Y:S01]  /*7290*/  FFMA.FTZ R148, R190, R11.reuse, -R115.reuse ;  /* 0x0000000bbe947223 */ /* 0x180fe20000010873 */
[----:B------:R-:W-:-:S01]  /*72a0*/  FFMA.FTZ R190, R105, R11, -R115 ;  /* 0x0000000b69be7223 */ /* 0x000fc20000010873 */
[----:B------:R-:W-:Y:S01]  /*72b0*/  MUFU.EX2 R3, R3 ;  /* 0x0000000300037308 */ /* 0x000fe20000000800 */
[----:B------:R-:W-:-:S01]  /*72c0*/  FFMA.FTZ R89, R162, R11, -R115 ;  /* 0x0000000ba2597223 */ /* 0x000fc20000010873 */
[-C--:B------:R-:W-:Y:S01]  /*72d0*/  FFMA.FTZ R105, R107, R11.reuse, -R115 ;  /* 0x0000000b6b697223 */ /* 0x080fe20000010873 */
[----:B------:R-:W-:-:S01]  /*72e0*/  FFMA.FTZ R107, R158, R11, -R99 ;  /* 0x0000000b9e6b7223 */ /* 0x000fc20000010863 */
[-C--:B------:R-:W-:Y:S01]  /*72f0*/  FFMA.FTZ R162, R164, R11.reuse, -R115 ;  /* 0x0000000ba4a27223 */ /* 0x080fe20000010873 */
[----:B------:R-:W-:-:S01]  /*7300*/  FFMA.FTZ R152, R160, R11, -R99 ;  /* 0x0000000ba0987223 */ /* 0x000fc20000010863 */
[-CC-:B------:R-:W-:Y:S01]  /*7310*/  FFMA.FTZ R113, R120, R11.reuse, -R115.reuse ;  /* 0x0000000b78717223 */ /* 0x180fe20000010873 */
[----:B------:R-:W-:-:S01]  /*7320*/  FFMA.FTZ R120, R196, R11, -R115 ;  /* 0x0000000bc4787223 */ /* 0x000fc20000010873 */
[----:B------:R-:W0:Y:S01]  /*7330*/  MUFU.EX2 R8, R8 ;  /* 0x0000000800087308 */ /* 0x000e220000000800 */
[----:B-1----:R-:W-:-:S01]  /*7340*/  FFMA.FTZ R4, R5, R4, R172 ;  /* 0x0000000405047223 */ /* 0x002fc200000100ac */
[-C--:B------:R-:W-:Y:S01]  /*7350*/  FFMA.FTZ R196, R109, R11.reuse, -R115 ;  /* 0x0000000b6dc47223 */ /* 0x080fe20000010873 */
[----:B------:R-:W-:-:S01]  /*7360*/  FFMA.FTZ R109, R136, R11, -R99 ;  /* 0x0000000b886d7223 */ /* 0x000fc20000010863 */
[-C--:B------:R-:W-:Y:S01]  /*7370*/  FFMA.FTZ R164, R180, R11.reuse, -R115 ;  /* 0x0000000bb4a47223 */ /* 0x080fe20000010873 */
[----:B------:R-:W-:-:S01]  /*7380*/  FFMA.FTZ R136, R138, R11, -R99 ;  /* 0x0000000b8a887223 */ /* 0x000fc20000010863 */
[-CC-:B------:R-:W-:Y:S01]  /*7390*/  FFMA.FTZ R93, R140, R11.reuse, -R115.reuse ;  /* 0x0000000b8c5d7223 */ /* 0x180fe20000010873 */
[----:B------:R-:W-:-:S01]  /*73a0*/  FFMA.FTZ R103, R144, R11, -R115 ;  /* 0x0000000b90677223 */ /* 0x000fc20000010873 */
[----:B------:R-:W1:Y:S01]  /*73b0*/  MUFU.EX2 R13, R13 ;  /* 0x0000000d000d7308 */ /* 0x000e620000000800 */
[----:B------:R-:W-:-:S01]  /*73c0*/  FFMA.FTZ R140, R182, R11, -R115 ;  /* 0x0000000bb68c7223 */ /* 0x000fc20000010873 */
[-CC-:B------:R-:W-:Y:S01]  /*73d0*/  FFMA.FTZ R144, R186, R11.reuse, -R115.reuse ;  /* 0x0000000bba907223 */ /* 0x180fe20000010873 */
[----:B------:R-:W-:-:S01]  /*73e0*/  FFMA.FTZ R119, R204, R11, -R115 ;  /* 0x0000000bcc777223 */ /* 0x000fc20000010873 */
[-CC-:B------:R-:W-:Y:S01]  /*73f0*/  FFMA.FTZ R174, R206, R11.reuse, -R115.reuse ;  /* 0x0000000bceae7223 */ /* 0x180fe20000010873 */
[----:B------:R-:W-:-:S01]  /*7400*/  FFMA.FTZ R121, R208, R11, -R115 ;  /* 0x0000000bd0797223 */ /* 0x000fc20000010873 */
[-CC-:B------:R-:W-:Y:S01]  /*7410*/  FFMA.FTZ R176, R210, R11.reuse, -R115.reuse ;  /* 0x0000000bd2b07223 */ /* 0x180fe20000010873 */
[----:B------:R-:W-:-:S01]  /*7420*/  FFMA.FTZ R123, R212, R11, -R115 ;  /* 0x0000000bd47b7223 */ /* 0x000fc20000010873 */
[----:B------:R-:W2:Y:S01]  /*7430*/  MUFU.EX2 R7, R7 ;  /* 0x0000000700077308 */ /* 0x000ea20000000800 */
[----:B0-----:R-:W-:-:S01]  /*7440*/  FFMA.FTZ R6, R3, R6, R8 ;  /* 0x0000000603067223 */ /* 0x001fc20000010008 */
[-CC-:B------:R-:W-:Y:S01]  /*7450*/  FFMA.FTZ R178, R214, R11.reuse, -R115.reuse ;  /* 0x0000000bd6b27223 */ /* 0x180fe20000010873 */
[----:B------:R-:W-:-:S01]  /*7460*/  FFMA.FTZ R125, R216, R11, -R115 ;  /* 0x0000000bd87d7223 */ /* 0x000fc20000010873 */
[-CC-:B------:R-:W-:Y:S01]  /*7470*/  FFMA.FTZ R180, R218, R11.reuse, -R115.reuse ;  /* 0x0000000bdab47223 */ /* 0x180fe20000010873 */
[----:B------:R-:W-:-:S01]  /*7480*/  FFMA.FTZ R127, R220, R11, -R115 ;  /* 0x0000000bdc7f7223 */ /* 0x000fc20000010873 */
[-CC-:B------:R-:W-:Y:S01]  /*7490*/  FFMA.FTZ R182, R222, R11.reuse, -R115.reuse ;  /* 0x0000000bdeb67223 */ /* 0x180fe20000010873 */
[----:B------:R-:W-:-:S01]  /*74a0*/  FFMA.FTZ R129, R224, R11, -R115 ;  /* 0x0000000be0817223 */ /* 0x000fc20000010873 */
[----:B------:R-:W0:Y:S01]  /*74b0*/  MUFU.EX2 R15, R15 ;  /* 0x0000000f000f7308 */ /* 0x000e220000000800 */
[----:B-1----:R-:W-:-:S01]  /*74c0*/  FADD.FTZ R4, R13, R4 ;  /* 0x000000040d047221 */ /* 0x002fc20000010000 */
[-CC-:B------:R-:W-:Y:S01]  /*74d0*/  FFMA.FTZ R186, R226, R11.reuse, -R115.reuse ;  /* 0x0000000be2ba7223 */ /* 0x180fe20000010873 */
[----:B------:R-:W-:-:S01]  /*74e0*/  FFMA.FTZ R131, R228, R11, -R115 ;  /* 0x0000000be4837223 */ /* 0x000fc20000010873 */
[-C--:B------:R-:W-:Y:S01]  /*74f0*/  FFMA.FTZ R95, R95, R11.reuse, -R115 ;  /* 0x0000000b5f5f7223 */ /* 0x080fe20000010873 */
[----:B------:R-:W-:-:S01]  /*7500*/  FFMA.FTZ R115, R142, R11, -R99 ;  /* 0x0000000b8e737223 */ /* 0x000fc20000010863 */
[-CC-:B------:R-:W-:Y:S01]  /*7510*/  FFMA.FTZ R138, R184, R11.reuse, -R99.reuse ;  /* 0x0000000bb88a7223 */ /* 0x180fe20000010863 */
[----:B------:R-:W-:-:S01]  /*7520*/  FFMA.FTZ R133, R146, R11, -R99 ;  /* 0x0000000b92857223 */ /* 0x000fc20000010863 */
[----:B------:R-:W1:Y:S01]  /*7530*/  MUFU.EX2 R9, R9 ;  /* 0x0000000900097308 */ /* 0x000e620000000800 */
[----:B--2---:R-:W-:-:S01]  /*7540*/  FADD.FTZ R6, R7, R6 ;  /* 0x0000000607067221 */ /* 0x004fc20000010000 */
[-CC-:B------:R-:W-:Y:S01]  /*7550*/  FFMA.FTZ R142, R188, R11.reuse, -R99.reuse ;  /* 0x0000000bbc8e7223 */ /* 0x180fe20000010863 */
[----:B------:R-:W-:-:S01]  /*7560*/  FFMA.FTZ R135, R150, R11, -R99 ;  /* 0x0000000b96877223 */ /* 0x000fc20000010863 */
[-CC-:B------:R-:W-:Y:S01]  /*7570*/  FFMA.FTZ R146, R194, R11.reuse, -R99.reuse ;  /* 0x0000000bc2927223 */ /* 0x180fe20000010863 */
[----:B------:R-:W-:-:S01]  /*7580*/  FFMA.FTZ R122, R122, R11, -R99 ;  /* 0x0000000b7a7a7223 */ /* 0x000fc20000010863 */
[-CC-:B------:R-:W-:Y:S01]  /*7590*/  FFMA.FTZ R137, R198, R11.reuse, -R99.reuse ;  /* 0x0000000bc6897223 */ /* 0x180fe20000010863 */
[----:B------:R-:W-:-:S01]  /*75a0*/  FFMA.FTZ R124, R124, R11, -R99 ;  /* 0x0000000b7c7c7223 */ /* 0x000fc20000010863 */
[----:B------:R-:W2:Y:S01]  /*75b0*/  MUFU.EX2 R154, R154 ;  /* 0x0000009a009a7308 */ /* 0x000ea20000000800 */
[----:B0-----:R-:W-:-:S01]  /*75c0*/  FADD.FTZ R145, R15, R4 ;  /* 0x000000040f917221 */ /* 0x001fc20000010000 */
        /* <DEDUP_REMOVED lines=12> */
[----:B------:R-:W-:-:S02]  /*7690*/  FFMA.FTZ R100, R100, R11, -R99 ;  /* 0x0000000b64647223 */ /* 0x000fc40000010863 */
        /* <DEDUP_REMOVED lines=9> */
[----:B0-----:R-:W-:-:S01]  /*7730*/  FADD.FTZ R6, R156, R145 ;  /* 0x000000919c067221 */ /* 0x001fc20000010000 */
[-CC-:B------:R-:W-:Y:S01]  /*7740*/  FFMA.FTZ R145, R106, R11.reuse, -R99.reuse ;  /* 0x0000000b6a917223 */ /* 0x180fe20000010863 */
[----:B------:R-:W-:-:S01]  /*7750*/  FFMA.FTZ R106, R108, R11, -R99 ;  /* 0x0000000b6c6a7223 */ /* 0x000fc20000010863 */
[----:B------:R-:W-:-:S04]  /*7760*/  FFMA.FTZ R108, R112, R11, -R99 ;  /* 0x0000000b706c7223 */ /* 0x000fc80000010863 */
        /* <DEDUP_REMOVED lines=15> */
[----:B--2---:R-:W-:-:S01]  /*7860*/  FADD.FTZ R4, R164, R147 ;  /* 0x00000093a4047221 */ /* 0x004fc20000010000 */
[-CC-:B------:R-:W-:Y:S01]  /*7870*/  FFMA.FTZ R147, R110, R11.reuse, -R99.reuse ;  /* 0x0000000b6e937223 */ /* 0x180fe20000010863 */
[----:B------:R-:W-:-:S05]  /*7880*/  FFMA.FTZ R110, R116, R11, -R99 ;  /* 0x0000000b746e7223 */ /* 0x000fca0000010863 */
        /* <DEDUP_REMOVED lines=15> */
[----:B-1----:R-:W-:-:S01]  /*7980*/  FADD.FTZ R4, R144, R149 ;  /* 0x0000009590047221 */ /* 0x002fc20000010000 */
[----:B------:R-:W-:-:S06]  /*7990*/  FFMA.FTZ R149, R114, R11, -R99 ;  /* 0x0000000b72957223 */ /* 0x000fcc0000010863 */
        /* <DEDUP_REMOVED lines=16> */
[----:B------:R-:W-:-:S06]  /*7aa0*/  FFMA.FTZ R151, R118, R11, -R99 ;  /* 0x0000000b76977223 */ /* 0x000fcc0000010863 */
        /* <DEDUP_REMOVED lines=14> */
[-CC-:B------:R-:W-:Y:S01]  /*7b90*/  FFMA.FTZ R153, R90, R11.reuse, -R99.reuse ;  /* 0x0000000b5a997223 */ /* 0x180fe20000010863 */
[----:B------:R-:W-:-:S01]  /*7ba0*/  FFMA.FTZ R90, R96, R11, -R99 ;  /* 0x0000000b605a7223 */ /* 0x000fc20000010863 */
[----:B------:R-:W-:-:S04]  /*7bb0*/  FFMA.FTZ R99, R102, R11, -R99 ;  /* 0x0000000b66637223 */ /* 0x000fc80000010863 */
        /* <DEDUP_REMOVED lines=72> */
[----:B--2---:R-:W-:-:S03]  /*8040*/  FADD.FTZ R4, R202, R157 ;  /* 0x0000009dca047221 */ /* 0x004fc60000010000 */
[----:B0-----:R-:W-:Y:S01]  /*8050*/  FADD.FTZ R6, R99, R155 ;  /* 0x0000009b63067221 */ /* 0x001fe20000010000 */
[----:B------:R-:W-:Y:S06]  /*8060*/  @!P0 BRA `(.L_x_24) ;  /* 0x0000000000048947 */ /* 0x000fec0003800000 */
[----:B------:R-:W-:Y:S01]  /*8070*/  BPT.TRAP 0x1 ;  /* 0x000000040000795c */ /* 0x000fe20000300000 */
.L_x_24:
[----:B------:R-:W-:Y:S01]  /*8080*/  ULEA UR6, UR50, UR39, 0x3 ;  /* 0x0000002732067291 */ /* 0x000fe2000f8e183f */
[----:B------:R-:W-:Y:S01]  /*8090*/  ISETP.LT.AND P1, PT, RZ, UR51, PT ;  /* 0x00000033ff007c0c */ /* 0x000fe2000bf21270 */
[----:B------:R-:W-:Y:S01]  /*80a0*/  UIADD3 UR7, UR51, -0x1, URZ ;  /* 0xffffffff33077890 */ /* 0x000fe2000fffe03f */
[----:B------:R-:W-:Y:S01]  /*80b0*/  F2FP.SATFINITE.E4M3.F32.PACK_AB_MERGE_C R89, R162, R89, RZ ;  /* 0x00000059a259723e */ /* 0x000fe200048070ff */
[----:B------:R-:W-:Y:S01]  /*80c0*/  UIADD3 UR6, UR6, 0x29860, URZ ;  /* 0x0002986006067890 */ /* 0x000fe2000fffe03f */
[----:B------:R-:W-:Y:S01]  /*80d0*/  F2FP.SATFINITE.E4M3.F32.PACK_AB_MERGE_C R111, R148, R111, RZ ;  /* 0x0000006f946f723e */ /* 0x000fe200048070ff */
[----:B------:R-:W-:Y:S01]  /*80e0*/  UMOV UR52, UR44 ;  /* 0x0000002c00347c82 */ /* 0x000fe20008000000 */
[----:B------:R-:W-:Y:S01]  /*80f0*/  F2FP.SATFINITE.E4M3.F32.PACK_AB_MERGE_C R121, R176, R121, RZ ;  /* 0x00000079b079723e */ /* 0x000fe200048070ff */
[----:B------:R-:W-:Y:S01]  /*8100*/  UPRMT UR6, UR37, 0x654, UR6 ;  /* 0x0000065425067896 */ /* 0x000fe20008000006 */
[----:B------:R-:W-:Y:S01]  /*8110*/  F2FP.SATFINITE.E4M3.F32.PACK_AB_MERGE_C R9, R14, R9, RZ ;  /* 0x000000090e09723e */ /* 0x000fe200048070ff */
[----:B------:R-:W-:Y:S01]  /*8120*/  UMOV UR51, UR7 ;  /* 0x0000000700337c82 */ /* 0x000fe20008000000 */
[----:B------:R-:W-:Y:S01]  /*8130*/  F2FP.SATFINITE.E4M3.F32.PACK_AB_MERGE_C R125, R180, R125, RZ ;  /* 0x0000007db47d723e */ /* 0x000fe200048070ff */
[----:B------:R-:W-:Y:S01]  /*8140*/  UMOV UR50, UR43 ;  /* 0x0000002b00327c82 */ /* 0x000fe20008000000 */
[----:B------:R-:W-:Y:S01]  /*8150*/  F2FP.SATFINITE.E4M3.F32.PACK_AB_MERGE_C R129, R186, R129, RZ ;  /* 0x00000081ba81723e */ /* 0x000fe200048070ff */
[----:B------:R-:W-:Y:S01]  /*8160*/  FMUL.FTZ R24, R24, R5 ;  /* 0x0000000518187220 */ /* 0x000fe20000410000 */
[----:B------:R-:W-:Y:S01]  /*8170*/  F2FP.SATFINITE.E4M3.F32.PACK_AB_MERGE_C R105, R196, R105, RZ ;  /* 0x00000069c469723e */ /* 0x000fe200048070ff */
[----:B------:R-:W-:Y:S01]  /*8180*/  FMUL.FTZ R25, R25, R5 ;  /* 0x0000000519197220 */ /* 0x000fe20000410000 */
[----:B------:R-:W-:Y:S01]  /*8190*/  F2FP.SATFINITE.E4M3.F32.PACK_AB_MERGE_C R89, R156, R21, R89 ;  /* 0x000000159c59723e */ /* 0x000fe20004807059 */
[----:B------:R-:W-:Y:S01]  /*81a0*/  SYNCS.ARRIVE.TRANS64.RED.A1T0 RZ, [UR6], RZ ;  /* 0x000000ffffff79a7 */ /* 0x000fe20008100406 */
[----:B------:R-:W-:Y:S01]  /*81b0*/  F2FP.SATFINITE.E4M3.F32.PACK_AB_MERGE_C R111, R144, R103, R111 ;  /* 0x00000067906f723e */ /* 0x000fe2000480706f */
[----:B------:R-:W-:Y:S01]  /*81c0*/  FMUL.FTZ R28, R28, R5 ;  /* 0x000000051c1c7220 */ /* 0x000fe20000410000 */
[----:B------:R-:W-:Y:S01]  /*81d0*/  F2FP.SATFINITE.E4M3.F32.PACK_AB_MERGE_C R121, R174, R119, R121 ;  /* 0x00000077ae79723e */ /* 0x000fe20004807079 */
[----:B------:R-:W-:Y:S01]  /*81e0*/  FMUL.FTZ R29, R29, R5 ;  /* 0x000000051d1d7220 */ /* 0x000fe20000410000 */
[----:B------:R-:W-:Y:S01]  /*81f0*/  F2FP.SATFINITE.E4M3.F32.PACK_AB_MERGE_C R15, R154, R15, RZ ;  /* 0x0000000f9a0f723e */ /* 0x000fe200048070ff */
        /* <DEDUP_REMOVED lines=10> */
[-C--:B------:R-:W-:Y:S01]  /*82a0*/  FMUL.FTZ R41, R41, R5.reuse ;  /* 0x0000000529297220 */ /* 0x080fe20000410000 */
[----:B------:R-:W-:Y:S01]  /*82b0*/  F2FP.SATFINITE.E4M3.F32.PACK_AB_MERGE_C R124, R139, R124, RZ ;  /* 0x0000007c8b7c723e */ /* 0x000fe200048070ff */
[-C--:B------:R-:W-:Y:S01]  /*82c0*/  FMUL.FTZ R44, R44, R5.reuse ;  /* 0x000000052c2c7220 */ /* 0x080fe20000410000 */
[----:B------:R-:W-:Y:S01]  /*82d0*/  F2FP.SATFINITE.E4M3.F32.PACK_AB_MERGE_C R128, R143, R128, RZ ;  /* 0x000000808f80723e */ /* 0x000fe200048070ff */
[-C--:B------:R-:W-:Y:S01]  /*82e0*/  FMUL.FTZ R45, R45, R5.reuse ;  /* 0x000000052d2d7220 */ /* 0x080fe20000410000 */
[----:B------:R-:W-:Y:S01]  /*82f0*/  F2FP.SATFINITE.E4M3.F32.PACK_AB_MERGE_C R106, R147, R106, RZ ;  /* 0x0000006a936a723e */ /* 0x000fe200048070ff */
[-C--:B------:R-:W-:Y:S01]  /*8300*/  FMUL.FTZ R48, R48, R5.reuse ;  /* 0x0000000530307220 */ /* 0x080fe20000410000 */
[----:B------:R-:W-:Y:S01]  /*8310*/  F2FP.SATFINITE.E4M3.F32.PACK_AB_MERGE_C R110, R151, R110, RZ ;  /* 0x0000006e976e723e */ /* 0x000fe200048070ff */
[----:B------:R-:W-:Y:S01]  /*8320*/  FMUL.FTZ R49, R49, R5 ;  /* 0x0000000531317220 */ /* 0x000fe20000410000 */
[----:B------:R-:W-:Y:S01]  /*8330*/  F2FP.SATFINITE.E4M3.F32.PACK_AB_MERGE_C R14, R94, R159, RZ ;  /* 0x0000009f5e0e723e */ /* 0x000fe200048070ff */
[----:B------:R-:W-:Y:S01]  /*8340*/  FMUL.FTZ R52, R52, R5 ;  /* 0x0000000534347220 */ /* 0x000fe20000410000 */
[----:B------:R-:W-:Y:S01]  /*8350*/  F2FP.SATFINITE.E4M3.F32.PACK_AB_MERGE_C R97, R202, R97, RZ ;  /* 0x00000061ca61723e */ /* 0x000fe200048070ff */
[-C--:B------:R-:W-:Y:S01]  /*8360*/  FMUL.FTZ R53, R53, R5.reuse ;  /* 0x0000000535357220 */ /* 0x080fe20000410000 */
[----:B------:R-:W-:Y:S01]  /*8370*/  F2FP.SATFINITE.E4M3.F32.PACK_AB_MERGE_C R99, R99, R100, RZ ;  /* 0x000000646363723e */ /* 0x000fe200048070ff */
[----:B------:R-:W-:Y:S01]  /*8380*/  FMUL.FTZ R56, R56, R5 ;  /* 0x0000000538387220 */ /* 0x000fe20000410000 */
[----:B------:R-:W-:Y:S01]  /*8390*/  F2FP.SATFINITE.E4M3.F32.PACK_AB_MERGE_C R184, R178, R123, R125 ;  /* 0x0000007bb2b8723e */ /* 0x000fe2000480707d */
[----:B------:R-:W-:Y:S01]  /*83a0*/  FMUL.FTZ R57, R57, R5 ;  /* 0x0000000539397220 */ /* 0x000fe20000410000 */
[----:B------:R-:W-:Y:S01]  /*83b0*/  F2FP.SATFINITE.E4M3.F32.PACK_AB_MERGE_C R186, R182, R127, R129 ;  /* 0x0000007fb6ba723e */ /* 0x000fe20004807081 */
[----:B------:R-:W-:Y:S01]  /*83c0*/  FMUL.FTZ R60, R60, R5 ;  /* 0x000000053c3c7220 */ /* 0x000fe20000410000 */
[----:B------:R-:W-:Y:S01]  /*83d0*/  F2FP.SATFINITE.E4M3.F32.PACK_AB_MERGE_C R188, R190, R131, R105 ;  /* 0x00000083bebc723e */ /* 0x000fe20004807069 */
[-C--:B------:R-:W-:Y:S01]  /*83e0*/  FMUL.FTZ R61, R61, R5.reuse ;  /* 0x000000053d3d7220 */ /* 0x080fe20000410000 */
        /* <DEDUP_REMOVED lines=11> */
[----:B------:R-:W-:Y:S01]  /*84a0*/  FMUL.FTZ R85, R85, R5 ;  /* 0x0000000555557220 */ /* 0x000fe20000410000 */
        /* <DEDUP_REMOVED lines=32> */
[----:B------:R-:W-:Y:S01]  /*86b0*/  F2FP.SATFINITE.E4M3.F32.PACK_AB_MERGE_C R172, R13, R172, R15 ;  /* 0x000000ac0dac723e */ /* 0x000fe2000480700f */
[----:B------:R-:W-:Y:S01]  /*86c0*/  IMAD.MOV.U32 R3, RZ, RZ, R12 ;  /* 0x000000ffff037224 */ /* 0x000fe200078e000c */
[----:B------:R-:W-:Y:S01]  /*86d0*/  F2FP.SATFINITE.E4M3.F32.PACK_AB_MERGE_C R173, R7, R8, R9 ;  /* 0x0000000807ad723e */ /* 0x000fe20004807009 */
[----:B------:R-:W-:Y:S01]  /*86e0*/  IMAD.MOV.U32 R174, RZ, RZ, R89 ;  /* 0x000000ffffae7224 */ /* 0x000fe200078e0059 */
[----:B------:R-:W-:Y:S01]  /*86f0*/  F2FP.SATFINITE.E4M3.F32.PACK_AB_MERGE_C R175, R101, R20, R107 ;  /* 0x0000001465af723e */ /* 0x000fe2000480706b */
[----:B------:R-:W-:Y:S01]  /*8700*/  IMAD.MOV.U32 R178, RZ, RZ, R111 ;  /* 0x000000ffffb27224 */ /* 0x000fe200078e006f */
[----:B------:R-:W-:Y:S01]  /*8710*/  F2FP.SATFINITE.E4M3.F32.PACK_AB_MERGE_C R176, R164, R91, R93 ;  /* 0x0000005ba4b0723e */ /* 0x000fe2000480705d */
[----:B------:R-:W-:Y:S01]  /*8720*/  IMAD.MOV.U32 R182, RZ, RZ, R121 ;  /* 0x000000ffffb67224 */ /* 0x000fe200078e0079 */
[----:B------:R-:W-:-:S02]  /*8730*/  F2FP.SATFINITE.E4M3.F32.PACK_AB_MERGE_C R177, R136, R109, R115 ;  /* 0x0000006d88b1723e */ /* 0x000fc40004807073 */
[----:B------:R-:W-:Y:S02]  /*8740*/  F2FP.SATFINITE.E4M3.F32.PACK_AB_MERGE_C R179, R142, R133, R135 ;  /* 0x000000858eb3723e */ /* 0x000fe40004807087 */
[----:B------:R-:W-:Y:S02]  /*8750*/  F2FP.SATFINITE.E4M3.F32.PACK_AB_MERGE_C R180, R120, R113, R117 ;  /* 0x0000007178b4723e */ /* 0x000fe40004807075 */
[----:B------:R-:W-:Y:S02]  /*8760*/  F2FP.SATFINITE.E4M3.F32.PACK_AB_MERGE_C R181, R137, R122, R124 ;  /* 0x0000007a89b5723e */ /* 0x000fe4000480707c */
[----:B------:R-:W-:Y:S02]  /*8770*/  F2FP.SATFINITE.E4M3.F32.PACK_AB_MERGE_C R183, R141, R126, R128 ;  /* 0x0000007e8db7723e */ /* 0x000fe40004807080 */
[----:B------:R-:W-:Y:S02]  /*8780*/  F2FP.SATFINITE.E4M3.F32.PACK_AB_MERGE_C R185, R145, R104, R106 ;  /* 0x0000006891b9723e */ /* 0x000fe4000480706a */
[----:B------:R-:W-:-:S02]  /*8790*/  F2FP.SATFINITE.E4M3.F32.PACK_AB_MERGE_C R187, R149, R108, R110 ;  /* 0x0000006c95bb723e */ /* 0x000fc4000480706e */
[----:B------:R-:W-:Y:S02]  /*87a0*/  F2FP.SATFINITE.E4M3.F32.PACK_AB_MERGE_C R189, R153, R88, R14 ;  /* 0x0000005899bd723e */ /* 0x000fe4000480700e */
[----:B------:R-:W-:Y:S02]  /*87b0*/  F2FP.SATFINITE.E4M3.F32.PACK_AB_MERGE_C R190, R200, R95, R97 ;  /* 0x0000005fc8be723e */ /* 0x000fe40004807061 */
[----:B------:R-:W-:Y:S02]  /*87c0*/  F2FP.SATFINITE.E4M3.F32.PACK_AB_MERGE_C R191, R98, R90, R99 ;  /* 0x0000005a62bf723e */ /* 0x000fe40004807063 */
[----:B------:R-:W-:Y:S01]  /*87d0*/  MOV R5, R10 ;  /* 0x0000000a00057202 */ /* 0x000fe20000000f00 */
[----:B------:R-:W-:Y:S06]  /*87e0*/  @P1 BRA `(.L_x_25) ;  /* 0xffffffc8005c1947 */ /* 0x000fec000383ffff */
.L_x_14:
[----:B------:R-:W-:Y:S06]  /*87f0*/  BAR.ARV 0x8, 0x180 ;  /* 0x0206000000007b1d */ /* 0x000fec0000002000 */
[----:B------:R-:W-:Y:S05]  /*8800*/  @!P0 BRA `(.L_x_26) ;  /* 0x0000000000048947 */ /* 0x000fea0003800000 */
[----:B------:R-:W-:Y:S01]  /*8810*/  BPT.TRAP 0x1 ;  /* 0x000000040000795c */ /* 0x000fe20000300000 */
.L_x_26:
[----:B------:R-:W-:Y:S01]  /*8820*/  ULEA UR4, UR43, UR39, 0x3 ;  /* 0x000000272b047291 */ /* 0x000fe2000f8e183f */
[----:B------:R-:W-:-:S05]  /*8830*/  IMAD.U32 R0, RZ, RZ, UR44 ;  /* 0x0000002cff007e24 */ /* 0x000fca000f8e00ff */
[----:B------:R-:W-:-:S04]  /*8840*/  SHF.L.U32 R0, R0, 0x1f, RZ ;  /* 0x0000001f00007819 */ /* 0x000fc800000006ff */
[----:B------:R0:W1:Y:S01]  /*8850*/  SYNCS.PHASECHK.TRANS64.TRYWAIT P1, [UR4+0x29850], R0 ;  /* 0x02985000ff0075a7 */ /* 0x0000620008020144 */
[----:B------:R-:W-:Y:S05]  /*8860*/  @!P0 BRA `(.L_x_27) ;  /* 0x0000000000048947 */ /* 0x000fea0003800000 */
[----:B------:R-:W-:Y:S01]  /*8870*/  BPT.TRAP 0x1 ;  /* 0x000000040000795c */ /* 0x000fe20000300000 */
.L_x_27:
[----:B-1----:R-:W-:Y:S05]  /*8880*/  @P1 BRA `(.L_x_28) ;  /* 0x0000000000081947 */ /* 0x002fea0003800000 */
[----:B------:R-:W1:Y:S02]  /*8890*/  SYNCS.PHASECHK.TRANS64.TRYWAIT P1, [UR4+0x29850], R0 ;  /* 0x02985000ff0075a7 */ /* 0x000e640008020144 */
[----:B-1----:R-:W-:Y:S05]  /*88a0*/  @!P1 BRA `(.L_x_29) ;  /* 0x00000070009c9947 */ /* 0x002fea0003800000 */
.L_x_28:
[----:B------:R-:W-:Y:S01]  /*88b0*/  UIADD3 UR5, UR39, 0x400, URZ ;  /* 0x0000040027057890 */ /* 0x000fe2000fffe03f */
[----:B------:R-:W-:Y:S01]  /*88c0*/  WARPGROUP.ARRIVE ;  /* 0x00000000000079c5 */ /* 0x000fe20000000000 */
[----:B------:R-:W-:Y:S01]  /*88d0*/  UMOV UR7, 0xc0000010 ;  /* 0xc000001000077882 */ /* 0x000fe20000000000 */
[----:B------:R-:W-:Y:S01]  /*88e0*/  IMAD.MOV.U32 R5, RZ, RZ, 0x3f800000 ;  /* 0x3f800000ff057424 */ /* 0x000fe200078e00ff */
        /* <DEDUP_REMOVED lines=11> */
[----:B------:R-:W-:Y:S02]  /*89a0*/  ULDC.64 UR6, c[0x0][0x9a0] ;  /* 0x0002680000067ab9 */ /* 0x000fe40000000a00 */
[----:B------:R-:W-:-:S04]  /*89b0*/  UISETP.NE.U32.AND UP0, UPT, UR6, URZ, UPT ;  /* 0x0000003f0600728c */ /* 0x000fc8000bf05070 */
[----:B------:R-:W-:-:S06]  /*89c0*/  UISETP.NE.AND.EX UP0, UPT, UR7, URZ, UPT, UP0 ;  /* 0x0000003f0700728c */ /* 0x000fcc000bf05300 */
[----:B------:R-:W-:-:S05]  /*89d0*/  PLOP3.LUT P1, PT, PT, PT, UP0, 0x80, 0x0 ;  /* 0x000000000000781c */ /* 0x000fca0003f2f008 */
[----:B------:R-:W-:Y:S01]  /*89e0*/  @UP0 USHF.R.S32.HI UR10, URZ, 0x1f, UR40 ;  /* 0x0000001f3f0a0899 */ /* 0x000fe20008011428 */
[----:B------:R-:W-:Y:S01]  /*89f0*/  @UP0 ULDC.64 UR12, c[0x0][0x9c8] ;  /* 0x00027200000c0ab9 */ /* 0x000fe20000000a00 */
[----:B------:R-:W-:Y:S02]  /*8a00*/  @UP0 UIADD3 UR8, -UR40, URZ, URZ ;  /* 0x0000003f28080290 */ /* 0x000fe4000fffe13f */
[----:B------:R-:W-:Y:S01]  /*8a10*/  @UP0 UIMAD UR10, UR10, UR12, URZ ;  /* 0x0000000c0a0a02a4 */ /* 0x000fe2000f8e023f */
[----:B------:R-:W-:Y:S02]  /*8a20*/  @UP0 ULDC UR9, c[0x0][0xc44] ;  /* 0x0003110000090ab9 */ /* 0x000fe40000000800 */
[----:B------:R-:W-:Y:S02]  /*8a30*/  @UP0 UIMAD UR11, UR9, UR8, UR42 ;  /* 0x00000008090b02a4 */ /* 0x000fe4000f8e022a */
[----:B------:R-:W-:Y:S02]  /*8a40*/  @UP0 UIMAD.WIDE.U32 UR8, UR40, UR12, URZ ;  /* 0x0000000c280802a5 */ /* 0x000fe4000f8e003f */
[----:B------:R-:W-:-:S02]  /*8a50*/  @UP0 UIMAD UR10, UR40, UR13, UR10 ;  /* 0x0000000d280a02a4 */ /* 0x000fc4000f8e020a */
[----:B------:R-:W-:Y:S02]  /*8a60*/  @UP0 USHF.R.S32.HI UR14, URZ, 0x1f, UR11 ;  /* 0x0000001f3f0e0899 */ /* 0x000fe4000801140b */
[----:B------:R-:W-:Y:S01]  /*8a70*/  @UP0 UIADD3 UR9, UR9, UR10, URZ ;  /* 0x0000000a09090290 */ /* 0x000fe2000fffe03f */
[----:B------:R-:W-:Y:S02]  /*8a80*/  @UP0 ULDC.64 UR12, c[0x0][0x9d0] ;  /* 0x00027400000c0ab9 */ /* 0x000fe40000000a00 */
[----:B------:R-:W-:Y:S02]  /*8a90*/  @UP0 UIMAD UR10, UR14, UR12, URZ ;  /* 0x0000000c0e0a02a4 */ /* 0x000fe4000f8e023f */
[----:B------:R-:W-:Y:S02]  /*8aa0*/  @UP0 UIMAD.WIDE.U32 UR8, UR11, UR12, UR8 ;  /* 0x0000000c0b0802a5 */ /* 0x000fe4000f8e0008 */
[----:B------:R-:W-:Y:S02]  /*8ab0*/  @UP0 UIMAD UR10, UR11, UR13, UR10 ;  /* 0x0000000d0b0a02a4 */ /* 0x000fe4000f8e020a */
[----:B------:R-:W-:-:S02]  /*8ac0*/  @UP0 ULEA UR6, UP1, UR8, UR6, 0x2 ;  /* 0x0000000608060291 */ /* 0x000fc4000f82103f */
[----:B------:R-:W-:-:S04]  /*8ad0*/  @UP0 UIADD3 UR9, UR9, UR10, URZ ;  /* 0x0000000a09090290 */ /* 0x000fc8000fffe03f */
[----:B------:R-:W-:Y:S01]  /*8ae0*/  MOV R8, UR6 ;  /* 0x0000000600087c02 */ /* 0x000fe20008000f00 */
[----:B------:R-:W-:Y:S02]  /*8af0*/  @UP0 ULEA.HI.X UR7, UR8, UR7, UR9, 0x2, UP1 ;  /* 0x0000000708070291 */ /* 0x000fe400088f1409 */
[----:B------:R-:W-:-:S04]  /*8b00*/  UIADD3 UR6, UR5, 0x200, URZ ;  /* 0x0000020005067890 */ /* 0x000fc8000fffe03f */
[----:B------:R-:W-:Y:S01]  /*8b10*/  IMAD.U32 R9, RZ, RZ, UR7 ;  /* 0x00000007ff097e24 */ /* 0x000fe2000f8e00ff */
[----:B------:R-:W-:-:S04]  /*8b20*/  UMOV UR7, 0xc0000010 ;  /* 0xc000001000077882 */ /* 0x000fc80000000000 */
[----:B------:R2:W3:Y:S01]  /*8b30*/  @P1 LDG.E R5, desc[UR48][R8.64] ;  /* 0x0000003008051981 */ /* 0x0004e2000c1e1900 */
[----:B------:R-:W-:Y:S02]  /*8b40*/  WARPGROUP.DEPBAR.LE gsb0, 0x0 ;  /* 0x00008000000079c5 */ /* 0x000fe40000010000 */
[----:B------:R-:W-:-:S06]  /*8b50*/  WARPGROUP.ARRIVE ;  /* 0x00000000000079c5 */ /* 0x000fcc0000000000 */
[----:B------:R-:W-:Y:S01]  /*8b60*/  QGMMA.64x128x32.F32.E4M3.E4M3 R24, R180, gdesc[UR4], R24, gsb0 ;  /* 0x01e00004b4187df3 */ /* 0x000fe20008000818 */
[----:B------:R-:W-:Y:S01]  /*8b70*/  UIADD3 UR6, UR5, 0x300, URZ ;  /* 0x0000030005067890 */ /* 0x000fe2000fffe03f */
[----:B------:R-:W-:Y:S01]  /*8b80*/  UMOV UR7, 0xc0000010 ;  /* 0xc000001000077882 */ /* 0x000fe20000000000 */
[----:B-1----:R-:W1:Y:S04]  /*8b90*/  SHFL.BFLY PT, R3, R4, 0x2, 0x1f ;  /* 0x0c401f0004037f89 */ /* 0x002e6800000e0000 */
[----:B------:R-:W4:Y:S01]  /*8ba0*/  SHFL.BFLY PT, R7, R6, 0x2, 0x1f ;  /* 0x0c401f0006077f89 */ /* 0x000f2200000e0000 */
[----:B------:R-:W-:Y:S02]  /*8bb0*/  WARPGROUP.DEPBAR.LE gsb0, 0x0 ;  /* 0x00008000000079c5 */ /* 0x000fe40000010000 */
[----:B------:R-:W-:-:S06]  /*8bc0*/  WARPGROUP.ARRIVE ;  /* 0x00000000000079c5 */ /* 0x000fcc0000000000 */
[----:B------:R-:W-:Y:S01]  /*8bd0*/  QGMMA.64x128x32.F32.E4M3.E4M3 R24, R184, gdesc[UR4], R24, gsb0 ;  /* 0x01e00004b8187df3 */ /* 0x000fe20008000818 */
[----:B------:R-:W-:Y:S01]  /*8be0*/  UIADD3 UR6, UR5, 0x400, URZ ;  /* 0x0000040005067890 */ /* 0x000fe2000fffe03f */
[----:B------:R-:W-:Y:S01]  /*8bf0*/  UMOV UR7, 0xc0000010 ;  /* 0xc000001000077882 */ /* 0x000fe20000000000 */
[----:B-1----:R-:W-:-:S01]  /*8c00*/  FADD.FTZ R3, R3, R4 ;  /* 0x0000000403037221 */ /* 0x002fc20000010000 */
[----:B----4-:R-:W-:-:S04]  /*8c10*/  FADD.FTZ R7, R7, R6 ;  /* 0x0000000607077221 */ /* 0x010fc80000010000 */
[----:B0-----:R-:W0:Y:S04]  /*8c20*/  SHFL.BFLY PT, R0, R3, 0x1, 0x1f ;  /* 0x0c201f0003007f89 */ /* 0x001e2800000e0000 */
[----:B--2---:R-:W1:Y:S01]  /*8c30*/  SHFL.BFLY PT, R8, R7, 0x1, 0x1f ;  /* 0x0c201f0007087f89 */ /* 0x004e6200000e0000 */
[----:B------:R-:W-:Y:S02]  /*8c40*/  IMAD.MOV.U32 R4, RZ, RZ, RZ ;  /* 0x000000ffff047224 */ /* 0x000fe400078e00ff */
[----:B0-----:R-:W-:Y:S01]  /*8c50*/  FADD.FTZ R13, R3, R0 ;  /* 0x00000000030d7221 */ /* 0x001fe20000010000 */
[----:B-1----:R-:W-:-:S04]  /*8c60*/  FADD.FTZ R14, R7, R8 ;  /* 0x00000008070e7221 */ /* 0x002fc80000010000 */
[C---:B------:R-:W-:Y:S01]  /*8c70*/  FSETP.NE.FTZ.AND P1, PT, R13.reuse, RZ, PT ;  /* 0x000000ff0d00720b */ /* 0x040fe20003f35000 */
[----:B------:R-:W-:Y:S01]  /*8c80*/  FMUL.FTZ R15, R13, 0.00390625 ;  /* 0x3b8000000d0f7820 */ /* 0x000fe20000410000 */
[----:B------:R-:W-:-:S04]  /*8c90*/  FMUL.FTZ R20, R14, 0.00390625 ;  /* 0x3b8000000e147820 */ /* 0x000fc80000410000 */
[----:B------:R-:W-:Y:S02]  /*8ca0*/  FSETP.NE.FTZ.AND P2, PT, R15, RZ, PT ;  /* 0x000000ff0f00720b */ /* 0x000fe40003f55000 */
[----:B------:R-:W-:-:S05]  /*8cb0*/  FSETP.NE.FTZ.AND P3, PT, R20, RZ, PT ;  /* 0x000000ff1400720b */ /* 0x000fca0003f75000 */
[----:B------:R-:W-:Y:S01]  /*8cc0*/  @P1 MUFU.RCP R4, R13 ;  /* 0x0000000d00041308 */ /* 0x000fe20000001000 */
[----:B------:R-:W-:Y:S01]  /*8cd0*/  FSETP.NE.FTZ.AND P1, PT, R14, RZ, PT ;  /* 0x000000ff0e00720b */ /* 0x000fe20003f35000 */
[----:B------:R-:W-:Y:S01]  /*8ce0*/  IMAD.MOV.U32 R8, RZ, RZ, RZ ;  /* 0x000000ffff087224 */ /* 0x000fe200078e00ff */
[----:B------:R-:W-:Y:S02]  /*8cf0*/  WARPGROUP.DEPBAR.LE gsb0, 0x0 ;  /* 0x00008000000079c5 */ /* 0x000fe40000010000 */
[----:B------:R-:W-:-:S06]  /*8d00*/  WARPGROUP.ARRIVE ;  /* 0x00000000000079c5 */ /* 0x000fcc0000000000 */
[----:B------:R-:W-:Y:S01]  /*8d10*/  QGMMA.64x128x32.F32.E4M3.E4M3 R24, R188, gdesc[UR4], R24, gsb0 ;  /* 0x01e00004bc187df3 */ /* 0x000fe20008000818 */
[----:B------:R-:W0:Y:S08]  /*8d20*/  @P3 MUFU.LG2 R9, R20 ;  /* 0x0000001400093308 */ /* 0x000e300000000c00 */
[----:B------:R-:W1:Y:S08]  /*8d30*/  @P2 MUFU.LG2 R6, R15 ;  /* 0x0000000f00062308 */ /* 0x000e700000000c00 */
[----:B------:R-:W2:Y:S01]  /*8d40*/  @P1 MUFU.RCP R8, R14 ;  /* 0x0000000e00081308 */ /* 0x000ea20000001000 */
[----:B------:R-:W-:Y:S01]  /*8d50*/  @P3 FMUL.FTZ R88, R11, 0.69314718246459960938 ;  /* 0x3f3172180b583820 */ /* 0x000fe20000410000 */
[----:B0-----:R-:W-:Y:S01]  /*8d60*/  @P3 FMUL.FTZ R9, R9, 0.69314718246459960938 ;  /* 0x3f31721809093820 */ /* 0x001fe20000410000 */
[----:B------:R-:W-:Y:S01]  /*8d70*/  @P2 FMUL.FTZ R7, R11, 0.69314718246459960938 ;  /* 0x3f3172180b072820 */ /* 0x000fe20000410000 */
[----:B------:R-:W-:-:S02]  /*8d80*/  IMAD.MOV.U32 R0, RZ, RZ, -0x800000 ;  /* 0xff800000ff007424 */ /* 0x000fc400078e00ff */
[----:B---3--:R-:W-:Y:S01]  /*8d90*/  FMUL.FTZ R11, R4, R5 ;  /* 0x00000005040b7220 */ /* 0x008fe20000410000 */
[----:B------:R-:W-:Y:S02]  /*8da0*/  IMAD.MOV.U32 R3, RZ, RZ, -0x800000 ;  /* 0xff800000ff037424 */ /* 0x000fe400078e00ff */
[----:B-1----:R-:W-:Y:S01]  /*8db0*/  @P2 FMUL.FTZ R6, R6, 0.69314718246459960938 ;  /* 0x3f31721806062820 */ /* 0x002fe20000410000 */
[----:B------:R-:W-:-:S03]  /*8dc0*/  @P3 FFMA.FTZ R0, R88, R10, R9 ;  /* 0x0000000a58003223 */ /* 0x000fc60000010009 */
[----:B------:R-:W-:Y:S01]  /*8dd0*/  @P2 FFMA.FTZ R3, R7, R12, R6 ;  /* 0x0000000c07032223 */ /* 0x000fe20000010006 */
[----:B--2---:R-:W-:Y:S01]  /*8de0*/  FMUL.FTZ R88, R8, R5 ;  /* 0x0000000508587220 */ /* 0x004fe20000410000 */
[----:B------:R-:W-:Y:S02]  /*8df0*/  WARPGROUP.DEPBAR.LE gsb0, 0x0 ;  /* 0x00008000000079c5 */ /* 0x000fe40000010000 */
[----:B------:R-:W-:Y:S05]  /*8e00*/  @!P0 BRA `(.L_x_30) ;  /* 0x0000000000048947 */ /* 0x000fea0003800000 */
[----:B------:R-:W-:Y:S01]  /*8e10*/  BPT.TRAP 0x1 ;  /* 0x000000040000795c */ /* 0x000fe20000300000 */
.L_x_30:
[----:B------:R-:W0:Y:S01]  /*8e20*/  S2R R89, SR_TID.X ;  /* 0x0000000000597919 */ /* 0x000e220000002100 */
[----:B------:R-:W-:Y:S01]  /*8e30*/  ULDC.64 UR6, c[0x4][0x40] ;  /* 0x0100100000067ab9 */ /* 0x000fe20000000a00 */
[----:B------:R-:W1:Y:S01]  /*8e40*/  S2UR UR5, SR_SWINHI ;  /* 0x00000000000579c3 */ /* 0x000e620000002f00 */
        /* <DEDUP_REMOVED lines=10> */
[----:B------:R-:W-:Y:S01]  /*8ef0*/  FMUL.FTZ R15, R38, R88 ;  /* 0x00000058260f7220 */ /* 0x000fe20000410000 */
[----:B------:R-:W-:Y:S01]  /*8f00*/  ULDC.64 UR8, c[0x0][0xb90] ;  /* 0x0002e40000087ab9 */ /* 0x000fe20000000a00 */
[----:B------:R-:W-:Y:S01]  /*8f10*/  USHF.R.S32.HI UR14, URZ, 0x1f, UR40 ;  /* 0x0000001f3f0e7899 */ /* 0x000fe20008011428 */
[----:B------:R-:W-:Y:S01]  /*8f20*/  ULDC.64 UR10, c[0x0][0xb98] ;  /* 0x0002e600000a7ab9 */ /* 0x000fe20000000a00 */
[----:B0-----:R-:W-:-:S05]  /*8f30*/  IMAD.SHL.U32 R4, R89, 0x4, RZ ;  /* 0x0000000459047824 */ /* 0x001fca00078e00ff */
[----:B------:R-:W-:-:S04]  /*8f40*/  LOP3.LUT R4, R4, 0xc, RZ, 0xc0, !PT ;  /* 0x0000000c04047812 */ /* 0x000fc800078ec0ff */
[----:B------:R-:W-:-:S04]  /*8f50*/  IADD3 R4, P0, R4, UR6, RZ ;  /* 0x0000000604047c10 */ /* 0x000fc8000ff1e0ff */
[----:B------:R-:W-:-:S05]  /*8f60*/  IADD3.X R5, RZ, UR7, RZ, P0, !PT ;  /* 0x00000007ff057c10 */ /* 0x000fca00087fe4ff */
[----:B------:R0:W2:Y:S01]  /*8f70*/  LDG.E.CONSTANT R4, desc[UR48][R4.64] ;  /* 0x0000003004047981 */ /* 0x0000a2000c1e9900 */
        /* <DEDUP_REMOVED lines=9> */
[-C--:B0-----:R-:W-:Y:S01]  /*9010*/  FMUL.FTZ R5, R30, R88.reuse ;  /* 0x000000581e057220 */ /* 0x081fe20000410000 */
        /* <DEDUP_REMOVED lines=8> */
[----:B------:R-:W-:Y:S01]  /*90a0*/  F2FP.BF16.F32.PACK_AB R6, R6, R7 ;  /* 0x000000070606723e */ /* 0x000fe200000010ff */
[-C--:B------:R-:W-:Y:S01]  /*90b0*/  FMUL.FTZ R44, R60, R11.reuse ;  /* 0x0000000b3c2c7220 */ /* 0x080fe20000410000 */
[-C--:B------:R-:W-:Y:S01]  /*90c0*/  FMUL.FTZ R52, R68, R11.reuse ;  /* 0x0000000b44347220 */ /* 0x080fe20000410000 */
[-C--:B------:R-:W-:Y:S01]  /*90d0*/  FMUL.FTZ R53, R64, R11.reuse ;  /* 0x0000000b40357220 */ /* 0x080fe20000410000 */
[-C--:B------:R-:W-:Y:S01]  /*90e0*/  FMUL.FTZ R56, R69, R11.reuse ;  /* 0x0000000b45387220 */ /* 0x080fe20000410000 */
[-C--:B------:R-:W-:Y:S01]  /*90f0*/  FMUL.FTZ R61, R72, R11.reuse ;  /* 0x0000000b483d7220 */ /* 0x080fe20000410000 */
[-C--:B------:R-:W-:Y:S01]  /*9100*/  FMUL.FTZ R65, R73, R11.reuse ;  /* 0x0000000b49417220 */ /* 0x080fe20000410000 */
[----:B------:R-:W-:Y:S01]  /*9110*/  LOP3.LUT P0, R7, R89, 0x3, RZ, 0xc0, !PT ;  /* 0x0000000359077812 */ /* 0x000fe2000780c0ff */
        /* <DEDUP_REMOVED lines=11> */
[----:B------:R-:W-:Y:S01]  /*91d0*/  FMUL.FTZ R35, R54, R88 ;  /* 0x0000005836237220 */ /* 0x000fe20000410000 */
[----:B------:R-:W-:Y:S01]  /*91e0*/  F2FP.BF16.F32.PACK_AB R5, R5, R8 ;  /* 0x000000080505723e */ /* 0x000fe200000010ff */
[----:B------:R-:W-:Y:S01]  /*91f0*/  UMOV UR6, UR39 ;  /* 0x0000002700067c82 */ /* 0x000fe20008000000 */
[----:B-1----:R-:W-:Y:S01]  /*9200*/  UMOV UR7, UR5 ;  /* 0x0000000500077c82 */ /* 0x002fe20008000000 */
[-C--:B------:R-:W-:Y:S01]  /*9210*/  FMUL.FTZ R38, R50, R88.reuse ;  /* 0x0000005832267220 */ /* 0x080fe20000410000 */
[-C--:B------:R-:W-:Y:S01]  /*9220*/  FMUL.FTZ R39, R55, R88.reuse ;  /* 0x0000005837277220 */ /* 0x080fe20000410000 */
[-C--:B------:R-:W-:Y:S01]  /*9230*/  FMUL.FTZ R42, R51, R88.reuse ;  /* 0x00000058332a7220 */ /* 0x080fe20000410000 */
[-C--:B------:R-:W-:Y:S01]  /*9240*/  FMUL.FTZ R47, R63, R88.reuse ;  /* 0x000000583f2f7220 */ /* 0x080fe20000410000 */
[----:B------:R-:W-:Y:S01]  /*9250*/  FMUL.FTZ R54, R66, R88 ;  /* 0x0000005842367220 */ /* 0x000fe20000410000 */
[----:B------:R-:W-:Y:S01]  /*9260*/  F2FP.BF16.F32.PACK_AB R9, R9, R10 ;  /* 0x0000000a0909723e */ /* 0x000fe200000010ff */
[----:B------:R-:W-:Y:S01]  /*9270*/  FMUL.FTZ R63, R79, R88 ;  /* 0x000000584f3f7220 */ /* 0x000fe20000410000 */
[----:B------:R-:W-:Y:S01]  /*9280*/  F2FP.BF16.F32.PACK_AB R8, R25, R26 ;  /* 0x0000001a1908723e */ /* 0x000fe200000010ff */
[----:B------:R-:W-:Y:S01]  /*9290*/  FMUL.FTZ R66, R75, R88 ;  /* 0x000000584b427220 */ /* 0x000fe20000410000 */
[----:B------:R-:W-:Y:S01]  /*92a0*/  F2FP.BF16.F32.PACK_AB R30, R27, R30 ;  /* 0x0000001e1b1e723e */ /* 0x000fe200000010ff */
[----:B------:R-:W-:Y:S01]  /*92b0*/  IMAD.U32 R26, RZ, RZ, UR6 ;  /* 0x00000006ff1a7e24 */ /* 0x000fe2000f8e00ff */
[----:B------:R-:W-:Y:S01]  /*92c0*/  ISETP.EQ.OR P0, PT, R7, 0x3, !P0 ;  /* 0x000000030700780c */ /* 0x000fe20004702670 */
[----:B------:R-:W-:Y:S01]  /*92d0*/  IMAD.U32 R27, RZ, RZ, UR7 ;  /* 0x00000007ff1b7e24 */ /* 0x000fe2000f8e00ff */
[----:B------:R-:W-:Y:S01]  /*92e0*/  F2FP.BF16.F32.PACK_AB R44, R44, R45 ;  /* 0x0000002d2c2c723e */ /* 0x000fe200000010ff */
[----:B------:R-:W-:Y:S01]  /*92f0*/  FMUL.FTZ R50, R59, R88 ;  /* 0x000000583b327220 */ /* 0x000fe20000410000 */
[----:B------:R-:W-:Y:S01]  /*9300*/  F2FP.BF16.F32.PACK_AB R43, R43, R46 ;  /* 0x0000002e2b2b723e */ /* 0x000fe200000010ff */
[-C--:B------:R-:W-:Y:S01]  /*9310*/  FMUL.FTZ R59, R78, R88.reuse ;  /* 0x000000584e3b7220 */ /* 0x080fe20000410000 */
[----:B------:R-:W-:Y:S01]  /*9320*/  F2FP.BF16.F32.PACK_AB R49, R48, R49 ;  /* 0x000000313031723e */ /* 0x000fe200000010ff */
[-C--:B------:R-:W-:Y:S01]  /*9330*/  FMUL.FTZ R62, R74, R88.reuse ;  /* 0x000000584a3e7220 */ /* 0x080fe20000410000 */
[----:B------:R-:W-:Y:S01]  /*9340*/  F2FP.BF16.F32.PACK_AB R68, R68, R69 ;  /* 0x000000454444723e */ /* 0x000fe200000010ff */
[-C--:B------:R-:W-:Y:S01]  /*9350*/  FMUL.FTZ R51, R70, R88.reuse ;  /* 0x0000005846337220 */ /* 0x080fe20000410000 */
[----:B------:R-:W-:Y:S01]  /*9360*/  F2FP.BF16.F32.PACK_AB R73, R72, R73 ;  /* 0x000000494849723e */ /* 0x000fe200000010ff */
[-C--:B------:R-:W-:Y:S01]  /*9370*/  FMUL.FTZ R55, R71, R88.reuse ;  /* 0x0000005847377220 */ /* 0x080fe20000410000 */
[----:B------:R-:W-:Y:S01]  /*9380*/  SEL R45, R6, R9, P0 ;  /* 0x00000009062d7207 */ /* 0x000fe20000000000 */
[----:B------:R-:W-:Y:S01]  /*9390*/  FMUL.FTZ R58, R67, R88 ;  /* 0x00000058433a7220 */ /* 0x000fe20000410000 */
[----:B------:R-:W-:Y:S01]  /*93a0*/  SEL R46, R9, R6, P0 ;  /* 0x00000006092e7207 */ /* 0x000fe20000000000 */
[----:B------:R-:W-:Y:S01]  /*93b0*/  IMAD.WIDE R6, R170, 0x2, R26 ;  /* 0x00000002aa067825 */ /* 0x000fe200078e021a */
[----:B------:R-:W-:-:S03]  /*93c0*/  F2FP.BF16.F32.PACK_AB R35, R35, R38 ;  /* 0x000000262323723e */ /* 0x000fc600000010ff */
[----:B------:R-:W-:Y:S01]  /*93d0*/  FMUL.FTZ R71, R87, R88 ;  /* 0x0000005857477220 */ /* 0x000fe20000410000 */
[----:B------:R-:W-:Y:S01]  /*93e0*/  F2FP.BF16.F32.PACK_AB R42, R39, R42 ;  /* 0x0000002a272a723e */ /* 0x000fe200000010ff */
[-C--:B------:R-:W-:Y:S01]  /*93f0*/  FMUL.FTZ R67, R86, R88.reuse ;  /* 0x0000005856437220 */ /* 0x080fe20000410000 */
[----:B------:R-:W-:Y:S01]  /*9400*/  F2FP.BF16.F32.PACK_AB R52, R52, R53 ;  /* 0x000000353434723e */ /* 0x000fe200000010ff */
[-C--:B------:R-:W-:Y:S01]  /*9410*/  FMUL.FTZ R70, R82, R88.reuse ;  /* 0x0000005852467220 */ /* 0x080fe20000410000 */
[----:B------:R-:W-:Y:S01]  /*9420*/  F2FP.BF16.F32.PACK_AB R57, R56, R57 ;  /* 0x000000393839723e */ /* 0x000fe200000010ff */
[----:B------:R-:W-:Y:S01]  /*9430*/  FMUL.FTZ R74, R83, R88 ;  /* 0x00000058534a7220 */ /* 0x000fe20000410000 */
[----:B------:R-:W-:Y:S01]  /*9440*/  F2FP.BF16.F32.PACK_AB R60, R60, R61 ;  /* 0x0000003d3c3c723e */ /* 0x000fe200000010ff */
[----:B------:R-:W0:Y:S01]  /*9450*/  LDC R87, c[0x0][0xc38] ;  /* 0x00030e00ff577b82 */ /* 0x000e220000000800 */
[----:B------:R-:W-:Y:S01]  /*9460*/  F2FP.BF16.F32.PACK_AB R66, R63, R66 ;  /* 0x000000423f42723e */ /* 0x000fe200000010ff */
[----:B------:R-:W-:Y:S01]  /*9470*/  UIADD3 UR5, -UR40, URZ, URZ ;  /* 0x0000003f28057290 */ /* 0x000fe2000fffe13f */
[----:B------:R-:W-:Y:S01]  /*9480*/  F2FP.BF16.F32.PACK_AB R65, R64, R65 ;  /* 0x000000414041723e */ /* 0x000fe200000010ff */
[----:B------:R-:W-:Y:S01]  /*9490*/  ULDC UR6, c[0x0][0xc44] ;  /* 0x0003110000067ab9 */ /* 0x000fe20000000800 */
[----:B------:R-:W-:Y:S01]  /*94a0*/  SEL R61, R44, R49, P0 ;  /* 0x000000312c3d7207 */ /* 0x000fe20000000000 */
[----:B------:R-:W-:Y:S01]  /*94b0*/  UIMAD UR13, UR6, UR5, UR42 ;  /* 0x00000005060d72a4 */ /* 0x000fe2000f8e022a */
[----:B------:R-:W-:Y:S01]  /*94c0*/  SEL R63, R68, R73, P0 ;  /* 0x00000049443f7207 */ /* 0x000fe20000000000 */
[----:B------:R-:W-:Y:S01]  /*94d0*/  UIADD3 UR4, UR4, 0x29860, URZ ;  /* 0x0002986004047890 */ /* 0x000fe2000fffe03f */
[----:B------:R-:W-:Y:S01]  /*94e0*/  SEL R44, R49, R44, P0 ;  /* 0x0000002c312c7207 */ /* 0x000fe20000000000 */
[----:B------:R-:W-:Y:S01]  /*94f0*/  USHF.R.S32.HI UR12, URZ, 0x1f, UR13 ;  /* 0x0000001f3f0c7899 */ /* 0x000fe2000801140d */
[----:B------:R-:W-:Y:S01]  /*9500*/  SEL R68, R73, R68, P0 ;  /* 0x0000004449447207 */ /* 0x000fe20000000000 */
[----:B------:R-:W-:Y:S01]  /*9510*/  UPRMT UR4, UR37, 0x654, UR4 ;  /* 0x0000065425047896 */ /* 0x000fe20008000004 */
[----:B------:R-:W-:Y:S01]  /*9520*/  F2FP.BF16.F32.PACK_AB R12, R11, R12 ;  /* 0x0000000c0b0c723e */ /* 0x000fe200000010ff */
[----:B------:R-:W-:Y:S01]  /*9530*/  UIMAD UR5, UR12, UR8, URZ ;  /* 0x000000080c0572a4 */ /* 0x000fe2000f8e023f */
[----:B------:R-:W-:Y:S01]  /*9540*/  SEL R49, R52, R57, P0 ;  /* 0x0000003934317207 */ /* 0x000fe20000000000 */
[----:B------:R-:W-:Y:S01]  /*9550*/  UIMAD.WIDE.U32 UR6, UR13, UR8, URZ ;  /* 0x000000080d0672a5 */ /* 0x000fe2000f8e003f */
[----:B------:R-:W-:Y:S01]  /*9560*/  SEL R73, R35, R42, P0 ;  /* 0x0000002a23497207 */ /* 0x000fe20000000000 */
[----:B------:R-:W-:Y:S01]  /*9570*/  UIMAD UR5, UR13, UR9, UR5 ;  /* 0x000000090d0572a4 */ /* 0x000fe2000f8e0205 */
[----:B------:R-:W-:Y:S01]  /*9580*/  SEL R72, R42, R35, P0 ;  /* 0x000000232a487207 */ /* 0x000fe20000000000 */
[----:B------:R-:W-:Y:S01]  /*9590*/  UIMAD UR8, UR14, UR10, URZ ;  /* 0x0000000a0e0872a4 */ /* 0x000fe2000f8e023f */
[----:B------:R-:W-:Y:S01]  /*95a0*/  F2FP.BF16.F32.PACK_AB R15, R15, R20 ;  /* 0x000000140f0f723e */ /* 0x000fe200000010ff */
[----:B------:R-:W-:Y:S01]  /*95b0*/  SYNCS.ARRIVE.TRANS64.RED.A1T0 RZ, [UR4], RZ ;  /* 0x000000ffffff79a7 */ /* 0x000fe20008100404 */
[----:B------:R-:W-:Y:S01]  /*95c0*/  SEL R52, R57, R52, P0 ;  /* 0x0000003439347207 */ /* 0x000fe20000000000 */
[----:B------:R-:W-:Y:S01]  /*95d0*/  UIADD3 UR7, UR7, UR5, URZ ;  /* 0x0000000507077290 */ /* 0x000fe2000fffe03f */
[----:B------:R-:W-:Y:S01]  /*95e0*/  IADD3 R35, P6, R6, 0x4060, RZ ;  /* 0x0000406006237810 */ /* 0x000fe20007fde0ff */
[----:B------:R-:W-:Y:S01]  /*95f0*/  UIMAD UR8, UR40, UR11, UR8 ;  /* 0x0000000b280872a4 */ /* 0x000fe2000f8e0208 */
[----:B------:R-:W-:Y:S01]  /*9600*/  SEL R57, R60, R65, P0 ;  /* 0x000000413c397207 */ /* 0x000fe20000000000 */
[----:B------:R-:W-:Y:S01]  /*9610*/  UIMAD.WIDE.U32 UR6, UR40, UR10, UR6 ;  /* 0x0000000a280672a5 */ /* 0x000fe2000f8e0006 */
[----:B------:R-:W-:Y:S01]  /*9620*/  F2FP.BF16.F32.PACK_AB R59, R59, R62 ;  /* 0x0000003e3b3b723e */ /* 0x000fe200000010ff */
[----:B------:R-:W-:Y:S01]  /*9630*/  ULDC.64 UR4, c[0x0][0xb50] ;  /* 0x0002d40000047ab9 */ /* 0x000fe20000000a00 */
[----:B------:R-:W-:-:S02]  /*9640*/  SEL R60, R65, R60, P0 ;  /* 0x0000003c413c7207 */ /* 0x000fc40000000000 */
[----:B------:R-:W-:Y:S02]  /*9650*/  F2FP.BF16.F32.PACK_AB R31, R31, R34 ;  /* 0x000000221f1f723e */ /* 0x000fe400000010ff */
[----:B------:R-:W-:Y:S02]  /*9660*/  SEL R65, R5, R12, P0 ;  /* 0x0000000c05417207 */ /* 0x000fe40000000000 */
[----:B------:R-:W-:Y:S01]  /*9670*/  SEL R62, R12, R5, P0 ;  /* 0x000000050c3e7207 */ /* 0x000fe20000000000 */
[----:B------:R-:W-:Y:S01]  /*9680*/  IMAD R5, R18, 0x40, R2 ;  /* 0x0000004012057824 */ /* 0x000fe200078e0202 */
[----:B------:R-:W-:Y:S02]  /*9690*/  SEL R69, R15, R8, P0 ;  /* 0x000000080f457207 */ /* 0x000fe40000000000 */
[----:B------:R-:W-:Y:S01]  /*96a0*/  SEL R64, R8, R15, P0 ;  /* 0x0000000f08407207 */ /* 0x000fe20000000000 */
[----:B------:R-:W-:Y:S01]  /*96b0*/  IMAD.WIDE R26, R5, 0x2, R26 ;  /* 0x00000002051a7825 */ /* 0x000fe200078e021a */
[----:B------:R-:W-:-:S02]  /*96c0*/  LOP3.LUT R34, R35, 0x380, RZ, 0xc0, !PT ;  /* 0x0000038023227812 */ /* 0x000fc400078ec0ff */
[----:B------:R-:W-:Y:S02]  /*96d0*/  IADD3 R8, P2, R6, 0x20, RZ ;  /* 0x0000002006087810 */ /* 0x000fe40007f5e0ff */
[----:B------:R-:W-:Y:S02]  /*96e0*/  SHF.R.U64 R34, R34, 0x3, RZ ;  /* 0x0000000322227819 */ /* 0x000fe400000012ff */
[----:B------:R-:W-:Y:S02]  /*96f0*/  LOP3.LUT R5, R8, 0x380, RZ, 0xc0, !PT ;  /* 0x0000038008057812 */ /* 0x000fe400078ec0ff */
[----:B------:R-:W-:Y:S01]  /*9700*/  LOP3.LUT R34, R34, R35, RZ, 0x3c, !PT ;  /* 0x0000002322227212 */ /* 0x000fe200078e3cff */
[----:B------:R-:W-:Y:S01]  /*9710*/  IMAD.X R35, RZ, RZ, R7, P6 ;  /* 0x000000ffff237224 */ /* 0x000fe200030e0607 */
[----:B------:R-:W-:Y:S02]  /*9720*/  SHF.R.U64 R5, R5, 0x3, RZ ;  /* 0x0000000305057819 */ /* 0x000fe400000012ff */
[----:B------:R-:W-:-:S02]  /*9730*/  IADD3 R10, P6, R6, 0x40, RZ ;  /* 0x00000040060a7810 */ /* 0x000fc40007fde0ff */
[----:B------:R-:W-:Y:S02]  /*9740*/  F2FP.BF16.F32.PACK_AB R33, R32, R33 ;  /* 0x000000212021723e */ /* 0x000fe400000010ff */
[----:B------:R-:W-:Y:S02]  /*9750*/  LOP3.LUT R32, R5, R8, RZ, 0x3c, !PT ;  /* 0x0000000805207212 */ /* 0x000fe400078e3cff */
[----:B------:R-:W-:Y:S02]  /*9760*/  LOP3.LUT R5, R10, 0x380, RZ, 0xc0, !PT ;  /* 0x000003800a057812 */ /* 0x000fe400078ec0ff */
[----:B------:R-:W-:Y:S01]  /*9770*/  F2FP.BF16.F32.PACK_AB R28, R28, R29 ;  /* 0x0000001d1c1c723e */ /* 0x000fe200000010ff */
[----:B------:R-:W-:Y:S01]  /*9780*/  IMAD.X R29, RZ, RZ, R7, P6 ;  /* 0x000000ffff1d7224 */ /* 0x000fe200030e0607 */
[----:B------:R-:W-:Y:S02]  /*9790*/  SHF.R.U64 R5, R5, 0x3, RZ ;  /* 0x0000000305057819 */ /* 0x000fe400000012ff */
[----:B------:R-:W-:-:S02]  /*97a0*/  F2FP.BF16.F32.PACK_AB R51, R51, R54 ;  /* 0x000000363333723e */ /* 0x000fc400000010ff */
[----:B------:R-:W-:Y:S02]  /*97b0*/  SEL R53, R28, R33, P0 ;  /* 0x000000211c357207 */ /* 0x000fe40000000000 */
[----:B------:R-:W-:Y:S01]  /*97c0*/  SEL R54, R33, R28, P0 ;  /* 0x0000001c21367207 */ /* 0x000fe20000000000 */
[----:B------:R-:W-:Y:S01]  /*97d0*/  IMAD.X R33, RZ, RZ, R7, P2 ;  /* 0x000000ffff217224 */ /* 0x000fe200010e0607 */
[----:B------:R-:W-:Y:S02]  /*97e0*/  LOP3.LUT R28, R5, R10, RZ, 0x3c, !PT ;  /* 0x0000000a051c7212 */ /* 0x000fe400078e3cff */
[----:B------:R-:W1:Y:S01]  /*97f0*/  LDC R5, c[0x0][0xbe8] ;  /* 0x0002fa00ff057b82 */ /* 0x000e620000000800 */
[----:B------:R-:W-:Y:S02]  /*9800*/  F2FP.BF16.F32.PACK_AB R50, R47, R50 ;  /* 0x000000322f32723e */ /* 0x000fe400000010ff */
[----:B------:R-:W-:Y:S02]  /*9810*/  F2FP.BF16.F32.PACK_AB R24, R21, R24 ;  /* 0x000000181518723e */ /* 0x000fe400000010ff */
[----:B------:R-:W-:-:S02]  /*9820*/  SEL R75, R43, R50, P0 ;  /* 0x000000322b4b7207 */ /* 0x000fc40000000000 */
[----:B------:R-:W-:Y:S02]  /*9830*/  SEL R76, R50, R43, P0 ;  /* 0x0000002b324c7207 */ /* 0x000fe40000000000 */
[----:B------:R-:W-:Y:S02]  /*9840*/  LOP3.LUT R43, R6, 0x380, RZ, 0xc0, !PT ;  /* 0x00000380062b7812 */ /* 0x000fe400078ec0ff */
[----:B------:R-:W-:Y:S02]  /*9850*/  IADD3 R21, P2, R26, 0x2000, RZ ;  /* 0x000020001a157810 */ /* 0x000fe40007f5e0ff */
[----:B------:R-:W-:Y:S02]  /*9860*/  SHF.R.U64 R43, R43, 0x3, RZ ;  /* 0x000000032b2b7819 */ /* 0x000fe400000012ff */
[----:B------:R-:W-:Y:S02]  /*9870*/  LOP3.LUT R20, R21, 0x380, RZ, 0xc0, !PT ;  /* 0x0000038015147812 */ /* 0x000fe400078ec0ff */
[----:B------:R-:W-:-:S02]  /*9880*/  IADD3 R11, P3, R6, 0x4000, RZ ;  /* 0x00004000060b7810 */ /* 0x000fc40007f7e0ff */
[----:B------:R-:W-:Y:S02]  /*9890*/  F2FP.BF16.F32.PACK_AB R13, R13, R14 ;  /* 0x0000000e0d0d723e */ /* 0x000fe400000010ff */
[C---:B------:R-:W-:Y:S02]  /*98a0*/  IADD3 R14, P5, R6.reuse, 0x4040, RZ ;  /* 0x00004040060e7810 */ /* 0x040fe40007fbe0ff */
[C---:B------:R-:W-:Y:S02]  /*98b0*/  IADD3 R12, P4, R6.reuse, 0x4020, RZ ;  /* 0x00004020060c7810 */ /* 0x040fe40007f9e0ff */
[----:B------:R-:W-:Y:S02]  /*98c0*/  IADD3 R9, P1, R6, 0x60, RZ ;  /* 0x0000006006097810 */ /* 0x000fe40007f3e0ff */
[----:B------:R-:W-:Y:S01]  /*98d0*/  LOP3.LUT R42, R43, R6, RZ, 0x3c, !PT ;  /* 0x000000062b2a7212 */ /* 0x000fe200078e3cff */
[--C-:B------:R-:W-:Y:S01]  /*98e0*/  IMAD.MOV.U32 R43, RZ, RZ, R7.reuse ;  /* 0x000000ffff2b7224 */ /* 0x100fe200078e0007 */
[----:B------:R-:W-:Y:S01]  /*98f0*/  SHF.R.U64 R20, R20, 0x3, RZ ;  /* 0x0000000314147819 */ /* 0x000fe200000012ff */
[----:B------:R-:W-:Y:S01]  /*9900*/  IMAD.X R39, RZ, RZ, R7, P4 ;  /* 0x000000ffff277224 */ /* 0x000fe200020e0607 */
[----:B------:R-:W-:-:S02]  /*9910*/  LOP3.LUT R6, R11, 0x380, RZ, 0xc0, !PT ;  /* 0x000003800b067812 */ /* 0x000fc400078ec0ff */
[----:B------:R-:W-:Y:S01]  /*9920*/  LOP3.LUT R20, R20, R21, RZ, 0x3c, !PT ;  /* 0x0000001514147212 */ /* 0x000fe200078e3cff */
[----:B------:R-:W-:Y:S01]  /*9930*/  IMAD.X R21, RZ, RZ, R27, P2 ;  /* 0x000000ffff157224 */ /* 0x000fe200010e061b */
[----:B------:R-:W-:Y:S02]  /*9940*/  SHF.R.U64 R6, R6, 0x3, RZ ;  /* 0x0000000306067819 */ /* 0x000fe400000012ff */
[----:B-1----:R-:W-:Y:S02]  /*9950*/  ISETP.NE.AND P2, PT, R5, 0x1, PT ;  /* 0x000000010500780c */ /* 0x002fe40003f45270 */
[----:B------:R-:W-:Y:S02]  /*9960*/  F2FP.BF16.F32.PACK_AB R41, R40, R41 ;  /* 0x000000292829723e */ /* 0x000fe400000010ff */
[----:B------:R-:W-:Y:S02]  /*9970*/  LOP3.LUT R40, R6, R11, RZ, 0x3c, !PT ;  /* 0x0000000b06287212 */ /* 0x000fe400078e3cff */
[----:B------:R-:W-:-:S02]  /*9980*/  LOP3.LUT R6, R9, 0x380, RZ, 0xc0, !PT ;  /* 0x0000038009067812 */ /* 0x000fc400078ec0ff */
[----:B------:R-:W-:Y:S02]  /*9990*/  IADD3 R25, P6, R26, 0x1000, RZ ;  /* 0x000010001a197810 */ /* 0x000fe40007fde0ff */
[----:B------:R-:W-:Y:S02]  /*99a0*/  SHF.R.U64 R6, R6, 0x3, RZ ;  /* 0x0000000306067819 */ /* 0x000fe400000012ff */
[----:B------:R-:W-:Y:S02]  /*99b0*/  F2FP.BF16.F32.PACK_AB R67, R67, R70 ;  /* 0x000000464343723e */ /* 0x000fe400000010ff */
[----:B------:R-:W-:Y:S02]  /*99c0*/  F2FP.BF16.F32.PACK_AB R74, R71, R74 ;  /* 0x0000004a474a723e */ /* 0x000fe400000010ff */
[----:B------:R-:W-:Y:S02]  /*99d0*/  SEL R71, R30, R31, P0 ;  /* 0x0000001f1e477207 */ /* 0x000fe40000000000 */
[----:B------:R-:W-:Y:S01]  /*99e0*/  SEL R70, R31, R30, P0 ;  /* 0x0000001e1f467207 */ /* 0x000fe20000000000 */
[----:B------:R-:W-:Y:S01]  /*99f0*/  IMAD.X R31, RZ, RZ, R7, P1 ;  /* 0x000000ffff1f7224 */ /* 0x000fe200008e0607 */
[----:B------:R-:W-:-:S02]  /*9a00*/  SEL R47, R13, R24, P0 ;  /* 0x000000180d2f7207 */ /* 0x000fc40000000000 */
[----:B------:R-:W-:Y:S02]  /*9a10*/  SEL R48, R24, R13, P0 ;  /* 0x0000000d18307207 */ /* 0x000fe40000000000 */
[----:B------:R-:W-:Y:S02]  /*9a20*/  LOP3.LUT R30, R6, R9, RZ, 0x3c, !PT ;  /* 0x00000009061e7212 */ /* 0x000fe400078e3cff */
[----:B------:R-:W-:Y:S01]  /*9a30*/  MOV R79, R34 ;  /* 0x00000022004f7202 */ /* 0x000fe20000000f00 */
[----:B------:R-:W-:Y:S01]  /*9a40*/  IMAD R34, RZ, RZ, -UR42 ;  /* 0x8000002aff227e24 */ /* 0x000fe2000f8e02ff */
[----:B------:R-:W-:Y:S01]  /*9a50*/  F2FP.BF16.F32.PACK_AB R58, R55, R58 ;  /* 0x0000003a373a723e */ /* 0x000fe200000010ff */
[----:B------:R-:W1:Y:S01]  /*9a60*/  @P2 LDC R35, c[0x0][0xbec] ;  /* 0x0002fb00ff232b82 */ /* 0x000e620000000800 */
[----:B------:R-:W-:Y:S01]  /*9a70*/  LOP3.LUT R24, R25, 0x380, RZ, 0xc0, !PT ;  /* 0x0000038019187812 */ /* 0x000fe200078ec0ff */
[----:B0-----:R-:W-:Y:S01]  /*9a80*/  IMAD R87, R87, R34, UR41 ;  /* 0x0000002957577e24 */ /* 0x001fe2000f8e0222 */
[----:B------:R-:W-:Y:S01]  /*9a90*/  SEL R77, R51, R58, P0 ;  /* 0x0000003a334d7207 */ /* 0x000fe20000000000 */
[----:B------:R-:W-:Y:S01]  /*9aa0*/  IMAD.U32 R34, RZ, RZ, UR8 ;  /* 0x00000008ff227e24 */ /* 0x000fe2000f8e00ff */
[----:B------:R-:W-:Y:S01]  /*9ab0*/  SHF.R.U64 R24, R24, 0x3, RZ ;  /* 0x0000000318187819 */ /* 0x000fe200000012ff */
[----:B------:R-:W-:Y:S01]  /*9ac0*/  ULDC.64 UR8, c[0x0][0xae8] ;  /* 0x0002ba0000087ab9 */ /* 0x000fe20000000a00 */
[----:B------:R-:W-:-:S02]  /*9ad0*/  MOV R84, R30 ;  /* 0x0000001e00547202 */ /* 0x000fc40000000f00 */
[----:B------:R-:W-:Y:S01]  /*9ae0*/  SEL R58, R58, R51, P0 ;  /* 0x000000333a3a7207 */ /* 0x000fe20000000000 */
[----:B------:R-:W0:Y:S01]  /*9af0*/  @P2 LDC R30, c[0x0][0xbf0] ;  /* 0x0002fc00ff1e2b82 */ /* 0x000e220000000800 */
[----:B------:R-:W-:Y:S02]  /*9b00*/  SEL R51, R59, R66, P0 ;  /* 0x000000423b337207 */ /* 0x000fe40000000000 */
[----:B------:R-:W-:Y:S02]  /*9b10*/  SEL R66, R66, R59, P0 ;  /* 0x0000003b42427207 */ /* 0x000fe40000000000 */
[----:B------:R-:W-:Y:S02]  /*9b20*/  SEL R59, R67, R74, P0 ;  /* 0x0000004a433b7207 */ /* 0x000fe40000000000 */
[----:B------:R-:W-:Y:S01]  /*9b30*/  LOP3.LUT R24, R24, R25, RZ, 0x3c, !PT ;  /* 0x0000001918187212 */ /* 0x000fe200078e3cff */
[----:B------:R-:W-:Y:S01]  /*9b40*/  IMAD.X R25, RZ, RZ, R27, P6 ;  /* 0x000000ffff197224 */ /* 0x000fe200030e061b */
[----:B------:R-:W-:-:S02]  /*9b50*/  SEL R74, R74, R67, P0 ;  /* 0x000000434a4a7207 */ /* 0x000fc40000000000 */
[----:B------:R-:W-:Y:S02]  /*9b60*/  IADD3 R67, P6, R26, 0x7000, RZ ;  /* 0x000070001a437810 */ /* 0x000fe40007fde0ff */
[----:B------:R-:W-:Y:S02]  /*9b70*/  MOV R85, R42 ;  /* 0x0000002a00557202 */ /* 0x000fe40000000f00 */
[----:B------:R-:W-:Y:S02]  /*9b80*/  LOP3.LUT R6, R67, 0x380, RZ, 0xc0, !PT ;  /* 0x0000038043067812 */ /* 0x000fe400078ec0ff */
[----:B------:R-:W-:Y:S01]  /*9b90*/  MOV R42, R32 ;  /* 0x00000020002a7202 */ /* 0x000fe20000000f00 */
[----:B------:R-:W-:Y:S01]  /*9ba0*/  IMAD R32, R87, 0x80, R169 ;  /* 0x0000008057207824 */ /* 0x000fe200078e02a9 */
[----:B------:R-:W-:Y:S02]  /*9bb0*/  SHF.R.U64 R6, R6, 0x3, RZ ;  /* 0x0000000306067819 */ /* 0x000fe400000012ff */
[----:B------:R-:W-:-:S02]  /*9bc0*/  LOP3.LUT R13, R14, 0x380, RZ, 0xc0, !PT ;  /* 0x000003800e0d7812 */ /* 0x000fc400078ec0ff */
[----:B------:R-:W-:Y:S02]  /*9bd0*/  LOP3.LUT R6, R6, R67, RZ, 0x3c, !PT ;  /* 0x0000004306067212 */ /* 0x000fe400078e3cff */
[----:B------:R-:W-:Y:S01]  /*9be0*/  MOV R67, R28 ;  /* 0x0000001c00437202 */ /* 0x000fe20000000f00 */
[----:B-1----:R-:W-:Y:S01]  /*9bf0*/  @P2 IMAD.HI.U32 R29, R32, R35, RZ ;  /* 0x00000023201d2227 */ /* 0x002fe200078e00ff */
[----:B------:R-:W-:Y:S02]  /*9c00*/  F2FP.BF16.F32.PACK_AB R36, R36, R37 ;  /* 0x000000252424723e */ /* 0x000fe400000010ff */
[----:B------:R-:W-:Y:S01]  /*9c10*/  SHF.R.U64 R13, R13, 0x3, RZ ;  /* 0x000000030d0d7819 */ /* 0x000fe200000012ff */
[----:B------:R-:W-:Y:S01]  /*9c20*/  IMAD.X R37, RZ, RZ, R7, P5 ;  /* 0x000000ffff257224 */ /* 0x000fe200028e0607 */
[----:B------:R-:W-:Y:S02]  /*9c30*/  IADD3 R15, P1, R26, 0x3000, RZ ;  /* 0x000030001a0f7810 */ /* 0x000fe40007f3e0ff */
[----:B------:R-:W-:-:S02]  /*9c40*/  MOV R28, R32 ;  /* 0x00000020001c7202 */ /* 0x000fc40000000f00 */
[----:B------:R-:W-:Y:S02]  /*9c50*/  SEL R55, R36, R41, P0 ;  /* 0x0000002924377207 */ /* 0x000fe40000000000 */
[----:B------:R-:W-:Y:S02]  /*9c60*/  SEL R56, R41, R36, P0 ;  /* 0x0000002429387207 */ /* 0x000fe40000000000 */
[----:B0-----:R-:W-:Y:S02]  /*9c70*/  @P2 SHF.R.U32.HI R28, RZ, R30, R29 ;  /* 0x0000001eff1c2219 */ /* 0x001fe4000001161d */
[----:B------:R-:W-:Y:S02]  /*9c80*/  LOP3.LUT R36, R13, R14, RZ, 0x3c, !PT ;  /* 0x0000000e0d247212 */ /* 0x000fe400078e3cff */
[----:B------:R-:W-:Y:S01]  /*9c90*/  LOP3.LUT R14, R15, 0x380, RZ, 0xc0, !PT ;  /* 0x000003800f0e7812 */ /* 0x000fe200078ec0ff */
[----:B------:R-:W-:Y:S01]  /*9ca0*/  IMAD.MOV R30, RZ, RZ, -R28 ;  /* 0x000000ffff1e7224 */ /* 0x000fe200078e0a1c */
[----:B------:R-:W-:-:S02]  /*9cb0*/  IADD3.X R41, RZ, R7, RZ, P3, !PT ;  /* 0x00000007ff297210 */ /* 0x000fc40001ffe4ff */
[----:B------:R-:W-:Y:S02]  /*9cc0*/  SHF.R.U64 R14, R14, 0x3, RZ ;  /* 0x000000030e0e7819 */ /* 0x000fe400000012ff */
[----:B------:R-:W-:Y:S01]  /*9cd0*/  MOV R81, R36 ;  /* 0x0000002400517202 */ /* 0x000fe20000000f00 */
[----:B------:R-:W-:Y:S01]  /*9ce0*/  IMAD R37, R5, R30, R32 ;  /* 0x0000001e05257224 */ /* 0x000fe200078e0220 */
[----:B------:R-:W-:Y:S02]  /*9cf0*/  LOP3.LUT R14, R14, R15, RZ, 0x3c, !PT ;  /* 0x0000000f0e0e7212 */ /* 0x000fe400078e3cff */
[----:B------:R-:W-:Y:S02]  /*9d00*/  IADD3.X R15, RZ, R27, RZ, P1, !PT ;  /* 0x0000001bff0f7210 */ /* 0x000fe40000ffe4ff */
[----:B------:R-:W-:Y:S02]  /*9d10*/  MOV R83, R40 ;  /* 0x0000002800537202 */ /* 0x000fe40000000f00 */
[----:B------:R-:W-:-:S02]  /*9d20*/  LOP3.LUT R7, R12, 0x380, RZ, 0xc0, !PT ;  /* 0x000003800c077812 */ /* 0x000fc400078ec0ff */
[----:B------:R-:W-:Y:S02]  /*9d30*/  SHF.R.S32.HI R29, RZ, 0x1f, R28 ;  /* 0x0000001fff1d7819 */ /* 0x000fe4000001141c */
[----:B------:R-:W-:Y:S02]  /*9d40*/  IADD3 R40, P1, R28, UR6, RZ ;  /* 0x000000061c287c10 */ /* 0x000fe4000ff3e0ff */
[C---:B------:R-:W-:Y:S02]  /*9d50*/  IADD3 R11, P4, R26.reuse, 0x5000, RZ ;  /* 0x000050001a0b7810 */ /* 0x040fe40007f9e0ff */
[----:B------:R-:W-:Y:S02]  /*9d60*/  SHF.R.S32.HI R36, RZ, 0x1f, R37 ;  /* 0x0000001fff247819 */ /* 0x000fe40000011425 */
[----:B------:R-:W-:Y:S02]  /*9d70*/  SHF.R.U64 R7, R7, 0x3, RZ ;  /* 0x0000000307077819 */ /* 0x000fe400000012ff */
[----:B------:R-:W-:Y:S01]  /*9d80*/  IADD3.X R41, R29, UR7, R34, P1, !PT ;  /* 0x000000071d297c10 */ /* 0x000fe20008ffe422 */
[----:B------:R-:W-:Y:S01]  /*9d90*/  ULDC.64 UR6, c[0x0][0xb88] ;  /* 0x0002e20000067ab9 */ /* 0x000fe20000000a00 */
[----:B------:R-:W-:Y:S01]  /*9da0*/  IADD3 R13, P3, R26, 0x4000, RZ ;  /* 0x000040001a0d7810 */ /* 0x000fe20007f7e0ff */
[----:B--2---:R-:W-:Y:S01]  /*9db0*/  SHFL.IDX PT, R45, R45, R4, 0x1c1f ;  /* 0x001c1f042d2d7589 */ /* 0x004fe200000e0000 */
[----:B------:R-:W-:Y:S01]  /*9dc0*/  LOP3.LUT R33, R4, 0x2, RZ, 0x3c, !PT ;  /* 0x0000000204217812 */ /* 0x000fe200078e3cff */
[----:B------:R-:W-:Y:S01]  /*9dd0*/  IMAD R36, R36, UR6, RZ ;  /* 0x0000000624247c24 */ /* 0x000fe2000f8e02ff */
[----:B------:R-:W-:Y:S01]  /*9de0*/  LOP3.LUT R10, R11, 0x380, RZ, 0xc0, !PT ;  /* 0x000003800b0a7812 */ /* 0x000fe200078ec0ff */
[----:B------:R-:W-:Y:S01]  /*9df0*/  SHFL.IDX PT, R65, R65, R4, 0x1c1f ;  /* 0x001c1f0441417589 */ /* 0x000fe200000e0000 */
[----:B------:R-:W-:Y:S01]  /*9e00*/  LOP3.LUT R38, R7, R12, RZ, 0x3c, !PT ;  /* 0x0000000c07267212 */ /* 0x000fe200078e3cff */
[----:B------:R-:W-:Y:S01]  /*9e10*/  IMAD.WIDE.U32 R40, R37, UR6, R40 ;  /* 0x0000000625287c25 */ /* 0x000fe2000f8e0028 */
[----:B------:R-:W-:Y:S01]  /*9e20*/  LOP3.LUT R12, R13, 0x380, RZ, 0xc0, !PT ;  /* 0x000003800d0c7812 */ /* 0x000fe200078ec0ff */
[----:B------:R-:W0:Y:S01]  /*9e30*/  SHFL.IDX PT, R46, R46, R33, 0x1c1f ;  /* 0x001c1f212e2e7589 */ /* 0x000e2200000e0000 */
[----:B------:R-:W-:Y:S01]  /*9e40*/  SHF.R.U64 R10, R10, 0x3, RZ ;  /* 0x000000030a0a7819 */ /* 0x000fe200000012ff */
[----:B------:R-:W-:Y:S01]  /*9e50*/  ULDC UR6, c[0x0][0xa88] ;  /* 0x0002a20000067ab9 */ /* 0x000fe20000000800 */
[----:B------:R-:W-:Y:S01]  /*9e60*/  SHF.R.U64 R12, R12, 0x3, RZ ;  /* 0x000000030c0c7819 */ /* 0x000fe200000012ff */
[----:B------:R-:W1:Y:S01]  /*9e70*/  SHFL.IDX PT, R62, R62, R33, 0x1c1f ;  /* 0x001c1f213e3e7589 */ /* 0x000e6200000e0000 */
[----:B------:R-:W-:Y:S01]  /*9e80*/  LOP3.LUT R10, R10, R11, RZ, 0x3c, !PT ;  /* 0x0000000b0a0a7212 */ /* 0x000fe200078e3cff */
[----:B------:R-:W-:Y:S01]  /*9e90*/  IMAD.X R11, RZ, RZ, R27, P4 ;  /* 0x000000ffff0b7224 */ /* 0x000fe200020e061b */
[----:B------:R-:W-:Y:S01]  /*9ea0*/  LOP3.LUT P1, RZ, R19, 0x3, RZ, 0xc0, !PT ;  /* 0x0000000313ff7812 */ /* 0x000fe2000782c0ff */
[----:B------:R-:W-:Y:S01]  /*9eb0*/  SHFL.IDX PT, R47, R47, R4, 0x1c1f ;  /* 0x001c1f042f2f7589 */ /* 0x000fe200000e0000 */
[----:B------:R-:W-:-:S02]  /*9ec0*/  MOV R82, R38 ;  /* 0x0000002600527202 */ /* 0x000fc40000000f00 */
[----:B------:R-:W-:Y:S01]  /*9ed0*/  LOP3.LUT R12, R12, R13, RZ, 0x3c, !PT ;  /* 0x0000000d0c0c7212 */ /* 0x000fe200078e3cff */
[----:B------:R-:W-:Y:S01]  /*9ee0*/  SHFL.IDX PT, R69, R69, R4, 0x1c1f ;  /* 0x001c1f0445457589 */ /* 0x000fe200000e0000 */
[----:B------:R-:W-:Y:S01]  /*9ef0*/  IMAD.X R13, RZ, RZ, R27, P3 ;  /* 0x000000ffff0d7224 */ /* 0x000fe200018e061b */
[C---:B------:R-:W-:Y:S02]  /*9f00*/  IADD3 R9, P5, R26.reuse, 0x6000, RZ ;  /* 0x000060001a097810 */ /* 0x040fe40007fbe0ff */
[----:B------:R-:W2:Y:S01]  /*9f10*/  SHFL.IDX PT, R48, R48, R33, 0x1c1f ;  /* 0x001c1f2130307589 */ /* 0x000ea200000e0000 */
[----:B------:R-:W-:Y:S02]  /*9f20*/  LOP3.LUT R7, R26, 0x380, RZ, 0xc0, !PT ;  /* 0x000003801a077812 */ /* 0x000fe400078ec0ff */
[----:B------:R-:W-:Y:S01]  /*9f30*/  LOP3.LUT R8, R9, 0x380, RZ, 0xc0, !PT ;  /* 0x0000038009087812 */ /* 0x000fe200078ec0ff */
[----:B------:R-:W3:Y:S01]  /*9f40*/  SHFL.IDX PT, R64, R64, R33, 0x1c1f ;  /* 0x001c1f2140407589 */ /* 0x000ee200000e0000 */
[----:B------:R-:W-:-:S02]  /*9f50*/  SHF.R.U64 R7, R7, 0x3, RZ ;  /* 0x0000000307077819 */ /* 0x000fc400000012ff */
[----:B------:R-:W-:Y:S01]  /*9f60*/  SHF.R.U64 R8, R8, 0x3, RZ ;  /* 0x0000000308087819 */ /* 0x000fe200000012ff */
[----:B------:R-:W-:Y:S01]  /*9f70*/  SHFL.IDX PT, R53, R53, R4, 0x1c1f ;  /* 0x001c1f0435357589 */ /* 0x000fe200000e0000 */
[----:B0-----:R-:W-:Y:S02]  /*9f80*/  SEL R28, R45, R46, P0 ;  /* 0x0000002e2d1c7207 */ /* 0x001fe40000000000 */
[----:B------:R-:W-:Y:S01]  /*9f90*/  SEL R30, R46, R45, P0 ;  /* 0x0000002d2e1e7207 */ /* 0x000fe20000000000 */
[----:B------:R-:W-:Y:S01]  /*9fa0*/  SHFL.IDX PT, R71, R71, R4, 0x1c1f ;  /* 0x001c1f0447477589 */ /* 0x000fe200000e0000 */
[----:B-1----:R-:W-:Y:S01]  /*9fb0*/  SEL R29, R65, R62, P0 ;  /* 0x0000003e411d7207 */ /* 0x002fe20000000000 */
[----:B------:R-:W-:Y:S01]  /*9fc0*/  IMAD R45, R37, UR7, R36 ;  /* 0x00000007252d7c24 */ /* 0x000fe2000f8e0224 */
[----:B------:R-:W-:Y:S01]  /*9fd0*/  SEL R31, R62, R65, P0 ;  /* 0x000000413e1f7207 */ /* 0x000fe20000000000 */
[----:B------:R-:W-:Y:S01]  /*9fe0*/  BAR.SYNC.DEFER_BLOCKING 0x1, 0x100 ;  /* 0x0044000000007b1d */ /* 0x000fe20000010000 */
[----:B------:R-:W-:Y:S01]  /*9ff0*/  IMAD R46, R87, 0x80, R168 ;  /* 0x00000080572e7824 */ /* 0x000fe200078e02a8 */
[----:B------:R-:W-:Y:S01]  /*a000*/  LOP3.LUT R8, R8, R9, RZ, 0x3c, !PT ;  /* 0x0000000908087212 */ /* 0x000fe200078e3cff */
[--C-:B------:R-:W-:Y:S01]  /*a010*/  IMAD.X R9, RZ, RZ, R27.reuse, P5 ;  /* 0x000000ffff097224 */ /* 0x100fe200028e061b */
[----:B------:R-:W-:Y:S01]  /*a020*/  LOP3.LUT R26, R7, R26, RZ, 0x3c, !PT ;  /* 0x0000001a071a7212 */ /* 0x000fe200078e3cff */
[----:B------:R-:W-:Y:S01]  /*a030*/  IMAD.X R7, RZ, RZ, R27, P6 ;  /* 0x000000ffff077224 */ /* 0x000fe200030e061b */
[----:B------:R-:W0:Y:S01]  /*a040*/  SHFL.IDX PT, R54, R54, R33, 0x1c1f ;  /* 0x001c1f2136367589 */ /* 0x000e2200000e0000 */
[----:B--2---:R-:W-:-:S02]  /*a050*/  SEL R32, R47, R48, P0 ;  /* 0x000000302f207207 */ /* 0x004fc40000000000 */
[----:B------:R-:W-:Y:S01]  /*a060*/  SEL R34, R48, R47, P0 ;  /* 0x0000002f30227207 */ /* 0x000fe20000000000 */
[----:B------:R-:W1:Y:S01]  /*a070*/  SHFL.IDX PT, R70, R70, R33, 0x1c1f ;  /* 0x001c1f2146467589 */ /* 0x000e6200000e0000 */
[----:B---3--:R-:W-:-:S03]  /*a080*/  SEL R35, R64, R69, P0 ;  /* 0x0000004540237207 */ /* 0x008fc60000000000 */
[----:B------:R-:W-:Y:S04]  /*a090*/  SHFL.IDX PT, R55, R55, R4, 0x1c1f ;  /* 0x001c1f0437377589 */ /* 0x000fe800000e0000 */
[----:B------:R-:W-:Y:S04]  /*a0a0*/  SHFL.IDX PT, R43, R63, R4, 0x1c1f ;  /* 0x001c1f043f2b7589 */ /* 0x000fe800000e0000 */
[----:B------:R-:W-:Y:S04]  /*a0b0*/  SHFL.IDX PT, R73, R73, R4, 0x1c1f ;  /* 0x001c1f0449497589 */ /* 0x000fe800000e0000 */
[----:B------:R-:W-:Y:S04]  /*a0c0*/  SHFL.IDX PT, R56, R56, R33, 0x1c1f ;  /* 0x001c1f2138387589 */ /* 0x000fe800000e0000 */
[----:B------:R-:W2:Y:S01]  /*a0d0*/  SHFL.IDX PT, R68, R68, R33, 0x1c1f ;  /* 0x001c1f2144447589 */ /* 0x000ea200000e0000 */
[----:B0-----:R-:W-:-:S02]  /*a0e0*/  SEL R36, R53, R54, P0 ;  /* 0x0000003635247207 */ /* 0x001fc40000000000 */
[----:B------:R-:W-:Y:S01]  /*a0f0*/  SEL R38, R54, R53, P0 ;  /* 0x0000003536267207 */ /* 0x000fe20000000000 */
[----:B------:R2:W-:Y:S01]  /*a100*/  SHFL.IDX PT, R50, R72, R33, 0x1c1f ;  /* 0x001c1f2148327589 */ /* 0x0005e200000e0000 */
[----:B-1----:R-:W-:Y:S02]  /*a110*/  SEL R37, R71, R70, P0 ;  /* 0x0000004647257207 */ /* 0x002fe40000000000 */
[----:B------:R-:W-:Y:S01]  /*a120*/  SEL R39, R70, R71, P0 ;  /* 0x0000004746277207 */ /* 0x000fe20000000000 */
[----:B------:R-:W-:Y:S04]  /*a130*/  SHFL.IDX PT, R61, R61, R4, 0x1c1f ;  /* 0x001c1f043d3d7589 */ /* 0x000fe800000e0000 */
[----:B------:R-:W-:Y:S04]  /*a140*/  SHFL.IDX PT, R75, R75, R4, 0x1c1f ;  /* 0x001c1f044b4b7589 */ /* 0x000fe800000e0000 */
[----:B------:R-:W-:Y:S04]  /*a150*/  SHFL.IDX PT, R44, R44, R33, 0x1c1f ;  /* 0x001c1f212c2c7589 */ /* 0x000fe800000e0000 */
[----:B------:R-:W-:Y:S04]  /*a160*/  SHFL.IDX PT, R76, R76, R33, 0x1c1f ;  /* 0x001c1f214c4c7589 */ /* 0x000fe800000e0000 */
[----:B------:R-:W-:Y:S01]  /*a170*/  SHFL.IDX PT, R49, R49, R4, 0x1c1f ;  /* 0x001c1f0431317589 */ /* 0x000fe200000e0000 */
[----:B--2---:R-:W-:-:S03]  /*a180*/  SEL R72, R43, R68, P0 ;  /* 0x000000442b487207 */ /* 0x004fc60000000000 */
[----:B------:R-:W-:Y:S04]  /*a190*/  SHFL.IDX PT, R57, R57, R4, 0x1c1f ;  /* 0x001c1f0439397589 */ /* 0x000fe800000e0000 */
[----:B------:R-:W-:Y:S04]  /*a1a0*/  SHFL.IDX PT, R77, R77, R4, 0x1c1f ;  /* 0x001c1f044d4d7589 */ /* 0x000fe800000e0000 */
[----:B------:R-:W-:Y:S04]  /*a1b0*/  SHFL.IDX PT, R51, R51, R4, 0x1c1f ;  /* 0x001c1f0433337589 */ /* 0x000fe800000e0000 */
[----:B------:R-:W-:Y:S04]  /*a1c0*/  SHFL.IDX PT, R59, R59, R4, 0x1c1f ;  /* 0x001c1f043b3b7589 */ /* 0x000fe800000e0000 */
[----:B------:R-:W0:Y:S04]  /*a1d0*/  SHFL.IDX PT, R52, R52, R33, 0x1c1f ;  /* 0x001c1f2134347589 */ /* 0x000e2800000e0000 */
[----:B------:R-:W1:Y:S04]  /*a1e0*/  SHFL.IDX PT, R58, R58, R33, 0x1c1f ;  /* 0x001c1f213a3a7589 */ /* 0x000e6800000e0000 */
[----:B------:R-:W2:Y:S04]  /*a1f0*/  SHFL.IDX PT, R4, R60, R33, 0x1c1f ;  /* 0x001c1f213c047589 */ /* 0x000ea800000e0000 */
[----:B------:R0:W3:Y:S04]  /*a200*/  SHFL.IDX PT, R78, R66, R33, 0x1c1f ;  /* 0x001c1f21424e7589 */ /* 0x0000e800000e0000 */
[----:B------:R4:W3:Y:S04]  /*a210*/  SHFL.IDX PT, R80, R74, R33, 0x1c1f ;  /* 0x001c1f214a507589 */ /* 0x0008e800000e0000 */
[----:B------:R1:W-:Y:S01]  /*a220*/  STSM.16.M88.4 [R85], R28 ;  /* 0x0000001c55007844 */ /* 0x0003e20000000200 */
[----:B0-----:R-:W-:-:S02]  /*a230*/  SEL R66, R52, R49, P0 ;  /* 0x0000003134427207 */ /* 0x001fc40000000000 */
[----:B----4-:R-:W-:Y:S01]  /*a240*/  SEL R33, R69, R64, P0 ;  /* 0x0000004045217207 */ /* 0x010fe20000000000 */
[----:B------:R-:W-:Y:S01]  /*a250*/  IMAD R69, R5, UR6, RZ ;  /* 0x0000000605457c24 */ /* 0x000fe2000f8e02ff */
[----:B------:R-:W-:Y:S02]  /*a260*/  SEL R74, R68, R43, P0 ;  /* 0x0000002b444a7207 */ /* 0x000fe40000000000 */
[----:B------:R-:W-:Y:S01]  /*a270*/  SEL R43, R76, R75, P0 ;  /* 0x0000004b4c2b7207 */ /* 0x000fe20000000000 */
[----:B------:R0:W-:Y:S01]  /*a280*/  STSM.16.M88.4 [R42], R32 ;  /* 0x000000202a007844 */ /* 0x0001e20000000200 */
[C---:B------:R-:W-:Y:S02]  /*a290*/  ISETP.GE.OR P3, PT, R46.reuse, R69, P1 ;  /* 0x000000452e00720c */ /* 0x040fe40000f66670 */
[----:B------:R-:W-:Y:S01]  /*a2a0*/  SEL R64, R49, R52, P0 ;  /* 0x0000003431407207 */ /* 0x000fe20000000000 */
[----:B------:R4:W-:Y:S01]  /*a2b0*/  STSM.16.M88.4 [R67], R36 ;  /* 0x0000002443007844 */ /* 0x0009e20000000200 */
[----:B-1----:R-:W-:Y:S01]  /*a2c0*/  VIADD R28, R46, 0x8 ;  /* 0x000000082e1c7836 */ /* 0x002fe20000000000 */
[----:B------:R-:W-:Y:S01]  /*a2d0*/  SEL R30, R56, R55, P0 ;  /* 0x00000037381e7207 */ /* 0x000fe20000000000 */
[----:B------:R-:W-:Y:S01]  /*a2e0*/  IMAD.IADD R29, R41, 0x1, R45 ;  /* 0x00000001291d7824 */ /* 0x000fe200078e022d */
[----:B------:R-:W-:-:S02]  /*a2f0*/  SEL R31, R50, R73, P0 ;  /* 0x00000049321f7207 */ /* 0x000fc40000000000 */
[----:B------:R-:W-:Y:S02]  /*a300*/  ISETP.GE.OR P1, PT, R28, R69, P1 ;  /* 0x000000451c00720c */ /* 0x000fe40000f26670 */
[----:B------:R-:W-:Y:S02]  /*a310*/  SEL R28, R55, R56, P0 ;  /* 0x00000038371c7207 */ /* 0x000fe40000000000 */
[----:B------:R-:W-:Y:S02]  /*a320*/  SEL R41, R75, R76, P0 ;  /* 0x0000004c4b297207 */ /* 0x000fe40000000000 */
[----:B0-----:R-:W-:Y:S02]  /*a330*/  LEA R32, P4, R40, UR4, 0x2 ;  /* 0x0000000428207c11 */ /* 0x001fe4000f8810ff */
[----:B------:R-:W-:Y:S02]  /*a340*/  SEL R42, R44, R61, P0 ;  /* 0x0000003d2c2a7207 */ /* 0x000fe40000000000 */
[----:B------:R-:W-:Y:S01]  /*a350*/  LEA.HI.X R33, R40, UR5, R29, 0x2, P4 ;  /* 0x0000000528217c11 */ /* 0x000fe2000a0f141d */
[----:B------:R-:W-:Y:S01]  /*a360*/  SHFL.IDX PT, R60, R32, RZ, 0x1c1f ;  /* 0x001c1fff203c7589 */ /* 0x000fe200000e0000 */
[----:B------:R-:W-:-:S02]  /*a370*/  SEL R29, R73, R50, P0 ;  /* 0x00000032491d7207 */ /* 0x000fc40000000000 */
[----:B------:R-:W-:Y:S01]  /*a380*/  SEL R40, R61, R44, P0 ;  /* 0x0000002c3d287207 */ /* 0x000fe20000000000 */
[----:B------:R-:W-:Y:S01]  /*a390*/  SHFL.IDX PT, R62, R32, 0x1, 0x1c1f ;  /* 0x003c1f00203e7f89 */ /* 0x000fe200000e0000 */
[----:B------:R-:W-:Y:S02]  /*a3a0*/  SEL R65, R77, R58, P0 ;  /* 0x0000003a4d417207 */ /* 0x000fe40000000000 */
[----:B----4-:R-:W-:Y:S01]  /*a3b0*/  SEL R67, R58, R77, P0 ;  /* 0x0000004d3a437207 */ /* 0x010fe20000000000 */
[----:B------:R-:W-:Y:S01]  /*a3c0*/  STSM.16.M88.4 [R84], R28 ;  /* 0x0000001c54007844 */ /* 0x000fe20000000200 */
[----:B--2---:R-:W-:Y:S02]  /*a3d0*/  SEL R36, R57, R4, P0 ;  /* 0x0000000439247207 */ /* 0x004fe40000000000 */
[----:B------:R-:W-:Y:S01]  /*a3e0*/  SEL R38, R4, R57, P0 ;  /* 0x0000003904267207 */ /* 0x000fe20000000000 */
[----:B------:R-:W-:Y:S01]  /*a3f0*/  STSM.16.M88.4 [R83], R40 ;  /* 0x0000002853007844 */ /* 0x000fe20000000200 */
[----:B---3--:R-:W-:-:S02]  /*a400*/  SEL R37, R51, R78, P0 ;  /* 0x0000004e33257207 */ /* 0x008fc40000000000 */
[----:B------:R-:W-:Y:S01]  /*a410*/  SEL R39, R78, R51, P0 ;  /* 0x000000334e277207 */ /* 0x000fe20000000000 */
[----:B------:R0:W-:Y:S01]  /*a420*/  STSM.16.M88.4 [R82], R64 ;  /* 0x0000004052007844 */ /* 0x0001e20000000200 */
[----:B------:R-:W-:Y:S02]  /*a430*/  SEL R73, R59, R80, P0 ;  /* 0x000000503b497207 */ /* 0x000fe40000000000 */
[----:B------:R-:W-:Y:S01]  /*a440*/  SEL R75, R80, R59, P0 ;  /* 0x0000003b504b7207 */ /* 0x000fe20000000000 */
[----:B------:R-:W-:Y:S04]  /*a450*/  STSM.16.M88.4 [R81], R36 ;  /* 0x0000002451007844 */ /* 0x000fe80000000200 */
[----:B------:R-:W-:Y:S04]  /*a460*/  STSM.16.M88.4 [R79], R72 ;  /* 0x000000484f007844 */ /* 0x000fe80000000200 */
[----:B------:R-:W1:Y:S01]  /*a470*/  SHFL.IDX PT, R61, R33, RZ, 0x1c1f ;  /* 0x001c1fff213d7589 */ /* 0x000e6200000e0000 */
[----:B------:R-:W-:Y:S08]  /*a480*/  BAR.SYNC.DEFER_BLOCKING 0x1, 0x100 ;  /* 0x0044000000007b1d */ /* 0x000ff00000010000 */
[----:B0-----:R-:W0:Y:S01]  /*a490*/  @P2 LDC R65, c[0x0][0xbec] ;  /* 0x0002fb00ff412b82 */ /* 0x001e220000000800 */
[----:B------:R-:W2:Y:S01]  /*a4a0*/  SHFL.IDX PT, R63, R33, 0x1, 0x1c1f ;  /* 0x003c1f00213f7f89 */ /* 0x000ea200000e0000 */
[----:B------:R-:W-:-:S03]  /*a4b0*/  UIMAD UR6, UR12, UR8, URZ ;  /* 0x000000080c0672a4 */ /* 0x000fc6000f8e023f */
[----:B-1----:R1:W-:Y:S04]  /*a4c0*/  @!P3 ST.E desc[UR48][R60.64], R3 ;  /* 0x000000033c00b985 */ /* 0x0023e8000c101930 */
[----:B--2---:R2:W-:Y:S01]  /*a4d0*/  @!P1 ST.E desc[UR48][R62.64], R0 ;  /* 0x000000003e009985 */ /* 0x0045e2000c101930 */
[----:B-1----:R-:W1:Y:S03]  /*a4e0*/  @P2 LDC R61, c[0x0][0xbf0] ;  /* 0x0002fc00ff3d2b82 */ /* 0x002e660000000800 */
[----:B------:R3:W5:Y:S01]  /*a4f0*/  LD.E.128 R40, desc[UR48][R8.64] ;  /* 0x0000003008287980 */ /* 0x000762000c101d00 */
[----:B------:R-:W-:Y:S02]  /*a500*/  UIMAD.WIDE.U32 UR4, UR13, UR8, URZ ;  /* 0x000000080d0472a5 */ /* 0x000fe4000f8e003f */
[----:B------:R-:W-:Y:S01]  /*a510*/  UIMAD UR6, UR13, UR9, UR6 ;  /* 0x000000090d0672a4 */ /* 0x000fe2000f8e0206 */
[----:B------:R4:W5:Y:S02]  /*a520*/  LD.E.128 R36, desc[UR48][R6.64] ;  /* 0x0000003006247980 */ /* 0x000964000c101d00 */
[----:B------:R-:W-:Y:S01]  /*a530*/  ULDC.64 UR8, c[0x0][0xaf0] ;  /* 0x0002bc0000087ab9 */ /* 0x000fe20000000a00 */
[----:B--2---:R-:W-:Y:S01]  /*a540*/  IMAD R0, R17, 0x20, R18 ;  /* 0x0000002011007824 */ /* 0x004fe200078e0212 */
[----:B------:R-:W5:Y:S04]  /*a550*/  LD.E.128 R48, desc[UR48][R26.64] ;  /* 0x000000301a307980 */ /* 0x000f68000c101d00 */
[----:B---3--:R-:W-:Y:S01]  /*a560*/  LEA R8, R87, R0, 0x7 ;  /* 0x0000000057087211 */ /* 0x008fe200078e38ff */
[----:B------:R-:W-:Y:S01]  /*a570*/  UIMAD UR7, UR14, UR8, URZ ;  /* 0x000000080e0772a4 */ /* 0x000fe2000f8e023f */
[----:B------:R-:W5:Y:S01]  /*a580*/  LD.E.128 R44, desc[UR48][R24.64] ;  /* 0x00000030182c7980 */ /* 0x000f62000c101d00 */
[----:B------:R-:W-:-:S02]  /*a590*/  UIADD3 UR5, UR5, UR6, URZ ;  /* 0x0000000605057290 */ /* 0x000fc4000fffe03f */
[----:B0-----:R-:W-:Y:S01]  /*a5a0*/  @P2 IMAD.HI.U32 R0, R8, R65, RZ ;  /* 0x0000004108002227 */ /* 0x001fe200078e00ff */
[----:B------:R-:W-:Y:S01]  /*a5b0*/  UIMAD UR6, UR40, UR9, UR7 ;  /* 0x00000009280672a4 */ /* 0x000fe2000f8e0207 */
[----:B------:R-:W5:Y:S02]  /*a5c0*/  LD.E.128 R32, desc[UR48][R20.64] ;  /* 0x0000003014207980 */ /* 0x000f64000c101d00 */
[----:B------:R-:W-:Y:S01]  /*a5d0*/  IMAD.MOV.U32 R3, RZ, RZ, R8 ;  /* 0x000000ffff037224 */ /* 0x000fe200078e0008 */
[----:B------:R-:W-:Y:S01]  /*a5e0*/  UIMAD.WIDE.U32 UR4, UR40, UR8, UR4 ;  /* 0x00000008280472a5 */ /* 0x000fe2000f8e0004 */
[----:B-1----:R-:W-:Y:S01]  /*a5f0*/  @P2 SHF.R.U32.HI R3, RZ, R61, R0 ;  /* 0x0000003dff032219 */ /* 0x002fe20000011600 */
[----:B------:R-:W5:Y:S01]  /*a600*/  LD.E.128 R28, desc[UR48][R14.64] ;  /* 0x000000300e1c7980 */ /* 0x000f62000c101d00 */
[----:B------:R-:W-:Y:S01]  /*a610*/  ULDC.64 UR8, c[0x0][0xae0] ;  /* 0x0002b80000087ab9 */ /* 0x000fe20000000a00 */
[----:B------:R-:W-:Y:S01]  /*a620*/  UIADD3 UR6, UR5, UR6, URZ ;  /* 0x0000000605067290 */ /* 0x000fe2000fffe03f */
[--C-:B------:R-:W-:Y:S01]  /*a630*/  SHF.R.S32.HI R0, RZ, 0x1f, R3.reuse ;  /* 0x0000001fff007819 */ /* 0x100fe20000011403 */
[----:B------:R-:W-:Y:S01]  /*a640*/  IMAD.MOV R4, RZ, RZ, -R3 ;  /* 0x000000ffff047224 */ /* 0x000fe200078e0a03 */
[----:B------:R-:W5:Y:S01]  /*a650*/  LD.E.128 R56, desc[UR48][R12.64] ;  /* 0x000000300c387980 */ /* 0x000f62000c101d00 */
[----:B----4-:R-:W-:-:S02]  /*a660*/  IMAD.U32 R7, RZ, RZ, UR5 ;  /* 0x00000005ff077e24 */ /* 0x010fc4000f8e00ff */
[----:B------:R-:W-:Y:S01]  /*a670*/  IMAD R0, R0, UR8, RZ ;  /* 0x0000000800007c24 */ /* 0x000fe2000f8e02ff */
[----:B------:R0:W5:Y:S01]  /*a680*/  LD.E.128 R52, desc[UR48][R10.64] ;  /* 0x000000300a347980 */ /* 0x000162000c101d00 */
[----:B------:R-:W-:Y:S02]  /*a690*/  IMAD R9, R5, R4, R8 ;  /* 0x0000000405097224 */ /* 0x000fe400078e0208 */
[----:B------:R-:W-:Y:S01]  /*a6a0*/  IMAD.U32 R6, RZ, RZ, UR4 ;  /* 0x00000004ff067e24 */ /* 0x000fe2000f8e00ff */
[----:B------:R-:W-:Y:S01]  /*a6b0*/  @!PT LDS RZ, [RZ] ;  /* 0x00000000fffff984 */ /* 0x000fe20000000800 */
[----:B------:R-:W-:Y:S01]  /*a6c0*/  @!PT LDS RZ, [RZ] ;  /* 0x00000000fffff984 */ /* 0x000fe20000000800 */
[----:B------:R-:W-:Y:S01]  /*a6d0*/  @!PT LDS RZ, [RZ] ;  /* 0x00000000fffff984 */ /* 0x000fe20000000800 */
[----:B------:R-:W-:Y:S01]  /*a6e0*/  @!PT LDS RZ, [RZ] ;  /* 0x00000000fffff984 */ /* 0x000fe20000000800 */
[----:B------:R1:W-:Y:S06]  /*a6f0*/  MEMBAR.ALL.CTA ;  /* 0x0000000000007992 */ /* 0x0003ec0000008000 */
[----:B-1----:R-:W1:Y:S01]  /*a700*/  FENCE.VIEW.ASYNC.S ;  /* 0x00000000000073c6 */ /* 0x002e620000000000 */
[----:B------:R-:W-:Y:S01]  /*a710*/  IMAD.U32 R7, RZ, RZ, UR6 ;  /* 0x00000006ff077e24 */ /* 0x000fe2000f8e00ff */
[----:B------:R-:W-:Y:S01]  /*a720*/  ULDC.64 UR6, c[0x0][0xad8] ;  /* 0x0002b60000067ab9 */ /* 0x000fe20000000a00 */
[C---:B0-----:R-:W-:Y:S01]  /*a730*/  IMAD R11, R3.reuse, UR9, R0 ;  /* 0x00000009030b7c24 */ /* 0x041fe2000f8e0200 */
[----:B------:R-:W-:Y:S01]  /*a740*/  SHF.R.S32.HI R0, RZ, 0x1f, R9 ;  /* 0x0000001fff007819 */ /* 0x000fe20000011409 */
[----:B------:R-:W-:Y:S01]  /*a750*/  IMAD.WIDE.U32 R4, R3, UR8, R6 ;  /* 0x0000000803047c25 */ /* 0x000fe2000f8e0006 */
[----:B------:R-:W-:-:S03]  /*a760*/  LEA R12, R87, R18, 0x7 ;  /* 0x00000012570c7211 */ /* 0x000fc600078e38ff */
[----:B------:R-:W-:Y:S02]  /*a770*/  IMAD.IADD R5, R5, 0x1, R11 ;  /* 0x0000000105057824 */ /* 0x000fe400078e020b */
[----:B------:R-:W-:Y:S01]  /*a780*/  IMAD R6, R0, UR6, RZ ;  /* 0x0000000600067c24 */ /* 0x000fe2000f8e02ff */
[----:B------:R-:W-:Y:S01]  /*a790*/  UIADD3 UR39, UR39, 0x29820, URZ ;  /* 0x0002982027277890 */ /* 0x000fe2000fffe03f */
[C---:B------:R-:W-:Y:S01]  /*a7a0*/  IMAD.WIDE.U32 R4, R9.reuse, UR6, R4 ;  /* 0x0000000609047c25 */ /* 0x040fe2000f8e0004 */
[----:B------:R-:W-:Y:S01]  /*a7b0*/  UIADD3 UR43, UR43, 0x1, URZ ;  /* 0x000000012b2b7890 */ /* 0x000fe2000fffe03f */
[----:B------:R-:W-:Y:S02]  /*a7c0*/  ISETP.GE.AND P1, PT, R12, R69, PT ;  /* 0x000000450c00720c */ /* 0x000fe40003f26270 */
[----:B------:R-:W-:Y:S01]  /*a7d0*/  IMAD R3, R9, UR7, R6 ;  /* 0x0000000709037c24 */ /* 0x000fe2000f8e0206 */
[----:B------:R-:W-:Y:S01]  /*a7e0*/  ULDC.64 UR6, c[0x0][0xa80] ;  /* 0x0002a00000067ab9 */ /* 0x000fe20000000a00 */
[----:B------:R-:W-:Y:S01]  /*a7f0*/  UPRMT UR39, URZ, 0x654, UR39 ;  /* 0x000006543f277896 */ /* 0x000fe20008000027 */
[----:B------:R-:W-:Y:S01]  /*a800*/  LEA R10, P2, R4, UR6, 0x1 ;  /* 0x00000006040a7c11 */ /* 0x000fe2000f8408ff */
[----:B------:R-:W-:Y:S01]  /*a810*/  IMAD.IADD R3, R5, 0x1, R3 ;  /* 0x0000000105037824 */ /* 0x000fe200078e0203 */
[----:B------:R-:W-:Y:S01]  /*a820*/  UISETP.NE.AND UP0, UPT, UR43, 0x2, UPT ;  /* 0x000000022b00788c */ /* 0x000fe2000bf05270 */
[----:B------:R-:W-:-:S03]  /*a830*/  VIADD R0, R12, 0x20 ;  /* 0x000000200c007836 */ /* 0x000fc60000000000 */
[----:B------:R-:W-:Y:S01]  /*a840*/  LEA.HI.X R3, R4, UR7, R3, 0x1, P2 ;  /* 0x0000000704037c11 */ /* 0x000fe200090f0c03 */
[----:B------:R-:W-:Y:S01]  /*a850*/  USEL UR5, URZ, 0x1, UP0 ;  /* 0x000000013f057887 */ /* 0x000fe20008000000 */
[-C--:B------:R-:W-:Y:S01]  /*a860*/  ISETP.GE.AND P3, PT, R0, R69.reuse, PT ;  /* 0x000000450000720c */ /* 0x080fe20003f66270 */
[----:B------:R-:W-:Y:S01]  /*a870*/  ULDC UR4, c[0x0][0xc] ;  /* 0x0000030000047ab9 */ /* 0x000fe20000000800 */
[----:B------:R-:W-:Y:S01]  /*a880*/  VIADD R0, R12, 0x40 ;  /* 0x000000400c007836 */ /* 0x000fe20000000000 */
[----:B------:R-:W-:Y:S01]  /*a890*/  UIADD3 UR41, UR4, UR41, URZ ;  /* 0x0000002904297290 */ /* 0x000fe2000fffe03f */
[----:B-1----:R0:W1:Y:S01]  /*a8a0*/  SHFL.IDX PT, R8, R10, RZ, 0x181f ;  /* 0x00181fff0a087589 */ /* 0x00206200000e0000 */
[----:B------:R-:W-:Y:S01]  /*a8b0*/  USEL UR43, UR43, URZ, UP0 ;  /* 0x0000003f2b2b7287 */ /* 0x000fe20008000000 */
[----:B------:R-:W-:Y:S01]  /*a8c0*/  SYNCS.ARRIVE.TRANS64.RED.A1T0 RZ, [UR39], RZ ;  /* 0x000000ffffff79a7 */ /* 0x000fe20008100427 */
[----:B------:R-:W-:Y:S01]  /*a8d0*/  ULOP3.LUT UR44, UR44, UR5, URZ, 0x3c, !UPT ;  /* 0x000000052c2c7292 */ /* 0x000fe2000f8e3c3f */
[----:B------:R0:W2:Y:S01]  /*a8e0*/  SHFL.IDX PT, R9, R3, RZ, 0x181f ;  /* 0x00181fff03097589 */ /* 0x0000a200000e0000 */
[----:B------:R-:W-:Y:S01]  /*a8f0*/  BSSY B0, `(.L_x_31) ;  /* 0x000000b000007945 */ /* 0x000fe20003800000 */
[----:B------:R-:W-:-:S03]  /*a900*/  ISETP.GE.AND P0, PT, R0, R69, PT ;  /* 0x000000450000720c */ /* 0x000fc60003f06270 */
[----:B------:R-:W-:Y:S10]  /*a910*/  @P1 BRA `(.L_x_32) ;  /* 0x0000000000201947 */ /* 0x000ff40003800000 */
[----:B------:R-:W-:Y:S02]  /*a920*/  ULDC UR4, c[0x0][0xac8] ;  /* 0x0002b20000047ab9 */ /* 0x000fe40000000800 */
[----:B------:R-:W-:Y:S02]  /*a930*/  ISETP.GE.AND P2, PT, R16, UR4, PT ;  /* 0x0000000410007c0c */ /* 0x000fe4000bf46270 */
[----:B------:R-:W-:-:S11]  /*a940*/  ISETP.GE.AND P1, PT, R2, UR4, PT ;  /* 0x0000000402007c0c */ /* 0x000fd6000bf26270 */
[----:B-1----:R-:W-:Y:S02]  /*a950*/  @!P2 LEA R6, P4, R16, R8, 0x1 ;  /* 0x000000081006a211 */ /* 0x002fe400078808ff */
[----:B--2---:R-:W-:Y:S02]  /*a960*/  @!P1 IMAD.WIDE R4, R2, 0x2, R8 ;  /* 0x0000000202049825 */ /* 0x004fe400078e0208 */
[----:B------:R-:W-:-:S03]  /*a970*/  @!P2 LEA.HI.X R7, R16, R9, R192, 0x1, P4 ;  /* 0x000000091007a211 */ /* 0x000fc600020f0cc0 */
[----:B-----5:R3:W-:Y:S04]  /*a980*/  @!P1 ST.E.128 desc[UR48][R4.64], R48 ;  /* 0x0000003004009985 */ /* 0x0207e8000c101d30 */
[----:B------:R3:W-:Y:S02]  /*a990*/  @!P2 ST.E.128 desc[UR48][R6.64], R56 ;  /* 0x000000380600a985 */ /* 0x0007e4000c101d30 */
.L_x_32:
[----:B------:R-:W-:Y:S05]  /*a9a0*/  BSYNC B0 ;  /* 0x0000000000007941 */ /* 0x000fea0003800000 */
.L_x_31:
[----:B--2---:R2:W4:Y:S01]  /*a9b0*/  SHFL.IDX PT, R9, R3, 0x1, 0x181f ;  /* 0x00381f0003097f89 */ /* 0x00452200000e0000 */
[----:B------:R-:W-:Y:S03]  /*a9c0*/  BSSY B0, `(.L_x_33) ;  /* 0x000000b000007945 */ /* 0x000fe60003800000 */
[----:B-1----:R2:W1:Y:S01]  /*a9d0*/  SHFL.IDX PT, R8, R10, 0x1, 0x181f ;  /* 0x00381f000a087f89 */ /* 0x00246200000e0000 */
[----:B------:R-:W-:Y:S05]  /*a9e0*/  @P3 BRA `(.L_x_34) ;  /* 0x0000000000203947 */ /* 0x000fea0003800000 */
[----:B------:R-:W-:Y:S02]  /*a9f0*/  ULDC UR4, c[0x0][0xac8] ;  /* 0x0002b20000047ab9 */ /* 0x000fe40000000800 */
[----:B------:R-:W-:Y:S02]  /*aa00*/  ISETP.GE.AND P3, PT, R16, UR4, PT ;  /* 0x0000000410007c0c */ /* 0x000fe4000bf66270 */
[----:B------:R-:W-:-:S11]  /*aa10*/  ISETP.GE.AND P2, PT, R2, UR4, PT ;  /* 0x0000000402007c0c */ /* 0x000fd6000bf46270 */
[----:B-1-3--:R-:W-:Y:S02]  /*aa20*/  @!P3 LEA R6, P1, R16, R8, 0x1 ;  /* 0x000000081006b211 */ /* 0x00afe400078208ff */
[----:B----4-:R-:W-:Y:S02]  /*aa30*/  @!P2 IMAD.WIDE R4, R2, 0x2, R8 ;  /* 0x000000020204a825 */ /* 0x010fe400078e0208 */
[----:B------:R-:W-:-:S03]  /*aa40*/  @!P3 LEA.HI.X R7, R16, R9, R192, 0x1, P1 ;  /* 0x000000091007b211 */ /* 0x000fc600008f0cc0 */
[----:B-----5:R1:W-:Y:S04]  /*aa50*/  @!P2 ST.E.128 desc[UR48][R4.64], R44 ;  /* 0x0000002c0400a985 */ /* 0x0203e8000c101d30 */
[----:B------:R1:W-:Y:S02]  /*aa60*/  @!P3 ST.E.128 desc[UR48][R6.64], R52 ;  /* 0x000000340600b985 */ /* 0x0003e4000c101d30 */
.L_x_34:
[----:B------:R-:W-:Y:S05]  /*aa70*/  BSYNC B0 ;  /* 0x0000000000007941 */ /* 0x000fea0003800000 */
.L_x_33:
[----:B----4-:R4:W0:Y:S01]  /*aa80*/  SHFL.IDX PT, R9, R3, 0x2, 0x181f ;  /* 0x00581f0003097f89 */ /* 0x01082200000e0000 */
[----:B------:R-:W-:Y:S03]  /*aa90*/  BSSY B0, `(.L_x_35) ;  /* 0x000000b000007945 */ /* 0x000fe60003800000 */
[----:B-1----:R4:W1:Y:S01]  /*aaa0*/  SHFL.IDX PT, R8, R10, 0x2, 0x181f ;  /* 0x00581f000a087f89 */ /* 0x00286200000e0000 */
[----:B------:R-:W-:Y:S05]  /*aab0*/  @P0 BRA `(.L_x_36) ;  /* 0x0000000000200947 */ /* 0x000fea0003800000 */
[----:B------:R-:W-:Y:S02]  /*aac0*/  ULDC UR4, c[0x0][0xac8] ;  /* 0x0002b20000047ab9 */ /* 0x000fe40000000800 */
[----:B------:R-:W-:Y:S02]  /*aad0*/  ISETP.GE.AND P2, PT, R16, UR4, PT ;  /* 0x0000000410007c0c */ /* 0x000fe4000bf46270 */
[----:B------:R-:W-:-:S11]  /*aae0*/  ISETP.GE.AND P1, PT, R2, UR4, PT ;  /* 0x0000000402007c0c */ /* 0x000fd6000bf26270 */
[----:B-1-3--:R-:W-:Y:S02]  /*aaf0*/  @!P2 LEA R6, P0, R16, R8, 0x1 ;  /* 0x000000081006a211 */ /* 0x00afe400078008ff */
[----:B0-----:R-:W-:Y:S02]  /*ab00*/  @!P1 IMAD.WIDE R4, R2, 0x2, R8 ;  /* 0x0000000202049825 */ /* 0x001fe400078e0208 */
[----:B------:R-:W-:-:S03]  /*ab10*/  @!P2 LEA.HI.X R7, R16, R9, R192, 0x1, P0 ;  /* 0x000000091007a211 */ /* 0x000fc600000f0cc0 */
[----:B-----5:R0:W-:Y:S04]  /*ab20*/  @!P1 ST.E.128 desc[UR48][R4.64], R32 ;  /* 0x0000002004009985 */ /* 0x0201e8000c101d30 */
[----:B------:R0:W-:Y:S02]  /*ab30*/  @!P2 ST.E.128 desc[UR48][R6.64], R40 ;  /* 0x000000280600a985 */ /* 0x0001e4000c101d30 */
.L_x_36:
[----:B------:R-:W-:Y:S05]  /*ab40*/  BSYNC B0 ;  /* 0x0000000000007941 */ /* 0x000fea0003800000 */
.L_x_35:
[----:B------:R-:W-:Y:S01]  /*ab50*/  VIADD R0, R12, 0x60 ;  /* 0x000000600c007836 */ /* 0x000fe20000000000 */
[----:B0-----:R0:W0:Y:S01]  /*ab60*/  SHFL.IDX PT, R9, R3, 0x3, 0x181f ;  /* 0x00781f0003097f89 */ /* 0x00102200000e0000 */
[----:B------:R-:W-:Y:S01]  /*ab70*/  UIADD3 UR45, UR45, 0x1, URZ ;  /* 0x000000012d2d7890 */ /* 0x000fe2000fffe03f */
[----:B------:R-:W-:Y:S02]  /*ab80*/  BSSY B0, `(.L_x_37) ;  /* 0x000000c000007945 */ /* 0x000fe40003800000 */
[----:B------:R-:W-:Y:S01]  /*ab90*/  ISETP.GE.AND P0, PT, R0, R69, PT ;  /* 0x000000450000720c */ /* 0x000fe20003f06270 */
[----:B-1----:R1:W0:-:S12]  /*aba0*/  SHFL.IDX PT, R8, R10, 0x3, 0x181f ;  /* 0x00781f000a087f89 */ /* 0x00221800000e0000 */
[----:B-1----:R-:W-:Y:S05]  /*abb0*/  @P0 BRA `(.L_x_38) ;  /* 0x0000000000200947 */ /* 0x002fea0003800000 */
[----:B------:R-:W-:Y:S02]  /*abc0*/  ULDC UR4, c[0x0][0xac8] ;  /* 0x0002b20000047ab9 */ /* 0x000fe40000000800 */
[----:B------:R-:W-:Y:S02]  /*abd0*/  ISETP.GE.AND P2, PT, R16, UR4, PT ;  /* 0x0000000410007c0c */ /* 0x000fe4000bf46270 */
[----:B------:R-:W-:-:S11]  /*abe0*/  ISETP.GE.AND P1, PT, R2, UR4, PT ;  /* 0x0000000402007c0c */ /* 0x000fd6000bf26270 */
[----:B0--3--:R-:W-:Y:S02]  /*abf0*/  @!P2 LEA R6, P0, R16, R8, 0x1 ;  /* 0x000000081006a211 */ /* 0x009fe400078008ff */
[----:B------:R-:W-:Y:S02]  /*ac00*/  @!P1 IMAD.WIDE R4, R2, 0x2, R8 ;  /* 0x0000000202049825 */ /* 0x000fe400078e0208 */
[----:B------:R-:W-:-:S03]  /*ac10*/  @!P2 LEA.HI.X R7, R16, R9, R192, 0x1, P0 ;  /* 0x000000091007a211 */ /* 0x000fc600000f0cc0 */
[----:B-----5:R1:W-:Y:S04]  /*ac20*/  @!P1 ST.E.128 desc[UR48][R4.64], R28 ;  /* 0x0000001c04009985 */ /* 0x0203e8000c101d30 */
[----:B------:R1:W-:Y:S02]  /*ac30*/  @!P2 ST.E.128 desc[UR48][R6.64], R36 ;  /* 0x000000240600a985 */ /* 0x0003e4000c101d30 */
.L_x_38:
[----:B------:R-:W-:Y:S05]  /*ac40*/  BSYNC B0 ;  /* 0x0000000000007941 */ /* 0x000fea0003800000 */
.L_x_37:
[----:B------:R-:W2:Y:S02]  /*ac50*/  LDC R0, c[0x0][0xc34] ;  /* 0x00030d00ff007b82 */ /* 0x000ea40000000800 */
[----:B--2---:R-:W-:-:S13]  /*ac60*/  ISETP.LE.AND P0, PT, R0, UR41, PT ;  /* 0x0000002900007c0c */ /* 0x004fda000bf03270 */
[----:B------:R-:W-:Y:S05]  /*ac70*/  @!P0 BRA `(.L_x_39) ;  /* 0xffffff6000188947 */ /* 0x000fea000383ffff */
[----:B------:R-:W-:Y:S05]  /*ac80*/  EXIT ;  /* 0x000000000000794d */ /* 0x000fea0003800000 */
.L_x_5:
[----:B------:R-:W-:-:S08]  /*ac90*/  NOP ;  /* 0x0000000000007918 */ /* 0x000fd00000000000 */
[----:B------:R-:W0:-:S00]  /*aca0*/  USETMAXREG.DEALLOC.CTAPOOL 0x28 ;  /* 0x00000028000079c8 */ /* 0x000e0000080e0500 */
[----:B------:R-:W1:Y:S01]  /*acb0*/  S2UR UR38, SR_CTAID.X ;  /* 0x00000000002679c3 */ /* 0x000e620000002500 */
[----:B------:R-:W-:Y:S01]  /*acc0*/  UMOV UR37, 0x1 ;  /* 0x0000000100257882 */ /* 0x000fe20000000000 */
[----:B0-----:R-:W-:Y:S02]  /*acd0*/  IMAD.MOV.U32 R19, RZ, RZ, RZ ;  /* 0x000000ffff137224 */ /* 0x001fe400078e00ff */
[----:B------:R-:W-:-:S04]  /*ace0*/  IMAD.MOV.U32 R31, RZ, RZ, 0x1 ;  /* 0x00000001ff1f7424 */ /* 0x000fc800078e00ff */
[----:B------:R-:W1:Y:S02]  /*acf0*/  LDC R2, c[0x0][0xc34] ;  /* 0x00030d00ff027b82 */ /* 0x000e640000000800 */
[----:B-1----:R-:W-:-:S13]  /*ad00*/  ISETP.LE.AND P0, PT, R2, UR38, PT ;  /* 0x0000002602007c0c */ /* 0x002fda000bf03270 */
[----:B------:R-:W-:Y:S05]  /*ad10*/  @P0 BRA `(.L_x_40) ;  /* 0x0000004800440947 */ /* 0x000fea0003800000 */
[----:B------:R-:W0:Y:S01]  /*ad20*/  S2R R8, SR_TID.X ;  /* 0x0000000000087919 */ /* 0x000e220000002100 */
[----:B------:R-:W-:Y:S01]  /*ad30*/  ULDC.64 UR4, c[0x0][0x418] ;  /* 0x0001060000047ab9 */ /* 0x000fe20000000a00 */
[----:B------:R-:W-:Y:S01]  /*ad40*/  ULDC.64 UR8, c[0x0][0x2f0] ;  /* 0x0000bc0000087ab9 */ /* 0x000fe20000000a00 */
[----:B------:R-:W-:Y:S01]  /*ad50*/  UISETP.NE.U32.AND UP0, UPT, UR4, URZ, UPT ;  /* 0x0000003f0400728c */ /* 0x000fe2000bf05070 */
[----:B------:R-:W-:Y:S01]  /*ad60*/  MOV R34, 0x40 ;  /* 0x0000004000227802 */ /* 0x000fe20000000f00 */
[----:B------:R-:W-:Y:S01]  /*ad70*/  UMOV UR6, 0xa0 ;  /* 0x000000a000067882 */ /* 0x000fe20000000000 */
[----:B------:R-:W-:Y:S01]  /*ad80*/  ULDC UR4, c[0x0][0x424] ;  /* 0x0001090000047ab9 */ /* 0x000fe20000000800 */
[----:B------:R-:W-:Y:S01]  /*ad90*/  UISETP.NE.AND.EX UP0, UPT, UR5, URZ, UPT, UP0 ;  /* 0x0000003f0500728c */ /* 0x000fe2000bf05300 */
[----:B------:R-:W-:Y:S01]  /*ada0*/  LOP3.LUT R16, R16, 0xfffffffd, RZ, 0xc0, !PT ;  /* 0xfffffffd10107812 */ /* 0x000fe200078ec0ff */
[----:B------:R-:W-:Y:S01]  /*adb0*/  ULDC UR10, c[0x0][0x320] ;  /* 0x0000c800000a7ab9 */ /* 0x000fe20000000800 */
[----:B------:R-:W-:Y:S01]  /*adc0*/  UMOV UR41, 0x400 ;  /* 0x0000040000297882 */ /* 0x000fe20000000000 */
[----:B------:R-:W-:Y:S01]  /*add0*/  USEL UR4, UR4, 0x1, UP0 ;  /* 0x0000000104047887 */ /* 0x000fe20008000000 */
[----:B------:R-:W-:Y:S01]  /*ade0*/  IMAD.MOV.U32 R31, RZ, RZ, 0x1 ;  /* 0x00000001ff1f7424 */ /* 0x000fe200078e00ff */
[----:B------:R-:W-:Y:S01]  /*adf0*/  ULEA UR41, UR45, UR41, 0x18 ;  /* 0x000000292d297291 */ /* 0x000fe2000f8ec03f */
[----:B------:R-:W-:Y:S01]  /*ae00*/  IMAD.MOV.U32 R19, RZ, RZ, RZ ;  /* 0x000000ffff137224 */ /* 0x000fe200078e00ff */
[----:B------:R-:W-:Y:S01]  /*ae10*/  UIMAD UR39, UR4, UR8, URZ ;  /* 0x00000008042772a4 */ /* 0x000fe2000f8e023f */
[----:B------:R-:W-:-:S02]  /*ae20*/  ULDC UR40, c[0x0][0x448] ;  /* 0x0001120000287ab9 */ /* 0x000fc40000000800 */
[----:B------:R-:W-:Y:S01]  /*ae30*/  ULDC UR8, c[0x0][0x2b8] ;  /* 0x0000ae0000087ab9 */ /* 0x000fe20000000800 */
[----:B------:R-:W-:Y:S01]  /*ae40*/  UIADD3 UR4, UR39, 0x9f, URZ ;  /* 0x0000009f27047890 */ /* 0x000fe2000fffe03f */
[----:B------:R-:W-:Y:S01]  /*ae50*/  ULDC UR7, c[0x0][0x288] ;  /* 0x0000a20000077ab9 */ /* 0x000fe20000000800 */
[----:B------:R-:W-:Y:S02]  /*ae60*/  ULOP3.LUT UR46, UR36, 0x2, URZ, 0xfc, !UPT ;  /* 0x00000002242e7892 */ /* 0x000fe4000f8efc3f */
[----:B------:R-:W-:Y:S02]  /*ae70*/  UIMAD.WIDE UR4, UR4, 0x66666667, URZ ;  /* 0x66666667040478a5 */ /* 0x000fe4000f8e023f */
[----:B------:R-:W-:Y:S02]  /*ae80*/  ULOP3.LUT UR47, UR36, 0x1, URZ, 0xfc, !UPT ;  /* 0x00000001242f7892 */ /* 0x000fe4000f8efc3f */
[----:B------:R-:W-:Y:S01]  /*ae90*/  USHF.R.U32.HI UR4, URZ, 0x1f, UR5 ;  /* 0x0000001f3f047899 */ /* 0x000fe20008011605 */
[----:B------:R-:W-:Y:S01]  /*aea0*/  ULDC UR50, c[0x0][0xc] ;  /* 0x0000030000327ab9 */ /* 0x000fe20000000800 */
[----:B------:R-:W-:Y:S01]  /*aeb0*/  UMOV UR37, URZ ;  /* 0x0000003f00257c82 */ /* 0x000fe20008000000 */
[C---:B0-----:R-:W-:Y:S01]  /*aec0*/  SHF.L.U32 R4, R8.reuse, 0x4, RZ ;  /* 0x0000000408047819 */ /* 0x041fe200000006ff */
[C---:B------:R-:W-:Y:S01]  /*aed0*/  IMAD.SHL.U32 R3, R8.reuse, 0x2, RZ ;  /* 0x0000000208037824 */ /* 0x040fe200078e00ff */
[C---:B------:R-:W-:Y:S01]  /*aee0*/  LOP3.LUT P0, RZ, R8.reuse, 0x4, RZ, 0xc0, !PT ;  /* 0x0000000408ff7812 */ /* 0x040fe2000780c0ff */
[----:B------:R-:W-:Y:S01]  /*aef0*/  IMAD.SHL.U32 R7, R8, 0x20, RZ ;  /* 0x0000002008077824 */ /* 0x000fe200078e00ff */
[----:B------:R-:W-:Y:S01]  /*af00*/  LOP3.LUT R0, R4, 0x1b0, RZ, 0xc0, !PT ;  /* 0x000001b004007812 */ /* 0x000fe200078ec0ff */
[C---:B------:R-:W-:Y:S01]  /*af10*/  IMAD.SHL.U32 R33, R8.reuse, 0x4, RZ ;  /* 0x0000000408217824 */ /* 0x040fe200078e00ff */
[----:B------:R-:W-:Y:S01]  /*af20*/  LOP3.LUT P1, RZ, R8, 0x10, RZ, 0xc0, !PT ;  /* 0x0000001008ff7812 */ /* 0x000fe2000782c0ff */
[----:B------:R-:W-:Y:S01]  /*af30*/  ULEA.HI.SX32 UR42, UR5, UR4, 0x1a ;  /* 0x00000004052a7291 */ /* 0x000fe2000f8fd23f */
[----:B------:R-:W-:Y:S01]  /*af40*/  LOP3.LUT R9, R0, 0x30, R3, 0x78, !PT ;  /* 0x0000003000097812 */ /* 0x000fe200078e7803 */
[C---:B------:R-:W-:Y:S01]  /*af50*/  IMAD.SHL.U32 R3, R8.reuse, 0x80, RZ ;  /* 0x0000008008037824 */ /* 0x040fe200078e00ff */
[----:B------:R-:W-:Y:S01]  /*af60*/  LOP3.LUT R0, R8, 0x7f, RZ, 0xc0, !PT ;  /* 0x0000007f08007812 */ /* 0x000fe200078ec0ff */
[----:B------:R-:W-:Y:S01]  /*af70*/  UIMAD UR5, UR42, UR6, -0xa0 ;  /* 0xffffff602a0574a4 */ /* 0x000fe2000f8e0206 */
[----:B------:R-:W-:Y:S01]  /*af80*/  LOP3.LUT R6, R7, 0x80, RZ, 0xc0, !PT ;  /* 0x0000008007067812 */ /* 0x000fe200078ec0ff */
[----:B------:R-:W-:Y:S01]  /*af90*/  UIADD3 UR4, UR42, -0x1, URZ ;  /* 0xffffffff2a047890 */ /* 0x000fe2000fffe03f */
[----:B------:R-:W-:Y:S01]  /*afa0*/  SHF.R.U32.HI R2, RZ, 0x5, R0 ;  /* 0x00000005ff027819 */ /* 0x000fe20000011600 */
[----:B------:R-:W-:Y:S01]  /*afb0*/  UIMAD UR40, UR40, UR7, URZ ;  /* 0x00000007282872a4 */ /* 0x000fe2000f8e023f */
[----:B------:R-:W-:Y:S01]  /*afc0*/  LOP3.LUT R5, R3, 0x380, RZ, 0xc0, !PT ;  /* 0x0000038003057812 */ /* 0x000fe200078ec0ff */
[----:B------:R-:W-:Y:S01]  /*afd0*/  UIMAD UR4, UR4, -0xa0, UR39 ;  /* 0xffffff60040478a4 */ /* 0x000fe2000f8e0227 */
[----:B------:R-:W-:Y:S01]  /*afe0*/  LOP3.LUT R6, R6, 0x10, R8, 0xf8, !PT ;  /* 0x0000001006067812 */ /* 0x000fe200078ef808 */
[----:B------:R-:W-:Y:S01]  /*aff0*/  UIADD3 UR42, UR42, -0x2, URZ ;  /* 0xfffffffe2a2a7890 */ /* 0x000fe2000fffe03f */
[----:B------:R-:W-:Y:S01]  /*b000*/  LOP3.LUT R11, R7, 0x380, RZ, 0xc0, !PT ;  /* 0x00000380070b7812 */ /* 0x000fe200078ec0ff */
[----:B------:R-:W-:Y:S01]  /*b010*/  IMAD R5, R2, 0x10, R5 ;  /* 0x0000001002057824 */ /* 0x000fe200078e0205 */
[----:B------:R-:W-:-:S02]  /*b020*/  LOP3.LUT R8, R6, 0x10, R33, 0x78, !PT ;  /* 0x0000001006087812 */ /* 0x000fc400078e7821 */
[----:B------:R-:W-:Y:S02]  /*b030*/  LOP3.LUT R35, R4, 0x30, RZ, 0xc0, !PT ;  /* 0x0000003004237812 */ /* 0x000fe400078ec0ff */
[--C-:B------:R-:W-:Y:S01]  /*b040*/  LOP3.LUT R6, R5, 0x70, R4.reuse, 0x78, !PT ;  /* 0x0000007005067812 */ /* 0x100fe200078e7804 */
[C---:B------:R-:W-:Y:S01]  /*b050*/  IMAD.SHL.U32 R5, R2.reuse, 0x200, RZ ;  /* 0x0000020002057824 */ /* 0x040fe200078e00ff */
[--C-:B------:R-:W-:Y:S01]  /*b060*/  LOP3.LUT R11, R11, 0x30, R4.reuse, 0xf8, !PT ;  /* 0x000000300b0b7812 */ /* 0x100fe200078ef804 */
[----:B------:R-:W-:Y:S01]  /*b070*/  IMAD.SHL.U32 R2, R2, 0x400, RZ ;  /* 0x0000040002027824 */ /* 0x000fe200078e00ff */
[----:B------:R-:W-:Y:S02]  /*b080*/  LOP3.LUT R3, R6, 0xc00, R3, 0xf8, !PT ;  /* 0x00000c0006037812 */ /* 0x000fe400078ef803 */
[----:B------:R-:W-:Y:S02]  /*b090*/  LOP3.LUT R6, R5, 0x40, R4, 0xf8, !PT ;  /* 0x0000004005067812 */ /* 0x000fe400078ef804 */
[----:B------:R-:W-:Y:S01]  /*b0a0*/  LOP3.LUT R2, R35, 0x80, RZ, 0xfc, !PT ;  /* 0x0000008023027812 */ /* 0x000fe200078efcff */
[----:B------:R0:W-:Y:S01]  /*b0b0*/  STL [R1+0xc], R3 ;  /* 0x00000c0301007387 */ /* 0x0001e20000100800 */
[----:B------:R-:W-:-:S02]  /*b0c0*/  LOP3.LUT R9, R6, R9, RZ, 0xfc, !PT ;  /* 0x0000000906097212 */ /* 0x000fc400078efcff */
[--C-:B------:R-:W-:Y:S02]  /*b0d0*/  LOP3.LUT R6, R5, 0x60, R7.reuse, 0xf8, !PT ;  /* 0x0000006005067812 */ /* 0x100fe400078ef807 */
[----:B------:R-:W-:Y:S01]  /*b0e0*/  SHF.R.U32.HI R5, RZ, 0x2, R0 ;  /* 0x00000002ff057819 */ /* 0x000fe20000011600 */
[----:B------:R-:W-:Y:S01]  /*b0f0*/  STL [R1+0x4], R9 ;  /* 0x0000040901007387 */ /* 0x000fe20000100800 */
[----:B------:R-:W-:Y:S02]  /*b100*/  SEL R0, R34, 0xffffffc0, !P0 ;  /* 0xffffffc022007807 */ /* 0x000fe40004000000 */
[--C-:B------:R-:W-:Y:S02]  /*b110*/  LOP3.LUT R4, R5, 0x60, R7.reuse, 0xf8, !PT ;  /* 0x0000006005047812 */ /* 0x100fe400078ef807 */
[----:B0-----:R-:W-:Y:S02]  /*b120*/  LOP3.LUT R3, R6, 0x100, R7, 0xf8, !PT ;  /* 0x0000010006037812 */ /* 0x001fe400078ef807 */
[C---:B------:R-:W-:Y:S01]  /*b130*/  LOP3.LUT R36, R4.reuse, 0x80, RZ, 0xfc, !PT ;  /* 0x0000008004247812 */ /* 0x040fe200078efcff */
[----:B------:R-:W-:Y:S01]  /*b140*/  VIADD R4, R4, UR5 ;  /* 0x0000000504047c36 */ /* 0x000fe20008000000 */
[----:B------:R-:W-:-:S02]  /*b150*/  LOP3.LUT R3, R3, R8, RZ, 0xfc, !PT ;  /* 0x0000000803037212 */ /* 0x000fc400078efcff */
[----:B------:R-:W-:Y:S02]  /*b160*/  SEL R34, R34, 0xffffffc0, !P1 ;  /* 0xffffffc022227807 */ /* 0x000fe40004800000 */
[----:B------:R-:W-:Y:S01]  /*b170*/  ISETP.GE.AND P0, PT, R35, UR10, PT ;  /* 0x0000000a23007c0c */ /* 0x000fe2000bf06270 */
[----:B------:R0:W-:Y:S01]  /*b180*/  STL [R1+0x8], R3 ;  /* 0x0000080301007387 */ /* 0x0001e20000100800 */
[----:B------:R-:W-:-:S03]  /*b190*/  LOP3.LUT R33, R11, 0x70, R33, 0x78, !PT ;  /* 0x000000700b217812 */ /* 0x000fc600078e7821 */
[----:B------:R1:W-:Y:S01]  /*b1a0*/  STL [R1+0x10], R0 ;  /* 0x0000100001007387 */ /* 0x0003e20000100800 */
[----:B0-----:R-:W-:Y:S01]  /*b1b0*/  VIADD R3, R36, UR5 ;  /* 0x0000000524037c36 */ /* 0x001fe20008000000 */
[----:B-1----:R-:W-:-:S04]  /*b1c0*/  LOP3.LUT R0, R35, 0x40, RZ, 0xfc, !PT ;  /* 0x0000004023007812 */ /* 0x002fc800078efcff */
[----:B------:R0:W-:Y:S01]  /*b1d0*/  STL [R1+0x20], R3 ;  /* 0x0000200301007387 */ /* 0x0001e20000100800 */
[----:B------:R-:W-:Y:S02]  /*b1e0*/  ISETP.GE.AND P1, PT, R3, UR39, PT ;  /* 0x0000002703007c0c */ /* 0x000fe4000bf26270 */
[----:B------:R-:W-:Y:S02]  /*b1f0*/  ISETP.GE.AND P2, PT, R0, UR9, PT ;  /* 0x0000000900007c0c */ /* 0x000fe4000bf46270 */
[----:B0-----:R-:W-:Y:S01]  /*b200*/  IADD3 R3, -R5, UR4, RZ ;  /* 0x0000000405037c10 */ /* 0x001fe2000fffe1ff */
[----:B------:R-:W-:-:S03]  /*b210*/  VIADD R5, R9, UR41 ;  /* 0x0000002909057c36 */ /* 0x000fc60008000000 */
[C---:B------:R-:W-:Y:S01]  /*b220*/  ISETP.LT.OR P3, PT, R3.reuse, 0x21, P0 ;  /* 0x000000210300780c */ /* 0x040fe20000761670 */
[----:B------:R0:W-:Y:S06]  /*b230*/  STL [R1+0x18], R3 ;  /* 0x0000180301007387 */ /* 0x0001ec0000100800 */
[----:B------:R-:W-:Y:S02]  /*b240*/  @P2 LOP3.LUT R16, R16, 0x2, RZ, 0xfc, !PT ;  /* 0x0000000210102812 */ /* 0x000fe400078efcff */
[----:B------:R-:W-:Y:S01]  /*b250*/  ISETP.LT.U32.AND P2, PT, R36, 0xa0, !P1 ;  /* 0x000000a02400780c */ /* 0x000fe20004f41070 */
[----:B------:R0:W-:Y:S01]  /*b260*/  STL [R1+0x14], R5 ;  /* 0x0000140501007387 */ /* 0x0001e20000100800 */
[----:B------:R-:W-:-:S02]  /*b270*/  ISETP.LT.OR P1, PT, R3, 0x1, P0 ;  /* 0x000000010300780c */ /* 0x000fc40000721670 */
[----:B------:R-:W-:Y:S01]  /*b280*/  LOP3.LUT R16, R16, 0xfffff7ff, RZ, 0xc0, !PT ;  /* 0xfffff7ff10107812 */ /* 0x000fe200078ec0ff */
[----:B------:R0:W-:Y:S08]  /*b290*/  STL [R1+0x1c], R4 ;  /* 0x00001c0401007387 */ /* 0x0001f00000100800 */
[----:B------:R-:W-:Y:S02]  /*b2a0*/  @P2 LOP3.LUT R16, R16, 0x800, RZ, 0xfc, !PT ;  /* 0x0000080010102812 */ /* 0x000fe400078efcff */
[----:B------:R-:W-:-:S02]  /*b2b0*/  ISETP.LT.OR P2, PT, R3, 0x41, P0 ;  /* 0x000000410300780c */ /* 0x000fc40000741670 */
[----:B------:R-:W-:-:S04]  /*b2c0*/  LOP3.LUT R16, R16, 0xffbfffff, RZ, 0xc0, !PT ;  /* 0xffbfffff10107812 */ /* 0x000fc800078ec0ff */
[----:B------:R-:W-:Y:S02]  /*b2d0*/  @P1 LOP3.LUT R16, R16, 0x400000, RZ, 0xfc, !PT ;  /* 0x0040000010101812 */ /* 0x000fe400078efcff */
[C---:B------:R-:W-:Y:S02]  /*b2e0*/  ISETP.LT.OR P1, PT, R3.reuse, 0x61, P0 ;  /* 0x000000610300780c */ /* 0x040fe40000721670 */
[----:B------:R-:W-:Y:S02]  /*b2f0*/  LOP3.LUT R16, R16, 0xffefffff, RZ, 0xc0, !PT ;  /* 0xffefffff10107812 */ /* 0x000fe400078ec0ff */
[C---:B------:R-:W-:Y:S02]  /*b300*/  ISETP.LT.OR P0, PT, R3.reuse, 0x81, P0 ;  /* 0x000000810300780c */ /* 0x040fe40000701670 */
[----:B------:R-:W-:Y:S02]  /*b310*/  @P3 LOP3.LUT R16, R16, 0x100000, RZ, 0xfc, !PT ;  /* 0x0010000010103812 */ /* 0x000fe400078efcff */
[----:B------:R-:W-:-:S02]  /*b320*/  ISETP.GE.AND P3, PT, R3, 0x1, PT ;  /* 0x000000010300780c */ /* 0x000fc40003f66270 */
[----:B------:R-:W-:-:S04]  /*b330*/  LOP3.LUT R16, R16, 0xfffbffff, RZ, 0xc0, !PT ;  /* 0xfffbffff10107812 */ /* 0x000fc800078ec0ff */
[----:B------:R-:W-:Y:S02]  /*b340*/  @P2 LOP3.LUT R16, R16, 0x40000, RZ, 0xfc, !PT ;  /* 0x0004000010102812 */ /* 0x000fe400078efcff */
[----:B------:R-:W-:Y:S02]  /*b350*/  ISETP.GE.AND P2, PT, R2, UR9, PT ;  /* 0x0000000902007c0c */ /* 0x000fe4000bf46270 */
[----:B------:R-:W-:-:S04]  /*b360*/  LOP3.LUT R16, R16, 0xfffeffff, RZ, 0xc0, !PT ;  /* 0xfffeffff10107812 */ /* 0x000fc800078ec0ff */
[----:B------:R-:W-:Y:S02]  /*b370*/  @P1 LOP3.LUT R16, R16, 0x10000, RZ, 0xfc, !PT ;  /* 0x0001000010101812 */ /* 0x000fe400078efcff */
[----:B------:R-:W-:Y:S02]  /*b380*/  ISETP.GE.AND P1, PT, R0, UR10, PT ;  /* 0x0000000a00007c0c */ /* 0x000fe4000bf26270 */
[----:B------:R-:W-:-:S04]  /*b390*/  LOP3.LUT R16, R16, 0xfdffffff, RZ, 0xc0, !PT ;  /* 0xfdffffff10107812 */ /* 0x000fc800078ec0ff */
[----:B------:R-:W-:Y:S02]  /*b3a0*/  @P0 LOP3.LUT R16, R16, 0x2000000, RZ, 0xfc, !PT ;  /* 0x0200000010100812 */ /* 0x000fe400078efcff */
[----:B------:R-:W-:Y:S02]  /*b3b0*/  ISETP.GE.AND P0, PT, R0, UR8, PT ;  /* 0x0000000800007c0c */ /* 0x000fe4000bf06270 */
[----:B------:R-:W-:-:S04]  /*b3c0*/  LOP3.LUT R16, R16, 0xfffffffe, RZ, 0xc0, !PT ;  /* 0xfffffffe10107812 */ /* 0x000fc800078ec0ff */
[----:B------:R-:W-:-:S07]  /*b3d0*/  LOP3.LUT R16, R16, 0xffffdfff, RZ, 0xc0, !PT ;  /* 0xffffdfff10107812 */ /* 0x000fce00078ec0ff */
[----:B------:R-:W-:Y:S02]  /*b3e0*/  @P0 LOP3.LUT R16, R16, 0x2000, RZ, 0xfc, !PT ;  /* 0x0000200010100812 */ /* 0x000fe400078efcff */
[----:B------:R-:W-:Y:S02]  /*b3f0*/  ISETP.GE.AND P0, PT, R2, UR8, PT ;  /* 0x0000000802007c0c */ /* 0x000fe4000bf06270 */
[----:B------:R-:W-:Y:S02]  /*b400*/  @P2 LOP3.LUT R16, R16, 0x1, RZ, 0xfc, !PT ;  /* 0x0000000110102812 */ /* 0x000fe400078efcff */
[----:B------:R-:W-:Y:S02]  /*b410*/  ISETP.GE.AND P2, PT, R3, 0x21, PT ;  /* 0x000000210300780c */ /* 0x000fe40003f46270 */
[----:B------:R-:W-:-:S04]  /*b420*/  LOP3.LUT R16, R16, 0xfffffff7, RZ, 0xc0, !PT ;  /* 0xfffffff710107812 */ /* 0x000fc800078ec0ff */
[----:B------:R-:W-:-:S04]  /*b430*/  @P1 LOP3.LUT R16, R16, 0x8, RZ, 0xfc, !PT ;  /* 0x0000000810101812 */ /* 0x000fc800078efcff */
[----:B------:R-:W-:-:S04]  /*b440*/  LOP3.LUT R16, R16, 0xffffefff, RZ, 0xc0, !PT ;  /* 0xffffefff10107812 */ /* 0x000fc800078ec0ff */
[----:B------:R-:W-:Y:S02]  /*b450*/  @P0 LOP3.LUT R16, R16, 0x1000, RZ, 0xfc, !PT ;  /* 0x0000100010100812 */ /* 0x000fe400078efcff */
[----:B------:R-:W-:Y:S02]  /*b460*/  ISETP.LT.OR P0, PT, R3, 0x1, P1 ;  /* 0x000000010300780c */ /* 0x000fe40000f01670 */
[----:B------:R-:W-:-:S04]  /*b470*/  LOP3.LUT R16, R16, 0xfffffbff, RZ, 0xc0, !PT ;  /* 0xfffffbff10107812 */ /* 0x000fc800078ec0ff */
[----:B------:R-:W-:Y:S02]  /*b480*/  @P3 LOP3.LUT R16, R16, 0x400, RZ, 0xfc, !PT ;  /* 0x0000040010103812 */ /* 0x000fe400078efcff */
[----:B------:R-:W-:Y:S02]  /*b490*/  ISETP.LT.OR P3, PT, R3, 0x21, P1 ;  /* 0x000000210300780c */ /* 0x000fe40000f61670 */
[----:B------:R-:W-:-:S04]  /*b4a0*/  LOP3.LUT R16, R16, 0xffdfffff, RZ, 0xc0, !PT ;  /* 0xffdfffff10107812 */ /* 0x000fc800078ec0ff */
[----:B------:R-:W-:Y:S02]  /*b4b0*/  @P0 LOP3.LUT R16, R16, 0x200000, RZ, 0xfc, !PT ;  /* 0x0020000010100812 */ /* 0x000fe400078efcff */
[----:B------:R-:W-:Y:S02]  /*b4c0*/  ISETP.GE.AND P0, PT, R3, 0x41, PT ;  /* 0x000000410300780c */ /* 0x000fe40003f06270 */
        /* <DEDUP_REMOVED lines=14> */
[----:B------:R-:W-:-:S04]  /*b5b0*/  @P3 LOP3.LUT R16, R16, 0x80, RZ, 0xfc, !PT ;  /* 0x0000008010103812 */ /* 0x000fc800078efcff */
[----:B------:R-:W-:-:S04]  /*b5c0*/  LOP3.LUT R16, R16, 0xffff7fff, RZ, 0xc0, !PT ;  /* 0xffff7fff10107812 */ /* 0x000fc800078ec0ff */
[----:B------:R-:W-:Y:S02]  /*b5d0*/  @P0 LOP3.LUT R16, R16, 0x8000, RZ, 0xfc, !PT ;  /* 0x0000800010100812 */ /* 0x000fe400078efcff */
[----:B------:R-:W-:Y:S02]  /*b5e0*/  ISETP.GE.AND P0, PT, R35, UR9, PT ;  /* 0x0000000923007c0c */ /* 0x000fe4000bf06270 */
[----:B------:R-:W-:-:S04]  /*b5f0*/  LOP3.LUT R16, R16, 0xff7fffff, RZ, 0xc0, !PT ;  /* 0xff7fffff10107812 */ /* 0x000fc800078ec0ff */
[----:B------:R-:W-:-:S04]  /*b600*/  @P2 LOP3.LUT R16, R16, 0x800000, RZ, 0xfc, !PT ;  /* 0x0080000010102812 */ /* 0x000fc800078efcff */
[----:B------:R-:W-:-:S04]  /*b610*/  LOP3.LUT R16, R16, 0xfffffffb, RZ, 0xc0, !PT ;  /* 0xfffffffb10107812 */ /* 0x000fc800078ec0ff */
[----:B------:R-:W-:-:S04]  /*b620*/  LOP3.LUT R16, R16, 0xfeffffff, RZ, 0xc0, !PT ;  /* 0xfeffffff10107812 */ /* 0x000fc800078ec0ff */
[----:B------:R-:W-:Y:S02]  /*b630*/  @P1 LOP3.LUT R16, R16, 0x1000000, RZ, 0xfc, !PT ;  /* 0x0100000010101812 */ /* 0x000fe400078efcff */
[C---:B------:R-:W-:Y:S02]  /*b640*/  ISETP.GE.AND P1, PT, R35.reuse, UR10, PT ;  /* 0x0000000a23007c0c */ /* 0x040fe4000bf26270 */
[----:B------:R-:W-:Y:S02]  /*b650*/  @P0 LOP3.LUT R16, R16, 0x4, RZ, 0xfc, !PT ;  /* 0x0000000410100812 */ /* 0x000fe400078efcff */
[----:B------:R-:W-:Y:S02]  /*b660*/  ISETP.GE.AND P0, PT, R35, UR8, PT ;  /* 0x0000000823007c0c */ /* 0x000fe4000bf06270 */
[----:B------:R-:W-:-:S04]  /*b670*/  LOP3.LUT R16, R16, 0xffffbfff, RZ, 0xc0, !PT ;  /* 0xffffbfff10107812 */ /* 0x000fc800078ec0ff */
[----:B------:R-:W-:-:S04]  /*b680*/  LOP3.LUT R16, R16, 0xffffffef, RZ, 0xc0, !PT ;  /* 0xffffffef10107812 */ /* 0x000fc800078ec0ff */
[----:B------:R-:W-:-:S04]  /*b690*/  @P1 LOP3.LUT R16, R16, 0x10, RZ, 0xfc, !PT ;  /* 0x0000001010101812 */ /* 0x000fc800078efcff */
[----:B0-----:R-:W-:-:S07]  /*b6a0*/  @P0 LOP3.LUT R16, R16, 0x4000, RZ, 0xfc, !PT ;  /* 0x0000400010100812 */ /* 0x001fce00078efcff */
.L_x_92:
[----:B------:R-:W-:Y:S01]  /*b6b0*/  ULDC UR4, c[0x0][0xc38] ;  /* 0x00030e0000047ab9 */ /* 0x000fe20000000800 */
[----:B------:R-:W-:Y:S01]  /*b6c0*/  ULDC.64 UR8, c[0x0][0xa28] ;  /* 0x00028a0000087ab9 */ /* 0x000fe20000000a00 */
[----:B------:R-:W-:Y:S01]  /*b6d0*/  UISETP.NE.AND UP0, UPT, UR4, 0x1, UPT ;  /* 0x000000010400788c */ /* 0x000fe2000bf05270 */
[----:B------:R0:W-:Y:S01]  /*b6e0*/  STL [R1], RZ ;  /* 0x000000ff01007387 */ /* 0x0001e20000100800 */
[----:B------:R-:W-:Y:S01]  /*b6f0*/  ISETP.NE.U32.AND P0, PT, RZ, UR8, PT ;  /* 0x00000008ff007c0c */ /* 0x000fe2000bf05070 */
[----:B------:R-:W-:Y:S01]  /*b700*/  ULDC UR4, c[0x0][0xc44] ;  /* 0x0003110000047ab9 */ /* 0x000fe20000000800 */
[----:B------:R-:W-:Y:S01]  /*b710*/  UMOV UR43, UR38 ;  /* 0x00000026002b7c82 */ /* 0x000fe20008000000 */
[----:B------:R-:W-:Y:S01]  /*b720*/  UISETP.NE.AND UP1, UPT, UR4, 0x1, UPT ;  /* 0x000000010400788c */ /* 0x000fe2000bf25270 */
[----:B------:R-:W-:Y:S01]  /*b730*/  ISETP.NE.AND.EX P0, PT, RZ, UR9, PT, P0 ;  /* 0x00000009ff007c0c */ /* 0x000fe2000bf05300 */
[----:B------:R-:W-:-:S04]  /*b740*/  UIADD3 UR11, UR41, 0x1a400, URZ ;  /* 0x0001a400290b7890 */ /* 0x000fc8000fffe03f */
[----:B------:R-:W-:Y:S01]  /*b750*/  @UP0 ULDC UR4, c[0x0][0xc3c] ;  /* 0x00030f0000040ab9 */ /* 0x000fe20000000800 */
[----:B------:R-:W-:Y:S01]  /*b760*/  @UP0 ULDC UR10, c[0x0][0xc40] ;  /* 0x00031000000a0ab9 */ /* 0x000fe20000000800 */
[----:B------:R-:W-:-:S03]  /*b770*/  UIMAD.WIDE.U32 UR4, UR38, UR4, URZ ;  /* 0x00000004260472a5 */ /* 0x000fc6000f8e003f */
[----:B------:R-:W-:Y:S01]  /*b780*/  @UP1 ULDC.64 UR6, c[0x0][0xc48] ;  /* 0x0003120000061ab9 */ /* 0x000fe20000000a00 */
[----:B------:R-:W-:Y:S02]  /*b790*/  @UP0 USHF.R.U32.HI UR43, URZ, UR10, UR5 ;  /* 0x0000000a3f2b0299 */ /* 0x000fe40008011605 */
[----:B------:R-:W-:Y:S02]  /*b7a0*/  ULOP3.LUT UP0, URZ, UR11, 0x1bf, URZ, 0xc0, !UPT ;  /* 0x000001bf0b3f7892 */ /* 0x000fe4000f80c03f */
[----:B------:R-:W-:-:S03]  /*b7b0*/  UIMAD.WIDE.U32 UR4, UR43, UR6, URZ ;  /* 0x000000062b0472a5 */ /* 0x000fc6000f8e003f */
[----:B------:R-:W-:Y:S01]  /*b7c0*/  UMOV UR44, UR43 ;  /* 0x0000002b002c7c82 */ /* 0x000fe20008000000 */
[----:B------:R-:W-:Y:S01]  /*b7d0*/  @UP1 USHF.R.U32.HI UR44, URZ, UR7, UR5 ;  /* 0x000000073f2c1299 */ /* 0x000fe20008011605 */
[----:B0-----:R-:W-:Y:S11]  /*b7e0*/  @!P0 BRA `(.L_x_41) ;  /* 0x0000000000188947 */ /* 0x001ff60003800000 */
[----:B------:R-:W-:Y:S02]  /*b7f0*/  ULDC.64 UR4, c[0x0][0xa28] ;  /* 0x00028a0000047ab9 */ /* 0x000fe40000000a00 */
[----:B------:R-:W-:-:S06]  /*b800*/  UIMAD.WIDE UR4, UR44, 0x4, UR4 ;  /* 0x000000042c0478a5 */ /* 0x000fcc000f8e0204 */
[----:B------:R-:W-:Y:S01]  /*b810*/  MOV R2, UR4 ;  /* 0x0000000400027c02 */ /* 0x000fe20008000f00 */
[----:B------:R-:W-:-:S05]  /*b820*/  IMAD.U32 R3, RZ, RZ, UR5 ;  /* 0x00000005ff037e24 */ /* 0x000fca000f8e00ff */
[----:B------:R-:W2:Y:S04]  /*b830*/  LDG.E R0, desc[UR48][R2.64] ;  /* 0x0000003002007981 */ /* 0x000ea8000c1e1900 */
[----:B--2---:R0:W-:Y:S02]  /*b840*/  STL [R1], R0 ;  /* 0x0000000001007387 */ /* 0x0041e40000100800 */
.L_x_41:
[----:B------:R-:W-:-:S13]  /*b850*/  PLOP3.LUT P0, PT, PT, PT, UP0, 0x80, 0x0 ;  /* 0x000000000000781c */ /* 0x000fda0003f0f008 */
[----:B------:R-:W-:Y:S05]  /*b860*/  @!P0 BRA `(.L_x_42) ;  /* 0x0000000000408947 */ /* 0x000fea0003800000 */
[----:B------:R-:W-:Y:S01]  /*b870*/  MOV R2, 0x0 ;  /* 0x0000000000027802 */ /* 0x000fe20000000f00 */
[----:B------:R-:W-:Y:S01]  /*b880*/  ULDC.64 UR6, c[0x4][0xc8] ;  /* 0x0100320000067ab9 */ /* 0x000fe20000000a00 */
[----:B------:R-:W-:Y:S01]  /*b890*/  ULDC.64 UR8, c[0x4][0xd0] ;  /* 0x0100340000087ab9 */ /* 0x000fe20000000a00 */
[----:B------:R-:W-:Y:S01]  /*b8a0*/  ULDC.64 UR4, c[0x4][0x8] ;  /* 0x0100020000047ab9 */ /* 0x000fe20000000a00 */
[----:B------:R-:W-:Y:S01]  /*b8b0*/  IMAD.U32 R4, RZ, RZ, UR6 ;  /* 0x00000006ff047e24 */ /* 0x000fe2000f8e00ff */
[----:B------:R-:W-:Y:S01]  /*b8c0*/  MOV R11, UR5 ;  /* 0x00000005000b7c02 */ /* 0x000fe20008000f00 */
[----:B------:R-:W1:Y:S01]  /*b8d0*/  LDC.64 R2, c[0x4][R2] ;  /* 0x0100000002027b82 */ /* 0x000e620000000a00 */
[----:B------:R-:W-:Y:S02]  /*b8e0*/  IMAD.U32 R5, RZ, RZ, UR7 ;  /* 0x00000007ff057e24 */ /* 0x000fe4000f8e00ff */
[----:B------:R-:W-:Y:S02]  /*b8f0*/  IMAD.U32 R6, RZ, RZ, UR8 ;  /* 0x00000008ff067e24 */ /* 0x000fe4000f8e00ff */
[----:B------:R-:W-:-:S02]  /*b900*/  IMAD.U32 R7, RZ, RZ, UR9 ;  /* 0x00000009ff077e24 */ /* 0x000fc4000f8e00ff */
[----:B------:R-:W-:Y:S02]  /*b910*/  IMAD.U32 R10, RZ, RZ, UR4 ;  /* 0x00000004ff0a7e24 */ /* 0x000fe4000f8e00ff */
[----:B------:R-:W-:Y:S02]  /*b920*/  IMAD.MOV.U32 R8, RZ, RZ, 0x70 ;  /* 0x00000070ff087424 */ /* 0x000fe400078e00ff */
[----:B------:R-:W-:Y:S02]  /*b930*/  IMAD.MOV.U32 R12, RZ, RZ, 0x1 ;  /* 0x00000001ff0c7424 */ /* 0x000fe400078e00ff */
[----:B------:R-:W-:-:S07]  /*b940*/  IMAD.MOV.U32 R13, RZ, RZ, RZ ;  /* 0x000000ffff0d7224 */ /* 0x000fce00078e00ff */
[----:B------:R-:W-:-:S07]  /*b950*/  LEPC R20, `(.L_x_42) ;  /* 0x000000001014794e */ /* 0x000fce0000000000 */
[----:B01----:R-:W-:Y:S05]  /*b960*/  CALL.ABS.NOINC R2 ;  /* 0x0000000002007343 */ /* 0x003fea0003c00000 */
.L_x_42:
[----:B------:R-:W-:Y:S01]  /*b970*/  UIADD3 UR4, UR41, 0xa400, URZ ;  /* 0x0000a40029047890 */ /* 0x000fe2000fffe03f */
[----:B------:R-:W-:-:S05]  /*b980*/  LOP3.LUT R16, R16, 0xffffffdf, RZ, 0xc0, !PT ;  /* 0xffffffdf10107812 */ /* 0x000fca00078ec0ff */
[----:B------:R-:W-:-:S05]  /*b990*/  IMAD.U32 R17, RZ, RZ, UR4 ;  /* 0x00000004ff117e24 */ /* 0x000fca000f8e00ff */
[----:B------:R-:W-:-:S13]  /*b9a0*/  LOP3.LUT P0, RZ, R17, 0x3ff, RZ, 0xc0, !PT ;  /* 0x000003ff11ff7812 */ /* 0x000fda000780c0ff */
[----:B------:R-:W-:Y:S01]  /*b9b0*/  @P0 LOP3.LUT R16, R16, 0x20, RZ, 0xfc, !PT ;  /* 0x0000002010100812 */ /* 0x000fe200078efcff */
[----:B------:R-:W-:Y:S06]  /*b9c0*/  @!P0 BRA `(.L_x_43) ;  /* 0x0000000000408947 */ /* 0x000fec0003800000 */
        /* <DEDUP_REMOVED lines=16> */
.L_x_43:
[----:B------:R-:W-:-:S04]  /*bad0*/  UIADD3 UR4, UR41, 0x400, URZ ;  /* 0x0000040029047890 */ /* 0x000fc8000fffe03f */
[----:B------:R-:W-:-:S06]  /*bae0*/  ULOP3.LUT UP0, URZ, UR4, 0x9f, URZ, 0xc0, !UPT ;  /* 0x0000009f043f7892 */ /* 0x000fcc000f80c03f */
[----:B------:R-:W-:-:S13]  /*baf0*/  PLOP3.LUT P0, PT, PT, PT, UP0, 0x80, 0x0 ;  /* 0x000000000000781c */ /* 0x000fda0003f0f008 */
[----:B------:R-:W-:Y:S05]  /*bb00*/  @!P0 BRA `(.L_x_44) ;  /* 0x0000000000408947 */ /* 0x000fea0003800000 */
[----:B------:R-:W-:Y:S01]  /*bb10*/  MOV R2, 0x0 ;  /* 0x0000000000027802 */ /* 0x000fe20000000f00 */
[----:B------:R-:W-:Y:S01]  /*bb20*/  ULDC.64 UR6, c[0x4][0xc8] ;  /* 0x0100320000067ab9 */ /* 0x000fe20000000a00 */
[----:B------:R-:W-:Y:S01]  /*bb30*/  ULDC.64 UR8, c[0x4][0xd0] ;  /* 0x0100340000087ab9 */ /* 0x000fe20000000a00 */
[----:B------:R-:W-:Y:S01]  /*bb40*/  ULDC.64 UR4, c[0x4][0x18] ;  /* 0x0100060000047ab9 */ /* 0x000fe20000000a00 */
[----:B------:R-:W-:Y:S01]  /*bb50*/  MOV R4, UR6 ;  /* 0x0000000600047c02 */ /* 0x000fe20008000f00 */
[----:B------:R-:W-:Y:S01]  /*bb60*/  IMAD.U32 R5, RZ, RZ, UR7 ;  /* 0x00000007ff057e24 */ /* 0x000fe2000f8e00ff */
[----:B------:R-:W1:Y:S01]  /*bb70*/  LDC.64 R2, c[0x4][R2] ;  /* 0x0100000002027b82 */ /* 0x000e620000000a00 */
[----:B------:R-:W-:Y:S01]  /*bb80*/  IMAD.U32 R6, RZ, RZ, UR8 ;  /* 0x00000008ff067e24 */ /* 0x000fe2000f8e00ff */
[----:B------:R-:W-:Y:S01]  /*bb90*/  MOV R12, 0x1 ;  /* 0x00000001000c7802 */ /* 0x000fe20000000f00 */
[----:B------:R-:W-:Y:S02]  /*bba0*/  IMAD.U32 R7, RZ, RZ, UR9 ;  /* 0x00000009ff077e24 */ /* 0x000fe4000f8e00ff */
[----:B------:R-:W-:-:S02]  /*bbb0*/  IMAD.U32 R10, RZ, RZ, UR4 ;  /* 0x00000004ff0a7e24 */ /* 0x000fc4000f8e00ff */
[----:B------:R-:W-:Y:S02]  /*bbc0*/  IMAD.U32 R11, RZ, RZ, UR5 ;  /* 0x00000005ff0b7e24 */ /* 0x000fe4000f8e00ff */
[----:B------:R-:W-:Y:S02]  /*bbd0*/  IMAD.MOV.U32 R8, RZ, RZ, 0x70 ;  /* 0x00000070ff087424 */ /* 0x000fe400078e00ff */
[----:B------:R-:W-:-:S07]  /*bbe0*/  IMAD.MOV.U32 R13, RZ, RZ, RZ ;  /* 0x000000ffff0d7224 */ /* 0x000fce00078e00ff */
[----:B------:R-:W-:-:S07]  /*bbf0*/  LEPC R20, `(.L_x_44) ;  /* 0x000000001014794e */ /* 0x000fce0000000000 */
[----:B01----:R-:W-:Y:S05]  /*bc00*/  CALL.ABS.NOINC R2 ;  /* 0x0000000002007343 */ /* 0x003fea0003c00000 */
.L_x_44:
[----:B------:R-:W-:-:S13]  /*bc10*/  LOP3.LUT P6, RZ, R17, 0x3ff, RZ, 0xc0, !PT ;  /* 0x000003ff11ff7812 */ /* 0x000fda00078cc0ff */
        /* <DEDUP_REMOVED lines=17> */
.L_x_45:
[----:B------:R-:W-:Y:S01]  /*bd30*/  ULDC.64 UR4, c[0x0][0x9f8] ;  /* 0x00027e0000047ab9 */ /* 0x000fe20000000a00 */
[----:B------:R-:W-:Y:S01]  /*bd40*/  IMAD.U32 R30, RZ, RZ, UR44 ;  /* 0x0000002cff1e7e24 */ /* 0x000fe2000f8e00ff */
[----:B------:R-:W-:Y:S01]  /*bd50*/  UISETP.NE.U32.AND UP0, UPT, UR4, URZ, UPT ;  /* 0x0000003f0400728c */ /* 0x000fe2000bf05070 */
[----:B------:R-:W1:Y:S03]  /*bd60*/  LDC R17, c[0x0][0x430] ;  /* 0x00010c00ff117b82 */ /* 0x000e660000000800 */
[----:B------:R-:W-:-:S06]  /*bd70*/  UISETP.NE.AND.EX UP0, UPT, UR5, URZ, UPT, UP0 ;  /* 0x0000003f0500728c */ /* 0x000fcc000bf05300 */
[----:B------:R-:W-:-:S05]  /*bd80*/  PLOP3.LUT P0, PT, PT, PT, UP0, 0x80, 0x0 ;  /* 0x000000000000781c */ /* 0x000fca0003f0f008 */
[----:B------:R-:W-:Y:S02]  /*bd90*/  @UP0 ULDC.64 UR4, c[0x0][0x9f8] ;  /* 0x00027e0000040ab9 */ /* 0x000fe40000000a00 */
[----:B------:R-:W-:-:S06]  /*bda0*/  @UP0 UIMAD.WIDE UR4, UR44, 0x4, UR4 ;  /* 0x000000042c0408a5 */ /* 0x000fcc000f8e0204 */
[----:B------:R-:W-:Y:S02]  /*bdb0*/  IMAD.U32 R2, RZ, RZ, UR4 ;  /* 0x00000004ff027e24 */ /* 0x000fe4000f8e00ff */
[----:B------:R-:W-:-:S05]  /*bdc0*/  IMAD.U32 R3, RZ, RZ, UR5 ;  /* 0x00000005ff037e24 */ /* 0x000fca000f8e00ff */
[----:B------:R2:W5:Y:S01]  /*bdd0*/  @P0 LDG.E R30, desc[UR48][R2.64] ;  /* 0x00000030021e0981 */ /* 0x000562000c1e1900 */
[----:B------:R-:W-:-:S03]  /*bde0*/  UMOV UR4, 0xffffffff ;  /* 0xffffffff00047882 */ /* 0x000fc60000000000 */
[----:B------:R-:W-:Y:S05]  /*bdf0*/  BRA.DIV UR4, `(.L_x_46) ;  /* 0x0000003e04607947 */ /* 0x000fea000b800000 */
.L_x_109:
[----:B--2---:R-:W2:Y:S04]  /*be00*/  LDL R2, [R1+0x1c] ;  /* 0x00001c0001027983 */ /* 0x004ea80000100800 */
[----:B0-----:R-:W3:Y:S04]  /*be10*/  LDL R0, [R1] ;  /* 0x0000000001007983 */ /* 0x001ee80000100800 */
[----:B------:R-:W4:Y:S01]  /*be20*/  LDL R10, [R1+0x20] ;  /* 0x00002000010a7983 */ /* 0x000f220000100800 */
[----:B-1----:R-:W-:Y:S01]  /*be30*/  ISETP.NE.AND P3, PT, R17, 0x1, PT ;  /* 0x000000011100780c */ /* 0x002fe20003f65270 */
[----:B------:R-:W0:-:S12]  /*be40*/  LDC R18, c[0x0][0xc44] ;  /* 0x00031100ff127b82 */ /* 0x000e180000000800 */
[----:B------:R-:W1:Y:S08]  /*be50*/  @P3 LDC R5, c[0x0][0x434] ;  /* 0x00010d00ff053b82 */ /* 0x000e700000000800 */
[----:B------:R-:W0:Y:S01]  /*be60*/  @P3 LDC R7, c[0x0][0x438] ;  /* 0x00010e00ff073b82 */ /* 0x000e220000000800 */
[----:B-----5:R-:W-:Y:S02]  /*be70*/  SHF.R.S32.HI R37, RZ, 0x1f, R30 ;  /* 0x0000001fff257819 */ /* 0x020fe4000001141e */
[----:B------:R-:W-:-:S02]  /*be80*/  LOP3.LUT P2, RZ, R16, 0x800, RZ, 0xc0, !PT ;  /* 0x0000080010ff7812 */ /* 0x000fc4000784c0ff */
[----:B--2---:R-:W-:Y:S02]  /*be90*/  ISETP.GE.AND P0, PT, R2, UR39, PT ;  /* 0x0000002702007c0c */ /* 0x004fe4000bf06270 */
[----:B---3--:R-:W-:-:S05]  /*bea0*/  MOV R11, R0 ;  /* 0x00000000000b7202 */ /* 0x008fca0000000f00 */
[----:B------:R-:W-:-:S06]  /*beb0*/  IMAD.IADD R0, R2, 0x1, R11 ;  /* 0x0000000102007824 */ /* 0x000fcc00078e020b */
[----:B------:R-:W2:Y:S01]  /*bec0*/  @!P0 LDC.64 R2, c[0x0][0x428] ;  /* 0x00010a00ff028b82 */ /* 0x000ea20000000a00 */
[----:B-1----:R-:W-:-:S04]  /*bed0*/  @P3 IMAD.HI.U32 R4, R0, R5, RZ ;  /* 0x0000000500043227 */ /* 0x002fc800078e00ff */
[----:B------:R-:W-:Y:S01]  /*bee0*/  IMAD.MOV.U32 R8, RZ, RZ, R0 ;  /* 0x000000ffff087224 */ /* 0x000fe200078e0000 */
[----:B0-----:R-:W-:Y:S02]  /*bef0*/  @P3 SHF.R.U32.HI R8, RZ, R7, R4 ;  /* 0x00000007ff083219 */ /* 0x001fe40000011604 */
[----:B------:R-:W0:Y:S02]  /*bf00*/  @!P0 LDC.64 R4, c[0x0][0x418] ;  /* 0x00010600ff048b82 */ /* 0x000e240000000a00 */
[----:B------:R-:W-:Y:S01]  /*bf10*/  @!P0 SHF.R.S32.HI R7, RZ, 0x1f, R8 ;  /* 0x0000001fff078819 */ /* 0x000fe20000011408 */
[----:B--2---:R-:W-:-:S04]  /*bf20*/  @!P0 IMAD R6, R37, R2, RZ ;  /* 0x0000000225068224 */ /* 0x004fc800078e02ff */
[----:B------:R-:W-:Y:S02]  /*bf30*/  @!P0 IMAD R9, R30, R3, R6 ;  /* 0x000000031e098224 */ /* 0x000fe400078e0206 */
[----:B------:R-:W-:-:S04]  /*bf40*/  @!P0 IMAD.MOV.U32 R6, RZ, RZ, R8 ;  /* 0x000000ffff068224 */ /* 0x000fc800078e0008 */
[----:B------:R-:W-:-:S04]  /*bf50*/  @!P0 IMAD.WIDE.U32 R2, R30, R2, R6 ;  /* 0x000000021e028225 */ /* 0x000fc800078e0006 */
[----:B------:R-:W-:Y:S01]  /*bf60*/  @!P0 IMAD.IADD R3, R3, 0x1, R9 ;  /* 0x0000000103038824 */ /* 0x000fe200078e0209 */
[C---:B0-----:R-:W-:Y:S02]  /*bf70*/  @!P0 LEA R12, P1, R2.reuse, R4, 0x2 ;  /* 0x00000004020c8211 */ /* 0x041fe400078210ff */
[----:B------:R-:W0:Y:S02]  /*bf80*/  @P3 LDC R4, c[0x0][0x434] ;  /* 0x00010d00ff043b82 */ /* 0x000e240000000800 */
[----:B------:R-:W-:-:S06]  /*bf90*/  @!P0 LEA.HI.X R13, R2, R5, R3, 0x2, P1 ;  /* 0x00000005020d8211 */ /* 0x000fcc00008f1403 */
[----:B------:R-:W1:Y:S01]  /*bfa0*/  @P3 LDC R5, c[0x0][0x438] ;  /* 0x00010e00ff053b82 */ /* 0x000e620000000800 */
[----:B----4-:R-:W-:-:S07]  /*bfb0*/  IMAD.IADD R9, R10, 0x1, R11 ;  /* 0x000000010a097824 */ /* 0x010fce00078e020b */
[----:B------:R-:W2:Y:S01]  /*bfc0*/  @P2 LDC.64 R2, c[0x0][0x428] ;  /* 0x00010a00ff022b82 */ /* 0x000ea20000000a00 */
[----:B------:R-:W-:Y:S02]  /*bfd0*/  IMAD.MOV.U32 R14, RZ, RZ, R9 ;  /* 0x000000ffff0e7224 */ /* 0x000fe400078e0009 */
[----:B0-----:R-:W-:-:S05]  /*bfe0*/  @P3 IMAD.HI.U32 R4, R9, R4, RZ ;  /* 0x0000000409043227 */ /* 0x001fca00078e00ff */
[----:B-1----:R-:W-:Y:S02]  /*bff0*/  @P3 SHF.R.U32.HI R14, RZ, R5, R4 ;  /* 0x00000005ff0e3219 */ /* 0x002fe40000011604 */
[----:B------:R-:W0:Y:S01]  /*c000*/  @P2 LDC.64 R4, c[0x0][0x418] ;  /* 0x00010600ff042b82 */ /* 0x000e220000000a00 */
[----:B--2---:R-:W-:Y:S01]  /*c010*/  @P2 IMAD R6, R37, R2, RZ ;  /* 0x0000000225062224 */ /* 0x004fe200078e02ff */
[----:B------:R-:W-:-:S03]  /*c020*/  @P2 SHF.R.S32.HI R7, RZ, 0x1f, R14 ;  /* 0x0000001fff072819 */ /* 0x000fc6000001140e */
[----:B------:R-:W-:Y:S01]  /*c030*/  @P2 IMAD R11, R30, R3, R6 ;  /* 0x000000031e0b2224 */ /* 0x000fe200078e0206 */
[----:B------:R-:W-:-:S05]  /*c040*/  @P2 MOV R6, R14 ;  /* 0x0000000e00062202 */ /* 0x000fca0000000f00 */
[----:B------:R-:W-:-:S04]  /*c050*/  @P2 IMAD.WIDE.U32 R2, R30, R2, R6 ;  /* 0x000000021e022225 */ /* 0x000fc800078e0006 */
[----:B------:R-:W-:Y:S01]  /*c060*/  @P2 IMAD.IADD R3, R11, 0x1, R3 ;  /* 0x000000010b032824 */ /* 0x000fe200078e0203 */
[----:B0-----:R-:W-:Y:S01]  /*c070*/  @P2 LEA R10, P1, R2, R4, 0x2 ;  /* 0x00000004020a2211 */ /* 0x001fe200078210ff */
[----:B------:R-:W-:-:S03]  /*c080*/  IMAD.MOV.U32 R4, RZ, RZ, RZ ;  /* 0x000000ffff047224 */ /* 0x000fc600078e00ff */
[----:B------:R-:W-:-:S05]  /*c090*/  @P2 LEA.HI.X R11, R2, R5, R3, 0x2, P1 ;  /* 0x00000005020b2211 */ /* 0x000fca00008f1403 */
[----:B------:R0:W5:Y:S01]  /*c0a0*/  @P2 LDG.E R4, desc[UR48][R10.64] ;  /* 0x000000300a042981 */ /* 0x000162000c1e1900 */
[----:B------:R-:W-:Y:S02]  /*c0b0*/  IMAD.MOV R7, RZ, RZ, -R8 ;  /* 0x000000ffff077224 */ /* 0x000fe400078e0a08 */
[----:B------:R-:W-:Y:S02]  /*c0c0*/  IMAD.MOV.U32 R6, RZ, RZ, RZ ;  /* 0x000000ffff067224 */ /* 0x000fe400078e00ff */
[----:B------:R-:W-:Y:S01]  /*c0d0*/  IMAD R7, R17, R7, R0 ;  /* 0x0000000711077224 */ /* 0x000fe200078e0200 */
[----:B------:R-:W-:Y:S01]  /*c0e0*/  MOV R0, UR46 ;  /* 0x0000002e00007c02 */ /* 0x000fe20008000f00 */
[----:B------:R-:W-:Y:S02]  /*c0f0*/  IMAD.MOV R2, RZ, RZ, -R14 ;  /* 0x000000ffff027224 */ /* 0x000fe400078e0a0e */
[----:B------:R0:W5:Y:S01]  /*c100*/  @!P0 LDG.E R6, desc[UR48][R12.64] ;  /* 0x000000300c068981 */ /* 0x000162000c1e1900 */
[----:B------:R-:W-:-:S02]  /*c110*/  ISETP.NE.AND P0, PT, R0, 0x3, PT ;  /* 0x000000030000780c */ /* 0x000fc40003f05270 */
[----:B------:R-:W-:Y:S01]  /*c120*/  LOP3.LUT R16, R16, 0xffffffbf, RZ, 0xc0, !PT ;  /* 0xffffffbf10107812 */ /* 0x000fe200078ec0ff */
[----:B------:R-:W-:Y:S02]  /*c130*/  IMAD R5, R17, R2, R9 ;  /* 0x0000000211057224 */ /* 0x000fe400078e0209 */
[----:B------:R-:W-:Y:S01]  /*c140*/  IMAD R17, RZ, RZ, -UR44 ;  /* 0x8000002cff117e24 */ /* 0x000fe2000f8e02ff */
[----:B------:R-:W-:-:S03]  /*c150*/  @P3 LOP3.LUT R16, R16, 0x40, RZ, 0xfc, !PT ;  /* 0x0000004010103812 */ /* 0x000fc600078efcff */
[----:B------:R-:W-:Y:S01]  /*c160*/  IMAD R17, R18, R17, UR43 ;  /* 0x0000002b12117e24 */ /* 0x000fe2000f8e0211 */
[----:B------:R-:W-:-:S04]  /*c170*/  LOP3.LUT R16, R16, 0xffffffdf, RZ, 0xc0, !PT ;  /* 0xffffffdf10107812 */ /* 0x000fc800078ec0ff */
[----:B------:R-:W-:Y:S02]  /*c180*/  SHF.R.S32.HI R32, RZ, 0x1f, R17 ;  /* 0x0000001fff207819 */ /* 0x000fe40000011411 */
[----:B------:R-:W-:Y:S01]  /*c190*/  @P0 LOP3.LUT R16, R16, 0x20, RZ, 0xfc, !PT ;  /* 0x0000002010100812 */ /* 0x000fe200078efcff */
[----:B0-----:R-:W-:Y:S06]  /*c1a0*/  @!P0 BRA `(.L_x_47) ;  /* 0x0000000000048947 */ /* 0x001fec0003800000 */
[----:B------:R-:W-:Y:S01]  /*c1b0*/  BPT.TRAP 0x1 ;  /* 0x000000040000795c */ /* 0x000fe20000300000 */
.L_x_47:
[----:B------:R-:W-:Y:S01]  /*c1c0*/  LEA R0, R19, UR41, 0x3 ;  /* 0x0000002913007c11 */ /* 0x000fe2000f8e18ff */
[----:B------:R-:W-:Y:S01]  /*c1d0*/  BSSY B0, `(.L_x_48) ;  /* 0x0000005000007945 */ /* 0x000fe20003800000 */
[----:B------:R-:W-:Y:S02]  /*c1e0*/  SHF.L.U32 R26, R31, 0x1f, RZ ;  /* 0x0000001f1f1a7819 */ /* 0x000fe400000006ff */
[----:B------:R-:W-:Y:S02]  /*c1f0*/  SHF.R.S32.HI R22, RZ, 0x1f, R7 ;  /* 0x0000001fff167819 */ /* 0x000fe40000011407 */
[----:B------:R-:W0:Y:S02]  /*c200*/  SYNCS.PHASECHK.TRANS64.TRYWAIT P0, [R0+URZ+0x29880], R26 ;  /* 0x0298801a000075a7 */ /* 0x000e24000800017f */
[----:B0-----:R-:W-:Y:S05]  /*c210*/  @!P0 BRA `(.L_x_49) ;  /* 0x0000003800848947 */ /* 0x001fea0003800000 */
.L_x_110:
[----:B------:R-:W-:Y:S05]  /*c220*/  BSYNC B0 ;  /* 0x0000000000007941 */ /* 0x000fea0003800000 */
.L_x_48:
[----:B------:R-:W-:Y:S01]  /*c230*/  ULDC.64 UR4, c[0x0][0x328] ;  /* 0x0000ca0000047ab9 */ /* 0x000fe20000000a00 */
[----:B-----5:R-:W-:Y:S01]  /*c240*/  SHF.R.S32.HI R23, RZ, 0x1f, R6 ;  /* 0x0000001fff177819 */ /* 0x020fe20000011406 */
[----:B------:R-:W-:Y:S01]  /*c250*/  IMAD R2, R22, UR4, RZ ;  /* 0x0000000416027c24 */ /* 0x000fe2000f8e02ff */
[----:B------:R-:W-:Y:S01]  /*c260*/  ULDC.64 UR6, c[0x0][0x338] ;  /* 0x0000ce0000067ab9 */ /* 0x000fe20000000a00 */
[----:B------:R-:W1:Y:S01]  /*c270*/  S2R R11, SR_TID.X ;  /* 0x00000000000b7919 */ /* 0x000e620000002100 */
[----:B------:R-:W-:Y:S01]  /*c280*/  ULDC.64 UR8, c[0x0][0x330] ;  /* 0x0000cc0000087ab9 */ /* 0x000fe20000000a00 */
[C---:B------:R-:W-:Y:S01]  /*c290*/  IMAD R9, R7.reuse, UR5, R2 ;  /* 0x0000000507097c24 */ /* 0x040fe2000f8e0202 */
[----:B------:R-:W-:Y:S01]  /*c2a0*/  SHF.R.S32.HI R24, RZ, 0x1f, R5 ;  /* 0x0000001fff187819 */ /* 0x000fe20000011405 */
[----:B------:R-:W-:Y:S01]  /*c2b0*/  IMAD.WIDE.U32 R2, R7, UR4, RZ ;  /* 0x0000000407027c25 */ /* 0x000fe2000f8e00ff */
[----:B------:R-:W-:Y:S01]  /*c2c0*/  ULDC.64 UR10, c[0x0][0x318] ;  /* 0x0000c600000a7ab9 */ /* 0x000fe20000000a00 */
[----:B------:R-:W-:-:S02]  /*c2d0*/  SHF.R.S32.HI R25, RZ, 0x1f, R4 ;  /* 0x0000001fff197819 */ /* 0x000fc40000011404 */
[----:B------:R-:W-:Y:S02]  /*c2e0*/  IMAD.IADD R3, R3, 0x1, R9 ;  /* 0x0000000103037824 */ /* 0x000fe400078e0209 */
[----:B------:R-:W-:Y:S02]  /*c2f0*/  IMAD R9, R23, UR6, RZ ;  /* 0x0000000617097c24 */ /* 0x000fe4000f8e02ff */
[----:B------:R-:W-:-:S04]  /*c300*/  IMAD.WIDE.U32 R2, R6, UR6, R2 ;  /* 0x0000000606027c25 */ /* 0x000fc8000f8e0002 */
[----:B------:R-:W-:Y:S02]  /*c310*/  IMAD R8, R6, UR7, R9 ;  /* 0x0000000706087c24 */ /* 0x000fe4000f8e0209 */
[----:B------:R-:W-:Y:S02]  /*c320*/  IMAD R9, R24, UR4, RZ ;  /* 0x0000000418097c24 */ /* 0x000fe4000f8e02ff */
[----:B------:R-:W-:Y:S02]  /*c330*/  IMAD.IADD R3, R3, 0x1, R8 ;  /* 0x0000000103037824 */ /* 0x000fe400078e0208 */
[----:B------:R-:W-:Y:S02]  /*c340*/  IMAD R8, R32, UR8, RZ ;  /* 0x0000000820087c24 */ /* 0x000fe4000f8e02ff */
[----:B------:R-:W-:-:S04]  /*c350*/  IMAD.WIDE.U32 R2, R17, UR8, R2 ;  /* 0x0000000811027c25 */ /* 0x000fc8000f8e0002 */
[----:B------:R-:W-:Y:S01]  /*c360*/  IMAD R8, R17, UR9, R8 ;  /* 0x0000000911087c24 */ /* 0x000fe2000f8e0208 */
[----:B------:R-:W-:Y:S01]  /*c370*/  IADD3 R10, P0, R2, UR10, RZ ;  /* 0x0000000a020a7c10 */ /* 0x000fe2000ff1e0ff */
[----:B------:R-:W-:Y:S01]  /*c380*/  IMAD R9, R5, UR5, R9 ;  /* 0x0000000505097c24 */ /* 0x000fe2000f8e0209 */
[----:B-1----:R-:W-:Y:S02]  /*c390*/  LOP3.LUT R11, R11, 0x7f, RZ, 0xc0, !PT ;  /* 0x0000007f0b0b7812 */ /* 0x002fe400078ec0ff */
[----:B------:R-:W-:Y:S01]  /*c3a0*/  IADD3.X R18, R3, UR11, R8, P0, !PT ;  /* 0x0000000b03127c10 */ /* 0x000fe200087fe408 */
[----:B------:R-:W-:Y:S01]  /*c3b0*/  IMAD.WIDE.U32 R2, R5, UR4, RZ ;  /* 0x0000000405027c25 */ /* 0x000fe2000f8e00ff */
[----:B------:R-:W-:Y:S01]  /*c3c0*/  SHF.R.U32.HI R11, RZ, 0x5, R11 ;  /* 0x00000005ff0b7819 */ /* 0x000fe2000001160b */
[----:B------:R-:W-:Y:S02]  /*c3d0*/  UMOV UR4, 0xffffffff ;  /* 0xffffffff00047882 */ /* 0x000fe40000000000 */
[----:B------:R-:W-:-:S02]  /*c3e0*/  IMAD.IADD R3, R3, 0x1, R9 ;  /* 0x0000000103037824 */ /* 0x000fc400078e0209 */
[----:B------:R-:W-:Y:S02]  /*c3f0*/  IMAD R9, R25, UR6, RZ ;  /* 0x0000000619097c24 */ /* 0x000fe4000f8e02ff */
[----:B------:R-:W-:-:S04]  /*c400*/  IMAD.WIDE.U32 R2, R4, UR6, R2 ;  /* 0x0000000604027c25 */ /* 0x000fc8000f8e0002 */
[----:B------:R-:W-:Y:S02]  /*c410*/  IMAD R9, R4, UR7, R9 ;  /* 0x0000000704097c24 */ /* 0x000fe4000f8e0209 */
[----:B------:R-:W-:Y:S02]  /*c420*/  IMAD.SHL.U32 R11, R11, 0x400, RZ ;  /* 0x000004000b0b7824 */ /* 0x000fe400078e00ff */
[----:B------:R-:W-:Y:S02]  /*c430*/  IMAD.IADD R3, R3, 0x1, R9 ;  /* 0x0000000103037824 */ /* 0x000fe400078e0209 */
[----:B------:R-:W-:-:S03]  /*c440*/  IMAD.WIDE.U32 R2, R17, UR8, R2 ;  /* 0x0000000811027c25 */ /* 0x000fc6000f8e0002 */
[----:B------:R-:W-:-:S04]  /*c450*/  IADD3 R21, P0, R2, UR10, RZ ;  /* 0x0000000a02157c10 */ /* 0x000fc8000ff1e0ff */
[----:B------:R-:W-:Y:S01]  /*c460*/  IADD3.X R20, R8, UR11, R3, P0, !PT ;  /* 0x0000000b08147c10 */ /* 0x000fe200087fe403 */
[----:B------:R-:W-:Y:S01]  /*c470*/  IMAD R8, R19, 0x5000, R11 ;  /* 0x0000500013087824 */ /* 0x000fe200078e020b */
[----:B------:R-:W-:Y:S07]  /*c480*/  BRA.DIV UR4, `(.L_x_50) ;  /* 0x0000003604fc7947 */ /* 0x000fee000b800000 */
[----:B------:R-:W1:Y:S01]  /*c490*/  SHFL.IDX PT, R2, R10, RZ, 0x1c1f ;  /* 0x001c1fff0a027589 */ /* 0x000e6200000e0000 */
[C---:B------:R-:W-:Y:S02]  /*c4a0*/  LOP3.LUT P6, RZ, R16.reuse, 0x100000, RZ, 0xc0, !PT ;  /* 0x0010000010ff7812 */ /* 0x040fe400078cc0ff */
[----:B------:R-:W-:Y:S01]  /*c4b0*/  LOP3.LUT R16, R16, 0xfbffffff, RZ, 0xc0, !PT ;  /* 0xfbffffff10107812 */ /* 0x000fe200078ec0ff */
[----:B------:R-:W2:Y:S01]  /*c4c0*/  SHFL.IDX PT, R3, R18, RZ, 0x1c1f ;  /* 0x001c1fff12037589 */ /* 0x000ea200000e0000 */
[----:B------:R-:W-:-:S03]  /*c4d0*/  IADD3 R8, R8, UR41, R33 ;  /* 0x0000002908087c10 */ /* 0x000fc6000fffe021 */
[----:B------:R-:W-:Y:S01]  /*c4e0*/  SHFL.IDX PT, R20, R20, RZ, 0x1c1f ;  /* 0x001c1fff14147589 */ /* 0x000fe200000e0000 */
[----:B------:R-:W-:-:S05]  /*c4f0*/  IADD3 R9, R34, R8, RZ ;  /* 0x0000000822097210 */ /* 0x000fca0007ffe0ff */
[----:B------:R-:W-:-:S04]  /*c500*/  @P6 LOP3.LUT R16, R16, 0x4000000, RZ, 0xfc, !PT ;  /* 0x0400000010106812 */ /* 0x000fc800078efcff */
[C---:B------:R-:W-:Y:S02]  /*c510*/  LOP3.LUT P6, RZ, R16.reuse, 0x400000, RZ, 0xc0, !PT ;  /* 0x0040000010ff7812 */ /* 0x040fe400078cc0ff */
[C---:B------:R-:W-:Y:S02]  /*c520*/  LOP3.LUT P5, RZ, R16.reuse, 0x80000, RZ, 0xc0, !PT ;  /* 0x0008000010ff7812 */ /* 0x040fe400078ac0ff */
[C---:B------:R-:W-:Y:S02]  /*c530*/  LOP3.LUT P4, RZ, R16.reuse, 0x40000, RZ, 0xc0, !PT ;  /* 0x0004000010ff7812 */ /* 0x040fe4000788c0ff */
[----:B-1----:R-:W-:Y:S02]  /*c540*/  IADD3 R2, P0, R35, R2, RZ ;  /* 0x0000000223027210 */ /* 0x002fe40007f1e0ff */
[C---:B------:R-:W-:Y:S02]  /*c550*/  LOP3.LUT P3, RZ, R16.reuse, 0x20000, RZ, 0xc0, !PT ;  /* 0x0002000010ff7812 */ /* 0x040fe4000786c0ff */
[C---:B------:R-:W-:Y:S01]  /*c560*/  LOP3.LUT P2, RZ, R16.reuse, 0x10000, RZ, 0xc0, !PT ;  /* 0x0001000010ff7812 */ /* 0x040fe2000784c0ff */
[----:B--2---:R-:W-:Y:S01]  /*c570*/  IMAD.X R3, RZ, RZ, R3, P0 ;  /* 0x000000ffff037224 */ /* 0x004fe200000e0603 */
[----:B------:R-:W-:-:S02]  /*c580*/  LOP3.LUT P0, RZ, R16, 0x200000, RZ, 0xc0, !PT ;  /* 0x0020000010ff7812 */ /* 0x000fc4000780c0ff */
[C---:B------:R-:W-:Y:S02]  /*c590*/  LOP3.LUT P1, RZ, R16.reuse, 0x8000, RZ, 0xc0, !PT ;  /* 0x0000800010ff7812 */ /* 0x040fe4000782c0ff */
[----:B------:R-:W-:Y:S01]  /*c5a0*/  LDGSTS.E.BYPASS.LTC128B.128 [R8+0xa400], desc[UR48][R2.64], !P6 ;  /* 0x0a40000002087fae */ /* 0x000fe2000f101d70 */
[----:B------:R-:W-:-:S08]  /*c5b0*/  LOP3.LUT P6, RZ, R16, 0x4000000, RZ, 0xc0, !PT ;  /* 0x0400000010ff7812 */ /* 0x000fd000078cc0ff */
[----:B------:R1:W-:Y:S04]  /*c5c0*/  LDGSTS.E.BYPASS.LTC128B.128 [R9+0xa400], desc[UR48][R2.64+0x40], !P0 ;  /* 0x0a40004002097fae */ /* 0x0003e8000c101d70 */
[----:B-1----:R-:W1:Y:S04]  /*c5d0*/  SHFL.IDX PT, R2, R10, 0x1, 0x1c1f ;  /* 0x003c1f000a027f89 */ /* 0x002e6800000e0000 */
[----:B------:R-:W2:Y:S01]  /*c5e0*/  SHFL.IDX PT, R3, R18, 0x1, 0x1c1f ;  /* 0x003c1f0012037f89 */ /* 0x000ea200000e0000 */
[----:B-1----:R-:W-:-:S05]  /*c5f0*/  IADD3 R2, P0, R35, R2, RZ ;  /* 0x0000000223027210 */ /* 0x002fca0007f1e0ff */
[----:B--2---:R-:W-:-:S05]  /*c600*/  IMAD.X R3, RZ, RZ, R3, P0 ;  /* 0x000000ffff037224 */ /* 0x004fca00000e0603 */
[----:B------:R-:W-:Y:S04]  /*c610*/  LDGSTS.E.BYPASS.LTC128B.128 [R8+0xb400], desc[UR48][R2.64], !P6 ;  /* 0x0b40000002087fae */ /* 0x000fe8000f101d70 */
[----:B------:R1:W-:Y:S04]  /*c620*/  LDGSTS.E.BYPASS.LTC128B.128 [R9+0xb400], desc[UR48][R2.64+0x40], !P5 ;  /* 0x0b40004002097fae */ /* 0x0003e8000e901d70 */
[----:B-1----:R-:W1:Y:S04]  /*c630*/  SHFL.IDX PT, R2, R10, 0x2, 0x1c1f ;  /* 0x005c1f000a027f89 */ /* 0x002e6800000e0000 */
[----:B------:R-:W2:Y:S04]  /*c640*/  SHFL.IDX PT, R3, R18, 0x2, 0x1c1f ;  /* 0x005c1f0012037f89 */ /* 0x000ea800000e0000 */
[----:B------:R-:W-:Y:S01]  /*c650*/  SHFL.IDX PT, R18, R18, 0x3, 0x1c1f ;  /* 0x007c1f0012127f89 */ /* 0x000fe200000e0000 */
[----:B-1----:R-:W-:-:S05]  /*c660*/  IADD3 R2, P0, R35, R2, RZ ;  /* 0x0000000223027210 */ /* 0x002fca0007f1e0ff */
[----:B--2---:R-:W-:-:S05]  /*c670*/  IMAD.X R3, RZ, RZ, R3, P0 ;  /* 0x000000ffff037224 */ /* 0x004fca00000e0603 */
[----:B------:R-:W-:Y:S04]  /*c680*/  LDGSTS.E.BYPASS.LTC128B.128 [R8+0xc400], desc[UR48][R2.64], !P4 ;  /* 0x0c40000002087fae */ /* 0x000fe8000e101d70 */
[----:B------:R1:W-:Y:S04]  /*c690*/  LDGSTS.E.BYPASS.LTC128B.128 [R9+0xc400], desc[UR48][R2.64+0x40], !P3 ;  /* 0x0c40004002097fae */ /* 0x0003e8000d901d70 */
[----:B-1----:R-:W1:Y:S02]  /*c6a0*/  SHFL.IDX PT, R2, R10, 0x3, 0x1c1f ;  /* 0x007c1f000a027f89 */ /* 0x002e6400000e0000 */
[----:B-1----:R-:W-:-:S05]  /*c6b0*/  IADD3 R2, P0, R35, R2, RZ ;  /* 0x0000000223027210 */ /* 0x002fca0007f1e0ff */
[----:B------:R-:W-:-:S05]  /*c6c0*/  IMAD.X R3, RZ, RZ, R18, P0 ;  /* 0x000000ffff037224 */ /* 0x000fca00000e0612 */
[----:B------:R-:W-:Y:S04]  /*c6d0*/  LDGSTS.E.BYPASS.LTC128B.128 [R8+0xd400], desc[UR48][R2.64], !P2 ;  /* 0x0d40000002087fae */ /* 0x000fe8000d101d70 */
[----:B------:R1:W-:Y:S04]  /*c6e0*/  LDGSTS.E.BYPASS.LTC128B.128 [R9+0xd400], desc[UR48][R2.64+0x40], !P1 ;  /* 0x0d40004002097fae */ /* 0x0003e8000c901d70 */
[----:B-1----:R1:W2:Y:S02]  /*c6f0*/  SHFL.IDX PT, R2, R21, RZ, 0x1c1f ;  /* 0x001c1fff15027589 */ /* 0x0022a400000e0000 */
.L_x_122:
[C---:B------:R-:W-:Y:S02]  /*c700*/  LOP3.LUT P2, RZ, R16.reuse, 0x2000000, RZ, 0xc0, !PT ;  /* 0x0200000010ff7812 */ /* 0x040fe4000784c0ff */
[----:B------:R-:W-:Y:S02]  /*c710*/  LOP3.LUT P1, RZ, R16, 0x1000000, RZ, 0xc0, !PT ;  /* 0x0100000010ff7812 */ /* 0x000fe4000782c0ff */
[----:B--2---:R-:W-:-:S05]  /*c720*/  IADD3 R2, P0, R35, R2, RZ ;  /* 0x0000000223027210 */ /* 0x004fca0007f1e0ff */
[----:B------:R-:W-:Y:S01]  /*c730*/  IMAD.X R3, RZ, RZ, R20, P0 ;  /* 0x000000ffff037224 */ /* 0x000fe200000e0614 */
[----:B------:R-:W-:-:S04]  /*c740*/  PLOP3.LUT P0, PT, PT, PT, PT, 0x80, 0x0 ;  /* 0x000000000000781c */ /* 0x000fc80003f0f070 */
[----:B------:R-:W-:Y:S01]  /*c750*/  @!PT LDS RZ, [RZ] ;  /* 0x00000000fffff984 */ /* 0x000fe20000000800 */
[----:B------:R-:W-:Y:S01]  /*c760*/  @!PT LDS RZ, [RZ] ;  /* 0x00000000fffff984 */ /* 0x000fe20000000800 */
[----:B------:R-:W-:Y:S01]  /*c770*/  @!PT LDS RZ, [RZ] ;  /* 0x00000000fffff984 */ /* 0x000fe20000000800 */
[----:B------:R2:W-:Y:S04]  /*c780*/  LDGSTS.E.BYPASS.LTC128B.128 [R8+0xe400], desc[UR48][R2.64], !P2 ;  /* 0x0e40000002087fae */ /* 0x0005e8000d101d70 */
[----:B------:R2:W-:Y:S01]  /*c790*/  LDGSTS.E.BYPASS.LTC128B.128 [R9+0xe400], desc[UR48][R2.64+0x40], !P1 ;  /* 0x0e40004002097fae */ /* 0x0005e2000c901d70 */
[----:B------:R-:W-:-:S04]  /*c7a0*/  NOP ;  /* 0x0000000000007918 */ /* 0x000fc80000000000 */
.L_x_51:
[----:B------:R-:W-:Y:S02]  /*c7b0*/  PLOP3.LUT P1, PT, P1, P0, PT, 0xa2, 0x0 ;  /* 0x000000000000781c */ /* 0x000fe40000f21472 */
[----:B------:R-:W-:-:S08]  /*c7c0*/  @P0 R2UR P1, UR4, R0 ;  /* 0x00000000000402ca */ /* 0x000fd00000020000 */
[----:B------:R-:W-:-:S05]  /*c7d0*/  @P0 PLOP3.LUT P0, PT, P1, PT, PT, 0x80, 0x0 ;  /* 0x000000000000081c */ /* 0x000fca0000f0f070 */
[----:B------:R-:W-:Y:S01]  /*c7e0*/  @!P1 SYNCS.ARRIVE.TRANS64.RED.A0T1 RZ, [UR4+0x29870], RZ ;  /* 0x029870ffffff99a7 */ /* 0x000fe20008200404 */
[----:B------:R-:W-:Y:S07]  /*c7f0*/  @!P1 ARRIVES.LDGSTSBAR.64.TRANSCNT [UR4+0x29870] ;  /* 0x02987000ff0099b0 */ /* 0x000fee0008000a84 */
[----:B------:R-:W-:Y:S05]  /*c800*/  @P0 BRA.U.ANY `(.L_x_51) ;  /* 0xfffffffd00e80947 */ /* 0x000fea000393ffff */
[----:B------:R-:W-:Y:S01]  /*c810*/  NOP ;  /* 0x0000000000007918 */ /* 0x000fe20000000000 */
[----:B--2---:R-:W-:-:S05]  /*c820*/  IMAD.U32 R2, RZ, RZ, UR46 ;  /* 0x0000002eff027e24 */ /* 0x004fca000f8e00ff */
[----:B------:R-:W-:-:S13]  /*c830*/  ISETP.NE.AND P2, PT, R2, 0x3, PT ;  /* 0x000000030200780c */ /* 0x000fda0003f45270 */
[----:B------:R-:W-:Y:S05]  /*c840*/  @!P2 BRA `(.L_x_52) ;  /* 0x000000000004a947 */ /* 0x000fea0003800000 */
[----:B------:R-:W-:Y:S01]  /*c850*/  BPT.TRAP 0x1 ;  /* 0x000000040000795c */ /* 0x000fe20000300000 */
.L_x_52:
[----:B------:R2:W-:Y:S01]  /*c860*/  SYNCS.ARRIVE.TRANS64.A1T0 RZ, [R0+URZ+0x29870], RZ ;  /* 0x029870ff00ff79a7 */ /* 0x0005e2000810003f */
[----:B------:R-:W-:Y:S05]  /*c870*/  @!P2 BRA `(.L_x_53) ;  /* 0x000000000004a947 */ /* 0x000fea0003800000 */
[----:B------:R-:W-:Y:S01]  /*c880*/  BPT.TRAP 0x1 ;  /* 0x000000040000795c */ /* 0x000fe20000300000 */
.L_x_53:
[----:B------:R-:W3:Y:S01]  /*c890*/  SYNCS.PHASECHK.TRANS64.TRYWAIT P0, [R0+URZ+0x29840], R26 ;  /* 0x0298401a000075a7 */ /* 0x000ee2000800017f */
[----:B------:R-:W-:Y:S04]  /*c8a0*/  BSSY B0, `(.L_x_54) ;  /* 0x0000002000007945 */ /* 0x000fe80003800000 */
[----:B---3--:R-:W-:Y:S05]  /*c8b0*/  @!P0 BRA `(.L_x_55) ;  /* 0x0000003800848947 */ /* 0x008fea0003800000 */
.L_x_123:
[----:B------:R-:W-:Y:S05]  /*c8c0*/  BSYNC B0 ;  /* 0x0000000000007941 */ /* 0x000fea0003800000 */
.L_x_54:
[----:B------:R-:W4:Y:S01]  /*c8d0*/  LDL R10, [R1+0x4] ;  /* 0x00000400010a7983 */ /* 0x000f220000100800 */
[----:B------:R-:W-:Y:S01]  /*c8e0*/  ULDC.64 UR4, c[0x0][0x300] ;  /* 0x0000c00000047ab9 */ /* 0x000fe20000000a00 */
[----:B------:R-:W-:Y:S02]  /*c8f0*/  ULDC.64 UR6, c[0x0][0x310] ;  /* 0x0000c40000067ab9 */ /* 0x000fe40000000a00 */
[----:B------:R0:W5:Y:S01]  /*c900*/  LDL R18, [R1+0x18] ;  /* 0x0000180001127983 */ /* 0x0001620000100800 */
[----:B------:R-:W-:Y:S01]  /*c910*/  IMAD R22, R22, UR4, RZ ;  /* 0x0000000416167c24 */ /* 0x000fe2000f8e02ff */
[----:B------:R-:W-:Y:S01]  /*c920*/  ULDC.64 UR8, c[0x0][0x308] ;  /* 0x0000c20000087ab9 */ /* 0x000fe20000000a00 */
[----:B------:R-:W-:Y:S01]  /*c930*/  IMAD.WIDE.U32 R2, R7, UR4, RZ ;  /* 0x0000000407027c25 */ /* 0x000fe2000f8e00ff */
[----:B------:R-:W-:-:S03]  /*c940*/  ULDC.64 UR10, c[0x0][0x2e8] ;  /* 0x0000ba00000a7ab9 */ /* 0x000fc60000000a00 */
[----:B------:R-:W-:Y:S02]  /*c950*/  IMAD R9, R7, UR5, R22 ;  /* 0x0000000507097c24 */ /* 0x000fe4000f8e0216 */
[----:B------:R-:W-:Y:S02]  /*c960*/  IMAD R23, R23, UR6, RZ ;  /* 0x0000000617177c24 */ /* 0x000fe4000f8e02ff */
[----:B------:R-:W-:Y:S02]  /*c970*/  IMAD.IADD R3, R3, 0x1, R9 ;  /* 0x0000000103037824 */ /* 0x000fe400078e0209 */
[C---:B------:R-:W-:Y:S02]  /*c980*/  IMAD R23, R6.reuse, UR7, R23 ;  /* 0x0000000706177c24 */ /* 0x040fe4000f8e0217 */
[----:B------:R-:W-:-:S04]  /*c990*/  IMAD.WIDE.U32 R2, R6, UR6, R2 ;  /* 0x0000000606027c25 */ /* 0x000fc8000f8e0002 */
[----:B------:R-:W-:Y:S01]  /*c9a0*/  IMAD R8, R32, UR8, RZ ;  /* 0x0000000820087c24 */ /* 0x000fe2000f8e02ff */
[----:B------:R-:W-:Y:S01]  /*c9b0*/  IADD3 R3, R3, R23, RZ ;  /* 0x0000001703037210 */ /* 0x000fe20007ffe0ff */
[----:B------:R-:W-:Y:S02]  /*c9c0*/  IMAD R24, R24, UR4, RZ ;  /* 0x0000000418187c24 */ /* 0x000fe4000f8e02ff */
[C---:B------:R-:W-:Y:S02]  /*c9d0*/  IMAD R8, R17.reuse, UR9, R8 ;  /* 0x0000000911087c24 */ /* 0x040fe4000f8e0208 */
[----:B------:R-:W-:-:S04]  /*c9e0*/  IMAD.WIDE.U32 R2, R17, UR8, R2 ;  /* 0x0000000811027c25 */ /* 0x000fc8000f8e0002 */
[----:B------:R-:W-:Y:S01]  /*c9f0*/  IMAD R9, R5, UR5, R24 ;  /* 0x0000000505097c24 */ /* 0x000fe2000f8e0218 */
[----:B------:R-:W-:Y:S01]  /*ca00*/  IADD3 R6, P0, R2, UR10, RZ ;  /* 0x0000000a02067c10 */ /* 0x000fe2000ff1e0ff */
[----:B------:R-:W-:-:S03]  /*ca10*/  IMAD R25, R25, UR6, RZ ;  /* 0x0000000619197c24 */ /* 0x000fc6000f8e02ff */
[----:B------:R-:W-:Y:S01]  /*ca20*/  IADD3.X R7, R3, UR11, R8, P0, !PT ;  /* 0x0000000b03077c10 */ /* 0x000fe200087fe408 */
[----:B------:R-:W-:Y:S01]  /*ca30*/  IMAD.WIDE.U32 R2, R5, UR4, RZ ;  /* 0x0000000405027c25 */ /* 0x000fe2000f8e00ff */
[----:B------:R-:W-:-:S03]  /*ca40*/  UMOV UR4, 0xffffffff ;  /* 0xffffffff00047882 */ /* 0x000fc60000000000 */
[----:B------:R-:W-:Y:S02]  /*ca50*/  IMAD.IADD R3, R3, 0x1, R9 ;  /* 0x0000000103037824 */ /* 0x000fe400078e0209 */
[C---:B------:R-:W-:Y:S02]  /*ca60*/  IMAD R25, R4.reuse, UR7, R25 ;  /* 0x0000000704197c24 */ /* 0x040fe4000f8e0219 */
[----:B------:R-:W-:-:S04]  /*ca70*/  IMAD.WIDE.U32 R2, R4, UR6, R2 ;  /* 0x0000000604027c25 */ /* 0x000fc8000f8e0002 */
[----:B------:R-:W-:Y:S02]  /*ca80*/  IMAD.IADD R3, R3, 0x1, R25 ;  /* 0x0000000103037824 */ /* 0x000fe400078e0219 */
[----:B------:R-:W-:-:S03]  /*ca90*/  IMAD.WIDE.U32 R2, R17, UR8, R2 ;  /* 0x0000000811027c25 */ /* 0x000fc6000f8e0002 */
[----:B------:R-:W-:-:S04]  /*caa0*/  IADD3 R9, P0, R2, UR10, RZ ;  /* 0x0000000a02097c10 */ /* 0x000fc8000ff1e0ff */
[----:B------:R-:W-:Y:S01]  /*cab0*/  IADD3.X R5, R8, UR11, R3, P0, !PT ;  /* 0x0000000b08057c10 */ /* 0x000fe200087fe403 */
[----:B----4-:R-:W-:Y:S01]  /*cac0*/  IMAD R4, R19, 0x7800, R10 ;  /* 0x0000780013047824 */ /* 0x010fe200078e020a */
[----:B0-----:R-:W-:Y:S07]  /*cad0*/  BRA.DIV UR4, `(.L_x_56) ;  /* 0x0000003a04107947 */ /* 0x001fee000b800000 */
[----:B------:R-:W0:Y:S01]  /*cae0*/  SHFL.IDX PT, R14, R6, RZ, 0x1c1f ;  /* 0x001c1fff060e7589 */ /* 0x000e2200000e0000 */
[C---:B-----5:R-:W-:Y:S02]  /*caf0*/  ISETP.GE.AND P2, PT, R18.reuse, 0x1, PT ;  /* 0x000000011200780c */ /* 0x060fe40003f46270 */
[----:B------:R-:W-:Y:S01]  /*cb00*/  ISETP.GE.AND P6, PT, R18, 0x21, PT ;  /* 0x000000211200780c */ /* 0x000fe20003fc6270 */
[----:B------:R-:W4:Y:S01]  /*cb10*/  SHFL.IDX PT, R2, R7, RZ, 0x1c1f ;  /* 0x001c1fff07027589 */ /* 0x000f2200000e0000 */
[C---:B------:R-:W-:Y:S02]  /*cb20*/  LOP3.LUT P4, RZ, R16.reuse, 0x4, RZ, 0xc0, !PT ;  /* 0x0000000410ff7812 */ /* 0x040fe4000788c0ff */
[C---:B------:R-:W-:Y:S01]  /*cb30*/  LOP3.LUT P3, RZ, R16.reuse, 0x2, RZ, 0xc0, !PT ;  /* 0x0000000210ff7812 */ /* 0x040fe2000786c0ff */
[----:B------:R-:W-:Y:S01]  /*cb40*/  SHFL.IDX PT, R8, R7, 0x1, 0x1c1f ;  /* 0x003c1f0007087f89 */ /* 0x000fe200000e0000 */
[----:B------:R-:W-:Y:S02]  /*cb50*/  LOP3.LUT P1, RZ, R16, 0x1, RZ, 0xc0, !PT ;  /* 0x0000000110ff7812 */ /* 0x000fe4000782c0ff */
[----:B------:R-:W-:Y:S01]  /*cb60*/  ISETP.GE.AND P5, PT, R18, 0x41, PT ;  /* 0x000000411200780c */ /* 0x000fe20003fa6270 */
[----:B------:R-:W-:Y:S02]  /*cb70*/  SHFL.IDX PT, R5, R5, RZ, 0x1c1f ;  /* 0x001c1fff05057589 */ /* 0x000fe400000e0000 */
[----:B------:R-:W-:-:S02]  /*cb80*/  @P2 VIADD R23, R4, UR41 ;  /* 0x0000002904172c36 */ /* 0x000fc40008000000 */
[----:B-1----:R-:W-:Y:S01]  /*cb90*/  @P6 VIADD R21, R4, UR41 ;  /* 0x0000002904156c36 */ /* 0x002fe20008000000 */
[----:B0-----:R-:W-:Y:S02]  /*cba0*/  @P2 IADD3 R3, P0, R35, R14, RZ ;  /* 0x0000000e23032210 */ /* 0x001fe40007f1e0ff */
[----:B------:R-:W0:Y:S03]  /*cbb0*/  SHFL.IDX PT, R14, R6, 0x1, 0x1c1f ;  /* 0x003c1f00060e7f89 */ /* 0x000e2600000e0000 */
[----:B----4-:R-:W-:-:S05]  /*cbc0*/  @P2 IMAD.X R2, RZ, RZ, R2, P0 ;  /* 0x000000ffff022224 */ /* 0x010fca00000e0602 */
[----:B------:R-:W-:-:S04]  /*cbd0*/  @P2 LOP3.LUT R3, R3, R2, RZ, 0x3c, !PT ;  /* 0x0000000203032212 */ /* 0x000fc800078e3cff */
[----:B------:R-:W-:-:S04]  /*cbe0*/  @P2 LOP3.LUT R2, R3, R2, RZ, 0x3c, !PT ;  /* 0x0000000203022212 */ /* 0x000fc800078e3cff */
[----:B------:R-:W-:-:S05]  /*cbf0*/  @P2 LOP3.LUT R3, R3, R2, RZ, 0x3c, !PT ;  /* 0x0000000203032212 */ /* 0x000fca00078e3cff */
[----:B------:R-:W-:Y:S01]  /*cc00*/  @P2 LDGSTS.E.BYPASS.LTC128B.128 [R23+0x1a400], desc[UR48][R2.64], !P4 ;  /* 0x1a40000002172fae */ /* 0x000fe2000e101d70 */
[----:B0-----:R-:W-:-:S03]  /*cc10*/  @P6 IADD3 R10, P0, R35, R14, RZ ;  /* 0x0000000e230a6210 */ /* 0x001fc60007f1e0ff */
[----:B------:R-:W-:Y:S04]  /*cc20*/  @P2 LDGSTS.E.BYPASS.LTC128B.128 [R23+0x1cc00], desc[UR48][R2.64+0x40], !P3 ;  /* 0x1cc0004002172fae */ /* 0x000fe8000d901d70 */
[----:B------:R-:W0:Y:S01]  /*cc30*/  SHFL.IDX PT, R14, R6, 0x2, 0x1c1f ;  /* 0x005c1f00060e7f89 */ /* 0x000e2200000e0000 */
[----:B------:R-:W-:-:S03]  /*cc40*/  @P6 IMAD.X R8, RZ, RZ, R8, P0 ;  /* 0x000000ffff086224 */ /* 0x000fc600000e0608 */
[----:B------:R1:W-:Y:S01]  /*cc50*/  @P2 LDGSTS.E.BYPASS.LTC128B.128 [R23+0x1f400], desc[UR48][R2.64+0x80], !P1 ;  /* 0x1f40008002172fae */ /* 0x0003e2000c901d70 */
[----:B------:R-:W-:-:S03]  /*cc60*/  ISETP.GE.AND P2, PT, R18, 0x61, PT ;  /* 0x000000611200780c */ /* 0x000fc60003f46270 */
[----:B-1----:R-:W1:Y:S01]  /*cc70*/  SHFL.IDX PT, R2, R7, 0x2, 0x1c1f ;  /* 0x005c1f0007027f89 */ /* 0x002e6200000e0000 */
[----:B------:R-:W-:-:S09]  /*cc80*/  @P6 IMAD.MOV.U32 R3, RZ, RZ, R8 ;  /* 0x000000ffff036224 */ /* 0x000fd200078e0008 */
[C---:B------:R-:W-:Y:S01]  /*cc90*/  @P2 IADD3 R25, R4.reuse, UR41, RZ ;  /* 0x0000002904192c10 */ /* 0x040fe2000fffe0ff */
[----:B------:R-:W-:Y:S01]  /*cca0*/  @P5 VIADD R23, R4, UR41 ;  /* 0x0000002904175c36 */ /* 0x000fe20008000000 */
[----:B------:R-:W-:Y:S01]  /*ccb0*/  SHFL.IDX PT, R7, R7, 0x3, 0x1c1f ;  /* 0x007c1f0007077f89 */ /* 0x000fe200000e0000 */
[----:B0-----:R-:W-:-:S03]  /*ccc0*/  @P5 IADD3 R11, P0, R35, R14, RZ ;  /* 0x0000000e230b5210 */ /* 0x001fc60007f1e0ff */
[----:B------:R-:W0:Y:S02]  /*ccd0*/  SHFL.IDX PT, R14, R6, 0x3, 0x1c1f ;  /* 0x007c1f00060e7f89 */ /* 0x000e2400000e0000 */
[----:B-1----:R-:W-:Y:S02]  /*cce0*/  @P5 IMAD.X R12, RZ, RZ, R2, P0 ;  /* 0x000000ffff0c5224 */ /* 0x002fe400000e0602 */
[----:B------:R-:W-:-:S05]  /*ccf0*/  @P6 IMAD.MOV.U32 R2, RZ, RZ, R10 ;  /* 0x000000ffff026224 */ /* 0x000fca00078e000a */
[----:B------:R-:W-:Y:S01]  /*cd00*/  @P6 LDGSTS.E.BYPASS.LTC128B.128 [R21+0x1ac00], desc[UR48][R2.64], !P4 ;  /* 0x1ac0000002156fae */ /* 0x000fe2000e101d70 */
[----:B0-----:R-:W-:-:S03]  /*cd10*/  @P2 IADD3 R6, P0, R35, R14, RZ ;  /* 0x0000000e23062210 */ /* 0x001fc60007f1e0ff */
[----:B------:R-:W-:Y:S01]  /*cd20*/  @P6 LDGSTS.E.BYPASS.LTC128B.128 [R21+0x1d400], desc[UR48][R2.64+0x40], !P3 ;  /* 0x1d40004002156fae */ /* 0x000fe2000d901d70 */
[----:B------:R-:W-:-:S03]  /*cd30*/  @P2 IADD3.X R7, RZ, R7, RZ, P0, !PT ;  /* 0x00000007ff072210 */ /* 0x000fc600007fe4ff */
[----:B------:R0:W-:Y:S04]  /*cd40*/  @P6 LDGSTS.E.BYPASS.LTC128B.128 [R21+0x1fc00], desc[UR48][R2.64+0x80], !P1 ;  /* 0x1fc0008002156fae */ /* 0x0001e8000c901d70 */
[----:B------:R1:W4:Y:S01]  /*cd50*/  SHFL.IDX PT, R14, R9, RZ, 0x1c1f ;  /* 0x001c1fff090e7589 */ /* 0x00032200000e0000 */
[----:B0-----:R-:W-:Y:S02]  /*cd60*/  @P5 IMAD.MOV.U32 R2, RZ, RZ, R11 ;  /* 0x000000ffff025224 */ /* 0x001fe400078e000b */
[----:B------:R-:W-:-:S05]  /*cd70*/  @P5 IMAD.MOV.U32 R3, RZ, RZ, R12 ;  /* 0x000000ffff035224 */ /* 0x000fca00078e000c */
[----:B------:R-:W-:Y:S04]  /*cd80*/  @P5 LDGSTS.E.BYPASS.LTC128B.128 [R23+0x1b400], desc[UR48][R2.64], !P4 ;  /* 0x1b40000002175fae */ /* 0x000fe8000e101d70 */
[----:B------:R-:W-:Y:S04]  /*cd90*/  @P5 LDGSTS.E.BYPASS.LTC128B.128 [R23+0x1dc00], desc[UR48][R2.64+0x40], !P3 ;  /* 0x1dc0004002175fae */ /* 0x000fe8000d901d70 */
[----:B------:R0:W-:Y:S02]  /*cda0*/  @P5 LDGSTS.E.BYPASS.LTC128B.128 [R23+0x20400], desc[UR48][R2.64+0x80], !P1 ;  /* 0x2040008002175fae */ /* 0x0001e4000c901d70 */
[----:B0-----:R-:W-:-:S02]  /*cdb0*/  @P2 IMAD.MOV.U32 R2, RZ, RZ, R6 ;  /* 0x000000ffff022224 */ /* 0x001fc400078e0006 */
[----:B------:R-:W-:-:S05]  /*cdc0*/  @P2 IMAD.MOV.U32 R3, RZ, RZ, R7 ;  /* 0x000000ffff032224 */ /* 0x000fca00078e0007 */
[----:B------:R1:W-:Y:S04]  /*cdd0*/  @P2 LDGSTS.E.BYPASS.LTC128B.128 [R25+0x1bc00], desc[UR48][R2.64], !P4 ;  /* 0x1bc0000002192fae */ /* 0x0003e8000e101d70 */
[----:B------:R1:W-:Y:S04]  /*cde0*/  @P2 LDGSTS.E.BYPASS.LTC128B.128 [R25+0x1e400], desc[UR48][R2.64+0x40], !P3 ;  /* 0x1e40004002192fae */ /* 0x0003e8000d901d70 */
[----:B----4-:R1:W-:Y:S02]  /*cdf0*/  @P2 LDGSTS.E.BYPASS.LTC128B.128 [R25+0x20c00], desc[UR48][R2.64+0x80], !P1 ;  /* 0x20c0008002192fae */ /* 0x0103e4000c901d70 */
.L_x_135:
[----:B------:R-:W-:Y:S01]  /*ce00*/  ISETP.GE.AND P0, PT, R18, 0x81, PT ;  /* 0x000000811200780c */ /* 0x000fe20003f06270 */
[----:B------:R-:W-:-:S12]  /*ce10*/  BSSY B0, `(.L_x_57) ;  /* 0x000000e000007945 */ /* 0x000fd80003800000 */
[----:B------:R-:W-:Y:S05]  /*ce20*/  @!P0 BRA `(.L_x_58) ;  /* 0x0000000000308947 */ /* 0x000fea0003800000 */
[C---:B------:R-:W-:Y:S02]  /*ce30*/  LOP3.LUT P3, RZ, R16.reuse, 0x4, RZ, 0xc0, !PT ;  /* 0x0000000410ff7812 */ /* 0x040fe4000786c0ff */
[C---:B------:R-:W-:Y:S02]  /*ce40*/  LOP3.LUT P2, RZ, R16.reuse, 0x2, RZ, 0xc0, !PT ;  /* 0x0000000210ff7812 */ /* 0x040fe4000784c0ff */
[----:B------:R-:W-:Y:S02]  /*ce50*/  LOP3.LUT P1, RZ, R16, 0x1, RZ, 0xc0, !PT ;  /* 0x0000000110ff7812 */ /* 0x000fe4000782c0ff */
[----:B-1----:R-:W-:-:S05]  /*ce60*/  IADD3 R2, P0, R35, R14, RZ ;  /* 0x0000000e23027210 */ /* 0x002fca0007f1e0ff */
[----:B------:R-:W-:Y:S02]  /*ce70*/  IMAD.X R3, RZ, RZ, R5, P0 ;  /* 0x000000ffff037224 */ /* 0x000fe400000e0605 */
[----:B------:R-:W-:-:S05]  /*ce80*/  VIADD R5, R4, UR41 ;  /* 0x0000002904057c36 */ /* 0x000fca0008000000 */
[----:B------:R-:W-:Y:S01]  /*ce90*/  @!PT LDS RZ, [RZ] ;  /* 0x00000000fffff984 */ /* 0x000fe20000000800 */
[----:B------:R-:W-:Y:S01]  /*cea0*/  @!PT LDS RZ, [RZ] ;  /* 0x00000000fffff984 */ /* 0x000fe20000000800 */
[----:B------:R-:W-:Y:S01]  /*ceb0*/  @!PT LDS RZ, [RZ] ;  /* 0x00000000fffff984 */ /* 0x000fe20000000800 */
[----:B------:R0:W-:Y:S04]  /*cec0*/  LDGSTS.E.BYPASS.LTC128B.128 [R5+0x1c400], desc[UR48][R2.64], !P3 ;  /* 0x1c40000002057fae */ /* 0x0001e8000d901d70 */
[----:B------:R0:W-:Y:S04]  /*ced0*/  LDGSTS.E.BYPASS.LTC128B.128 [R5+0x1ec00], desc[UR48][R2.64+0x40], !P2 ;  /* 0x1ec0004002057fae */ /* 0x0001e8000d101d70 */
[----:B------:R0:W-:Y:S02]  /*cee0*/  LDGSTS.E.BYPASS.LTC128B.128 [R5+0x21400], desc[UR48][R2.64+0x80], !P1 ;  /* 0x2140008002057fae */ /* 0x0001e4000c901d70 */
.L_x_58:
[----:B------:R-:W-:Y:S05]  /*cef0*/  BSYNC B0 ;  /* 0x0000000000007941 */ /* 0x000fea0003800000 */
.L_x_57:
[----:B------:R-:W-:Y:S01]  /*cf00*/  NOP ;  /* 0x0000000000007918 */ /* 0x000fe20000000000 */
[----:B------:R-:W-:-:S13]  /*cf10*/  PLOP3.LUT P0, PT, PT, PT, PT, 0x80, 0x0 ;  /* 0x000000000000781c */ /* 0x000fda0003f0f070 */
.L_x_59:
[----:B------:R-:W-:Y:S02]  /*cf20*/  PLOP3.LUT P1, PT, P1, P0, PT, 0xa2, 0x0 ;  /* 0x000000000000781c */ /* 0x000fe40000f21472 */
[----:B------:R-:W-:-:S08]  /*cf30*/  @P0 R2UR P1, UR4, R0 ;  /* 0x00000000000402ca */ /* 0x000fd00000020000 */
[----:B------:R-:W-:-:S05]  /*cf40*/  @P0 PLOP3.LUT P0, PT, P1, PT, PT, 0x80, 0x0 ;  /* 0x000000000000081c */ /* 0x000fca0000f0f070 */
[----:B------:R-:W-:Y:S01]  /*cf50*/  @!P1 SYNCS.ARRIVE.TRANS64.RED.A0T1 RZ, [UR4+0x29830], RZ ;  /* 0x029830ffffff99a7 */ /* 0x000fe20008200404 */
[----:B------:R-:W-:Y:S07]  /*cf60*/  @!P1 ARRIVES.LDGSTSBAR.64.TRANSCNT [UR4+0x29830] ;  /* 0x02983000ff0099b0 */ /* 0x000fee0008000a84 */
[----:B------:R-:W-:Y:S05]  /*cf70*/  @P0 BRA.U.ANY `(.L_x_59) ;  /* 0xfffffffd00e80947 */ /* 0x000fea000393ffff */
[----:B------:R-:W-:Y:S01]  /*cf80*/  NOP ;  /* 0x0000000000007918 */ /* 0x000fe20000000000 */
[----:B01----:R-:W-:-:S05]  /*cf90*/  IMAD.U32 R2, RZ, RZ, UR46 ;  /* 0x0000002eff027e24 */ /* 0x003fca000f8e00ff */
[----:B------:R-:W-:-:S13]  /*cfa0*/  ISETP.NE.AND P2, PT, R2, 0x3, PT ;  /* 0x000000030200780c */ /* 0x000fda0003f45270 */
[----:B------:R-:W-:Y:S05]  /*cfb0*/  @!P2 BRA `(.L_x_60) ;  /* 0x000000000004a947 */ /* 0x000fea0003800000 */
[----:B------:R-:W-:Y:S01]  /*cfc0*/  BPT.TRAP 0x1 ;  /* 0x000000040000795c */ /* 0x000fe20000300000 */
.L_x_60:
[----:B------:R0:W-:Y:S02]  /*cfd0*/  SYNCS.ARRIVE.TRANS64.A1T0 RZ, [R0+URZ+0x29830], RZ ;  /* 0x029830ff00ff79a7 */ /* 0x0001e4000810003f */
[----:B------:R-:W-:Y:S05]  /*cfe0*/  WARPSYNC.ALL ;  /* 0x0000000000007948 */ /* 0x000fea0003800000 */
[----:B------:R-:W-:-:S04]  /*cff0*/  UIADD3 UR4, UR41, 0x14400, URZ ;  /* 0x0001440029047890 */ /* 0x000fc8000fffe03f */
[----:B------:R-:W-:Y:S01]  /*d000*/  ULOP3.LUT UP0, URZ, UR4, 0x1bf, URZ, 0xc0, !UPT ;  /* 0x000001bf043f7892 */ /* 0x000fe2000f80c03f */
[----:B------:R-:W-:Y:S05]  /*d010*/  BAR.SYNC.DEFER_BLOCKING 0x8, 0x180 ;  /* 0x0206000000007b1d */ /* 0x000fea0000010000 */
        /* <DEDUP_REMOVED lines=9> */
[----:B------:R-:W-:Y:S01]  /*d0b0*/  IMAD.U32 R6, RZ, RZ, UR8 ;  /* 0x00000008ff067e24 */ /* 0x000fe2000f8e00ff */
[----:B------:R-:W-:Y:S01]  /*d0c0*/  MOV R13, RZ ;  /* 0x000000ff000d7202 */ /* 0x000fe20000000f00 */
[----:B------:R-:W-:Y:S02]  /*d0d0*/  IMAD.U32 R7, RZ, RZ, UR9 ;  /* 0x00000009ff077e24 */ /* 0x000fe4000f8e00ff */
[----:B------:R-:W-:-:S02]  /*d0e0*/  IMAD.U32 R10, RZ, RZ, UR4 ;  /* 0x00000004ff0a7e24 */ /* 0x000fc4000f8e00ff */
[----:B------:R-:W-:Y:S02]  /*d0f0*/  IMAD.U32 R11, RZ, RZ, UR5 ;  /* 0x00000005ff0b7e24 */ /* 0x000fe4000f8e00ff */
[----:B------:R-:W-:Y:S02]  /*d100*/  IMAD.MOV.U32 R8, RZ, RZ, 0x70 ;  /* 0x00000070ff087424 */ /* 0x000fe400078e00ff */
[----:B------:R-:W-:-:S07]  /*d110*/  IMAD.MOV.U32 R12, RZ, RZ, 0x1 ;  /* 0x00000001ff0c7424 */ /* 0x000fce00078e00ff */
[----:B------:R-:W-:-:S07]  /*d120*/  LEPC R20, `(.L_x_61) ;  /* 0x000000001014794e */ /* 0x000fce0000000000 */
[----:B0123--:R-:W-:Y:S05]  /*d130*/  CALL.ABS.NOINC R2 ;  /* 0x0000000002007343 */ /* 0x00ffea0003c00000 */
.L_x_61:
[----:B------:R1:W5:Y:S01]  /*d140*/  LDL R8, [R1+0x14] ;  /* 0x0000140001087983 */ /* 0x0003620000100800 */
[----:B------:R-:W4:Y:S01]  /*d150*/  LDC R6, c[0x0][0x448] ;  /* 0x00011200ff067b82 */ /* 0x000f220000000800 */
[----:B------:R-:W-:Y:S01]  /*d160*/  IMAD R5, RZ, RZ, -UR43 ;  /* 0x8000002bff057e24 */ /* 0x000fe2000f8e02ff */
[C---:B------:R-:W-:Y:S01]  /*d170*/  LOP3.LUT P3, RZ, R16.reuse, 0x4000, RZ, 0xc0, !PT ;  /* 0x0000400010ff7812 */ /* 0x040fe2000786c0ff */
[----:B------:R-:W0:Y:S01]  /*d180*/  S2R R18, SR_TID.X ;  /* 0x0000000000127919 */ /* 0x000e220000002100 */
[C---:B------:R-:W-:Y:S01]  /*d190*/  LOP3.LUT P4, RZ, R16.reuse, 0x2000, RZ, 0xc0, !PT ;  /* 0x0000200010ff7812 */ /* 0x040fe2000788c0ff */
[----:B------:R-:W-:Y:S01]  /*d1a0*/  ULDC.64 UR8, c[0x0][0x2d8] ;  /* 0x0000b60000087ab9 */ /* 0x000fe20000000a00 */
[----:B------:R-:W-:Y:S02]  /*d1b0*/  LOP3.LUT P5, RZ, R16, 0x1000, RZ, 0xc0, !PT ;  /* 0x0000100010ff7812 */ /* 0x000fe400078ac0ff */
[----:B------:R-:W2:Y:S01]  /*d1c0*/  LDC R2, c[0x0][0xc38] ;  /* 0x00030e00ff027b82 */ /* 0x000ea20000000800 */
[----:B----4-:R-:W-:-:S02]  /*d1d0*/  ISETP.NE.AND P0, PT, R6, 0x1, PT ;  /* 0x000000010600780c */ /* 0x010fc40003f05270 */
[----:B------:R-:W-:Y:S02]  /*d1e0*/  R2UR UR6, R32 ;  /* 0x00000000200672ca */ /* 0x000fe400000e0000 */
[C---:B------:R-:W-:Y:S02]  /*d1f0*/  R2UR UR7, R17.reuse ;  /* 0x00000000110772ca */ /* 0x040fe400000e0000 */
[----:B------:R-:W-:Y:S01]  /*d200*/  R2UR UR4, R17 ;  /* 0x00000000110472ca */ /* 0x000fe200000e0000 */
[----:B--2---:R-:W-:Y:S01]  /*d210*/  IMAD R5, R2, R5, UR38 ;  /* 0x0000002602057e24 */ /* 0x004fe2000f8e0205 */
[C---:B0-----:R-:W-:Y:S01]  /*d220*/  LOP3.LUT R20, R18.reuse, 0x7f, RZ, 0xc0, !PT ;  /* 0x0000007f12147812 */ /* 0x041fe200078ec0ff */
[----:B------:R-:W-:-:S04]  /*d230*/  IMAD.SHL.U32 R18, R18, 0x20, RZ ;  /* 0x0000002012127824 */ /* 0x000fc800078e00ff */
[----:B---3--:R-:W0:Y:S01]  /*d240*/  @P0 LDC R0, c[0x0][0x44c] ;  /* 0x00011300ff000b82 */ /* 0x008e220000000800 */
[----:B------:R-:W-:Y:S01]  /*d250*/  IMAD.SHL.U32 R5, R5, 0x80, RZ ;  /* 0x0000008005057824 */ /* 0x000fe200078e00ff */
[----:B------:R-:W-:-:S04]  /*d260*/  SHF.R.U32.HI R20, RZ, 0x2, R20 ;  /* 0x00000002ff147819 */ /* 0x000fc80000011614 */
[----:B------:R-:W-:Y:S02]  /*d270*/  LOP3.LUT R18, R20, 0x60, R18, 0xf8, !PT ;  /* 0x0000006014127812 */ /* 0x000fe400078ef812 */
[----:B------:R-:W2:Y:S01]  /*d280*/  @P0 LDC R3, c[0x0][0x450] ;  /* 0x00011400ff030b82 */ /* 0x000ea20000000800 */
[----:B------:R-:W-:Y:S01]  /*d290*/  UIMAD UR6, UR6, UR8, URZ ;  /* 0x00000008060672a4 */ /* 0x000fe2000f8e023f */
[----:B------:R-:W-:Y:S01]  /*d2a0*/  LOP3.LUT R4, R18, R5, RZ, 0xfc, !PT ;  /* 0x0000000512047212 */ /* 0x000fe200078efcff */
[----:B------:R-:W-:Y:S02]  /*d2b0*/  UIMAD.WIDE.U32 UR4, UR4, UR8, URZ ;  /* 0x00000008040472a5 */ /* 0x000fe4000f8e003f */
[----:B------:R-:W-:Y:S02]  /*d2c0*/  UIMAD UR7, UR7, UR9, UR6 ;  /* 0x00000009070772a4 */ /* 0x000fe4000f8e0206 */
[----:B------:R-:W-:Y:S01]  /*d2d0*/  USHF.R.S32.HI UR6, URZ, 0x1f, UR44 ;  /* 0x0000001f3f067899 */ /* 0x000fe2000801142c */
[----:B------:R-:W-:Y:S01]  /*d2e0*/  IMAD.MOV.U32 R2, RZ, RZ, R4 ;  /* 0x000000ffff027224 */ /* 0x000fe200078e0004 */
[----:B------:R-:W-:Y:S01]  /*d2f0*/  ULDC.64 UR8, c[0x0][0x2e0] ;  /* 0x0000b80000087ab9 */ /* 0x000fe20000000a00 */
[----:B------:R-:W-:Y:S01]  /*d300*/  UIADD3 UR5, UR5, UR7, URZ ;  /* 0x0000000705057290 */ /* 0x000fe2000fffe03f */
[----:B------:R-:W3:Y:S01]  /*d310*/  S2R R18, SR_TID.X ;  /* 0x0000000000127919 */ /* 0x000ee20000002100 */
[----:B0-----:R-:W-:Y:S01]  /*d320*/  @P0 IMAD.HI.U32 R0, R4, R0, RZ ;  /* 0x0000000004000227 */ /* 0x001fe200078e00ff */
[----:B------:R-:W-:-:S02]  /*d330*/  UIMAD UR6, UR6, UR8, URZ ;  /* 0x00000008060672a4 */ /* 0x000fc4000f8e023f */
[----:B------:R-:W-:Y:S02]  /*d340*/  UIMAD.WIDE.U32 UR4, UR44, UR8, UR4 ;  /* 0x000000082c0472a5 */ /* 0x000fe4000f8e0004 */
[----:B--2---:R-:W-:Y:S01]  /*d350*/  @P0 SHF.R.U32.HI R2, RZ, R3, R0 ;  /* 0x00000003ff020219 */ /* 0x004fe20000011600 */
[----:B------:R-:W-:-:S03]  /*d360*/  UIMAD UR6, UR44, UR9, UR6 ;  /* 0x000000092c0672a4 */ /* 0x000fc6000f8e0206 */
[--C-:B------:R-:W-:Y:S01]  /*d370*/  SHF.R.S32.HI R0, RZ, 0x1f, R2.reuse ;  /* 0x0000001fff007819 */ /* 0x100fe20000011402 */
[----:B------:R-:W-:Y:S01]  /*d380*/  ULDC.64 UR8, c[0x0][0x2d0] ;  /* 0x0000b40000087ab9 */ /* 0x000fe20000000a00 */
[----:B------:R-:W-:Y:S01]  /*d390*/  IMAD.MOV R7, RZ, RZ, -R2 ;  /* 0x000000ffff077224 */ /* 0x000fe200078e0a02 */
[----:B------:R-:W-:Y:S01]  /*d3a0*/  UIADD3 UR5, UR5, UR6, URZ ;  /* 0x0000000605057290 */ /* 0x000fe2000fffe03f */
[----:B------:R-:W-:Y:S02]  /*d3b0*/  IMAD.U32 R11, RZ, RZ, UR8 ;  /* 0x00000008ff0b7e24 */ /* 0x000fe4000f8e00ff */
[----:B------:R-:W-:Y:S02]  /*d3c0*/  IMAD R3, R0, UR8, RZ ;  /* 0x0000000800037c24 */ /* 0x000fe4000f8e02ff */
[----:B------:R-:W-:Y:S02]  /*d3d0*/  IMAD R7, R6, R7, R4 ;  /* 0x0000000706077224 */ /* 0x000fe400078e0204 */
[----:B------:R-:W-:-:S02]  /*d3e0*/  IMAD R9, R2, UR9, R3 ;  /* 0x0000000902097c24 */ /* 0x000fc4000f8e0203 */
[----:B------:R-:W-:Y:S01]  /*d3f0*/  IMAD.WIDE.U32 R2, R2, R11, UR4 ;  /* 0x0000000402027e25 */ /* 0x000fe2000f8e000b */
[----:B------:R-:W-:Y:S01]  /*d400*/  SHF.R.S32.HI R0, RZ, 0x1f, R7 ;  /* 0x0000001fff007819 */ /* 0x000fe20000011407 */
[----:B------:R-:W-:-:S03]  /*d410*/  ULDC.64 UR4, c[0x0][0x2c8] ;  /* 0x0000b20000047ab9 */ /* 0x000fc60000000a00 */
[----:B------:R-:W-:Y:S01]  /*d420*/  IADD3 R3, R3, R9, RZ ;  /* 0x0000000903037210 */ /* 0x000fe20007ffe0ff */
[----:B------:R-:W-:Y:S02]  /*d430*/  IMAD R0, R0, UR4, RZ ;  /* 0x0000000400007c24 */ /* 0x000fe4000f8e02ff */
[----:B------:R-:W-:-:S04]  /*d440*/  IMAD.WIDE.U32 R2, R7, UR4, R2 ;  /* 0x0000000407027c25 */ /* 0x000fc8000f8e0002 */
[----:B------:R-:W-:Y:S01]  /*d450*/  IMAD R7, R7, UR5, R0 ;  /* 0x0000000507077c24 */ /* 0x000fe2000f8e0200 */
[----:B------:R-:W-:Y:S02]  /*d460*/  ULDC.64 UR4, c[0x0][0x280] ;  /* 0x0000a00000047ab9 */ /* 0x000fe40000000a00 */
[----:B------:R-:W-:Y:S01]  /*d470*/  IADD3 R0, P0, R2, UR4, RZ ;  /* 0x0000000402007c10 */ /* 0x000fe2000ff1e0ff */
[----:B------:R-:W-:Y:S01]  /*d480*/  UMOV UR4, 0xffffffff ;  /* 0xffffffff00047882 */ /* 0x000fe20000000000 */
[----:B---3--:R-:W-:Y:S02]  /*d490*/  LOP3.LUT R10, R18, 0x7f, RZ, 0xc0, !PT ;  /* 0x0000007f120a7812 */ /* 0x008fe400078ec0ff */
[----:B------:R-:W-:Y:S02]  /*d4a0*/  IADD3.X R4, R3, UR5, R7, P0, !PT ;  /* 0x0000000503047c10 */ /* 0x000fe400087fe407 */
[----:B------:R-:W-:Y:S01]  /*d4b0*/  SHF.R.U32.HI R10, RZ, 0x2, R10 ;  /* 0x00000002ff0a7819 */ /* 0x000fe2000001160a */
[----:B-1----:R-:W-:Y:S06]  /*d4c0*/  BRA.DIV UR4, `(.L_x_62) ;  /* 0x0000003604687947 */ /* 0x002fec000b800000 */
[----:B------:R-:W0:Y:S01]  /*d4d0*/  SHFL.IDX PT, R14, R0, RZ, 0x1c1f ;  /* 0x001c1fff000e7589 */ /* 0x000e2200000e0000 */
[----:B------:R-:W-:-:S03]  /*d4e0*/  IMAD.IADD R5, R10, 0x1, R5 ;  /* 0x000000010a057824 */ /* 0x000fc600078e0205 */
[----:B------:R-:W1:Y:S01]  /*d4f0*/  SHFL.IDX PT, R2, R4, RZ, 0x1c1f ;  /* 0x001c1fff04027589 */ /* 0x000e6200000e0000 */
[C---:B------:R-:W-:Y:S01]  /*d500*/  VIADD R7, R5.reuse, 0x20 ;  /* 0x0000002005077836 */ /* 0x040fe20000000000 */
[----:B------:R-:W-:Y:S02]  /*d510*/  ISETP.GE.AND P0, PT, R5, UR40, PT ;  /* 0x0000002805007c0c */ /* 0x000fe4000bf06270 */
[----:B------:R-:W-:Y:S11]  /*d520*/  SHFL.IDX PT, R6, R4, 0x1, 0x1c1f ;  /* 0x003c1f0004067f89 */ /* 0x000ff600000e0000 */
[----:B0-----:R-:W-:-:S05]  /*d530*/  @!P0 IADD3 R14, P1, R35, R14, RZ ;  /* 0x0000000e230e8210 */ /* 0x001fca0007f3e0ff */
[----:B-1----:R-:W-:Y:S02]  /*d540*/  @!P0 IMAD.X R3, RZ, RZ, R2, P1 ;  /* 0x000000ffff038224 */ /* 0x002fe400008e0602 */
[----:B------:R-:W-:Y:S02]  /*d550*/  @!P0 IMAD.MOV.U32 R2, RZ, RZ, R14 ;  /* 0x000000ffff028224 */ /* 0x000fe400078e000e */
[----:B------:R-:W0:Y:S04]  /*d560*/  SHFL.IDX PT, R14, R0, 0x1, 0x1c1f ;  /* 0x003c1f00000e7f89 */ /* 0x000e2800000e0000 */
[----:B-----5:R-:W-:Y:S04]  /*d570*/  @!P0 LDGSTS.E.BYPASS.LTC128B.128 [R8+0x14400], desc[UR48][R2.64], !P3 ;  /* 0x1440000002088fae */ /* 0x020fe8000d901d70 */
[----:B------:R-:W-:Y:S04]  /*d580*/  @!P0 LDGSTS.E.BYPASS.LTC128B.128 [R8+0x16400], desc[UR48][R2.64+0x40], !P4 ;  /* 0x1640004002088fae */ /* 0x000fe8000e101d70 */
[----:B------:R1:W-:Y:S01]  /*d590*/  @!P0 LDGSTS.E.BYPASS.LTC128B.128 [R8+0x18400], desc[UR48][R2.64+0x80], !P5 ;  /* 0x1840008002088fae */ /* 0x0003e2000e901d70 */
[----:B------:R-:W-:-:S13]  /*d5a0*/  ISETP.GE.AND P0, PT, R7, UR40, PT ;  /* 0x0000002807007c0c */ /* 0x000fda000bf06270 */
[----:B0-----:R-:W-:-:S05]  /*d5b0*/  @!P0 IADD3 R14, P1, R35, R14, RZ ;  /* 0x0000000e230e8210 */ /* 0x001fca0007f3e0ff */
[----:B------:R-:W-:Y:S02]  /*d5c0*/  @!P0 IMAD.X R7, RZ, RZ, R6, P1 ;  /* 0x000000ffff078224 */ /* 0x000fe400008e0606 */
[----:B-1----:R-:W-:Y:S01]  /*d5d0*/  @!P0 IMAD.MOV.U32 R2, RZ, RZ, R14 ;  /* 0x000000ffff028224 */ /* 0x002fe200078e000e */
[----:B------:R-:W-:Y:S02]  /*d5e0*/  SHFL.IDX PT, R6, R4, 0x2, 0x1c1f ;  /* 0x005c1f0004067f89 */ /* 0x000fe400000e0000 */
[----:B------:R-:W-:Y:S01]  /*d5f0*/  @!P0 MOV R3, R7 ;  /* 0x0000000700038202 */ /* 0x000fe20000000f00 */
[----:B------:R-:W-:Y:S01]  /*d600*/  VIADD R7, R5, 0x40 ;  /* 0x0000004005077836 */ /* 0x000fe20000000000 */
[----:B------:R-:W0:Y:S04]  /*d610*/  SHFL.IDX PT, R14, R0, 0x2, 0x1c1f ;  /* 0x005c1f00000e7f89 */ /* 0x000e2800000e0000 */
[----:B------:R-:W-:Y:S04]  /*d620*/  @!P0 LDGSTS.E.BYPASS.LTC128B.128 [R8+0x14c00], desc[UR48][R2.64], !P3 ;  /* 0x14c0000002088fae */ /* 0x000fe8000d901d70 */
[----:B------:R-:W-:Y:S04]  /*d630*/  @!P0 LDGSTS.E.BYPASS.LTC128B.128 [R8+0x16c00], desc[UR48][R2.64+0x40], !P4 ;  /* 0x16c0004002088fae */ /* 0x000fe8000e101d70 */
[----:B------:R1:W-:Y:S01]  /*d640*/  @!P0 LDGSTS.E.BYPASS.LTC128B.128 [R8+0x18c00], desc[UR48][R2.64+0x80], !P5 ;  /* 0x18c0008002088fae */ /* 0x0003e2000e901d70 */
[----:B------:R-:W-:-:S13]  /*d650*/  ISETP.GE.AND P0, PT, R7, UR40, PT ;  /* 0x0000002807007c0c */ /* 0x000fda000bf06270 */
[----:B0-----:R-:W-:-:S05]  /*d660*/  @!P0 IADD3 R14, P1, R35, R14, RZ ;  /* 0x0000000e230e8210 */ /* 0x001fca0007f3e0ff */
[----:B------:R-:W-:Y:S02]  /*d670*/  @!P0 IMAD.X R7, RZ, RZ, R6, P1 ;  /* 0x000000ffff078224 */ /* 0x000fe400008e0606 */
[----:B-1----:R-:W-:Y:S01]  /*d680*/  @!P0 IMAD.MOV.U32 R2, RZ, RZ, R14 ;  /* 0x000000ffff028224 */ /* 0x002fe200078e000e */
[----:B------:R0:W1:Y:S01]  /*d690*/  SHFL.IDX PT, R6, R4, 0x3, 0x1c1f ;  /* 0x007c1f0004067f89 */ /* 0x00006200000e0000 */
[----:B------:R-:W-:-:S03]  /*d6a0*/  @!P0 IMAD.MOV.U32 R3, RZ, RZ, R7 ;  /* 0x000000ffff038224 */ /* 0x000fc600078e0007 */
[----:B------:R0:W2:Y:S04]  /*d6b0*/  SHFL.IDX PT, R14, R0, 0x3, 0x1c1f ;  /* 0x007c1f00000e7f89 */ /* 0x0000a800000e0000 */
[----:B------:R0:W-:Y:S04]  /*d6c0*/  @!P0 LDGSTS.E.BYPASS.LTC128B.128 [R8+0x15400], desc[UR48][R2.64], !P3 ;  /* 0x1540000002088fae */ /* 0x0001e8000d901d70 */
[----:B------:R0:W-:Y:S04]  /*d6d0*/  @!P0 LDGSTS.E.BYPASS.LTC128B.128 [R8+0x17400], desc[UR48][R2.64+0x40], !P4 ;  /* 0x1740004002088fae */ /* 0x0001e8000e101d70 */
[----:B------:R0:W-:Y:S02]  /*d6e0*/  @!P0 LDGSTS.E.BYPASS.LTC128B.128 [R8+0x19400], desc[UR48][R2.64+0x80], !P5 ;  /* 0x1940008002088fae */ /* 0x0001e4000e901d70 */
.L_x_144:
[----:B------:R-:W-:-:S05]  /*d6f0*/  VIADD R5, R5, 0x60 ;  /* 0x0000006005057836 */ /* 0x000fca0000000000 */
[----:B------:R-:W-:-:S13]  /*d700*/  ISETP.GE.AND P0, PT, R5, UR40, PT ;  /* 0x0000002805007c0c */ /* 0x000fda000bf06270 */
[----:B0-2---:R-:W-:-:S05]  /*d710*/  @!P0 IADD3 R2, P1, R35, R14, RZ ;  /* 0x0000000e23028210 */ /* 0x005fca0007f3e0ff */
[----:B-1----:R-:W-:-:S05]  /*d720*/  @!P0 IMAD.X R3, RZ, RZ, R6, P1 ;  /* 0x000000ffff038224 */ /* 0x002fca00008e0606 */
[----:B------:R-:W-:Y:S01]  /*d730*/  @!PT LDS RZ, [RZ] ;  /* 0x00000000fffff984 */ /* 0x000fe20000000800 */
[----:B------:R-:W-:Y:S01]  /*d740*/  @!PT LDS RZ, [RZ] ;  /* 0x00000000fffff984 */ /* 0x000fe20000000800 */
[----:B------:R-:W-:Y:S01]  /*d750*/  @!PT LDS RZ, [RZ] ;  /* 0x00000000fffff984 */ /* 0x000fe20000000800 */
[----:B------:R0:W-:Y:S04]  /*d760*/  @!P0 LDGSTS.E.BYPASS.LTC128B.128 [R8+0x15c00], desc[UR48][R2.64], !P3 ;  /* 0x15c0000002088fae */ /* 0x0001e8000d901d70 */
[----:B------:R0:W-:Y:S04]  /*d770*/  @!P0 LDGSTS.E.BYPASS.LTC128B.128 [R8+0x17c00], desc[UR48][R2.64+0x40], !P4 ;  /* 0x17c0004002088fae */ /* 0x0001e8000e101d70 */
[----:B------:R0:W-:Y:S01]  /*d780*/  @!P0 LDGSTS.E.BYPASS.LTC128B.128 [R8+0x19c00], desc[UR48][R2.64+0x80], !P5 ;  /* 0x19c0008002088fae */ /* 0x0001e2000e901d70 */
[----:B------:R-:W-:Y:S01]  /*d790*/  NOP ;  /* 0x0000000000007918 */ /* 0x000fe20000000000 */
[----:B------:R-:W-:Y:S02]  /*d7a0*/  SYNCS.ARRIVE.TRANS64.RED.A0T1 RZ, [UR41+0x29800], RZ ;  /* 0x029800ffffff79a7 */ /* 0x000fe40008200429 */
[----:B------:R-:W-:Y:S01]  /*d7b0*/  ARRIVES.LDGSTSBAR.64.TRANSCNT [UR41+0x29800] ;  /* 0x02980000ff0079b0 */ /* 0x000fe20008000aa9 */
[----:B------:R-:W-:Y:S01]  /*d7c0*/  NOP ;  /* 0x0000000000007918 */ /* 0x000fe20000000000 */
[----:B------:R-:W-:Y:S01]  /*d7d0*/  ULOP3.LUT UR4, UR37, 0x1, URZ, 0xc, !UPT ;  /* 0x0000000125047892 */ /* 0x000fe2000f8e0c3f */
[----:B------:R-:W-:Y:S05]  /*d7e0*/  SYNCS.ARRIVE.TRANS64.A1T0 RZ, [UR41+0x29800], RZ ;  /* 0x029800ffffff79a7 */ /* 0x000fea0008100029 */
[----:B------:R-:W-:-:S04]  /*d7f0*/  MOV R0, UR4 ;  /* 0x0000000400007c02 */ /* 0x000fc80008000f00 */
[----:B------:R-:W-:-:S04]  /*d800*/  SHF.L.U32 R0, R0, 0x1f, RZ ;  /* 0x0000001f00007819 */ /* 0x000fc800000006ff */
[----:B------:R-:W1:Y:S02]  /*d810*/  SYNCS.PHASECHK.TRANS64.TRYWAIT P0, [UR41+0x29820], R0 ;  /* 0x02982000ff0075a7 */ /* 0x000e640008000169 */
[----:B01----:R-:W-:Y:S05]  /*d820*/  @!P0 BRA `(.L_x_63) ;  /* 0x0000003400c88947 */ /* 0x003fea0003800000 */
.L_x_145:
[----:B0-----:R-:W-:-:S05]  /*d830*/  IMAD.U32 R0, RZ, RZ, UR39 ;  /* 0x00000027ff007e24 */ /* 0x001fca000f8e00ff */
[----:B------:R-:W-:-:S13]  /*d840*/  ISETP.GE.AND P0, PT, R0, 0xa1, PT ;  /* 0x000000a10000780c */ /* 0x000fda0003f06270 */
[----:B------:R-:W-:Y:S05]  /*d850*/  @!P0 BRA `(.L_x_64) ;  /* 0x0000001400a08947 */ /* 0x000fea0003800000 */
[----:B------:R-:W-:Y:S02]  /*d860*/  IMAD.MOV.U32 R18, RZ, RZ, R31 ;  /* 0x000000ffff127224 */ /* 0x000fe400078e001f */
[----:B------:R-:W-:Y:S02]  /*d870*/  IMAD.MOV.U32 R10, RZ, RZ, R19 ;  /* 0x000000ffff0a7224 */ /* 0x000fe400078e0013 */
[----:B------:R-:W-:-:S07]  /*d880*/  IMAD.U32 R29, RZ, RZ, UR42 ;  /* 0x0000002aff1d7e24 */ /* 0x000fce000f8e00ff */
.L_x_84:
[----:B------:R-:W2:Y:S01]  /*d890*/  LDL R2, [R1] ;  /* 0x0000000001027983 */ /* 0x000ea20000100800 */
[----:B0-----:R-:W0:Y:S01]  /*d8a0*/  LDC R4, c[0x0][0x430] ;  /* 0x00010c00ff047b82 */ /* 0x001e220000000800 */
[----:B------:R-:W-:Y:S01]  /*d8b0*/  ULDC.64 UR4, c[0x0][0x428] ;  /* 0x00010a0000047ab9 */ /* 0x000fe20000000a00 */
[----:B------:R-:W-:Y:S01]  /*d8c0*/  ULDC.64 UR6, c[0x0][0x418] ;  /* 0x0001060000067ab9 */ /* 0x000fe20000000a00 */
[----:B------:R-:W1:Y:S01]  /*d8d0*/  S2R R0, SR_TID.X ;  /* 0x0000000000007919 */ /* 0x000e620000002100 */
[----:B0-----:R-:W-:Y:S02]  /*d8e0*/  ISETP.NE.AND P1, PT, R4, 0x1, PT ;  /* 0x000000010400780c */ /* 0x001fe40003f25270 */
[C---:B-1----:R-:W-:Y:S01]  /*d8f0*/  LOP3.LUT R3, R0.reuse, 0x7f, RZ, 0xc0, !PT ;  /* 0x0000007f00037812 */ /* 0x042fe200078ec0ff */
[----:B------:R-:W-:-:S10]  /*d900*/  IMAD.SHL.U32 R0, R0, 0x20, RZ ;  /* 0x0000002000007824 */ /* 0x000fd400078e00ff */
[----:B------:R-:W0:Y:S01]  /*d910*/  @P1 LDC R7, c[0x0][0x438] ;  /* 0x00010e00ff071b82 */ /* 0x000e220000000800 */
[----:B------:R-:W-:-:S04]  /*d920*/  SHF.R.U32.HI R3, RZ, 0x2, R3 ;  /* 0x00000002ff037819 */ /* 0x000fc80000011603 */
[----:B------:R-:W-:-:S03]  /*d930*/  LOP3.LUT R0, R3, 0x60, R0, 0xf8, !PT ;  /* 0x0000006003007812 */ /* 0x000fc600078ef800 */
[----:B------:R-:W1:Y:S08]  /*d940*/  @P1 LDC R3, c[0x0][0x434] ;  /* 0x00010d00ff031b82 */ /* 0x000e700000000800 */
[----:B------:R-:W3:Y:S01]  /*d950*/  @P1 LDC R6, c[0x0][0x434] ;  /* 0x00010d00ff061b82 */ /* 0x000ee20000000800 */
[----:B--2---:R-:W-:-:S04]  /*d960*/  IMAD R11, R29, 0xa0, R2 ;  /* 0x000000a01d0b7824 */ /* 0x004fc800078e0202 */
[----:B------:R-:W-:-:S04]  /*d970*/  IMAD.IADD R0, R0, 0x1, R11 ;  /* 0x0000000100007824 */ /* 0x000fc800078e020b */
[----:B-1----:R-:W-:Y:S01]  /*d980*/  @P1 IMAD.HI.U32 R2, R0, R3, RZ ;  /* 0x0000000300021227 */ /* 0x002fe200078e00ff */
[----:B------:R-:W-:-:S04]  /*d990*/  MOV R5, R0 ;  /* 0x0000000000057202 */ /* 0x000fc80000000f00 */
[----:B0-----:R-:W-:Y:S01]  /*d9a0*/  @P1 SHF.R.U32.HI R5, RZ, R7, R2 ;  /* 0x00000007ff051219 */ /* 0x001fe20000011602 */
[----:B------:R-:W-:-:S03]  /*d9b0*/  IMAD R7, R37, UR4, RZ ;  /* 0x0000000425077c24 */ /* 0x000fc6000f8e02ff */
[--C-:B------:R-:W-:Y:S01]  /*d9c0*/  SHF.R.S32.HI R3, RZ, 0x1f, R5.reuse ;  /* 0x0000001fff037819 */ /* 0x100fe20000011405 */
[----:B------:R-:W-:Y:S02]  /*d9d0*/  IMAD.MOV.U32 R2, RZ, RZ, R5 ;  /* 0x000000ffff027224 */ /* 0x000fe400078e0005 */
[C---:B------:R-:W-:Y:S02]  /*d9e0*/  IMAD R4, R30.reuse, UR5, R7 ;  /* 0x000000051e047c24 */ /* 0x040fe4000f8e0207 */
[----:B------:R-:W-:-:S04]  /*d9f0*/  IMAD.WIDE.U32 R2, R30, UR4, R2 ;  /* 0x000000041e027c25 */ /* 0x000fc8000f8e0002 */
[----:B------:R-:W-:Y:S01]  /*da00*/  IMAD.IADD R3, R4, 0x1, R3 ;  /* 0x0000000104037824 */ /* 0x000fe200078e0203 */
[----:B------:R-:W-:-:S04]  /*da10*/  LEA R8, P0, R2, UR6, 0x2 ;  /* 0x0000000602087c11 */ /* 0x000fc8000f8010ff */
[----:B------:R-:W-:Y:S02]  /*da20*/  LEA.HI.X R9, R2, UR7, R3, 0x2, P0 ;  /* 0x0000000702097c11 */ /* 0x000fe400080f1403 */
[----:B------:R-:W0:Y:S01]  /*da30*/  @P1 LDC R2, c[0x0][0x438] ;  /* 0x00010e00ff021b82 */ /* 0x000e220000000800 */
[C---:B------:R-:W-:Y:S01]  /*da40*/  IMAD.IADD R11, R36.reuse, 0x1, R11 ;  /* 0x00000001240b7824 */ /* 0x040fe200078e020b */
[----:B------:R-:W-:-:S03]  /*da50*/  ISETP.GT.U32.AND P0, PT, R36, 0x9f, PT ;  /* 0x0000009f2400780c */ /* 0x000fc60003f04070 */
[----:B---3--:R-:W-:-:S04]  /*da60*/  @P1 IMAD.HI.U32 R3, R11, R6, RZ ;  /* 0x000000060b031227 */ /* 0x008fc800078e00ff */
[----:B------:R-:W-:Y:S01]  /*da70*/  IMAD.MOV.U32 R12, RZ, RZ, R11 ;  /* 0x000000ffff0c7224 */ /* 0x000fe200078e000b */
[----:B0-----:R-:W-:-:S05]  /*da80*/  @P1 SHF.R.U32.HI R12, RZ, R2, R3 ;  /* 0x00000002ff0c1219 */ /* 0x001fca0000011603 */
[--C-:B------:R-:W-:Y:S01]  /*da90*/  @!P0 SHF.R.S32.HI R3, RZ, 0x1f, R12.reuse ;  /* 0x0000001fff038819 */ /* 0x100fe2000001140c */
[----:B------:R-:W-:-:S04]  /*daa0*/  @!P0 IMAD.MOV.U32 R2, RZ, RZ, R12 ;  /* 0x000000ffff028224 */ /* 0x000fc800078e000c */
[----:B------:R-:W-:Y:S01]  /*dab0*/  @!P0 IMAD.WIDE.U32 R2, R30, UR4, R2 ;  /* 0x000000041e028c25 */ /* 0x000fe2000f8e0002 */
[----:B------:R-:W-:-:S03]  /*dac0*/  ULDC UR4, c[0x0][0x430] ;  /* 0x00010c0000047ab9 */ /* 0x000fc60000000800 */
[----:B------:R-:W-:Y:S01]  /*dad0*/  @!P0 IMAD.IADD R4, R4, 0x1, R3 ;  /* 0x0000000104048824 */ /* 0x000fe200078e0203 */
[----:B------:R-:W-:-:S04]  /*dae0*/  @!P0 LEA R6, P1, R2, UR6, 0x2 ;  /* 0x0000000602068c11 */ /* 0x000fc8000f8210ff */
[----:B------:R-:W-:Y:S02]  /*daf0*/  @!P0 LEA.HI.X R7, R2, UR7, R4, 0x2, P1 ;  /* 0x0000000702078c11 */ /* 0x000fe400088f1404 */
[----:B------:R-:W-:-:S06]  /*db00*/  MOV R4, RZ ;  /* 0x000000ff00047202 */ /* 0x000fcc0000000f00 */
[----:B------:R0:W5:Y:S04]  /*db10*/  @!P0 LDG.E R4, desc[UR48][R6.64] ;  /* 0x0000003006048981 */ /* 0x000168000c1e1900 */
[----:B------:R-:W2:Y:S01]  /*db20*/  LDG.E R6, desc[UR48][R8.64] ;  /* 0x0000003008067981 */ /* 0x000ea2000c1e1900 */
[----:B------:R-:W-:Y:S02]  /*db30*/  IMAD.U32 R13, RZ, RZ, UR46 ;  /* 0x0000002eff0d7e24 */ /* 0x000fe4000f8e00ff */
[----:B------:R-:W-:-:S03]  /*db40*/  VIADD R19, R10, 0x1 ;  /* 0x000000010a137836 */ /* 0x000fc60000000000 */
[----:B------:R-:W-:Y:S01]  /*db50*/  ISETP.NE.AND P3, PT, R13, 0x3, PT ;  /* 0x000000030d00780c */ /* 0x000fe20003f65270 */
[----:B------:R-:W-:Y:S01]  /*db60*/  IMAD.MOV R3, RZ, RZ, -R5 ;  /* 0x000000ffff037224 */ /* 0x000fe200078e0a05 */
[----:B------:R-:W-:Y:S01]  /*db70*/  ISETP.NE.AND P0, PT, R19, 0x2, PT ;  /* 0x000000021300780c */ /* 0x000fe20003f05270 */
[----:B------:R-:W-:Y:S02]  /*db80*/  IMAD.MOV R2, RZ, RZ, -R12 ;  /* 0x000000ffff027224 */ /* 0x000fe400078e0a0c */
[----:B0-----:R-:W-:Y:S01]  /*db90*/  IMAD R7, R3, UR4, R0 ;  /* 0x0000000403077c24 */ /* 0x001fe2000f8e0200 */
[----:B------:R-:W-:Y:S01]  /*dba0*/  SEL R31, RZ, 0x1, P0 ;  /* 0x00000001ff1f7807 */ /* 0x000fe20000000000 */
[----:B------:R-:W-:Y:S02]  /*dbb0*/  IMAD.MOV.U32 R0, RZ, RZ, R29 ;  /* 0x000000ffff007224 */ /* 0x000fe400078e001d */
[----:B------:R-:W-:Y:S01]  /*dbc0*/  IMAD R5, R2, UR4, R11 ;  /* 0x0000000402057c24 */ /* 0x000fe2000f8e020b */
[----:B------:R-:W-:Y:S01]  /*dbd0*/  SEL R19, R19, RZ, P0 ;  /* 0x000000ff13137207 */ /* 0x000fe20000000000 */
[----:B------:R-:W-:Y:S01]  /*dbe0*/  VIADD R29, R29, 0xffffffff ;  /* 0xffffffff1d1d7836 */ /* 0x000fe20000000000 */
[----:B------:R-:W-:-:S02]  /*dbf0*/  LOP3.LUT R31, R18, R31, RZ, 0x3c, !PT ;  /* 0x0000001f121f7212 */ /* 0x000fc400078e3cff */
[----:B------:R-:W-:Y:S02]  /*dc00*/  ISETP.GT.AND P2, PT, R0, RZ, PT ;  /* 0x000000ff0000720c */ /* 0x000fe40003f44270 */
[----:B--2---:R-:W-:Y:S01]  /*dc10*/  SHF.R.S32.HI R27, RZ, 0x1f, R6 ;  /* 0x0000001fff1b7819 */ /* 0x004fe20000011406 */
[----:B------:R-:W-:Y:S10]  /*dc20*/  @!P3 BRA `(.L_x_65) ;  /* 0x000000000004b947 */ /* 0x000ff40003800000 */
[----:B------:R-:W-:Y:S01]  /*dc30*/  BPT.TRAP 0x1 ;  /* 0x000000040000795c */ /* 0x000fe20000300000 */
.L_x_65:
[----:B------:R-:W-:Y:S01]  /*dc40*/  LEA R0, R19, UR41, 0x3 ;  /* 0x0000002913007c11 */ /* 0x000fe2000f8e18ff */
[----:B------:R-:W-:Y:S01]  /*dc50*/  BSSY B0, `(.L_x_66) ;  /* 0x0000005000007945 */ /* 0x000fe20003800000 */
[----:B------:R-:W-:Y:S02]  /*dc60*/  SHF.L.U32 R28, R31, 0x1f, RZ ;  /* 0x0000001f1f1c7819 */ /* 0x000fe400000006ff */
[----:B------:R-:W-:Y:S02]  /*dc70*/  SHF.R.S32.HI R24, RZ, 0x1f, R7 ;  /* 0x0000001fff187819 */ /* 0x000fe40000011407 */
[----:B------:R-:W0:Y:S02]  /*dc80*/  SYNCS.PHASECHK.TRANS64.TRYWAIT P0, [R0+URZ+0x29880], R28 ;  /* 0x0298801c000075a7 */ /* 0x000e24000800017f */
[----:B0-----:R-:W-:Y:S05]  /*dc90*/  @!P0 BRA `(.L_x_67) ;  /* 0x0000003000c48947 */ /* 0x001fea0003800000 */
.L_x_146:
[----:B------:R-:W-:Y:S05]  /*dca0*/  BSYNC B0 ;  /* 0x0000000000007941 */ /* 0x000fea0003800000 */
.L_x_66:
[----:B------:R-:W-:Y:S01]  /*dcb0*/  ULDC.64 UR4, c[0x0][0x328] ;  /* 0x0000ca0000047ab9 */ /* 0x000fe20000000a00 */
[----:B------:R-:W-:Y:S01]  /*dcc0*/  ULDC.64 UR6, c[0x0][0x338] ;  /* 0x0000ce0000067ab9 */ /* 0x000fe20000000a00 */
[----:B------:R-:W-:Y:S01]  /*dcd0*/  IMAD R8, R24, UR4, RZ ;  /* 0x0000000418087c24 */ /* 0x000fe2000f8e02ff */
[----:B------:R-:W1:Y:S01]  /*dce0*/  S2R R12, SR_TID.X ;  /* 0x00000000000c7919 */ /* 0x000e620000002100 */
[C---:B------:R-:W-:Y:S01]  /*dcf0*/  IMAD.WIDE.U32 R2, R7.reuse, UR4, RZ ;  /* 0x0000000407027c25 */ /* 0x040fe2000f8e00ff */
[----:B------:R-:W-:Y:S01]  /*dd00*/  ULDC.64 UR8, c[0x0][0x330] ;  /* 0x0000cc0000087ab9 */ /* 0x000fe20000000a00 */
[----:B------:R-:W-:Y:S01]  /*dd10*/  SHF.R.S32.HI R25, RZ, 0x1f, R5 ;  /* 0x0000001fff197819 */ /* 0x000fe20000011405 */
[----:B------:R-:W-:Y:S01]  /*dd20*/  ULDC.64 UR10, c[0x0][0x318] ;  /* 0x0000c600000a7ab9 */ /* 0x000fe20000000a00 */
[----:B------:R-:W-:Y:S01]  /*dd30*/  IMAD R8, R7, UR5, R8 ;  /* 0x0000000507087c24 */ /* 0x000fe2000f8e0208 */
[----:B-----5:R-:W-:Y:S01]  /*dd40*/  SHF.R.S32.HI R26, RZ, 0x1f, R4 ;  /* 0x0000001fff1a7819 */ /* 0x020fe20000011404 */
[----:B------:R-:W-:Y:S01]  /*dd50*/  IMAD R23, R32, UR8, RZ ;  /* 0x0000000820177c24 */ /* 0x000fe2000f8e02ff */
[C---:B------:R-:W-:Y:S01]  /*dd60*/  LOP3.LUT P3, RZ, R16.reuse, 0x10, RZ, 0xc0, !PT ;  /* 0x0000001010ff7812 */ /* 0x040fe2000786c0ff */
[----:B------:R-:W-:Y:S01]  /*dd70*/  IMAD R11, R25, UR4, RZ ;  /* 0x00000004190b7c24 */ /* 0x000fe2000f8e02ff */
[----:B------:R-:W-:Y:S01]  /*dd80*/  IADD3 R3, R3, R8, RZ ;  /* 0x0000000803037210 */ /* 0x000fe20007ffe0ff */
[----:B------:R-:W-:Y:S01]  /*dd90*/  IMAD R8, R27, UR6, RZ ;  /* 0x000000061b087c24 */ /* 0x000fe2000f8e02ff */
[----:B------:R-:W-:Y:S01]  /*dda0*/  LOP3.LUT P1, RZ, R16, 0x8, RZ, 0xc0, !PT ;  /* 0x0000000810ff7812 */ /* 0x000fe2000782c0ff */
[----:B------:R-:W-:-:S02]  /*ddb0*/  IMAD R23, R17, UR9, R23 ;  /* 0x0000000911177c24 */ /* 0x000fc4000f8e0217 */
[C---:B------:R-:W-:Y:S02]  /*ddc0*/  IMAD R8, R6.reuse, UR7, R8 ;  /* 0x0000000706087c24 */ /* 0x040fe4000f8e0208 */
[----:B------:R-:W-:-:S04]  /*ddd0*/  IMAD.WIDE.U32 R2, R6, UR6, R2 ;  /* 0x0000000606027c25 */ /* 0x000fc8000f8e0002 */
[----:B------:R-:W-:Y:S02]  /*dde0*/  IMAD.IADD R3, R3, 0x1, R8 ;  /* 0x0000000103037824 */ /* 0x000fe400078e0208 */
[----:B------:R-:W-:Y:S02]  /*ddf0*/  IMAD R11, R5, UR5, R11 ;  /* 0x00000005050b7c24 */ /* 0x000fe4000f8e020b */
[----:B------:R-:W-:-:S03]  /*de00*/  IMAD.WIDE.U32 R2, R17, UR8, R2 ;  /* 0x0000000811027c25 */ /* 0x000fc6000f8e0002 */
[----:B------:R-:W-:Y:S02]  /*de10*/  IADD3 R8, P0, R2, UR10, RZ ;  /* 0x0000000a02087c10 */ /* 0x000fe4000ff1e0ff */
[----:B-1----:R-:W-:Y:S02]  /*de20*/  LOP3.LUT R12, R12, 0x7f, RZ, 0xc0, !PT ;  /* 0x0000007f0c0c7812 */ /* 0x002fe400078ec0ff */
[----:B------:R-:W-:Y:S01]  /*de30*/  IADD3.X R9, R23, UR11, R3, P0, !PT ;  /* 0x0000000b17097c10 */ /* 0x000fe200087fe403 */
[----:B------:R-:W-:Y:S01]  /*de40*/  IMAD.WIDE.U32 R2, R5, UR4, RZ ;  /* 0x0000000405027c25 */ /* 0x000fe2000f8e00ff */
[----:B------:R-:W-:Y:S01]  /*de50*/  SHF.R.U32.HI R12, RZ, 0x5, R12 ;  /* 0x00000005ff0c7819 */ /* 0x000fe2000001160c */
[----:B------:R-:W-:Y:S02]  /*de60*/  UMOV UR4, 0xffffffff ;  /* 0xffffffff00047882 */ /* 0x000fe40000000000 */
[----:B------:R-:W-:Y:S02]  /*de70*/  IMAD.IADD R3, R3, 0x1, R11 ;  /* 0x0000000103037824 */ /* 0x000fe400078e020b */
[----:B------:R-:W-:-:S02]  /*de80*/  IMAD R11, R26, UR6, RZ ;  /* 0x000000061a0b7c24 */ /* 0x000fc4000f8e02ff */
[----:B------:R-:W-:-:S04]  /*de90*/  IMAD.WIDE.U32 R2, R4, UR6, R2 ;  /* 0x0000000604027c25 */ /* 0x000fc8000f8e0002 */
[----:B------:R-:W-:Y:S02]  /*dea0*/  IMAD R11, R4, UR7, R11 ;  /* 0x00000007040b7c24 */ /* 0x000fe4000f8e020b */
[----:B------:R-:W-:Y:S02]  /*deb0*/  IMAD.SHL.U32 R12, R12, 0x400, RZ ;  /* 0x000004000c0c7824 */ /* 0x000fe400078e00ff */
[----:B------:R-:W-:Y:S02]  /*dec0*/  IMAD.IADD R3, R3, 0x1, R11 ;  /* 0x0000000103037824 */ /* 0x000fe400078e020b */
[----:B------:R-:W-:Y:S02]  /*ded0*/  IMAD R20, R19, 0x5000, R12 ;  /* 0x0000500013147824 */ /* 0x000fe400078e020c */
[----:B------:R-:W-:-:S03]  /*dee0*/  IMAD.WIDE.U32 R2, R17, UR8, R2 ;  /* 0x0000000811027c25 */ /* 0x000fc6000f8e0002 */
[----:B------:R-:W-:-:S04]  /*def0*/  IADD3 R22, P0, R2, UR10, RZ ;  /* 0x0000000a02167c10 */ /* 0x000fc8000ff1e0ff */
[----:B------:R-:W-:Y:S01]  /*df00*/  IADD3.X R23, R23, UR11, R3, P0, !PT ;  /* 0x0000000b17177c10 */ /* 0x000fe200087fe403 */
[----:B------:R-:W-:Y:S08]  /*df10*/  BRA.DIV UR4, `(.L_x_68) ;  /* 0x0000003204387947 */ /* 0x000ff0000b800000 */
[----:B------:R-:W1:Y:S01]  /*df20*/  SHFL.IDX PT, R2, R8, RZ, 0x1c1f ;  /* 0x001c1fff08027589 */ /* 0x000e6200000e0000 */
[----:B------:R-:W-:-:S03]  /*df30*/  IADD3 R20, R20, UR41, R33 ;  /* 0x0000002914147c10 */ /* 0x000fc6000fffe021 */
[----:B------:R-:W2:Y:S02]  /*df40*/  SHFL.IDX PT, R3, R9, RZ, 0x1c1f ;  /* 0x001c1fff09037589 */ /* 0x000ea400000e0000 */
[----:B------:R-:W-:Y:S02]  /*df50*/  IMAD.IADD R21, R34, 0x1, R20 ;  /* 0x0000000122157824 */ /* 0x000fe400078e0214 */
[----:B------:R-:W-:Y:S01]  /*df60*/  SHFL.IDX PT, R23, R23, RZ, 0x1c1f ;  /* 0x001c1fff17177589 */ /* 0x000fe200000e0000 */
[----:B-1----:R-:W-:-:S05]  /*df70*/  IADD3 R2, P0, R35, R2, RZ ;  /* 0x0000000223027210 */ /* 0x002fca0007f1e0ff */
[----:B--2---:R-:W-:-:S05]  /*df80*/  IMAD.X R3, RZ, RZ, R3, P0 ;  /* 0x000000ffff037224 */ /* 0x004fca00000e0603 */
[----:B------:R-:W-:Y:S04]  /*df90*/  LDGSTS.E.BYPASS.LTC128B.128 [R20+0xa400], desc[UR48][R2.64], !P3 ;  /* 0x0a40000002147fae */ /* 0x000fe8000d901d70 */
[----:B------:R1:W-:Y:S04]  /*dfa0*/  LDGSTS.E.BYPASS.LTC128B.128 [R21+0xa400], desc[UR48][R2.64+0x40], !P1 ;  /* 0x0a40004002157fae */ /* 0x0003e8000c901d70 */
[----:B-1----:R-:W1:Y:S04]  /*dfb0*/  SHFL.IDX PT, R2, R8, 0x1, 0x1c1f ;  /* 0x003c1f0008027f89 */ /* 0x002e6800000e0000 */
[----:B------:R-:W2:Y:S01]  /*dfc0*/  SHFL.IDX PT, R3, R9, 0x1, 0x1c1f ;  /* 0x003c1f0009037f89 */ /* 0x000ea200000e0000 */
[----:B-1----:R-:W-:-:S04]  /*dfd0*/  IADD3 R2, P0, R35, R2, RZ ;  /* 0x0000000223027210 */ /* 0x002fc80007f1e0ff */
[----:B--2---:R-:W-:-:S05]  /*dfe0*/  IADD3.X R3, RZ, R3, RZ, P0, !PT ;  /* 0x00000003ff037210 */ /* 0x004fca00007fe4ff */
        /* <DEDUP_REMOVED lines=15> */
.L_x_158:
        /* <DEDUP_REMOVED lines=9> */
.L_x_69:
        /* <DEDUP_REMOVED lines=11> */
.L_x_70:
[----:B------:R2:W-:Y:S01]  /*e220*/  SYNCS.ARRIVE.TRANS64.A1T0 RZ, [R0+URZ+0x29870], RZ ;  /* 0x029870ff00ff79a7 */ /* 0x0005e2000810003f */
[----:B------:R-:W-:Y:S05]  /*e230*/  @!P3 BRA `(.L_x_71) ;  /* 0x000000000004b947 */ /* 0x000fea0003800000 */
[----:B------:R-:W-:Y:S01]  /*e240*/  BPT.TRAP 0x1 ;  /* 0x000000040000795c */ /* 0x000fe20000300000 */
.L_x_71:
[----:B------:R-:W3:Y:S01]  /*e250*/  SYNCS.PHASECHK.TRANS64.TRYWAIT P0, [R0+URZ+0x29840], R28 ;  /* 0x0298401c000075a7 */ /* 0x000ee2000800017f */
[----:B------:R-:W-:Y:S04]  /*e260*/  BSSY B0, `(.L_x_72) ;  /* 0x0000002000007945 */ /* 0x000fe80003800000 */
[----:B---3--:R-:W-:Y:S05]  /*e270*/  @!P0 BRA `(.L_x_73) ;  /* 0x0000003000d48947 */ /* 0x008fea0003800000 */
.L_x_159:
[----:B------:R-:W-:Y:S05]  /*e280*/  BSYNC B0 ;  /* 0x0000000000007941 */ /* 0x000fea0003800000 */
.L_x_72:
[----:B------:R-:W4:Y:S01]  /*e290*/  LDL R9, [R1+0x4] ;  /* 0x0000040001097983 */ /* 0x000f220000100800 */
[----:B------:R-:W-:Y:S01]  /*e2a0*/  ULDC.64 UR4, c[0x0][0x300] ;  /* 0x0000c00000047ab9 */ /* 0x000fe20000000a00 */
[----:B------:R-:W-:Y:S01]  /*e2b0*/  ULDC.64 UR6, c[0x0][0x310] ;  /* 0x0000c40000067ab9 */ /* 0x000fe20000000a00 */
[----:B------:R-:W-:Y:S01]  /*e2c0*/  IMAD R8, R24, UR4, RZ ;  /* 0x0000000418087c24 */ /* 0x000fe2000f8e02ff */
[----:B------:R-:W-:Y:S01]  /*e2d0*/  ULDC.64 UR8, c[0x0][0x308] ;  /* 0x0000c20000087ab9 */ /* 0x000fe20000000a00 */
[C---:B------:R-:W-:Y:S01]  /*e2e0*/  IMAD.WIDE.U32 R2, R7.reuse, UR4, RZ ;  /* 0x0000000407027c25 */ /* 0x040fe2000f8e00ff */
[----:B------:R-:W-:Y:S01]  /*e2f0*/  ULDC.64 UR10, c[0x0][0x2e8] ;  /* 0x0000ba00000a7ab9 */ /* 0x000fe20000000a00 */
[C---:B------:R-:W-:Y:S02]  /*e300*/  LOP3.LUT P4, RZ, R16.reuse, 0x4, RZ, 0xc0, !PT ;  /* 0x0000000410ff7812 */ /* 0x040fe4000788c0ff */
[----:B------:R-:W-:Y:S01]  /*e310*/  IMAD R8, R7, UR5, R8 ;  /* 0x0000000507087c24 */ /* 0x000fe2000f8e0208 */
[C---:B------:R-:W-:Y:S01]  /*e320*/  LOP3.LUT P3, RZ, R16.reuse, 0x2, RZ, 0xc0, !PT ;  /* 0x0000000210ff7812 */ /* 0x040fe2000786c0ff */
[----:B------:R-:W-:Y:S01]  /*e330*/  IMAD R27, R27, UR6, RZ ;  /* 0x000000061b1b7c24 */ /* 0x000fe2000f8e02ff */
[----:B------:R-:W-:Y:S01]  /*e340*/  LOP3.LUT P1, RZ, R16, 0x1, RZ, 0xc0, !PT ;  /* 0x0000000110ff7812 */ /* 0x000fe2000782c0ff */
[----:B------:R-:W-:-:S02]  /*e350*/  IMAD.IADD R3, R3, 0x1, R8 ;  /* 0x0000000103037824 */ /* 0x000fc400078e0208 */
[C---:B------:R-:W-:Y:S02]  /*e360*/  IMAD R27, R6.reuse, UR7, R27 ;  /* 0x00000007061b7c24 */ /* 0x040fe4000f8e021b */
[----:B------:R-:W-:-:S04]  /*e370*/  IMAD.WIDE.U32 R2, R6, UR6, R2 ;  /* 0x0000000606027c25 */ /* 0x000fc8000f8e0002 */
[----:B------:R-:W-:Y:S02]  /*e380*/  IMAD.IADD R3, R3, 0x1, R27 ;  /* 0x0000000103037824 */ /* 0x000fe400078e021b */
[----:B------:R-:W-:Y:S02]  /*e390*/  IMAD R20, R32, UR8, RZ ;  /* 0x0000000820147c24 */ /* 0x000fe4000f8e02ff */
[----:B------:R-:W-:-:S04]  /*e3a0*/  IMAD.WIDE.U32 R2, R17, UR8, R2 ;  /* 0x0000000811027c25 */ /* 0x000fc8000f8e0002 */
[----:B------:R-:W-:Y:S01]  /*e3b0*/  IMAD R20, R17, UR9, R20 ;  /* 0x0000000911147c24 */ /* 0x000fe2000f8e0214 */
[----:B------:R-:W-:Y:S01]  /*e3c0*/  IADD3 R6, P0, R2, UR10, RZ ;  /* 0x0000000a02067c10 */ /* 0x000fe2000ff1e0ff */
[----:B------:R-:W-:-:S03]  /*e3d0*/  IMAD R8, R25, UR4, RZ ;  /* 0x0000000419087c24 */ /* 0x000fc6000f8e02ff */
[----:B------:R-:W-:Y:S01]  /*e3e0*/  IADD3.X R7, R20, UR11, R3, P0, !PT ;  /* 0x0000000b14077c10 */ /* 0x000fe200087fe403 */
[C---:B------:R-:W-:Y:S02]  /*e3f0*/  IMAD R8, R5.reuse, UR5, R8 ;  /* 0x0000000505087c24 */ /* 0x040fe4000f8e0208 */
[----:B------:R-:W-:Y:S01]  /*e400*/  IMAD.WIDE.U32 R2, R5, UR4, RZ ;  /* 0x0000000405027c25 */ /* 0x000fe2000f8e00ff */
[----:B------:R-:W-:-:S03]  /*e410*/  UMOV UR4, 0xffffffff ;  /* 0xffffffff00047882 */ /* 0x000fc60000000000 */
[----:B------:R-:W-:Y:S01]  /*e420*/  IMAD R5, R26, UR6, RZ ;  /* 0x000000061a057c24 */ /* 0x000fe2000f8e02ff */
[----:B------:R-:W-:-:S03]  /*e430*/  IADD3 R3, R3, R8, RZ ;  /* 0x0000000803037210 */ /* 0x000fc60007ffe0ff */
[C---:B------:R-:W-:Y:S02]  /*e440*/  IMAD R5, R4.reuse, UR7, R5 ;  /* 0x0000000704057c24 */ /* 0x040fe4000f8e0205 */
[----:B------:R-:W-:-:S04]  /*e450*/  IMAD.WIDE.U32 R2, R4, UR6, R2 ;  /* 0x0000000604027c25 */ /* 0x000fc8000f8e0002 */
[----:B------:R-:W-:Y:S02]  /*e460*/  IMAD.IADD R3, R3, 0x1, R5 ;  /* 0x0000000103037824 */ /* 0x000fe400078e0205 */
[----:B------:R-:W-:-:S03]  /*e470*/  IMAD.WIDE.U32 R2, R17, UR8, R2 ;  /* 0x0000000811027c25 */ /* 0x000fc6000f8e0002 */
[----:B------:R-:W-:-:S04]  /*e480*/  IADD3 R8, P0, R2, UR10, RZ ;  /* 0x0000000a02087c10 */ /* 0x000fc8000ff1e0ff */
[----:B------:R-:W-:Y:S01]  /*e490*/  IADD3.X R20, R20, UR11, R3, P0, !PT ;  /* 0x0000000b14147c10 */ /* 0x000fe200087fe403 */
[----:B----4-:R-:W-:Y:S01]  /*e4a0*/  IMAD R9, R19, 0x7800, R9 ;  /* 0x0000780013097824 */ /* 0x010fe200078e0209 */
[----:B------:R-:W-:Y:S07]  /*e4b0*/  BRA.DIV UR4, `(.L_x_74) ;  /* 0x0000003204587947 */ /* 0x000fee000b800000 */
[----:B------:R-:W4:Y:S01]  /*e4c0*/  SHFL.IDX PT, R14, R6, RZ, 0x1c1f ;  /* 0x001c1fff060e7589 */ /* 0x000f2200000e0000 */
[----:B------:R-:W-:-:S03]  /*e4d0*/  VIADD R9, R9, UR41 ;  /* 0x0000002909097c36 */ /* 0x000fc60008000000 */
[----:B------:R-:W5:Y:S04]  /*e4e0*/  SHFL.IDX PT, R3, R7, RZ, 0x1c1f ;  /* 0x001c1fff07037589 */ /* 0x000f6800000e0000 */
[----:B------:R-:W-:Y:S04]  /*e4f0*/  SHFL.IDX PT, R5, R7, 0x2, 0x1c1f ;  /* 0x005c1f0007057f89 */ /* 0x000fe800000e0000 */
[----:B------:R-:W-:Y:S01]  /*e500*/  SHFL.IDX PT, R20, R20, RZ, 0x1c1f ;  /* 0x001c1fff14147589 */ /* 0x000fe200000e0000 */
[----:B----4-:R-:W-:-:S03]  /*e510*/  IADD3 R2, P0, R35, R14, RZ ;  /* 0x0000000e23027210 */ /* 0x010fc60007f1e0ff */
[----:B------:R-:W4:Y:S02]  /*e520*/  SHFL.IDX PT, R14, R6, 0x1, 0x1c1f ;  /* 0x003c1f00060e7f89 */ /* 0x000f2400000e0000 */
[----:B-----5:R-:W-:-:S05]  /*e530*/  IMAD.X R3, RZ, RZ, R3, P0 ;  /* 0x000000ffff037224 */ /* 0x020fca00000e0603 */
[----:B------:R-:W-:Y:S04]  /*e540*/  LDGSTS.E.BYPASS.LTC128B.128 [R9+0x1a400], desc[UR48][R2.64], !P4 ;  /* 0x1a40000002097fae */ /* 0x000fe8000e101d70 */
[----:B------:R-:W-:Y:S04]  /*e550*/  LDGSTS.E.BYPASS.LTC128B.128 [R9+0x1cc00], desc[UR48][R2.64+0x40], !P3 ;  /* 0x1cc0004002097fae */ /* 0x000fe8000d901d70 */
[----:B------:R5:W-:Y:S04]  /*e560*/  LDGSTS.E.BYPASS.LTC128B.128 [R9+0x1f400], desc[UR48][R2.64+0x80], !P1 ;  /* 0x1f40008002097fae */ /* 0x000be8000c901d70 */
[----:B-----5:R-:W5:Y:S01]  /*e570*/  SHFL.IDX PT, R3, R7, 0x1, 0x1c1f ;  /* 0x003c1f0007037f89 */ /* 0x020f6200000e0000 */
[----:B----4-:R-:W-:-:S03]  /*e580*/  IADD3 R2, P0, R35, R14, RZ ;  /* 0x0000000e23027210 */ /* 0x010fc60007f1e0ff */
[----:B------:R-:W4:Y:S04]  /*e590*/  SHFL.IDX PT, R14, R6, 0x2, 0x1c1f ;  /* 0x005c1f00060e7f89 */ /* 0x000f2800000e0000 */
[----:B------:R-:W-:Y:S01]  /*e5a0*/  SHFL.IDX PT, R7, R7, 0x3, 0x1c1f ;  /* 0x007c1f0007077f89 */ /* 0x000fe200000e0000 */
[----:B-----5:R-:W-:Y:S01]  /*e5b0*/  IMAD.X R3, RZ, RZ, R3, P0 ;  /* 0x000000ffff037224 */ /* 0x020fe200000e0603 */
[----:B----4-:R-:W-:-:S04]  /*e5c0*/  IADD3 R4, P0, R35, R14, RZ ;  /* 0x0000000e23047210 */ /* 0x010fc80007f1e0ff */
[----:B------:R-:W-:Y:S04]  /*e5d0*/  LDGSTS.E.BYPASS.LTC128B.128 [R9+0x1ac00], desc[UR48][R2.64], !P4 ;  /* 0x1ac0000002097fae */ /* 0x000fe8000e101d70 */
[----:B------:R-:W-:Y:S01]  /*e5e0*/  LDGSTS.E.BYPASS.LTC128B.128 [R9+0x1d400], desc[UR48][R2.64+0x40], !P3 ;  /* 0x1d40004002097fae */ /* 0x000fe2000d901d70 */
[----:B------:R-:W-:-:S03]  /*e5f0*/  IMAD.X R5, RZ, RZ, R5, P0 ;  /* 0x000000ffff057224 */ /* 0x000fc600000e0605 */
[----:B------:R4:W-:Y:S04]  /*e600*/  LDGSTS.E.BYPASS.LTC128B.128 [R9+0x1fc00], desc[UR48][R2.64+0x80], !P1 ;  /* 0x1fc0008002097fae */ /* 0x0009e8000c901d70 */
[----:B------:R0:W-:Y:S04]  /*e610*/  LDGSTS.E.BYPASS.LTC128B.128 [R9+0x1b400], desc[UR48][R4.64], !P4 ;  /* 0x1b40000004097fae */ /* 0x0001e8000e101d70 */
[----:B------:R0:W-:Y:S04]  /*e620*/  LDGSTS.E.BYPASS.LTC128B.128 [R9+0x1dc00], desc[UR48][R4.64+0x40], !P3 ;  /* 0x1dc0004004097fae */ /* 0x0001e8000d901d70 */
[----:B----4-:R-:W4:Y:S04]  /*e630*/  SHFL.IDX PT, R2, R6, 0x3, 0x1c1f ;  /* 0x007c1f0006027f89 */ /* 0x010f2800000e0000 */
[----:B------:R0:W-:Y:S04]  /*e640*/  LDGSTS.E.BYPASS.LTC128B.128 [R9+0x20400], desc[UR48][R4.64+0x80], !P1 ;  /* 0x2040008004097fae */ /* 0x0001e8000c901d70 */
[----:B------:R0:W0:Y:S01]  /*e650*/  SHFL.IDX PT, R14, R8, RZ, 0x1c1f ;  /* 0x001c1fff080e7589 */ /* 0x00002200000e0000 */
[----:B----4-:R-:W-:-:S05]  /*e660*/  IADD3 R2, P0, R35, R2, RZ ;  /* 0x0000000223027210 */ /* 0x010fca0007f1e0ff */
[----:B------:R-:W-:-:S05]  /*e670*/  IMAD.X R3, RZ, RZ, R7, P0 ;  /* 0x000000ffff037224 */ /* 0x000fca00000e0607 */
[----:B------:R4:W-:Y:S04]  /*e680*/  LDGSTS.E.BYPASS.LTC128B.128 [R9+0x1bc00], desc[UR48][R2.64], !P4 ;  /* 0x1bc0000002097fae */ /* 0x0009e8000e101d70 */
[----:B------:R4:W-:Y:S04]  /*e690*/  LDGSTS.E.BYPASS.LTC128B.128 [R9+0x1e400], desc[UR48][R2.64+0x40], !P3 ;  /* 0x1e40004002097fae */ /* 0x0009e8000d901d70 */
[----:B0-----:R4:W-:Y:S02]  /*e6a0*/  LDGSTS.E.BYPASS.LTC128B.128 [R9+0x20c00], desc[UR48][R2.64+0x80], !P1 ;  /* 0x20c0008002097fae */ /* 0x0019e4000c901d70 */
.L_x_171:
[----:B----4-:R-:W-:-:S04]  /*e6b0*/  IADD3 R2, P0, R35, R14, RZ ;  /* 0x0000000e23027210 */ /* 0x010fc80007f1e0ff */
[----:B------:R-:W-:Y:S02]  /*e6c0*/  IADD3.X R3, RZ, R20, RZ, P0, !PT ;  /* 0x00000014ff037210 */ /* 0x000fe400007fe4ff */
[----:B------:R-:W-:-:S03]  /*e6d0*/  PLOP3.LUT P0, PT, PT, PT, PT, 0x80, 0x0 ;  /* 0x000000000000781c */ /* 0x000fc60003f0f070 */
[----:B------:R-:W-:Y:S01]  /*e6e0*/  @!PT LDS RZ, [RZ] ;  /* 0x00000000fffff984 */ /* 0x000fe20000000800 */
[----:B------:R-:W-:Y:S01]  /*e6f0*/  @!PT LDS RZ, [RZ] ;  /* 0x00000000fffff984 */ /* 0x000fe20000000800 */
[----:B------:R-:W-:Y:S01]  /*e700*/  @!PT LDS RZ, [RZ] ;  /* 0x00000000fffff984 */ /* 0x000fe20000000800 */
[----:B------:R0:W-:Y:S04]  /*e710*/  LDGSTS.E.BYPASS.LTC128B.128 [R9+0x1c400], desc[UR48][R2.64], !P4 ;  /* 0x1c40000002097fae */ /* 0x0001e8000e101d70 */
[----:B------:R0:W-:Y:S04]  /*e720*/  LDGSTS.E.BYPASS.LTC128B.128 [R9+0x1ec00], desc[UR48][R2.64+0x40], !P3 ;  /* 0x1ec0004002097fae */ /* 0x0001e8000d901d70 */
[----:B------:R0:W-:Y:S01]  /*e730*/  LDGSTS.E.BYPASS.LTC128B.128 [R9+0x21400], desc[UR48][R2.64+0x80], !P1 ;  /* 0x2140008002097fae */ /* 0x0001e2000c901d70 */
[----:B------:R-:W-:Y:S01]  /*e740*/  NOP ;  /* 0x0000000000007918 */ /* 0x000fe20000000000 */
.L_x_75:
[----:B------:R-:W-:Y:S02]  /*e750*/  PLOP3.LUT P1, PT, P1, P0, PT, 0xa2, 0x0 ;  /* 0x000000000000781c */ /* 0x000fe40000f21472 */
[----:B------:R-:W-:-:S08]  /*e760*/  @P0 R2UR P1, UR4, R0 ;  /* 0x00000000000402ca */ /* 0x000fd00000020000 */
[----:B------:R-:W-:-:S05]  /*e770*/  @P0 PLOP3.LUT P0, PT, P1, PT, PT, 0x80, 0x0 ;  /* 0x000000000000081c */ /* 0x000fca0000f0f070 */
[----:B------:R-:W-:Y:S01]  /*e780*/  @!P1 SYNCS.ARRIVE.TRANS64.RED.A0T1 RZ, [UR4+0x29830], RZ ;  /* 0x029830ffffff99a7 */ /* 0x000fe20008200404 */
[----:B------:R-:W-:Y:S07]  /*e790*/  @!P1 ARRIVES.LDGSTSBAR.64.TRANSCNT [UR4+0x29830] ;  /* 0x02983000ff0099b0 */ /* 0x000fee0008000a84 */
[----:B------:R-:W-:Y:S05]  /*e7a0*/  @P0 BRA.U.ANY `(.L_x_75) ;  /* 0xfffffffd00e80947 */ /* 0x000fea000393ffff */
[----:B------:R-:W-:Y:S01]  /*e7b0*/  NOP ;  /* 0x0000000000007918 */ /* 0x000fe20000000000 */
[----:B0-----:R-:W-:-:S05]  /*e7c0*/  IMAD.U32 R2, RZ, RZ, UR46 ;  /* 0x0000002eff027e24 */ /* 0x001fca000f8e00ff */
[----:B------:R-:W-:-:S13]  /*e7d0*/  ISETP.NE.AND P3, PT, R2, 0x3, PT ;  /* 0x000000030200780c */ /* 0x000fda0003f65270 */
[----:B------:R-:W-:Y:S05]  /*e7e0*/  @!P3 BRA `(.L_x_76) ;  /* 0x000000000004b947 */ /* 0x000fea0003800000 */
[----:B------:R-:W-:Y:S01]  /*e7f0*/  BPT.TRAP 0x1 ;  /* 0x000000040000795c */ /* 0x000fe20000300000 */
.L_x_76:
[----:B------:R2:W-:Y:S02]  /*e800*/  SYNCS.ARRIVE.TRANS64.A1T0 RZ, [R0+URZ+0x29830], RZ ;  /* 0x029830ff00ff79a7 */ /* 0x0005e4000810003f */
[----:B--23--:R-:W-:-:S05]  /*e810*/  IMAD.U32 R0, RZ, RZ, UR47 ;  /* 0x0000002fff007e24 */ /* 0x00cfca000f8e00ff */
[----:B------:R-:W-:-:S13]  /*e820*/  ISETP.NE.AND P0, PT, R0, 0x3, PT ;  /* 0x000000030000780c */ /* 0x000fda0003f05270 */
[----:B------:R-:W-:Y:S05]  /*e830*/  @!P0 BRA `(.L_x_77) ;  /* 0x0000000000048947 */ /* 0x000fea0003800000 */
[----:B------:R-:W-:Y:S01]  /*e840*/  BPT.TRAP 0x1 ;  /* 0x000000040000795c */ /* 0x000fe20000300000 */
.L_x_77:
[----:B------:R-:W-:Y:S01]  /*e850*/  LOP3.LUT R3, R18, 0x1, RZ, 0x3c, !PT ;  /* 0x0000000112037812 */ /* 0x000fe200078e3cff */
[----:B------:R-:W-:Y:S01]  /*e860*/  BSSY B0, `(.L_x_78) ;  /* 0x0000005000007945 */ /* 0x000fe20003800000 */
[----:B------:R-:W-:Y:S02]  /*e870*/  LEA R0, R10, UR41, 0x3 ;  /* 0x000000290a007c11 */ /* 0x000fe4000f8e18ff */
[----:B------:R-:W-:-:S04]  /*e880*/  SHF.L.U32 R3, R3, 0x1f, RZ ;  /* 0x0000001f03037819 */ /* 0x000fc800000006ff */
[----:B------:R-:W0:Y:S02]  /*e890*/  SYNCS.PHASECHK.TRANS64.TRYWAIT P1, [R0+URZ+0x29870], R3 ;  /* 0x02987003000075a7 */ /* 0x000e24000802017f */
[----:B0-----:R-:W-:Y:S05]  /*e8a0*/  @!P1 BRA `(.L_x_79) ;  /* 0x0000003000cc9947 */ /* 0x001fea0003800000 */
.L_x_172:
[----:B------:R-:W-:Y:S05]  /*e8b0*/  BSYNC B0 ;  /* 0x0000000000007941 */ /* 0x000fea0003800000 */
.L_x_78:
[----:B------:R-:W-:-:S05]  /*e8c0*/  IMAD.U32 R2, RZ, RZ, UR46 ;  /* 0x0000002eff027e24 */ /* 0x000fca000f8e00ff */
[----:B------:R-:W-:-:S13]  /*e8d0*/  ISETP.NE.AND P1, PT, R2, 0x3, PT ;  /* 0x000000030200780c */ /* 0x000fda0003f25270 */
[----:B------:R-:W-:Y:S05]  /*e8e0*/  @!P1 BRA `(.L_x_80) ;  /* 0x0000000000049947 */ /* 0x000fea0003800000 */
[----:B------:R-:W-:Y:S01]  /*e8f0*/  BPT.TRAP 0x1 ;  /* 0x000000040000795c */ /* 0x000fe20000300000 */
.L_x_80:
[----:B0-----:R-:W-:Y:S01]  /*e900*/  SHF.L.U32 R3, R18, 0x1f, RZ ;  /* 0x0000001f12037819 */ /* 0x001fe200000006ff */
[----:B------:R-:W-:-:S03]  /*e910*/  IMAD R12, R10, 0x5000, RZ ;  /* 0x000050000a0c7824 */ /* 0x000fc600078e02ff */
[----:B------:R-:W0:Y:S02]  /*e920*/  SYNCS.PHASECHK.TRANS64.TRYWAIT P1, [R0+URZ+0x29860], R3 ;  /* 0x02986003000075a7 */ /* 0x000e24000802017f */
[----:B0-----:R-:W-:Y:S05]  /*e930*/  @!P1 BRA `(.L_x_81) ;  /* 0x0000003000bc9947 */ /* 0x001fea0003800000 */
.L_x_173:
[----:B------:R-:W0:Y:S04]  /*e940*/  LDL R2, [R1+0xc] ;  /* 0x00000c0001027983 */ /* 0x000e280000100800 */
[----:B------:R-:W2:Y:S04]  /*e950*/  LDL R10, [R1+0x10] ;  /* 0x00001000010a7983 */ /* 0x000ea80000100800 */
[----:B------:R-:W3:Y:S01]  /*e960*/  LDL R13, [R1+0x8] ;  /* 0x00000800010d7983 */ /* 0x000ee20000100800 */
[----:B------:R-:W-:Y:S05]  /*e970*/  WARPSYNC.ALL ;  /* 0x0000000000007948 */ /* 0x000fea0003800000 */
[----:B------:R-:W-:-:S04]  /*e980*/  MOV R24, UR46 ;  /* 0x0000002e00187c02 */ /* 0x000fc80008000f00 */
[----:B------:R-:W-:Y:S02]  /*e990*/  ISETP.NE.AND P1, PT, R24, 0x3, PT ;  /* 0x000000031800780c */ /* 0x000fe40003f25270 */
[----:B0-----:R-:W-:-:S05]  /*e9a0*/  LOP3.LUT R3, R12, R2, RZ, 0xfc, !PT ;  /* 0x000000020c037212 */ /* 0x001fca00078efcff */
[----:B------:R-:W0:Y:S01]  /*e9b0*/  LDSM.16.MT88.4 R4, [R3+UR41+0xa400] ;  /* 0x00a400290304783b */ /* 0x000e220008004200 */
[----:B------:R-:W-:Y:S01]  /*e9c0*/  VIADD R2, R3, UR41 ;  /* 0x0000002903027c36 */ /* 0x000fe20008000000 */
[----:B---3--:R-:W-:-:S03]  /*e9d0*/  LOP3.LUT R18, R12, R13, RZ, 0xfc, !PT ;  /* 0x0000000d0c127212 */ /* 0x008fc600078efcff */
[----:B--2---:R-:W-:Y:S02]  /*e9e0*/  IMAD.IADD R2, R10, 0x1, R2 ;  /* 0x000000010a027824 */ /* 0x004fe400078e0202 */
[----:B------:R-:W-:Y:S01]  /*e9f0*/  VIADD R18, R18, UR41 ;  /* 0x0000002912127c36 */ /* 0x000fe20008000000 */
[C-C-:B0-----:R-:W-:Y:S02]  /*ea00*/  PRMT R8, R4.reuse, 0x6420, R5.reuse ;  /* 0x0000642004087816 */ /* 0x141fe40000000005 */
[----:B------:R-:W-:Y:S02]  /*ea10*/  PRMT R9, R4, 0x7531, R5 ;  /* 0x0000753104097816 */ /* 0x000fe40000000005 */
[C-C-:B------:R-:W-:Y:S02]  /*ea20*/  PRMT R10, R6.reuse, 0x6420, R7.reuse ;  /* 0x00006420060a7816 */ /* 0x140fe40000000007 */
[----:B------:R-:W-:Y:S02]  /*ea30*/  PRMT R11, R6, 0x7531, R7 ;  /* 0x00007531060b7816 */ /* 0x000fe40000000007 */
[----:B------:R-:W0:Y:S04]  /*ea40*/  LDSM.16.MT88.4 R4, [R2+0xa400] ;  /* 0x00a400000204783b */ /* 0x000e280000004200 */
[----:B------:R-:W-:Y:S01]  /*ea50*/  STSM.16.M88.4 [R18+0x400], R8 ;  /* 0x0004000812007844 */ /* 0x000fe20000000200 */
[----:B0-----:R-:W-:-:S02]  /*ea60*/  PRMT R12, R4, 0x6420, R5 ;  /* 0x00006420040c7816 */ /* 0x001fc40000000005 */
[----:B------:R-:W-:Y:S02]  /*ea70*/  PRMT R13, R4, 0x7531, R5 ;  /* 0x00007531040d7816 */ /* 0x000fe40000000005 */
[C-C-:B------:R-:W-:Y:S02]  /*ea80*/  PRMT R14, R6.reuse, 0x6420, R7.reuse ;  /* 0x00006420060e7816 */ /* 0x140fe40000000007 */
[----:B------:R-:W-:-:S05]  /*ea90*/  PRMT R15, R6, 0x7531, R7 ;  /* 0x00007531060f7816 */ /* 0x000fca0000000007 */
[----:B------:R-:W-:Y:S04]  /*eaa0*/  STSM.16.M88.4 [R18+0xc00], R12 ;  /* 0x000c000c12007844 */ /* 0x000fe80000000200 */
[----:B------:R-:W0:Y:S02]  /*eab0*/  LDSM.16.MT88.4 R8, [R3+UR41+0xb400] ;  /* 0x00b400290308783b */ /* 0x000e240008004200 */
[C-C-:B0-----:R-:W-:Y:S02]  /*eac0*/  PRMT R4, R8.reuse, 0x6420, R9.reuse ;  /* 0x0000642008047816 */ /* 0x141fe40000000009 */
[----:B------:R-:W-:Y:S02]  /*ead0*/  PRMT R5, R8, 0x7531, R9 ;  /* 0x0000753108057816 */ /* 0x000fe40000000009 */
[----:B------:R-:W-:-:S02]  /*eae0*/  PRMT R6, R10, 0x6420, R11 ;  /* 0x000064200a067816 */ /* 0x000fc4000000000b */
[----:B------:R-:W-:Y:S02]  /*eaf0*/  PRMT R7, R10, 0x7531, R11 ;  /* 0x000075310a077816 */ /* 0x000fe4000000000b */
[----:B------:R-:W0:Y:S04]  /*eb00*/  LDSM.16.MT88.4 R8, [R2+0xb400] ;  /* 0x00b400000208783b */ /* 0x000e280000004200 */
[----:B------:R-:W-:Y:S01]  /*eb10*/  STSM.16.M88.4 [R18+0x1400], R4 ;  /* 0x0014000412007844 */ /* 0x000fe20000000200 */
[C-C-:B0-----:R-:W-:Y:S02]  /*eb20*/  PRMT R20, R8.reuse, 0x6420, R9.reuse ;  /* 0x0000642008147816 */ /* 0x141fe40000000009 */
[----:B------:R-:W-:Y:S02]  /*eb30*/  PRMT R21, R8, 0x7531, R9 ;  /* 0x0000753108157816 */ /* 0x000fe40000000009 */
[----:B-1----:R-:W-:-:S02]  /*eb40*/  PRMT R22, R10, 0x6420, R11 ;  /* 0x000064200a167816 */ /* 0x002fc4000000000b */
        /* <DEDUP_REMOVED lines=11> */
[----:B------:R-:W-:-:S02]  /*ec00*/  PRMT R14, R10, 0x6420, R11 ;  /* 0x000064200a0e7816 */ /* 0x000fc4000000000b */
        /* <DEDUP_REMOVED lines=8> */
[----:B------:R0:W-:Y:S02]  /*ec90*/  STSM.16.M88.4 [R18+0x3400], R4 ;  /* 0x0034000412007844 */ /* 0x0001e40000000200 */
[C-C-:B0-----:R-:W-:Y:S02]  /*eca0*/  PRMT R4, R8.reuse, 0x6420, R9.reuse ;  /* 0x0000642008047816 */ /* 0x141fe40000000009 */
[----:B------:R-:W-:-:S02]  /*ecb0*/  PRMT R5, R8, 0x7531, R9 ;  /* 0x0000753108057816 */ /* 0x000fc40000000009 */
[C-C-:B------:R-:W-:Y:S02]  /*ecc0*/  PRMT R6, R10.reuse, 0x6420, R11.reuse ;  /* 0x000064200a067816 */ /* 0x140fe4000000000b */
[----:B------:R-:W-:-:S05]  /*ecd0*/  PRMT R7, R10, 0x7531, R11 ;  /* 0x000075310a077816 */ /* 0x000fca000000000b */
[----:B------:R-:W-:Y:S04]  /*ece0*/  STSM.16.M88.4 [R18+0x3c00], R4 ;  /* 0x003c000412007844 */ /* 0x000fe80000000200 */
[----:B------:R-:W0:Y:S04]  /*ecf0*/  LDSM.16.MT88.4 R8, [R3+UR41+0xe400] ;  /* 0x00e400290308783b */ /* 0x000e280008004200 */
[----:B------:R-:W1:Y:S01]  /*ed00*/  LDSM.16.MT88.4 R12, [R2+0xe400] ;  /* 0x00e40000020c783b */ /* 0x000e620000004200 */
[C-C-:B0-----:R-:W-:Y:S02]  /*ed10*/  PRMT R20, R8.reuse, 0x6420, R9.reuse ;  /* 0x0000642008147816 */ /* 0x141fe40000000009 */
[----:B------:R-:W-:-:S02]  /*ed20*/  PRMT R21, R8, 0x7531, R9 ;  /* 0x0000753108157816 */ /* 0x000fc40000000009 */
[C-C-:B------:R-:W-:Y:S02]  /*ed30*/  PRMT R22, R10.reuse, 0x6420, R11.reuse ;  /* 0x000064200a167816 */ /* 0x140fe4000000000b */
[----:B------:R-:W-:Y:S02]  /*ed40*/  PRMT R23, R10, 0x7531, R11 ;  /* 0x000075310a177816 */ /* 0x000fe4000000000b */
[C-C-:B-1----:R-:W-:Y:S02]  /*ed50*/  PRMT R4, R12.reuse, 0x6420, R13.reuse ;  /* 0x000064200c047816 */ /* 0x142fe4000000000d */
[----:B------:R-:W-:Y:S01]  /*ed60*/  PRMT R5, R12, 0x7531, R13 ;  /* 0x000075310c057816 */ /* 0x000fe2000000000d */
[----:B------:R0:W-:Y:S01]  /*ed70*/  STSM.16.M88.4 [R18+0x4400], R20 ;  /* 0x0044001412007844 */ /* 0x0001e20000000200 */
[C-C-:B------:R-:W-:Y:S02]  /*ed80*/  PRMT R6, R14.reuse, 0x6420, R15.reuse ;  /* 0x000064200e067816 */ /* 0x140fe4000000000f */
[----:B------:R-:W-:-:S05]  /*ed90*/  PRMT R7, R14, 0x7531, R15 ;  /* 0x000075310e077816 */ /* 0x000fca000000000f */
[----:B------:R0:W-:Y:S01]  /*eda0*/  STSM.16.M88.4 [R18+0x4c00], R4 ;  /* 0x004c000412007844 */ /* 0x0001e20000000200 */
[----:B------:R-:W-:Y:S01]  /*edb0*/  @!PT LDS RZ, [RZ] ;  /* 0x00000000fffff984 */ /* 0x000fe20000000800 */
[----:B------:R-:W-:Y:S01]  /*edc0*/  @!PT LDS RZ, [RZ] ;  /* 0x00000000fffff984 */ /* 0x000fe20000000800 */
[----:B------:R-:W-:Y:S01]  /*edd0*/  @!PT LDS RZ, [RZ] ;  /* 0x00000000fffff984 */ /* 0x000fe20000000800 */
[----:B------:R-:W-:Y:S01]  /*ede0*/  @!PT LDS RZ, [RZ] ;  /* 0x00000000fffff984 */ /* 0x000fe20000000800 */
[----:B------:R1:W-:Y:S06]  /*edf0*/  MEMBAR.ALL.CTA ;  /* 0x0000000000007992 */ /* 0x0003ec0000008000 */
[----:B-1----:R-:W1:Y:S01]  /*ee00*/  FENCE.VIEW.ASYNC.S ;  /* 0x00000000000073c6 */ /* 0x002e620000000000 */
[----:B------:R-:W-:Y:S05]  /*ee10*/  @!P1 BRA `(.L_x_82) ;  /* 0x0000000000049947 */ /* 0x000fea0003800000 */
[----:B------:R-:W-:Y:S01]  /*ee20*/  BPT.TRAP 0x1 ;  /* 0x000000040000795c */ /* 0x000fe20000300000 */
.L_x_82:
[----:B-1----:R1:W-:Y:S01]  /*ee30*/  SYNCS.ARRIVE.TRANS64.A1T0 RZ, [R0+URZ+0x29850], RZ ;  /* 0x029850ff00ff79a7 */ /* 0x0023e2000810003f */
[----:B------:R-:W-:Y:S06]  /*ee40*/  BAR.SYNC.DEFER_BLOCKING 0x2, 0x80 ;  /* 0x0082000000007b1d */ /* 0x000fec0000010000 */
[----:B------:R-:W-:Y:S05]  /*ee50*/  @!P0 BRA `(.L_x_83) ;  /* 0x0000000000048947 */ /* 0x000fea0003800000 */
[----:B------:R-:W-:Y:S01]  /*ee60*/  BPT.TRAP 0x1 ;  /* 0x000000040000795c */ /* 0x000fe20000300000 */
.L_x_83:
[----:B-1----:R-:W-:Y:S02]  /*ee70*/  VIADD R0, R0, 0x29880 ;  /* 0x0002988000007836 */ /* 0x002fe40000000000 */
[----:B------:R-:W-:Y:S02]  /*ee80*/  IMAD.U32 R3, RZ, RZ, UR45 ;  /* 0x0000002dff037e24 */ /* 0x000fe4000f8e00ff */
[----:B0-----:R-:W-:Y:S02]  /*ee90*/  IMAD.MOV.U32 R18, RZ, RZ, R31 ;  /* 0x000000ffff127224 */ /* 0x001fe400078e001f */
[----:B------:R-:W-:Y:S01]  /*eea0*/  IMAD.MOV.U32 R10, RZ, RZ, R19 ;  /* 0x000000ffff0a7224 */ /* 0x000fe200078e0013 */
[----:B------:R-:W-:-:S04]  /*eeb0*/  PRMT R0, R3, 0x654, R0 ;  /* 0x0000065403007816 */ /* 0x000fc80000000000 */
[----:B------:R0:W-:Y:S01]  /*eec0*/  SYNCS.ARRIVE.TRANS64.RED.A1T0 RZ, [R0+URZ], RZ ;  /* 0x000000ff00ff79a7 */ /* 0x0001e2000810043f */
[----:B------:R-:W-:Y:S05]  /*eed0*/  @P2 BRA `(.L_x_84) ;  /* 0xffffffe8006c2947 */ /* 0x000fea000383ffff */
.L_x_64:
[----:B0-----:R-:W-:-:S05]  /*eee0*/  IMAD.U32 R0, RZ, RZ, UR47 ;  /* 0x0000002fff007e24 */ /* 0x001fca000f8e00ff */
[----:B------:R-:W-:-:S13]  /*eef0*/  ISETP.NE.AND P1, PT, R0, 0x3, PT ;  /* 0x000000030000780c */ /* 0x000fda0003f25270 */
[----:B------:R-:W-:Y:S05]  /*ef00*/  @!P1 BRA `(.L_x_85) ;  /* 0x0000000000049947 */ /* 0x000fea0003800000 */
[----:B------:R-:W-:Y:S01]  /*ef10*/  BPT.TRAP 0x1 ;  /* 0x000000040000795c */ /* 0x000fe20000300000 */
.L_x_85:
[----:B------:R-:W-:Y:S01]  /*ef20*/  LOP3.LUT R0, R31, 0x1, RZ, 0x3c, !PT ;  /* 0x000000011f007812 */ /* 0x000fe200078e3cff */
[----:B------:R-:W-:Y:S01]  /*ef30*/  BSSY B0, `(.L_x_86) ;  /* 0x0000005000007945 */ /* 0x000fe20003800000 */
[----:B------:R-:W-:Y:S02]  /*ef40*/  LEA R3, R19, UR41, 0x3 ;  /* 0x0000002913037c11 */ /* 0x000fe4000f8e18ff */
[----:B------:R-:W-:-:S04]  /*ef50*/  SHF.L.U32 R0, R0, 0x1f, RZ ;  /* 0x0000001f00007819 */ /* 0x000fc800000006ff */
[----:B------:R-:W0:Y:S02]  /*ef60*/  SYNCS.PHASECHK.TRANS64.TRYWAIT P0, [R3+URZ+0x29870], R0 ;  /* 0x02987000030075a7 */ /* 0x000e24000800017f */
[----:B0-----:R-:W-:Y:S05]  /*ef70*/  @!P0 BRA `(.L_x_87) ;  /* 0x0000002c00408947 */ /* 0x001fea0003800000 */
.L_x_174:
[----:B------:R-:W-:Y:S05]  /*ef80*/  BSYNC B0 ;  /* 0x0000000000007941 */ /* 0x000fea0003800000 */
.L_x_86:
[----:B------:R-:W-:-:S05]  /*ef90*/  IMAD.U32 R2, RZ, RZ, UR46 ;  /* 0x0000002eff027e24 */ /* 0x000fca000f8e00ff */
[----:B------:R-:W-:-:S13]  /*efa0*/  ISETP.NE.AND P0, PT, R2, 0x3, PT ;  /* 0x000000030200780c */ /* 0x000fda0003f05270 */
[----:B------:R-:W-:Y:S05]  /*efb0*/  @!P0 BRA `(.L_x_88) ;  /* 0x0000000000048947 */ /* 0x000fea0003800000 */
[----:B------:R-:W-:Y:S01]  /*efc0*/  BPT.TRAP 0x1 ;  /* 0x000000040000795c */ /* 0x000fe20000300000 */
.L_x_88:
[----:B0-----:R-:W-:Y:S01]  /*efd0*/  SHF.L.U32 R0, R31, 0x1f, RZ ;  /* 0x0000001f1f007819 */ /* 0x001fe200000006ff */
[----:B------:R-:W-:-:S03]  /*efe0*/  IMAD R14, R19, 0x5000, RZ ;  /* 0x00005000130e7824 */ /* 0x000fc600078e02ff */
[----:B------:R-:W0:Y:S02]  /*eff0*/  SYNCS.PHASECHK.TRANS64.TRYWAIT P0, [R3+URZ+0x29860], R0 ;  /* 0x02986000030075a7 */ /* 0x000e24000800017f */
[----:B0-----:R-:W-:Y:S05]  /*f000*/  @!P0 BRA `(.L_x_89) ;  /* 0x0000002c00308947 */ /* 0x001fea0003800000 */
.L_x_175:
[----:B------:R-:W0:Y:S04]  /*f010*/  LDL R2, [R1+0xc] ;  /* 0x00000c0001027983 */ /* 0x000e280000100800 */
[----:B------:R-:W2:Y:S04]  /*f020*/  LDL R4, [R1+0x10] ;  /* 0x0000100001047983 */ /* 0x000ea80000100800 */
[----:B------:R-:W3:Y:S01]  /*f030*/  LDL R15, [R1+0x8] ;  /* 0x00000800010f7983 */ /* 0x000ee20000100800 */
[----:B------:R-:W-:Y:S05]  /*f040*/  WARPSYNC.ALL ;  /* 0x0000000000007948 */ /* 0x000fea0003800000 */
[----:B------:R-:W-:-:S05]  /*f050*/  IMAD.U32 R18, RZ, RZ, UR46 ;  /* 0x0000002eff127e24 */ /* 0x000fca000f8e00ff */
[----:B------:R-:W-:Y:S02]  /*f060*/  ISETP.NE.AND P0, PT, R18, 0x3, PT ;  /* 0x000000031200780c */ /* 0x000fe40003f05270 */
[----:B0-----:R-:W-:-:S04]  /*f070*/  LOP3.LUT R0, R14, R2, RZ, 0xfc, !PT ;  /* 0x000000020e007212 */ /* 0x001fc800078efcff */
[----:B------:R-:W-:Y:S02]  /*f080*/  IADD3 R2, R0, UR41, RZ ;  /* 0x0000002900027c10 */ /* 0x000fe4000fffe0ff */
[----:B---3--:R-:W-:-:S03]  /*f090*/  LOP3.LUT R17, R14, R15, RZ, 0xfc, !PT ;  /* 0x0000000f0e117212 */ /* 0x008fc600078efcff */
[----:B--2---:R-:W-:Y:S02]  /*f0a0*/  IMAD.IADD R2, R4, 0x1, R2 ;  /* 0x0000000104027824 */ /* 0x004fe400078e0202 */
[----:B------:R-:W0:Y:S01]  /*f0b0*/  LDSM.16.MT88.4 R4, [R0+UR41+0xa400] ;  /* 0x00a400290004783b */ /* 0x000e220008004200 */
[----:B------:R-:W-:-:S03]  /*f0c0*/  VIADD R17, R17, UR41 ;  /* 0x0000002911117c36 */ /* 0x000fc60008000000 */
[----:B------:R-:W1:Y:S01]  /*f0d0*/  LDSM.16.MT88.4 R8, [R2+0xa400] ;  /* 0x00a400000208783b */ /* 0x000e620000004200 */
[C-C-:B0-----:R-:W-:Y:S02]  /*f0e0*/  PRMT R12, R4.reuse, 0x6420, R5.reuse ;  /* 0x00006420040c7816 */ /* 0x141fe40000000005 */
[----:B------:R-:W-:Y:S02]  /*f0f0*/  PRMT R13, R4, 0x7531, R5 ;  /* 0x00007531040d7816 */ /* 0x000fe40000000005 */
[C-C-:B------:R-:W-:Y:S02]  /*f100*/  PRMT R14, R6.reuse, 0x6420, R7.reuse ;  /* 0x00006420060e7816 */ /* 0x140fe40000000007 */
[----:B------:R-:W-:Y:S02]  /*f110*/  PRMT R15, R6, 0x7531, R7 ;  /* 0x00007531060f7816 */ /* 0x000fe40000000007 */
[C-C-:B-1----:R-:W-:Y:S02]  /*f120*/  PRMT R4, R8.reuse, 0x6420, R9.reuse ;  /* 0x0000642008047816 */ /* 0x142fe40000000009 */
[----:B------:R-:W-:Y:S01]  /*f130*/  PRMT R5, R8, 0x7531, R9 ;  /* 0x0000753108057816 */ /* 0x000fe20000000009 */
[----:B------:R-:W-:Y:S01]  /*f140*/  STSM.16.M88.4 [R17+0x400], R12 ;  /* 0x0004000c11007844 */ /* 0x000fe20000000200 */
[----:B------:R-:W-:-:S02]  /*f150*/  PRMT R6, R10, 0x6420, R11 ;  /* 0x000064200a067816 */ /* 0x000fc4000000000b */
        /* <DEDUP_REMOVED lines=10> */
[----:B------:R-:W-:Y:S01]  /*f200*/  STSM.16.M88.4 [R17+0x1400], R12 ;  /* 0x0014000c11007844 */ /* 0x000fe20000000200 */
        /* <DEDUP_REMOVED lines=47> */
.L_x_90:
[----:B-1----:R1:W-:Y:S01]  /*f500*/  SYNCS.ARRIVE.TRANS64.A1T0 RZ, [R3+URZ+0x29850], RZ ;  /* 0x029850ff03ff79a7 */ /* 0x0023e2000810003f */
[----:B------:R-:W-:Y:S06]  /*f510*/  BAR.SYNC.DEFER_BLOCKING 0x2, 0x80 ;  /* 0x0082000000007b1d */ /* 0x000fec0000010000 */
[----:B------:R-:W-:Y:S05]  /*f520*/  @!P1 BRA `(.L_x_91) ;  /* 0x0000000000049947 */ /* 0x000fea0003800000 */
[----:B------:R-:W-:Y:S01]  /*f530*/  BPT.TRAP 0x1 ;  /* 0x000000040000795c */ /* 0x000fe20000300000 */
.L_x_91:
[----:B0-----:R-:W0:Y:S01]  /*f540*/  LDC R4, c[0x0][0xc34] ;  /* 0x00030d00ff047b82 */ /* 0x001e220000000800 */
[----:B------:R-:W-:Y:S01]  /*f550*/  VIADD R19, R19, 0x1 ;  /* 0x0000000113137836 */ /* 0x000fe20000000000 */
[----:B------:R-:W-:Y:S01]  /*f560*/  UIADD3 UR38, UR50, UR38, URZ ;  /* 0x0000002632267290 */ /* 0x000fe2000fffe03f */
[----:B-1----:R-:W-:Y:S01]  /*f570*/  VIADD R3, R3, 0x29880 ;  /* 0x0002988003037836 */ /* 0x002fe20000000000 */
[----:B------:R-:W-:Y:S01]  /*f580*/  UIADD3 UR37, UR37, 0x1, URZ ;  /* 0x0000000125257890 */ /* 0x000fe2000fffe03f */
[----:B------:R-:W-:Y:S01]  /*f590*/  IMAD.U32 R2, RZ, RZ, UR45 ;  /* 0x0000002dff027e24 */ /* 0x000fe2000f8e00ff */
[----:B------:R-:W-:-:S04]  /*f5a0*/  ISETP.NE.AND P0, PT, R19, 0x2, PT ;  /* 0x000000021300780c */ /* 0x000fc80003f05270 */
[----:B------:R-:W-:Y:S02]  /*f5b0*/  SEL R19, R19, RZ, P0 ;  /* 0x000000ff13137207 */ /* 0x000fe40000000000 */
[----:B------:R-:W-:Y:S02]  /*f5c0*/  SEL R0, RZ, 0x1, P0 ;  /* 0x00000001ff007807 */ /* 0x000fe40000000000 */
[----:B------:R-:W-:Y:S02]  /*f5d0*/  PRMT R3, R2, 0x654, R3 ;  /* 0x0000065402037816 */ /* 0x000fe40000000003 */
[----:B------:R-:W-:Y:S02]  /*f5e0*/  LOP3.LUT R31, R31, R0, RZ, 0x3c, !PT ;  /* 0x000000001f1f7212 */ /* 0x000fe400078e3cff */
[----:B------:R1:W-:Y:S01]  /*f5f0*/  SYNCS.ARRIVE.TRANS64.RED.A1T0 RZ, [R3+URZ], RZ ;  /* 0x000000ff03ff79a7 */ /* 0x0003e2000810043f */
[----:B0-----:R-:W-:-:S13]  /*f600*/  ISETP.LE.AND P0, PT, R4, UR38, PT ;  /* 0x0000002604007c0c */ /* 0x001fda000bf03270 */
[----:B-1----:R-:W-:Y:S05]  /*f610*/  @!P0 BRA `(.L_x_92) ;  /* 0xffffffc000248947 */ /* 0x002fea000383ffff */
[----:B------:R-:W-:-:S12]  /*f620*/  ULOP3.LUT UR37, UR37, 0x1, URZ, 0xc, !UPT ;  /* 0x0000000125257892 */ /* 0x000fd8000f8e0c3f */
.L_x_40:
[----:B------:R-:W0:Y:S01]  /*f630*/  S2R R3, SR_CgaCtaId ;  /* 0x0000000000037919 */ /* 0x000e220000008800 */
[----:B------:R-:W-:Y:S02]  /*f640*/  MOV R0, 0x400 ;  /* 0x0000040000007802 */ /* 0x000fe40000000f00 */
[----:B------:R-:W-:Y:S02]  /*f650*/  MOV R2, UR37 ;  /* 0x0000002500027c02 */ /* 0x000fe40008000f00 */
[----:B0-----:R-:W-:Y:S02]  /*f660*/  LEA R4, R3, R0, 0x18 ;  /* 0x0000000003047211 */ /* 0x001fe400078ec0ff */
[----:B------:R-:W-:-:S04]  /*f670*/  SHF.L.U32 R0, R2, 0x1f, RZ ;  /* 0x0000001f02007819 */ /* 0x000fc800000006ff */
[----:B------:R-:W0:Y:S02]  /*f680*/  SYNCS.PHASECHK.TRANS64.TRYWAIT P0, [R4+URZ+0x29820], R0 ;  /* 0x02982000040075a7 */ /* 0x000e24000800017f */
[----:B0-----:R-:W-:Y:S05]  /*f690*/  @!P0 BRA `(.L_x_93) ;  /* 0x0000002400a08947 */ /* 0x001fea0003800000 */
.L_x_176:
[----:B------:R-:W1:Y:S02]  /*f6a0*/  S2R R2, SR_TID.X ;  /* 0x0000000000027919 */ /* 0x000e640000002100 */
[----:B-1----:R-:W-:-:S04]  /*f6b0*/  SHF.R.U32.HI R2, RZ, 0x5, R2 ;  /* 0x00000005ff027819 */ /* 0x002fc80000011602 */
[----:B------:R-:W-:-:S05]  /*f6c0*/  LOP3.LUT R2, R2, 0x3, RZ, 0xc0, !PT ;  /* 0x0000000302027812 */ /* 0x000fca00078ec0ff */
[----:B0-----:R-:W0:Y:S02]  /*f6d0*/  SHFL.IDX PT, R0, R2, RZ, 0x1f ;  /* 0x00001fff02007589 */ /* 0x001e2400000e0000 */
[----:B0-----:R-:W-:-:S13]  /*f6e0*/  ISETP.NE.AND P0, PT, R0, RZ, PT ;  /* 0x000000ff0000720c */ /* 0x001fda0003f05270 */
[----:B------:R-:W-:Y:S05]  /*f6f0*/  @P0 EXIT ;  /* 0x000000000000094d */ /* 0x000fea0003800000 */
[----:B------:R-:W-:Y:S01]  /*f700*/  ELECT P0, URZ, PT ;  /* 0x00000000003f782f */ /* 0x000fe20003800000 */
[----:B------:R-:W-:-:S12]  /*f710*/  BSSY B0, `(.L_x_94) ;  /* 0x0000028000007945 */ /* 0x000fd80003800000 */
[----:B------:R-:W-:Y:S05]  /*f720*/  @!P0 BRA `(.L_x_95) ;  /* 0x0000000000988947 */ /* 0x000fea0003800000 */
[----:B------:R-:W-:-:S06]  /*f730*/  ULOP3.LUT UR4, UR36, 0x2, URZ, 0xfc, !UPT ;  /* 0x0000000224047892 */ /* 0x000fcc000f8efc3f */
[----:B------:R-:W-:-:S05]  /*f740*/  IMAD.U32 R0, RZ, RZ, UR4 ;  /* 0x00000004ff007e24 */ /* 0x000fca000f8e00ff */
[----:B------:R-:W-:-:S13]  /*f750*/  ISETP.NE.AND P0, PT, R0, 0x3, PT ;  /* 0x000000030000780c */ /* 0x000fda0003f05270 */
[----:B------:R-:W-:Y:S05]  /*f760*/  @!P0 BRA `(.L_x_96) ;  /* 0x0000000000048947 */ /* 0x000fea0003800000 */
[----:B------:R-:W-:Y:S01]  /*f770*/  BPT.TRAP 0x1 ;  /* 0x000000040000795c */ /* 0x000fe20000300000 */
.L_x_96:
[----:B------:R-:W-:Y:S01]  /*f780*/  IMAD R3, R19, 0x8, R4 ;  /* 0x0000000813037824 */ /* 0x000fe200078e0204 */
[----:B------:R-:W-:Y:S01]  /*f790*/  SHF.L.U32 R2, R31, 0x1f, RZ ;  /* 0x0000001f1f027819 */ /* 0x000fe200000006ff */
[----:B------:R-:W-:-:S03]  /*f7a0*/  VIADD R19, R19, 0x1 ;  /* 0x0000000113137836 */ /* 0x000fc60000000000 */
[----:B------:R-:W0:Y:S02]  /*f7b0*/  SYNCS.PHASECHK.TRANS64.TRYWAIT P1, [R3+URZ+0x29840], R2 ;  /* 0x02984002030075a7 */ /* 0x000e24000802017f */
[----:B------:R-:W-:-:S04]  /*f7c0*/  ISETP.NE.AND P2, PT, R19, 0x2, PT ;  /* 0x000000021300780c */ /* 0x000fc80003f45270 */
[----:B------:R-:W-:Y:S01]  /*f7d0*/  SEL R0, RZ, 0x1, P2 ;  /* 0x00000001ff007807 */ /* 0x000fe20001000000 */
[----:B0-----:R-:W-:Y:S08]  /*f7e0*/  @!P1 BRA `(.L_x_97) ;  /* 0x0000002400609947 */ /* 0x001ff00003800000 */
.L_x_177:
[----:B------:R-:W-:Y:S02]  /*f7f0*/  SEL R19, R19, RZ, P2 ;  /* 0x000000ff13137207 */ /* 0x000fe40001000000 */
[----:B------:R-:W-:Y:S01]  /*f800*/  LOP3.LUT R0, R31, R0, RZ, 0x3c, !PT ;  /* 0x000000001f007212 */ /* 0x000fe200078e3cff */
[----:B------:R-:W-:Y:S06]  /*f810*/  @!P0 BRA `(.L_x_98) ;  /* 0x0000000000048947 */ /* 0x000fec0003800000 */
[----:B------:R-:W-:Y:S01]  /*f820*/  BPT.TRAP 0x1 ;  /* 0x000000040000795c */ /* 0x000fe20000300000 */
.L_x_98:
[----:B------:R-:W-:Y:S01]  /*f830*/  IMAD R19, R19, 0x8, R4 ;  /* 0x0000000813137824 */ /* 0x000fe200078e0204 */
[----:B------:R-:W-:-:S04]  /*f840*/  SHF.L.U32 R0, R0, 0x1f, RZ ;  /* 0x0000001f00007819 */ /* 0x000fc800000006ff */
[----:B------:R-:W1:Y:S02]  /*f850*/  SYNCS.PHASECHK.TRANS64.TRYWAIT P1, [R19+URZ+0x29840], R0 ;  /* 0x02984000130075a7 */ /* 0x000e64000802017f */
[----:B-1----:R-:W-:Y:S05]  /*f860*/  @!P1 BRA `(.L_x_99) ;  /* 0x0000002400549947 */ /* 0x002fea0003800000 */
.L_x_178:
[----:B------:R-:W-:Y:S05]  /*f870*/  @!P0 BRA `(.L_x_100) ;  /* 0x0000000000048947 */ /* 0x000fea0003800000 */
[----:B------:R-:W-:Y:S01]  /*f880*/  BPT.TRAP 0x1 ;  /* 0x000000040000795c */ /* 0x000fe20000300000 */
.L_x_100:
[----:B------:R-:W2:Y:S02]  /*f890*/  SYNCS.PHASECHK.TRANS64.TRYWAIT P1, [R3+URZ+0x29860], R2 ;  /* 0x02986002030075a7 */ /* 0x000ea4000802017f */
[----:B--2---:R-:W-:Y:S05]  /*f8a0*/  @!P1 BRA `(.L_x_101) ;  /* 0x0000002400589947 */ /* 0x004fea0003800000 */
.L_x_179:
[----:B------:R-:W-:Y:S05]  /*f8b0*/  @!P0 BRA `(.L_x_102) ;  /* 0x0000000000048947 */ /* 0x000fea0003800000 */
[----:B------:R-:W-:Y:S01]  /*f8c0*/  BPT.TRAP 0x1 ;  /* 0x000000040000795c */ /* 0x000fe20000300000 */
.L_x_102:
[----:B------:R-:W3:Y:S02]  /*f8d0*/  SYNCS.PHASECHK.TRANS64.TRYWAIT P1, [R19+URZ+0x29860], R0 ;  /* 0x02986000130075a7 */ /* 0x000ee4000802017f */
[----:B---3--:R-:W-:Y:S05]  /*f8e0*/  @!P1 BRA `(.L_x_103) ;  /* 0x00000024005c9947 */ /* 0x008fea0003800000 */
.L_x_180:
[----:B------:R-:W-:Y:S05]  /*f8f0*/  @!P0 BRA `(.L_x_104) ;  /* 0x0000000000048947 */ /* 0x000fea0003800000 */
[----:B------:R-:W-:Y:S01]  /*f900*/  BPT.TRAP 0x1 ;  /* 0x000000040000795c */ /* 0x000fe20000300000 */
.L_x_104:
[----:B------:R-:W4:Y:S02]  /*f910*/  SYNCS.PHASECHK.TRANS64.TRYWAIT P1, [R3+URZ+0x29880], R2 ;  /* 0x02988002030075a7 */ /* 0x000f24000802017f */
[----:B----4-:R-:W-:Y:S05]  /*f920*/  @!P1 BRA `(.L_x_105) ;  /* 0x0000002400609947 */ /* 0x010fea0003800000 */
.L_x_181:
[----:B------:R-:W-:Y:S05]  /*f930*/  @!P0 BRA `(.L_x_106) ;  /* 0x0000000000048947 */ /* 0x000fea0003800000 */
[----:B------:R-:W-:Y:S01]  /*f940*/  BPT.TRAP 0x1 ;  /* 0x000000040000795c */ /* 0x000fe20000300000 */
.L_x_106:
[----:B------:R0:W0:Y:S02]  /*f950*/  SYNCS.PHASECHK.TRANS64.TRYWAIT P0, [R19+URZ+0x29880], R0 ;  /* 0x02988000130075a7 */ /* 0x000024000800017f */
[----:B0-----:R-:W-:Y:S05]  /*f960*/  @!P0 NANOSLEEP.SYNCS 0x989680 ;  /* 0x009896800000895d */ /* 0x001fea0003900000 */
[----:B------:R-:W0:Y:S02]  /*f970*/  @!P0 SYNCS.PHASECHK.TRANS64 P0, [R19+URZ+0x29880], R0 ;  /* 0x02988000130085a7 */ /* 0x000e24000800007f */
[----:B0-----:R-:W-:Y:S05]  /*f980*/  @!P0 BRA `(.L_x_106) ;  /* 0xfffffffc00f08947 */ /* 0x001fea000383ffff */
.L_x_95:
[----:B------:R-:W-:Y:S05]  /*f990*/  BSYNC B0 ;  /* 0x0000000000007941 */ /* 0x000fea0003800000 */
.L_x_94:
[----:B------:R-:W-:Y:S05]  /*f9a0*/  EXIT ;  /* 0x000000000000794d */ /* 0x000fea0003800000 */
.L_x_8:
[----:B0-----:R-:W-:-:S04]  /*f9b0*/  IMAD.U32 R3, RZ, RZ, UR39 ;  /* 0x00000027ff037e24 */ /* 0x001fc8000f8e00ff */
[----:B------:R0:W1:Y:S03]  /*f9c0*/  SYNCS.PHASECHK.TRANS64.TRYWAIT P1, [R3+URZ+0x29800], R8 ;  /* 0x02980008030075a7 */ /* 0x000066000802017f */
[----:B-1----:R-:W-:Y:S05]  /*f9d0*/  @!P1 NANOSLEEP.SYNCS 0x989680 ;  /* 0x009896800000995d */ /* 0x002fea0003900000 */
[----:B------:R-:W1:Y:S02]  /*f9e0*/  @!P1 SYNCS.PHASECHK.TRANS64 P1, [R3+URZ+0x29800], R8 ;  /* 0x02980008030095a7 */ /* 0x000e64000802007f */
[----:B-1----:R-:W-:Y:S05]  /*f9f0*/  @!P1 BRA `(.L_x_8) ;  /* 0xfffffffc00ec9947 */ /* 0x002fea000383ffff */
[----:B------:R-:W-:Y:S05]  /*fa00*/  BRA `(.L_x_107) ;  /* 0xffffff1800807947 */ /* 0x000fea000383ffff */
.L_x_12:
[----:B-1----:R1:W2:Y:S02]  /*fa10*/  SYNCS.PHASECHK.TRANS64.TRYWAIT P1, [R3+URZ+0x29830], R4 ;  /* 0x02983004030075a7 */ /* 0x0022a4000802017f */
[----:B--2---:R-:W-:Y:S05]  /*fa20*/  @!P1 NANOSLEEP.SYNCS 0x989680 ;  /* 0x009896800000995d */ /* 0x004fea0003900000 */
[----:B------:R-:W2:Y:S02]  /*fa30*/  @!P1 SYNCS.PHASECHK.TRANS64 P1, [R3+URZ+0x29830], R4 ;  /* 0x02983004030095a7 */ /* 0x000ea4000802007f */
[----:B--2---:R-:W-:Y:S05]  /*fa40*/  @!P1 BRA `(.L_x_12) ;  /* 0xfffffffc00f09947 */ /* 0x004fea000383ffff */
[----:B------:R-:W-:Y:S05]  /*fa50*/  BRA `(.L_x_11) ;  /* 0xffffff1800a07947 */ /* 0x000fea000383ffff */
.L_x_18:
[----:B-1----:R-:W-:-:S04]  /*fa60*/  IMAD.U32 R8, RZ, RZ, UR6 ;  /* 0x00000006ff087e24 */ /* 0x002fc8000f8e00ff */
[----:B------:R1:W2:Y:S03]  /*fa70*/  SYNCS.PHASECHK.TRANS64.TRYWAIT P1, [R8+URZ+0x29830], R7 ;  /* 0x02983007080075a7 */ /* 0x0002a6000802017f */
[----:B--2---:R-:W-:Y:S05]  /*fa80*/  @!P1 NANOSLEEP.SYNCS 0x989680 ;  /* 0x009896800000995d */ /* 0x004fea0003900000 */
[----:B------:R-:W2:Y:S02]  /*fa90*/  @!P1 SYNCS.PHASECHK.TRANS64 P1, [R8+URZ+0x29830], R7 ;  /* 0x02983007080095a7 */ /* 0x000ea4000802007f */
[----:B--2---:R-:W-:Y:S05]  /*faa0*/  @!P1 BRA `(.L_x_18) ;  /* 0xfffffffc00ec9947 */ /* 0x004fea000383ffff */
[----:B------:R-:W-:Y:S05]  /*fab0*/  BRA `(.L_x_15) ;  /* 0xffffff5400f47947 */ /* 0x000fea000383ffff */
.L_x_22:
[----:B-1----:R-:W-:-:S04]  /*fac0*/  MOV R8, UR6 ;  /* 0x0000000600087c02 */ /* 0x002fc80008000f00 */
[----:B------:R1:W2:Y:S03]  /*fad0*/  SYNCS.PHASECHK.TRANS64.TRYWAIT P1, [R8+URZ+0x29850], R7 ;  /* 0x02985007080075a7 */ /* 0x0002a6000802017f */
[----:B--2---:R-:W-:Y:S05]  /*fae0*/  @!P1 NANOSLEEP.SYNCS 0x989680 ;  /* 0x009896800000995d */ /* 0x004fea0003900000 */
[----:B------:R-:W2:Y:S02]  /*faf0*/  @!P1 SYNCS.PHASECHK.TRANS64 P1, [R8+URZ+0x29850], R7 ;  /* 0x02985007080095a7 */ /* 0x000ea4000802007f */
[----:B--2---:R-:W-:Y:S05]  /*fb00*/  @!P1 BRA `(.L_x_22) ;  /* 0xfffffffc00ec9947 */ /* 0x004fea000383ffff */
[----:B------:R-:W-:Y:S05]  /*fb10*/  BRA `(.L_x_19) ;  /* 0xffffff6000f47947 */ /* 0x000fea000383ffff */
.L_x_29:
[----:B-1----:R-:W-:-:S04]  /*fb20*/  IMAD.U32 R3, RZ, RZ, UR4 ;  /* 0x00000004ff037e24 */ /* 0x002fc8000f8e00ff */
[----:B------:R1:W2:Y:S03]  /*fb30*/  SYNCS.PHASECHK.TRANS64.TRYWAIT P1, [R3+URZ+0x29850], R0 ;  /* 0x02985000030075a7 */ /* 0x0002a6000802017f */
[----:B--2---:R-:W-:Y:S05]  /*fb40*/  @!P1 NANOSLEEP.SYNCS 0x989680 ;  /* 0x009896800000995d */ /* 0x004fea0003900000 */
[----:B------:R-:W2:Y:S02]  /*fb50*/  @!P1 SYNCS.PHASECHK.TRANS64 P1, [R3+URZ+0x29850], R0 ;  /* 0x02985000030095a7 */ /* 0x000ea4000802007f */
[----:B--2---:R-:W-:Y:S05]  /*fb60*/  @!P1 BRA `(.L_x_29) ;  /* 0xfffffffc00ec9947 */ /* 0x004fea000383ffff */
[----:B------:R-:W-:Y:S05]  /*fb70*/  BRA `(.L_x_28) ;  /* 0xffffff8c004c7947 */ /* 0x000fea000383ffff */
.L_x_46:
[----:B------:R-:W3:Y:S01]  /*fb80*/  S2R R18, SR_TID.X ;  /* 0x0000000000127919 */ /* 0x000ee20000002100 */
[----:B------:R-:W-:Y:S02]  /*fb90*/  IMAD.MOV.U32 R12, RZ, RZ, RZ ;  /* 0x000000ffff0c7224 */ /* 0x000fe400078e00ff */
[----:B------:R-:W-:Y:S02]  /*fba0*/  IMAD.MOV.U32 R11, RZ, RZ, 0x1f ;  /* 0x0000001fff0b7424 */ /* 0x000fe400078e00ff */
[----:B------:R-:W-:Y:S01]  /*fbb0*/  IMAD.MOV.U32 R15, RZ, RZ, -0x1 ;  /* 0xffffffffff0f7424 */ /* 0x000fe200078e00ff */
[----:B---3--:R-:W-:-:S04]  /*fbc0*/  SHF.R.U32.HI R18, RZ, 0x5, R18 ;  /* 0x00000005ff127819 */ /* 0x008fc80000011612 */
[----:B------:R-:W-:-:S05]  /*fbd0*/  LOP3.LUT R18, R18, 0x3, RZ, 0xc0, !PT ;  /* 0x0000000312127812 */ /* 0x000fca00078ec0ff */
[----:B------:R-:W-:-:S07]  /*fbe0*/  IMAD.MOV.U32 R13, RZ, RZ, R18 ;  /* 0x000000ffff0d7224 */ /* 0x000fce00078e0012 */
[----:B012--5:R-:W-:Y:S05]  /*fbf0*/  WARPSYNC.COLLECTIVE R15, `(.L_x_108) ;  /* 0x000000000f087348 */ /* 0x027fea0003c00000 */
[----:B------:R3:W4:Y:S02]  /*fc00*/  SHFL.IDX P6, R14, R13, R12, R11 ;  /* 0x0000000c0d0e7389 */ /* 0x00072400000c000b */
[----:B012345:R-:W-:Y:S01]  /*fc10*/  ENDCOLLECTIVE ;  /* 0x000000000000791b */ /* 0x03ffe20003800000 */
.L_x_108:
[----:B------:R-:W-:Y:S05]  /*fc20*/  BRA `(.L_x_109) ;  /* 0xffffffc000747947 */ /* 0x000fea000383ffff */
.L_x_49:
[----:B0-----:R0:W1:Y:S02]  /*fc30*/  SYNCS.PHASECHK.TRANS64.TRYWAIT P0, [R0+URZ+0x29880], R26 ;  /* 0x0298801a000075a7 */ /* 0x001064000800017f */
[----:B-1----:R-:W-:Y:S05]  /*fc40*/  @!P0 NANOSLEEP.SYNCS 0x989680 ;  /* 0x009896800000895d */ /* 0x002fea0003900000 */
[----:B------:R-:W1:Y:S02]  /*fc50*/  @!P0 SYNCS.PHASECHK.TRANS64 P0, [R0+URZ+0x29880], R26 ;  /* 0x0298801a000085a7 */ /* 0x000e64000800007f */
[----:B-1----:R-:W-:Y:S05]  /*fc60*/  @!P0 BRA `(.L_x_49) ;  /* 0xfffffffc00f08947 */ /* 0x002fea000383ffff */
[----:B------:R-:W-:Y:S05]  /*fc70*/  BRA `(.L_x_110) ;  /* 0xffffffc400687947 */ /* 0x000fea000383ffff */
.L_x_50:
[----:B------:R-:W-:Y:S01]  /*fc80*/  BSSY B0, `(.L_x_111) ;  /* 0x0000008000007945 */ /* 0x000fe20003800000 */
[----:B------:R-:W-:Y:S01]  /*fc90*/  IMAD.MOV.U32 R13, RZ, RZ, R18 ;  /* 0x000000ffff0d7224 */ /* 0x000fe200078e0012 */
[----:B------:R-:W-:Y:S01]  /*fca0*/  MOV R12, RZ ;  /* 0x000000ff000c7202 */ /* 0x000fe20000000f00 */
[----:B------:R-:W-:Y:S02]  /*fcb0*/  IMAD.MOV.U32 R11, RZ, RZ, 0x1c1f ;  /* 0x00001c1fff0b7424 */ /* 0x000fe400078e00ff */
[----:B------:R-:W-:-:S07]  /*fcc0*/  IMAD.MOV.U32 R15, RZ, RZ, -0x1 ;  /* 0xffffffffff0f7424 */ /* 0x000fce00078e00ff */
[----:B0-----:R-:W-:Y:S05]  /*fcd0*/  WARPSYNC.COLLECTIVE R15, `(.L_x_112) ;  /* 0x000000000f087348 */ /* 0x001fea0003c00000 */
[----:B------:R1:W2:Y:S02]  /*fce0*/  SHFL.IDX P6, R14, R13, R12, R11 ;  /* 0x0000000c0d0e7389 */ /* 0x0002a400000c000b */
[----:B012---:R-:W-:Y:S01]  /*fcf0*/  ENDCOLLECTIVE ;  /* 0x000000000000791b */ /* 0x007fe20003800000 */
.L_x_112:
[----:B------:R-:W-:Y:S05]  /*fd00*/  BSYNC B0 ;  /* 0x0000000000007941 */ /* 0x000fea0003800000 */
.L_x_111:
[----:B------:R-:W-:Y:S01]  /*fd10*/  IMAD.MOV.U32 R13, RZ, RZ, R10 ;  /* 0x000000ffff0d7224 */ /* 0x000fe200078e000a */
[----:B------:R-:W-:Y:S01]  /*fd20*/  MOV R15, 0xffffffff ;  /* 0xffffffff000f7802 */ /* 0x000fe20000000f00 */
[----:B------:R-:W-:Y:S01]  /*fd30*/  IMAD.MOV.U32 R12, RZ, RZ, RZ ;  /* 0x000000ffff0c7224 */ /* 0x000fe200078e00ff */
[C---:B------:R-:W-:Y:S01]  /*fd40*/  LOP3.LUT P1, RZ, R16.reuse, 0x400000, RZ, 0xc0, !PT ;  /* 0x0040000010ff7812 */ /* 0x040fe2000782c0ff */
[----:B------:R-:W-:Y:S01]  /*fd50*/  IMAD.MOV.U32 R11, RZ, RZ, 0x1c1f ;  /* 0x00001c1fff0b7424 */ /* 0x000fe200078e00ff */
[----:B------:R-:W-:Y:S01]  /*fd60*/  LOP3.LUT P3, RZ, R16, 0x200000, RZ, 0xc0, !PT ;  /* 0x0020000010ff7812 */ /* 0x000fe2000786c0ff */
[----:B------:R-:W-:Y:S01]  /*fd70*/  IMAD.MOV.U32 R3, RZ, RZ, R14 ;  /* 0x000000ffff037224 */ /* 0x000fe200078e000e */
[----:B------:R-:W-:-:S11]  /*fd80*/  IADD3 R8, R8, UR41, R33 ;  /* 0x0000002908087c10 */ /* 0x000fd6000fffe021 */
[----:B------:R-:W-:Y:S05]  /*fd90*/  WARPSYNC.COLLECTIVE R15, `(.L_x_113) ;  /* 0x000000000f087348 */ /* 0x000fea0003c00000 */
[----:B------:R0:W1:Y:S02]  /*fda0*/  SHFL.IDX P6, R14, R13, R12, R11 ;  /* 0x0000000c0d0e7389 */ /* 0x00006400000c000b */
[----:B01----:R-:W-:Y:S01]  /*fdb0*/  ENDCOLLECTIVE ;  /* 0x000000000000791b */ /* 0x003fe20003800000 */
.L_x_113:
[----:B------:R-:W-:Y:S01]  /*fdc0*/  LOP3.LUT P2, RZ, R16, 0x100000, RZ, 0xc0, !PT ;  /* 0x0010000010ff7812 */ /* 0x000fe2000784c0ff */
[----:B------:R-:W-:Y:S01]  /*fdd0*/  IMAD.IADD R9, R34, 0x1, R8 ;  /* 0x0000000122097824 */ /* 0x000fe200078e0208 */
[----:B------:R-:W-:Y:S01]  /*fde0*/  LOP3.LUT P4, RZ, R16, 0x40000, RZ, 0xc0, !PT ;  /* 0x0004000010ff7812 */ /* 0x000fe2000788c0ff */
[----:B------:R-:W-:Y:S02]  /*fdf0*/  IMAD.MOV.U32 R13, RZ, RZ, R18 ;  /* 0x000000ffff0d7224 */ /* 0x000fe400078e0012 */
[----:B------:R-:W-:Y:S02]  /*fe00*/  IMAD.MOV.U32 R12, RZ, RZ, 0x1 ;  /* 0x00000001ff0c7424 */ /* 0x000fe400078e00ff */
[----:B------:R-:W-:-:S08]  /*fe10*/  IMAD.MOV.U32 R2, RZ, RZ, R14 ;  /* 0x000000ffff027224 */ /* 0x000fd000078e000e */
[----:B------:R-:W-:Y:S05]  /*fe20*/  WARPSYNC.COLLECTIVE R15, `(.L_x_114) ;  /* 0x000000000f087348 */ /* 0x000fea0003c00000 */
[----:B------:R0:W1:Y:S02]  /*fe30*/  SHFL.IDX P6, R14, R13, R12, R11 ;  /* 0x0000000c0d0e7389 */ /* 0x00006400000c000b */
[----:B01----:R-:W-:Y:S01]  /*fe40*/  ENDCOLLECTIVE ;  /* 0x000000000000791b */ /* 0x003fe20003800000 */
.L_x_114:
[----:B------:R-:W-:-:S05]  /*fe50*/  IADD3 R2, P0, R35, R2, RZ ;  /* 0x0000000223027210 */ /* 0x000fca0007f1e0ff */
[----:B------:R-:W-:-:S05]  /*fe60*/  IMAD.X R3, RZ, RZ, R3, P0 ;  /* 0x000000ffff037224 */ /* 0x000fca00000e0603 */
[----:B------:R-:W-:Y:S01]  /*fe70*/  @!PT LDS RZ, [RZ] ;  /* 0x00000000fffff984 */ /* 0x000fe20000000800 */
[----:B------:R-:W-:Y:S01]  /*fe80*/  @!PT LDS RZ, [RZ] ;  /* 0x00000000fffff984 */ /* 0x000fe20000000800 */
[----:B------:R-:W-:Y:S01]  /*fe90*/  @!PT LDS RZ, [RZ] ;  /* 0x00000000fffff984 */ /* 0x000fe20000000800 */
[----:B------:R-:W-:Y:S01]  /*fea0*/  LDGSTS.E.BYPASS.LTC128B.128 [R8+0xa400], desc[UR48][R2.64], !P1 ;  /* 0x0a40000002087fae */ /* 0x000fe2000c901d70 */
[----:B------:R-:W-:Y:S02]  /*feb0*/  MOV R13, R10 ;  /* 0x0000000a000d7202 */ /* 0x000fe40000000f00 */
[C---:B------:R-:W-:Y:S01]  /*fec0*/  LOP3.LUT P1, RZ, R16.reuse, 0x80000, RZ, 0xc0, !PT ;  /* 0x0008000010ff7812 */ /* 0x040fe2000782c0ff */
[----:B------:R0:W-:Y:S01]  /*fed0*/  LDGSTS.E.BYPASS.LTC128B.128 [R9+0xa400], desc[UR48][R2.64+0x40], !P3 ;  /* 0x0a40004002097fae */ /* 0x0001e2000d901d70 */
[----:B------:R-:W-:Y:S01]  /*fee0*/  LOP3.LUT P3, RZ, R16, 0x20000, RZ, 0xc0, !PT ;  /* 0x0002000010ff7812 */ /* 0x000fe2000786c0ff */
[----:B0-----:R-:W-:-:S12]  /*fef0*/  IMAD.MOV.U32 R3, RZ, RZ, R14 ;  /* 0x000000ffff037224 */ /* 0x001fd800078e000e */
[----:B------:R-:W-:Y:S05]  /*ff00*/  WARPSYNC.COLLECTIVE R15, `(.L_x_115) ;  /* 0x000000000f087348 */ /* 0x000fea0003c00000 */
[----:B------:R0:W1:Y:S02]  /*ff10*/  SHFL.IDX P6, R14, R13, R12, R11 ;  /* 0x0000000c0d0e7389 */ /* 0x00006400000c000b */
[----:B01----:R-:W-:Y:S01]  /*ff20*/  ENDCOLLECTIVE ;  /* 0x000000000000791b */ /* 0x003fe20003800000 */
.L_x_115:
[----:B------:R-:W-:Y:S02]  /*ff30*/  IMAD.MOV.U32 R13, RZ, RZ, R18 ;  /* 0x000000ffff0d7224 */ /* 0x000fe400078e0012 */
[----:B------:R-:W-:Y:S02]  /*ff40*/  IMAD.MOV.U32 R12, RZ, RZ, 0x2 ;  /* 0x00000002ff0c7424 */ /* 0x000fe400078e00ff */
[----:B------:R-:W-:-:S07]  /*ff50*/  IMAD.MOV.U32 R2, RZ, RZ, R14 ;  /* 0x000000ffff027224 */ /* 0x000fce00078e000e */
[----:B------:R-:W-:Y:S05]  /*ff60*/  WARPSYNC.COLLECTIVE R15, `(.L_x_116) ;  /* 0x000000000f087348 */ /* 0x000fea0003c00000 */
[----:B------:R0:W1:Y:S02]  /*ff70*/  SHFL.IDX P6, R14, R13, R12, R11 ;  /* 0x0000000c0d0e7389 */ /* 0x00006400000c000b */
[----:B01----:R-:W-:Y:S01]  /*ff80*/  ENDCOLLECTIVE ;  /* 0x000000000000791b */ /* 0x003fe20003800000 */
.L_x_116:
[----:B------:R-:W-:-:S05]  /*ff90*/  IADD3 R2, P0, R35, R2, RZ ;  /* 0x0000000223027210 */ /* 0x000fca0007f1e0ff */
[----:B------:R-:W-:-:S05]  /*ffa0*/  IMAD.X R3, RZ, RZ, R3, P0 ;  /* 0x000000ffff037224 */ /* 0x000fca00000e0603 */
[----:B------:R-:W-:Y:S01]  /*ffb0*/  @!PT LDS RZ, [RZ] ;  /* 0x00000000fffff984 */ /* 0x000fe20000000800 */
[----:B------:R-:W-:Y:S01]  /*ffc0*/  @!PT LDS RZ, [RZ] ;  /* 0x00000000fffff984 */ /* 0x000fe20000000800 */
[----:B------:R-:W-:Y:S01]  /*ffd0*/  @!PT LDS RZ, [RZ] ;  /* 0x00000000fffff984 */ /* 0x000fe20000000800 */
[----:B------:R-:W-:Y:S01]  /*ffe0*/  LDGSTS.E.BYPASS.LTC128B.128 [R8+0xb400], desc[UR48][R2.64], !P2 ;  /* 0x0b40000002087fae */ /* 0x000fe2000d101d70 */
[----:B------:R-:W-:Y:S01]  /*fff0*/  IMAD.MOV.U32 R13, RZ, RZ, R10 ;  /* 0x000000ffff0d7224 */ /* 0x000fe200078e000a */
[C---:B------:R-:W-:Y:S02]  /*10000*/  LOP3.LUT P2, RZ, R16.reuse, 0x10000, RZ, 0xc0, !PT ;  /* 0x0001000010ff7812 */ /* 0x040fe4000784c0ff */
[----:B------:R0:W-:Y:S01]  /*10010*/  LDGSTS.E.BYPASS.LTC128B.128 [R9+0xb400], desc[UR48][R2.64+0x40], !P1 ;  /* 0x0b40004002097fae */ /* 0x0001e2000c901d70 */
[----:B------:R-:W-:Y:S01]  /*10020*/  LOP3.LUT P1, RZ, R16, 0x8000, RZ, 0xc0, !PT ;  /* 0x0000800010ff7812 */ /* 0x000fe2000782c0ff */
[----:B0-----:R-:W-:-:S12]  /*10030*/  IMAD.MOV.U32 R3, RZ, RZ, R14 ;  /* 0x000000ffff037224 */ /* 0x001fd800078e000e */
[----:B------:R-:W-:Y:S05]  /*10040*/  WARPSYNC.COLLECTIVE R15, `(.L_x_117) ;  /* 0x000000000f087348 */ /* 0x000fea0003c00000 */
[----:B------:R0:W1:Y:S02]  /*10050*/  SHFL.IDX P6, R14, R13, R12, R11 ;  /* 0x0000000c0d0e7389 */ /* 0x00006400000c000b */
[----:B01----:R-:W-:Y:S01]  /*10060*/  ENDCOLLECTIVE ;  /* 0x000000000000791b */ /* 0x003fe20003800000 */
.L_x_117:
[----:B------:R-:W-:Y:S02]  /*10070*/  IMAD.MOV.U32 R13, RZ, RZ, R18 ;  /* 0x000000ffff0d7224 */ /* 0x000fe400078e0012 */
[----:B------:R-:W-:Y:S01]  /*10080*/  IMAD.MOV.U32 R12, RZ, RZ, 0x3 ;  /* 0x00000003ff0c7424 */ /* 0x000fe200078e00ff */
[----:B------:R-:W-:-:S07]  /*10090*/  MOV R2, R14 ;  /* 0x0000000e00027202 */ /* 0x000fce0000000f00 */
[----:B------:R-:W-:Y:S05]  /*100a0*/  WARPSYNC.COLLECTIVE R15, `(.L_x_118) ;  /* 0x000000000f087348 */ /* 0x000fea0003c00000 */
[----:B------:R0:W1:Y:S02]  /*100b0*/  SHFL.IDX P6, R14, R13, R12, R11 ;  /* 0x0000000c0d0e7389 */ /* 0x00006400000c000b */
[----:B01----:R-:W-:Y:S01]  /*100c0*/  ENDCOLLECTIVE ;  /* 0x000000000000791b */ /* 0x003fe20003800000 */
.L_x_118:
[----:B------:R-:W-:-:S05]  /*100d0*/  IADD3 R2, P0, R35, R2, RZ ;  /* 0x0000000223027210 */ /* 0x000fca0007f1e0ff */
[----:B------:R-:W-:-:S05]  /*100e0*/  IMAD.X R3, RZ, RZ, R3, P0 ;  /* 0x000000ffff037224 */ /* 0x000fca00000e0603 */
[----:B------:R-:W-:Y:S01]  /*100f0*/  @!PT LDS RZ, [RZ] ;  /* 0x00000000fffff984 */ /* 0x000fe20000000800 */
[----:B------:R-:W-:Y:S01]  /*10100*/  @!PT LDS RZ, [RZ] ;  /* 0x00000000fffff984 */ /* 0x000fe20000000800 */
[----:B------:R-:W-:Y:S01]  /*10110*/  @!PT LDS RZ, [RZ] ;  /* 0x00000000fffff984 */ /* 0x000fe20000000800 */
[----:B------:R0:W-:Y:S01]  /*10120*/  LDGSTS.E.BYPASS.LTC128B.128 [R8+0xc400], desc[UR48][R2.64], !P4 ;  /* 0x0c40000002087fae */ /* 0x0001e2000e101d70 */
[----:B------:R-:W-:-:S03]  /*10130*/  IMAD.MOV.U32 R13, RZ, RZ, R10 ;  /* 0x000000ffff0d7224 */ /* 0x000fc600078e000a */
[----:B------:R0:W-:Y:S01]  /*10140*/  LDGSTS.E.BYPASS.LTC128B.128 [R9+0xc400], desc[UR48][R2.64+0x40], !P3 ;  /* 0x0c40004002097fae */ /* 0x0001e2000d901d70 */
[----:B------:R-:W-:-:S07]  /*10150*/  IMAD.MOV.U32 R18, RZ, RZ, R14 ;  /* 0x000000ffff127224 */ /* 0x000fce00078e000e */
[----:B0-----:R-:W-:Y:S05]  /*10160*/  WARPSYNC.COLLECTIVE R15, `(.L_x_119) ;  /* 0x000000000f087348 */ /* 0x001fea0003c00000 */
[----:B------:R1:W2:Y:S02]  /*10170*/  SHFL.IDX P6, R14, R13, R12, R11 ;  /* 0x0000000c0d0e7389 */ /* 0x0002a400000c000b */
[----:B012---:R-:W-:Y:S01]  /*10180*/  ENDCOLLECTIVE ;  /* 0x000000000000791b */ /* 0x007fe20003800000 */
.L_x_119:
[----:B------:R-:W-:Y:S02]  /*10190*/  IMAD.MOV.U32 R13, RZ, RZ, R20 ;  /* 0x000000ffff0d7224 */ /* 0x000fe400078e0014 */
[----:B------:R-:W-:Y:S01]  /*101a0*/  IMAD.MOV.U32 R12, RZ, RZ, RZ ;  /* 0x000000ffff0c7224 */ /* 0x000fe200078e00ff */
[----:B------:R-:W-:-:S07]  /*101b0*/  MOV R2, R14 ;  /* 0x0000000e00027202 */ /* 0x000fce0000000f00 */
[----:B------:R-:W-:Y:S05]  /*101c0*/  WARPSYNC.COLLECTIVE R15, `(.L_x_120) ;  /* 0x000000000f087348 */ /* 0x000fea0003c00000 */
[----:B------:R0:W1:Y:S02]  /*101d0*/  SHFL.IDX P6, R14, R13, R12, R11 ;  /* 0x0000000c0d0e7389 */ /* 0x00006400000c000b */
[----:B01----:R-:W-:Y:S01]  /*101e0*/  ENDCOLLECTIVE ;  /* 0x000000000000791b */ /* 0x003fe20003800000 */
.L_x_120:
        /* <DEDUP_REMOVED lines=12> */
.L_x_121:
[----:B------:R-:W-:Y:S01]  /*102b0*/  MOV R2, R14 ;  /* 0x0000000e00027202 */ /* 0x000fe20000000f00 */
[----:B------:R-:W-:Y:S06]  /*102c0*/  BRA `(.L_x_122) ;  /* 0xffffffc4000c7947 */ /* 0x000fec000383ffff */
.L_x_55:
[----:B---3--:R3:W4:Y:S02]  /*102d0*/  SYNCS.PHASECHK.TRANS64.TRYWAIT P0, [R0+URZ+0x29840], R26 ;  /* 0x0298401a000075a7 */ /* 0x008724000800017f */
[----:B----4-:R-:W-:Y:S05]  /*102e0*/  @!P0 NANOSLEEP.SYNCS 0x989680 ;  /* 0x009896800000895d */ /* 0x010fea0003900000 */
[----:B------:R-:W4:Y:S02]  /*102f0*/  @!P0 SYNCS.PHASECHK.TRANS64 P0, [R0+URZ+0x29840], R26 ;  /* 0x0298401a000085a7 */ /* 0x000f24000800007f */
[----:B----4-:R-:W-:Y:S05]  /*10300*/  @!P0 BRA `(.L_x_55) ;  /* 0xfffffffc00f08947 */ /* 0x010fea000383ffff */
[----:B------:R-:W-:Y:S05]  /*10310*/  BRA `(.L_x_123) ;  /* 0xffffffc400687947 */ /* 0x000fea000383ffff */
.L_x_56:
[----:B------:R-:W-:Y:S01]  /*10320*/  BSSY B0, `(.L_x_124) ;  /* 0x0000008000007945 */ /* 0x000fe20003800000 */
[----:B------:R-:W-:Y:S02]  /*10330*/  IMAD.MOV.U32 R13, RZ, RZ, R7 ;  /* 0x000000ffff0d7224 */ /* 0x000fe400078e0007 */
[----:B------:R-:W-:Y:S02]  /*10340*/  IMAD.MOV.U32 R12, RZ, RZ, RZ ;  /* 0x000000ffff0c7224 */ /* 0x000fe400078e00ff */
[----:B------:R-:W-:Y:S02]  /*10350*/  IMAD.MOV.U32 R11, RZ, RZ, 0x1c1f ;  /* 0x00001c1fff0b7424 */ /* 0x000fe400078e00ff */
[----:B------:R-:W-:-:S07]  /*10360*/  IMAD.MOV.U32 R15, RZ, RZ, -0x1 ;  /* 0xffffffffff0f7424 */ /* 0x000fce00078e00ff */
[----:B-123-5:R-:W-:Y:S05]  /*10370*/  WARPSYNC.COLLECTIVE R15, `(.L_x_125) ;  /* 0x000000000f087348 */ /* 0x02efea0003c00000 */
[----:B------:R0:W4:Y:S02]  /*10380*/  SHFL.IDX P6, R14, R13, R12, R11 ;  /* 0x0000000c0d0e7389 */ /* 0x00012400000c000b */
[----:B012345:R-:W-:Y:S01]  /*10390*/  ENDCOLLECTIVE ;  /* 0x000000000000791b */ /* 0x03ffe20003800000 */
.L_x_125:
[----:B------:R-:W-:Y:S05]  /*103a0*/  BSYNC B0 ;  /* 0x0000000000007941 */ /* 0x000fea0003800000 */
.L_x_124:
[----:B------:R-:W-:Y:S01]  /*103b0*/  MOV R13, R6 ;  /* 0x00000006000d7202 */ /* 0x000fe20000000f00 */
[----:B------:R-:W-:Y:S01]  /*103c0*/  IMAD.MOV.U32 R12, RZ, RZ, RZ ;  /* 0x000000ffff0c7224 */ /* 0x000fe200078e00ff */
[----:B------:R-:W-:Y:S01]  /*103d0*/  ISETP.GE.AND P2, PT, R18, 0x1, PT ;  /* 0x000000011200780c */ /* 0x000fe20003f46270 */
[----:B------:R-:W-:Y:S01]  /*103e0*/  IMAD.MOV.U32 R11, RZ, RZ, 0x1c1f ;  /* 0x00001c1fff0b7424 */ /* 0x000fe200078e00ff */
[C---:B------:R-:W-:Y:S01]  /*103f0*/  LOP3.LUT P4, RZ, R16.reuse, 0x4, RZ, 0xc0, !PT ;  /* 0x0000000410ff7812 */ /* 0x040fe2000788c0ff */
[----:B------:R-:W-:Y:S01]  /*10400*/  IMAD.MOV.U32 R15, RZ, RZ, -0x1 ;  /* 0xffffffffff0f7424 */ /* 0x000fe200078e00ff */
[C---:B------:R-:W-:Y:S01]  /*10410*/  LOP3.LUT P3, RZ, R16.reuse, 0x2, RZ, 0xc0, !PT ;  /* 0x0000000210ff7812 */ /* 0x040fe2000786c0ff */
[----:B------:R-:W-:Y:S01]  /*10420*/  IMAD.MOV.U32 R2, RZ, RZ, R14 ;  /* 0x000000ffff027224 */ /* 0x000fe200078e000e */
[----:B------:R-:W-:-:S13]  /*10430*/  LOP3.LUT P1, RZ, R16, 0x1, RZ, 0xc0, !PT ;  /* 0x0000000110ff7812 */ /* 0x000fda000782c0ff */
[----:B------:R-:W-:Y:S05]  /*10440*/  WARPSYNC.COLLECTIVE R15, `(.L_x_126) ;  /* 0x000000000f087348 */ /* 0x000fea0003c00000 */
[----:B------:R0:W1:Y:S02]  /*10450*/  SHFL.IDX P6, R14, R13, R12, R11 ;  /* 0x0000000c0d0e7389 */ /* 0x00006400000c000b */
[----:B01----:R-:W-:Y:S01]  /*10460*/  ENDCOLLECTIVE ;  /* 0x000000000000791b */ /* 0x003fe20003800000 */
.L_x_126:
[----:B------:R-:W-:Y:S01]  /*10470*/  @P2 VIADD R23, R4, UR41 ;  /* 0x0000002904172c36 */ /* 0x000fe20008000000 */
[----:B------:R-:W-:Y:S01]  /*10480*/  MOV R13, R7 ;  /* 0x00000007000d7202 */ /* 0x000fe20000000f00 */
[----:B------:R-:W-:Y:S01]  /*10490*/  IMAD.MOV.U32 R12, RZ, RZ, 0x1 ;  /* 0x00000001ff0c7424 */ /* 0x000fe200078e00ff */
[----:B------:R-:W-:-:S13]  /*104a0*/  @P2 IADD3 R3, P0, R35, R14, RZ ;  /* 0x0000000e23032210 */ /* 0x000fda0007f1e0ff */
[----:B------:R-:W-:Y:S05]  /*104b0*/  WARPSYNC.COLLECTIVE R15, `(.L_x_127) ;  /* 0x000000000f087348 */ /* 0x000fea0003c00000 */
[----:B------:R0:W1:Y:S02]  /*104c0*/  SHFL.IDX P6, R14, R13, R12, R11 ;  /* 0x0000000c0d0e7389 */ /* 0x00006400000c000b */
[----:B01----:R-:W-:Y:S01]  /*104d0*/  ENDCOLLECTIVE ;  /* 0x000000000000791b */ /* 0x003fe20003800000 */
.L_x_127:
[----:B------:R-:W-:-:S05]  /*104e0*/  @P2 IMAD.X R2, RZ, RZ, R2, P0 ;  /* 0x000000ffff022224 */ /* 0x000fca00000e0602 */
[----:B------:R-:W-:-:S04]  /*104f0*/  @P2 LOP3.LUT R3, R3, R2, RZ, 0x3c, !PT ;  /* 0x0000000203032212 */ /* 0x000fc800078e3cff */
[----:B------:R-:W-:Y:S01]  /*10500*/  @P2 LOP3.LUT R2, R3, R2, RZ, 0x3c, !PT ;  /* 0x0000000203022212 */ /* 0x000fe200078e3cff */
[----:B------:R-:W-:-:S03]  /*10510*/  IMAD.MOV.U32 R13, RZ, RZ, R6 ;  /* 0x000000ffff0d7224 */ /* 0x000fc600078e0006 */
[----:B------:R-:W-:-:S05]  /*10520*/  @P2 LOP3.LUT R3, R3, R2, RZ, 0x3c, !PT ;  /* 0x0000000203032212 */ /* 0x000fca00078e3cff */
[----:B------:R-:W-:Y:S01]  /*10530*/  @!PT LDS RZ, [RZ] ;  /* 0x00000000fffff984 */ /* 0x000fe20000000800 */
[----:B------:R-:W-:Y:S01]  /*10540*/  @!PT LDS RZ, [RZ] ;  /* 0x00000000fffff984 */ /* 0x000fe20000000800 */
[----:B------:R-:W-:Y:S01]  /*10550*/  @!PT LDS RZ, [RZ] ;  /* 0x00000000fffff984 */ /* 0x000fe20000000800 */
[----:B------:R0:W-:Y:S01]  /*10560*/  @P2 LDGSTS.E.BYPASS.LTC128B.128 [R23+0x1a400], desc[UR48][R2.64], !P4 ;  /* 0x1a40000002172fae */ /* 0x0001e2000e101d70 */
[----:B------:R-:W-:-:S03]  /*10570*/  IMAD.MOV.U32 R8, RZ, RZ, R14 ;  /* 0x000000ffff087224 */ /* 0x000fc600078e000e */
[----:B------:R0:W-:Y:S04]  /*10580*/  @P2 LDGSTS.E.BYPASS.LTC128B.128 [R23+0x1cc00], desc[UR48][R2.64+0x40], !P3 ;  /* 0x1cc0004002172fae */ /* 0x0001e8000d901d70 */
[----:B0-----:R-:W-:Y:S05]  /*10590*/  WARPSYNC.COLLECTIVE R15, `(.L_x_128) ;  /* 0x000000000f087348 */ /* 0x001fea0003c00000 */
[----:B------:R1:W2:Y:S02]  /*105a0*/  SHFL.IDX P6, R14, R13, R12, R11 ;  /* 0x0000000c0d0e7389 */ /* 0x0002a400000c000b */
[----:B012---:R-:W-:Y:S01]  /*105b0*/  ENDCOLLECTIVE ;  /* 0x000000000000791b */ /* 0x007fe20003800000 */
.L_x_128:
[----:B------:R-:W-:Y:S01]  /*105c0*/  @!PT LDS RZ, [RZ] ;  /* 0x00000000fffff984 */ /* 0x000fe20000000800 */
[----:B------:R-:W-:Y:S01]  /*105d0*/  @!PT LDS RZ, [RZ] ;  /* 0x00000000fffff984 */ /* 0x000fe20000000800 */
[----:B------:R-:W-:Y:S01]  /*105e0*/  @!PT LDS RZ, [RZ] ;  /* 0x00000000fffff984 */ /* 0x000fe20000000800 */
[----:B------:R0:W-:Y:S01]  /*105f0*/  @P2 LDGSTS.E.BYPASS.LTC128B.128 [R23+0x1f400], desc[UR48][R2.64+0x80], !P1 ;  /* 0x1f40008002172fae */ /* 0x0001e2000c901d70 */
[----:B------:R-:W-:Y:S01]  /*10600*/  ISETP.GE.AND P2, PT, R18, 0x21, PT ;  /* 0x000000211200780c */ /* 0x000fe20003f46270 */
[----:B------:R-:W-:Y:S02]  /*10610*/  IMAD.MOV.U32 R13, RZ, RZ, R7 ;  /* 0x000000ffff0d7224 */ /* 0x000fe400078e0007 */
[----:B------:R-:W-:-:S10]  /*10620*/  IMAD.MOV.U32 R12, RZ, RZ, 0x2 ;  /* 0x00000002ff0c7424 */ /* 0x000fd400078e00ff */
[----:B------:R-:W-:Y:S01]  /*10630*/  @P2 VIADD R21, R4, UR41 ;  /* 0x0000002904152c36 */ /* 0x000fe20008000000 */
[----:B0-----:R-:W-:-:S13]  /*10640*/  @P2 IADD3 R10, P0, R35, R14, RZ ;  /* 0x0000000e230a2210 */ /* 0x001fda0007f1e0ff */
[----:B------:R-:W-:Y:S05]  /*10650*/  WARPSYNC.COLLECTIVE R15, `(.L_x_129) ;  /* 0x000000000f087348 */ /* 0x000fea0003c00000 */
[----:B------:R0:W1:Y:S02]  /*10660*/  SHFL.IDX P6, R14, R13, R12, R11 ;  /* 0x0000000c0d0e7389 */ /* 0x00006400000c000b */
[----:B01----:R-:W-:Y:S01]  /*10670*/  ENDCOLLECTIVE ;  /* 0x000000000000791b */ /* 0x003fe20003800000 */
.L_x_129:
[----:B------:R-:W-:Y:S01]  /*10680*/  @P2 MOV R2, R10 ;  /* 0x0000000a00022202 */ /* 0x000fe20000000f00 */
[----:B------:R-:W-:-:S04]  /*10690*/  @P2 IMAD.X R8, RZ, RZ, R8, P0 ;  /* 0x000000ffff082224 */ /* 0x000fc800000e0608 */
[----:B------:R-:W-:-:S05]  /*106a0*/  @P2 IMAD.MOV.U32 R3, RZ, RZ, R8 ;  /* 0x000000ffff032224 */ /* 0x000fca00078e0008 */
[----:B------:R-:W-:Y:S01]  /*106b0*/  @!PT LDS RZ, [RZ] ;  /* 0x00000000fffff984 */ /* 0x000fe20000000800 */
[----:B------:R-:W-:Y:S01]  /*106c0*/  @!PT LDS RZ, [RZ] ;  /* 0x00000000fffff984 */ /* 0x000fe20000000800 */
[----:B------:R-:W-:Y:S01]  /*106d0*/  @!PT LDS RZ, [RZ] ;  /* 0x00000000fffff984 */ /* 0x000fe20000000800 */
[----:B------:R-:W-:Y:S01]  /*106e0*/  @P2 LDGSTS.E.BYPASS.LTC128B.128 [R21+0x1ac00], desc[UR48][R2.64], !P4 ;  /* 0x1ac0000002152fae */ /* 0x000fe2000e101d70 */
[----:B------:R-:W-:-:S03]  /*106f0*/  IMAD.MOV.U32 R13, RZ, RZ, R6 ;  /* 0x000000ffff0d7224 */ /* 0x000fc600078e0006 */
[----:B------:R-:W-:Y:S04]  /*10700*/  @P2 LDGSTS.E.BYPASS.LTC128B.128 [R21+0x1d400], desc[UR48][R2.64+0x40], !P3 ;  /* 0x1d40004002152fae */ /* 0x000fe8000d901d70 */
[----:B------:R0:W-:Y:S01]  /*10710*/  @P2 LDGSTS.E.BYPASS.LTC128B.128 [R21+0x1fc00], desc[UR48][R2.64+0x80], !P1 ;  /* 0x1fc0008002152fae */ /* 0x0001e2000c901d70 */
[----:B------:R-:W-:Y:S01]  /*10720*/  ISETP.GE.AND P2, PT, R18, 0x41, PT ;  /* 0x000000411200780c */ /* 0x000fe20003f46270 */
[----:B0-----:R-:W-:-:S12]  /*10730*/  IMAD.MOV.U32 R2, RZ, RZ, R14 ;  /* 0x000000ffff027224 */ /* 0x001fd800078e000e */
[----:B------:R-:W-:Y:S05]  /*10740*/  WARPSYNC.COLLECTIVE R15, `(.L_x_130) ;  /* 0x000000000f087348 */ /* 0x000fea0003c00000 */
[----:B------:R0:W1:Y:S02]  /*10750*/  SHFL.IDX P6, R14, R13, R12, R11 ;  /* 0x0000000c0d0e7389 */ /* 0x00006400000c000b */
[----:B01----:R-:W-:Y:S01]  /*10760*/  ENDCOLLECTIVE ;  /* 0x000000000000791b */ /* 0x003fe20003800000 */
.L_x_130:
[----:B------:R-:W-:Y:S02]  /*10770*/  @P2 VIADD R23, R4, UR41 ;  /* 0x0000002904172c36 */ /* 0x000fe40008000000 */
[----:B------:R-:W-:Y:S01]  /*10780*/  IMAD.MOV.U32 R13, RZ, RZ, R7 ;  /* 0x000000ffff0d7224 */ /* 0x000fe200078e0007 */
[----:B------:R-:W-:-:S04]  /*10790*/  @P2 IADD3 R11, P0, R35, R14, RZ ;  /* 0x0000000e230b2210 */ /* 0x000fc80007f1e0ff */
[----:B------:R-:W-:Y:S01]  /*107a0*/  @P2 IADD3.X R12, RZ, R2, RZ, P0, !PT ;  /* 0x00000002ff0c2210 */ /* 0x000fe200007fe4ff */
[----:B------:R-:W-:Y:S01]  /*107b0*/  @P2 IMAD.MOV.U32 R2, RZ, RZ, R11 ;  /* 0x000000ffff022224 */ /* 0x000fe200078e000b */
[----:B------:R-:W-:-:S03]  /*107c0*/  MOV R11, 0x1c1f ;  /* 0x00001c1f000b7802 */ /* 0x000fc60000000f00 */
[----:B------:R-:W-:Y:S02]  /*107d0*/  @P2 IMAD.MOV.U32 R3, RZ, RZ, R12 ;  /* 0x000000ffff032224 */ /* 0x000fe400078e000c */
[----:B------:R-:W-:-:S03]  /*107e0*/  IMAD.MOV.U32 R12, RZ, RZ, 0x3 ;  /* 0x00000003ff0c7424 */ /* 0x000fc600078e00ff */
[----:B------:R-:W-:Y:S01]  /*107f0*/  @!PT LDS RZ, [RZ] ;  /* 0x00000000fffff984 */ /* 0x000fe20000000800 */
[----:B------:R-:W-:Y:S01]  /*10800*/  @!PT LDS RZ, [RZ] ;  /* 0x00000000fffff984 */ /* 0x000fe20000000800 */
[----:B------:R-:W-:Y:S01]  /*10810*/  @!PT LDS RZ, [RZ] ;  /* 0x00000000fffff984 */ /* 0x000fe20000000800 */
[----:B------:R0:W-:Y:S04]  /*10820*/  @P2 LDGSTS.E.BYPASS.LTC128B.128 [R23+0x1b400], desc[UR48][R2.64], !P4 ;  /* 0x1b40000002172fae */ /* 0x0001e8000e101d70 */
[----:B0-----:R-:W-:Y:S05]  /*10830*/  WARPSYNC.COLLECTIVE R15, `(.L_x_131) ;  /* 0x000000000f087348 */ /* 0x001fea0003c00000 */
[----:B------:R1:W2:Y:S02]  /*10840*/  SHFL.IDX P6, R14, R13, R12, R11 ;  /* 0x0000000c0d0e7389 */ /* 0x0002a400000c000b */
[----:B012---:R-:W-:Y:S01]  /*10850*/  ENDCOLLECTIVE ;  /* 0x000000000000791b */ /* 0x007fe20003800000 */
.L_x_131:
[----:B------:R-:W-:Y:S01]  /*10860*/  @!PT LDS RZ, [RZ] ;  /* 0x00000000fffff984 */ /* 0x000fe20000000800 */
[----:B------:R-:W-:Y:S01]  /*10870*/  @!PT LDS RZ, [RZ] ;  /* 0x00000000fffff984 */ /* 0x000fe20000000800 */
[----:B------:R-:W-:Y:S01]  /*10880*/  @!PT LDS RZ, [RZ] ;  /* 0x00000000fffff984 */ /* 0x000fe20000000800 */
[----:B------:R0:W-:Y:S04]  /*10890*/  @P2 LDGSTS.E.BYPASS.LTC128B.128 [R23+0x1dc00], desc[UR48][R2.64+0x40], !P3 ;  /* 0x1dc0004002172fae */ /* 0x0001e8000d901d70 */
[----:B------:R0:W-:Y:S01]  /*108a0*/  @P2 LDGSTS.E.BYPASS.LTC128B.128 [R23+0x20400], desc[UR48][R2.64+0x80], !P1 ;  /* 0x2040008002172fae */ /* 0x0001e2000c901d70 */
[----:B------:R-:W-:Y:S01]  /*108b0*/  ISETP.GE.AND P2, PT, R18, 0x61, PT ;  /* 0x000000611200780c */ /* 0x000fe20003f46270 */
[----:B------:R-:W-:-:S12]  /*108c0*/  IMAD.MOV.U32 R13, RZ, RZ, R6 ;  /* 0x000000ffff0d7224 */ /* 0x000fd800078e0006 */
[----:B------:R-:W-:Y:S02]  /*108d0*/  @P2 VIADD R25, R4, UR41 ;  /* 0x0000002904192c36 */ /* 0x000fe40008000000 */
[----:B0-----:R-:W-:-:S07]  /*108e0*/  IMAD.MOV.U32 R7, RZ, RZ, R14 ;  /* 0x000000ffff077224 */ /* 0x001fce00078e000e */
[----:B------:R-:W-:Y:S05]  /*108f0*/  WARPSYNC.COLLECTIVE R15, `(.L_x_132) ;  /* 0x000000000f087348 */ /* 0x000fea0003c00000 */
[----:B------:R0:W1:Y:S02]  /*10900*/  SHFL.IDX P6, R14, R13, R12, R11 ;  /* 0x0000000c0d0e7389 */ /* 0x00006400000c000b */
[----:B01----:R-:W-:Y:S01]  /*10910*/  ENDCOLLECTIVE ;  /* 0x000000000000791b */ /* 0x003fe20003800000 */
.L_x_132:
[----:B------:R-:W-:Y:S02]  /*10920*/  IMAD.MOV.U32 R13, RZ, RZ, R5 ;  /* 0x000000ffff0d7224 */ /* 0x000fe400078e0005 */
[----:B------:R-:W-:Y:S01]  /*10930*/  IMAD.MOV.U32 R12, RZ, RZ, RZ ;  /* 0x000000ffff0c7224 */ /* 0x000fe200078e00ff */
[----:B------:R-:W-:-:S13]  /*10940*/  @P2 IADD3 R6, P0, R35, R14, RZ ;  /* 0x0000000e23062210 */ /* 0x000fda0007f1e0ff */
[----:B------:R-:W-:Y:S05]  /*10950*/  WARPSYNC.COLLECTIVE R15, `(.L_x_133) ;  /* 0x000000000f087348 */ /* 0x000fea0003c00000 */
[----:B------:R0:W1:Y:S02]  /*10960*/  SHFL.IDX P6, R14, R13, R12, R11 ;  /* 0x0000000c0d0e7389 */ /* 0x00006400000c000b */
[----:B01----:R-:W-:Y:S01]  /*10970*/  ENDCOLLECTIVE ;  /* 0x000000000000791b */ /* 0x003fe20003800000 */
.L_x_133:
[----:B------:R-:W-:Y:S02]  /*10980*/  @P2 IMAD.X R7, RZ, RZ, R7, P0 ;  /* 0x000000ffff072224 */ /* 0x000fe400000e0607 */
[----:B------:R-:W-:-:S03]  /*10990*/  @P2 IMAD.MOV.U32 R2, RZ, RZ, R6 ;  /* 0x000000ffff022224 */ /* 0x000fc600078e0006 */
[----:B------:R-:W-:-:S05]  /*109a0*/  @P2 MOV R3, R7 ;  /* 0x0000000700032202 */ /* 0x000fca0000000f00 */
[----:B------:R-:W-:Y:S01]  /*109b0*/  @!PT LDS RZ, [RZ] ;  /* 0x00000000fffff984 */ /* 0x000fe20000000800 */
[----:B------:R-:W-:Y:S01]  /*109c0*/  @!PT LDS RZ, [RZ] ;  /* 0x00000000fffff984 */ /* 0x000fe20000000800 */
[----:B------:R-:W-:Y:S01]  /*109d0*/  @!PT LDS RZ, [RZ] ;  /* 0x00000000fffff984 */ /* 0x000fe20000000800 */
[----:B------:R0:W-:Y:S01]  /*109e0*/  @P2 LDGSTS.E.BYPASS.LTC128B.128 [R25+0x1bc00], desc[UR48][R2.64], !P4 ;  /* 0x1bc0000002192fae */ /* 0x0001e2000e101d70 */
[----:B------:R-:W-:-:S03]  /*109f0*/  IMAD.MOV.U32 R13, RZ, RZ, R9 ;  /* 0x000000ffff0d7224 */ /* 0x000fc600078e0009 */
[----:B------:R0:W-:Y:S04]  /*10a00*/  @P2 LDGSTS.E.BYPASS.LTC128B.128 [R25+0x1e400], desc[UR48][R2.64+0x40], !P3 ;  /* 0x1e40004002192fae */ /* 0x0001e8000d901d70 */
[----:B------:R0:W-:Y:S01]  /*10a10*/  @P2 LDGSTS.E.BYPASS.LTC128B.128 [R25+0x20c00], desc[UR48][R2.64+0x80], !P1 ;  /* 0x20c0008002192fae */ /* 0x0001e2000c901d70 */
[----:B------:R-:W-:-:S07]  /*10a20*/  IMAD.MOV.U32 R5, RZ, RZ, R14 ;  /* 0x000000ffff057224 */ /* 0x000fce00078e000e */
[----:B0-----:R-:W-:Y:S05]  /*10a30*/  WARPSYNC.COLLECTIVE R15, `(.L_x_134) ;  /* 0x000000000f087348 */ /* 0x001fea0003c00000 */
[----:B------:R1:W2:Y:S02]  /*10a40*/  SHFL.IDX P6, R14, R13, R12, R11 ;  /* 0x0000000c0d0e7389 */ /* 0x0002a400000c000b */
[----:B012---:R-:W-:Y:S01]  /*10a50*/  ENDCOLLECTIVE ;  /* 0x000000000000791b */ /* 0x007fe20003800000 */
.L_x_134:
[----:B------:R-:W-:Y:S05]  /*10a60*/  BRA `(.L_x_135) ;  /* 0xffffffc000e47947 */ /* 0x000fea000383ffff */
.L_x_62:
[----:B------:R-:W-:Y:S01]  /*10a70*/  IMAD.MOV.U32 R13, RZ, RZ, R4 ;  /* 0x000000ffff0d7224 */ /* 0x000fe200078e0004 */
[----:B------:R-:W-:Y:S01]  /*10a80*/  MOV R12, RZ ;  /* 0x000000ff000c7202 */ /* 0x000fe20000000f00 */
[----:B------:R-:W-:Y:S02]  /*10a90*/  IMAD.MOV.U32 R11, RZ, RZ, 0x1c1f ;  /* 0x00001c1fff0b7424 */ /* 0x000fe400078e00ff */
[----:B------:R-:W-:Y:S02]  /*10aa0*/  IMAD.MOV.U32 R15, RZ, RZ, -0x1 ;  /* 0xffffffffff0f7424 */ /* 0x000fe400078e00ff */
[----:B------:R-:W-:-:S07]  /*10ab0*/  IMAD.IADD R5, R10, 0x1, R5 ;  /* 0x000000010a057824 */ /* 0x000fce00078e0205 */
[----:B-----5:R-:W-:Y:S05]  /*10ac0*/  WARPSYNC.COLLECTIVE R15, `(.L_x_136) ;  /* 0x000000000f087348 */ /* 0x020fea0003c00000 */
[----:B------:R0:W1:Y:S02]  /*10ad0*/  SHFL.IDX P6, R14, R13, R12, R11 ;  /* 0x0000000c0d0e7389 */ /* 0x00006400000c000b */
[----:B01---5:R-:W-:Y:S01]  /*10ae0*/  ENDCOLLECTIVE ;  /* 0x000000000000791b */ /* 0x023fe20003800000 */
.L_x_136:
[C---:B------:R-:W-:Y:S01]  /*10af0*/  VIADD R6, R5.reuse, 0x20 ;  /* 0x0000002005067836 */ /* 0x040fe20000000000 */
[----:B------:R-:W-:Y:S01]  /*10b00*/  ISETP.GE.AND P0, PT, R5, UR40, PT ;  /* 0x0000002805007c0c */ /* 0x000fe2000bf06270 */
[----:B------:R-:W-:Y:S02]  /*10b10*/  IMAD.MOV.U32 R13, RZ, RZ, R0 ;  /* 0x000000ffff0d7224 */ /* 0x000fe400078e0000 */
[----:B------:R-:W-:-:S10]  /*10b20*/  IMAD.MOV.U32 R2, RZ, RZ, R14 ;  /* 0x000000ffff027224 */ /* 0x000fd400078e000e */
[----:B------:R-:W-:Y:S05]  /*10b30*/  WARPSYNC.COLLECTIVE R15, `(.L_x_137) ;  /* 0x000000000f087348 */ /* 0x000fea0003c00000 */
[----:B------:R0:W1:Y:S02]  /*10b40*/  SHFL.IDX P6, R14, R13, R12, R11 ;  /* 0x0000000c0d0e7389 */ /* 0x00006400000c000b */
[----:B01----:R-:W-:Y:S01]  /*10b50*/  ENDCOLLECTIVE ;  /* 0x000000000000791b */ /* 0x003fe20003800000 */
.L_x_137:
[----:B------:R-:W-:Y:S02]  /*10b60*/  IMAD.MOV.U32 R13, RZ, RZ, R4 ;  /* 0x000000ffff0d7224 */ /* 0x000fe400078e0004 */
[----:B------:R-:W-:Y:S01]  /*10b70*/  IMAD.MOV.U32 R12, RZ, RZ, 0x1 ;  /* 0x00000001ff0c7424 */ /* 0x000fe200078e00ff */
[----:B------:R-:W-:-:S04]  /*10b80*/  @!P0 IADD3 R14, P1, R35, R14, RZ ;  /* 0x0000000e230e8210 */ /* 0x000fc80007f3e0ff */
[----:B------:R-:W-:Y:S01]  /*10b90*/  @!P0 IADD3.X R3, RZ, R2, RZ, P1, !PT ;  /* 0x00000002ff038210 */ /* 0x000fe20000ffe4ff */
[----:B------:R-:W-:-:S08]  /*10ba0*/  @!P0 IMAD.MOV.U32 R2, RZ, RZ, R14 ;  /* 0x000000ffff028224 */ /* 0x000fd000078e000e */
[----:B------:R-:W-:Y:S05]  /*10bb0*/  WARPSYNC.COLLECTIVE R15, `(.L_x_138) ;  /* 0x000000000f087348 */ /* 0x000fea0003c00000 */
[----:B------:R0:W1:Y:S02]  /*10bc0*/  SHFL.IDX P6, R14, R13, R12, R11 ;  /* 0x0000000c0d0e7389 */ /* 0x00006400000c000b */
[----:B01----:R-:W-:Y:S01]  /*10bd0*/  ENDCOLLECTIVE ;  /* 0x000000000000791b */ /* 0x003fe20003800000 */
.L_x_138:
[----:B------:R-:W-:Y:S01]  /*10be0*/  @!PT LDS RZ, [RZ] ;  /* 0x00000000fffff984 */ /* 0x000fe20000000800 */
[----:B------:R-:W-:Y:S01]  /*10bf0*/  @!PT LDS RZ, [RZ] ;  /* 0x00000000fffff984 */ /* 0x000fe20000000800 */
[----:B------:R-:W-:Y:S01]  /*10c00*/  @!PT LDS RZ, [RZ] ;  /* 0x00000000fffff984 */ /* 0x000fe20000000800 */
[----:B------:R0:W-:Y:S04]  /*10c10*/  @!P0 LDGSTS.E.BYPASS.LTC128B.128 [R8+0x14400], desc[UR48][R2.64], !P3 ;  /* 0x1440000002088fae */ /* 0x0001e8000d901d70 */
[----:B------:R0:W-:Y:S04]  /*10c20*/  @!P0 LDGSTS.E.BYPASS.LTC128B.128 [R8+0x16400], desc[UR48][R2.64+0x40], !P4 ;  /* 0x1640004002088fae */ /* 0x0001e8000e101d70 */
[----:B------:R0:W-:Y:S01]  /*10c30*/  @!P0 LDGSTS.E.BYPASS.LTC128B.128 [R8+0x18400], desc[UR48][R2.64+0x80], !P5 ;  /* 0x1840008002088fae */ /* 0x0001e2000e901d70 */
[----:B------:R-:W-:Y:S02]  /*10c40*/  ISETP.GE.AND P0, PT, R6, UR40, PT ;  /* 0x0000002806007c0c */ /* 0x000fe4000bf06270 */
[----:B------:R-:W-:Y:S01]  /*10c50*/  MOV R13, R0 ;  /* 0x00000000000d7202 */ /* 0x000fe20000000f00 */
[----:B------:R-:W-:-:S10]  /*10c60*/  IMAD.MOV.U32 R6, RZ, RZ, R14 ;  /* 0x000000ffff067224 */ /* 0x000fd400078e000e */
[----:B0-----:R-:W-:Y:S05]  /*10c70*/  WARPSYNC.COLLECTIVE R15, `(.L_x_139) ;  /* 0x000000000f087348 */ /* 0x001fea0003c00000 */
[----:B------:R1:W2:Y:S02]  /*10c80*/  SHFL.IDX P6, R14, R13, R12, R11 ;  /* 0x0000000c0d0e7389 */ /* 0x0002a400000c000b */
[----:B012---:R-:W-:Y:S01]  /*10c90*/  ENDCOLLECTIVE ;  /* 0x000000000000791b */ /* 0x007fe20003800000 */
.L_x_139:
[----:B------:R-:W-:Y:S01]  /*10ca0*/  IMAD.MOV.U32 R13, RZ, RZ, R4 ;  /* 0x000000ffff0d7224 */ /* 0x000fe200078e0004 */
[----:B------:R-:W-:Y:S02]  /*10cb0*/  MOV R12, 0x2 ;  /* 0x00000002000c7802 */ /* 0x000fe40000000f00 */
[----:B------:R-:W-:-:S05]  /*10cc0*/  @!P0 IADD3 R14, P1, R35, R14, RZ ;  /* 0x0000000e230e8210 */ /* 0x000fca0007f3e0ff */
[----:B------:R-:W-:-:S08]  /*10cd0*/  @!P0 IMAD.MOV.U32 R2, RZ, RZ, R14 ;  /* 0x000000ffff028224 */ /* 0x000fd000078e000e */
[----:B------:R-:W-:Y:S05]  /*10ce0*/  WARPSYNC.COLLECTIVE R15, `(.L_x_140) ;  /* 0x000000000f087348 */ /* 0x000fea0003c00000 */
[----:B------:R0:W1:Y:S02]  /*10cf0*/  SHFL.IDX P6, R14, R13, R12, R11 ;  /* 0x0000000c0d0e7389 */ /* 0x00006400000c000b */
[----:B01----:R-:W-:Y:S01]  /*10d00*/  ENDCOLLECTIVE ;  /* 0x000000000000791b */ /* 0x003fe20003800000 */
.L_x_140:
[----:B------:R-:W-:Y:S02]  /*10d10*/  @!P0 IMAD.X R7, RZ, RZ, R6, P1 ;  /* 0x000000ffff078224 */ /* 0x000fe400008e0606 */
[----:B------:R-:W-:Y:S02]  /*10d20*/  VIADD R6, R5, 0x40 ;  /* 0x0000004005067836 */ /* 0x000fe40000000000 */
[----:B------:R-:W-:-:S05]  /*10d30*/  @!P0 IMAD.MOV.U32 R3, RZ, RZ, R7 ;  /* 0x000000ffff038224 */ /* 0x000fca00078e0007 */
[----:B------:R-:W-:Y:S01]  /*10d40*/  @!PT LDS RZ, [RZ] ;  /* 0x00000000fffff984 */ /* 0x000fe20000000800 */
[----:B------:R-:W-:Y:S01]  /*10d50*/  @!PT LDS RZ, [RZ] ;  /* 0x00000000fffff984 */ /* 0x000fe20000000800 */
[----:B------:R-:W-:Y:S01]  /*10d60*/  @!PT LDS RZ, [RZ] ;  /* 0x00000000fffff984 */ /* 0x000fe20000000800 */
[----:B------:R0:W-:Y:S01]  /*10d70*/  @!P0 LDGSTS.E.BYPASS.LTC128B.128 [R8+0x14c00], desc[UR48][R2.64], !P3 ;  /* 0x14c0000002088fae */ /* 0x0001e2000d901d70 */
[----:B------:R-:W-:-:S03]  /*10d80*/  IMAD.MOV.U32 R13, RZ, RZ, R0 ;  /* 0x000000ffff0d7224 */ /* 0x000fc600078e0000 */
[----:B------:R0:W-:Y:S04]  /*10d90*/  @!P0 LDGSTS.E.BYPASS.LTC128B.128 [R8+0x16c00], desc[UR48][R2.64+0x40], !P4 ;  /* 0x16c0004002088fae */ /* 0x0001e8000e101d70 */
[----:B------:R0:W-:Y:S01]  /*10da0*/  @!P0 LDGSTS.E.BYPASS.LTC128B.128 [R8+0x18c00], desc[UR48][R2.64+0x80], !P5 ;  /* 0x18c0008002088fae */ /* 0x0001e2000e901d70 */
[----:B------:R-:W-:Y:S01]  /*10db0*/  ISETP.GE.AND P0, PT, R6, UR40, PT ;  /* 0x0000002806007c0c */ /* 0x000fe2000bf06270 */
[----:B------:R-:W-:-:S12]  /*10dc0*/  IMAD.MOV.U32 R6, RZ, RZ, R14 ;  /* 0x000000ffff067224 */ /* 0x000fd800078e000e */
[----:B0-----:R-:W-:Y:S05]  /*10dd0*/  WARPSYNC.COLLECTIVE R15, `(.L_x_141) ;  /* 0x000000000f087348 */ /* 0x001fea0003c00000 */
[----:B------:R1:W2:Y:S02]  /*10de0*/  SHFL.IDX P6, R14, R13, R12, R11 ;  /* 0x0000000c0d0e7389 */ /* 0x0002a400000c000b */
[----:B012---:R-:W-:Y:S01]  /*10df0*/  ENDCOLLECTIVE ;  /* 0x000000000000791b */ /* 0x007fe20003800000 */
.L_x_141:
[----:B------:R-:W-:Y:S01]  /*10e00*/  MOV R13, R4 ;  /* 0x00000004000d7202 */ /* 0x000fe20000000f00 */
[----:B------:R-:W-:Y:S01]  /*10e10*/  IMAD.MOV.U32 R12, RZ, RZ, 0x3 ;  /* 0x00000003ff0c7424 */ /* 0x000fe200078e00ff */
[----:B------:R-:W-:-:S05]  /*10e20*/  @!P0 IADD3 R14, P1, R35, R14, RZ ;  /* 0x0000000e230e8210 */ /* 0x000fca0007f3e0ff */
[----:B------:R-:W-:-:S08]  /*10e30*/  @!P0 IMAD.MOV.U32 R2, RZ, RZ, R14 ;  /* 0x000000ffff028224 */ /* 0x000fd000078e000e */
[----:B------:R-:W-:Y:S05]  /*10e40*/  WARPSYNC.COLLECTIVE R15, `(.L_x_142) ;  /* 0x000000000f087348 */ /* 0x000fea0003c00000 */
[----:B------:R0:W1:Y:S02]  /*10e50*/  SHFL.IDX P6, R14, R13, R12, R11 ;  /* 0x0000000c0d0e7389 */ /* 0x00006400000c000b */
[----:B01----:R-:W-:Y:S01]  /*10e60*/  ENDCOLLECTIVE ;  /* 0x000000000000791b */ /* 0x003fe20003800000 */
.L_x_142:
[----:B------:R-:W-:-:S04]  /*10e70*/  @!P0 IMAD.X R7, RZ, RZ, R6, P1 ;  /* 0x000000ffff078224 */ /* 0x000fc800008e0606 */
        /* <DEDUP_REMOVED lines=8> */
[----:B------:R-:W-:-:S07]  /*10f00*/  IMAD.MOV.U32 R6, RZ, RZ, R14 ;  /* 0x000000ffff067224 */ /* 0x000fce00078e000e */
[----:B0-----:R-:W-:Y:S05]  /*10f10*/  WARPSYNC.COLLECTIVE R15, `(.L_x_143) ;  /* 0x000000000f087348 */ /* 0x001fea0003c00000 */
[----:B------:R1:W2:Y:S02]  /*10f20*/  SHFL.IDX P6, R14, R13, R12, R11 ;  /* 0x0000000c0d0e7389 */ /* 0x0002a400000c000b */
[----:B012---:R-:W-:Y:S01]  /*10f30*/  ENDCOLLECTIVE ;  /* 0x000000000000791b */ /* 0x007fe20003800000 */
.L_x_143:
[----:B------:R-:W-:Y:S05]  /*10f40*/  BRA `(.L_x_144) ;  /* 0xffffffc400e87947 */ /* 0x000fea000383ffff */
.L_x_63:
[----:B0-----:R-:W-:-:S04]  /*10f50*/  IMAD.U32 R3, RZ, RZ, UR41 ;  /* 0x00000029ff037e24 */ /* 0x001fc8000f8e00ff */
[----:B------:R0:W1:Y:S03]  /*10f60*/  SYNCS.PHASECHK.TRANS64.TRYWAIT P0, [R3+URZ+0x29820], R0 ;  /* 0x02982000030075a7 */ /* 0x000066000800017f */
[----:B-1----:R-:W-:Y:S05]  /*10f70*/  @!P0 NANOSLEEP.SYNCS 0x989680 ;  /* 0x009896800000895d */ /* 0x002fea0003900000 */
[----:B------:R-:W1:Y:S02]  /*10f80*/  @!P0 SYNCS.PHASECHK.TRANS64 P0, [R3+URZ+0x29820], R0 ;  /* 0x02982000030085a7 */ /* 0x000e64000800007f */
[----:B-1----:R-:W-:Y:S05]  /*10f90*/  @!P0 BRA `(.L_x_63) ;  /* 0xfffffffc00ec8947 */ /* 0x002fea000383ffff */
[----:B------:R-:W-:Y:S05]  /*10fa0*/  BRA `(.L_x_145) ;  /* 0xffffffc800207947 */ /* 0x000fea000383ffff */
.L_x_67:
[----:B0-----:R0:W1:Y:S02]  /*10fb0*/  SYNCS.PHASECHK.TRANS64.TRYWAIT P0, [R0+URZ+0x29880], R28 ;  /* 0x0298801c000075a7 */ /* 0x001064000800017f */
[----:B-1----:R-:W-:Y:S05]  /*10fc0*/  @!P0 NANOSLEEP.SYNCS 0x989680 ;  /* 0x009896800000895d */ /* 0x002fea0003900000 */
[----:B------:R-:W1:Y:S02]  /*10fd0*/  @!P0 SYNCS.PHASECHK.TRANS64 P0, [R0+URZ+0x29880], R28 ;  /* 0x0298801c000085a7 */ /* 0x000e64000800007f */
[----:B-1----:R-:W-:Y:S05]  /*10fe0*/  @!P0 BRA `(.L_x_67) ;  /* 0xfffffffc00f08947 */ /* 0x002fea000383ffff */
[----:B------:R-:W-:Y:S05]  /*10ff0*/  BRA `(.L_x_146) ;  /* 0xffffffcc00287947 */ /* 0x000fea000383ffff */
.L_x_68:
        /* <DEDUP_REMOVED lines=8> */
.L_x_148:
[----:B------:R-:W-:Y:S05]  /*11080*/  BSYNC B0 ;  /* 0x0000000000007941 */ /* 0x000fea0003800000 */
.L_x_147:
[----:B------:R-:W-:Y:S01]  /*11090*/  IMAD.MOV.U32 R13, RZ, RZ, R8 ;  /* 0x000000ffff0d7224 */ /* 0x000fe200078e0008 */
[----:B------:R-:W-:Y:S01]  /*110a0*/  MOV R11, 0x1c1f ;  /* 0x00001c1f000b7802 */ /* 0x000fe20000000f00 */
[----:B------:R-:W-:Y:S01]  /*110b0*/  IMAD.MOV.U32 R12, RZ, RZ, RZ ;  /* 0x000000ffff0c7224 */ /* 0x000fe200078e00ff */
[----:B------:R-:W-:Y:S01]  /*110c0*/  IADD3 R20, R20, UR41, R33 ;  /* 0x0000002914147c10 */ /* 0x000fe2000fffe021 */
[----:B------:R-:W-:Y:S02]  /*110d0*/  IMAD.MOV.U32 R15, RZ, RZ, -0x1 ;  /* 0xffffffffff0f7424 */ /* 0x000fe400078e00ff */
[----:B------:R-:W-:Y:S02]  /*110e0*/  IMAD.MOV.U32 R3, RZ, RZ, R14 ;  /* 0x000000ffff037224 */ /* 0x000fe400078e000e */
[----:B------:R-:W-:-:S07]  /*110f0*/  IMAD.IADD R21, R34, 0x1, R20 ;  /* 0x0000000122157824 */ /* 0x000fce00078e0214 */
[----:B------:R-:W-:Y:S05]  /*11100*/  WARPSYNC.COLLECTIVE R15, `(.L_x_149) ;  /* 0x000000000f087348 */ /* 0x000fea0003c00000 */
[----:B------:R0:W1:Y:S02]  /*11110*/  SHFL.IDX P6, R14, R13, R12, R11 ;  /* 0x0000000c0d0e7389 */ /* 0x00006400000c000b */
[----:B01----:R-:W-:Y:S01]  /*11120*/  ENDCOLLECTIVE ;  /* 0x000000000000791b */ /* 0x003fe20003800000 */
.L_x_149:
[----:B------:R-:W-:Y:S01]  /*11130*/  IMAD.MOV.U32 R13, RZ, RZ, R9 ;  /* 0x000000ffff0d7224 */ /* 0x000fe200078e0009 */
[----:B------:R-:W-:Y:S01]  /*11140*/  MOV R12, 0x1 ;  /* 0x00000001000c7802 */ /* 0x000fe20000000f00 */
[----:B------:R-:W-:-:S07]  /*11150*/  IMAD.MOV.U32 R2, RZ, RZ, R14 ;  /* 0x000000ffff027224 */ /* 0x000fce00078e000e */
[----:B------:R-:W-:Y:S05]  /*11160*/  WARPSYNC.COLLECTIVE R15, `(.L_x_150) ;  /* 0x000000000f087348 */ /* 0x000fea0003c00000 */
[----:B------:R0:W1:Y:S02]  /*11170*/  SHFL.IDX P6, R14, R13, R12, R11 ;  /* 0x0000000c0d0e7389 */ /* 0x00006400000c000b */
[----:B01----:R-:W-:Y:S01]  /*11180*/  ENDCOLLECTIVE ;  /* 0x000000000000791b */ /* 0x003fe20003800000 */
.L_x_150:
[----:B------:R-:W-:-:S05]  /*11190*/  IADD3 R2, P0, R35, R2, RZ ;  /* 0x0000000223027210 */ /* 0x000fca0007f1e0ff */
[----:B------:R-:W-:-:S05]  /*111a0*/  IMAD.X R3, RZ, RZ, R3, P0 ;  /* 0x000000ffff037224 */ /* 0x000fca00000e0603 */
[----:B------:R-:W-:Y:S01]  /*111b0*/  @!PT LDS RZ, [RZ] ;  /* 0x00000000fffff984 */ /* 0x000fe20000000800 */
[----:B------:R-:W-:Y:S01]  /*111c0*/  @!PT LDS RZ, [RZ] ;  /* 0x00000000fffff984 */ /* 0x000fe20000000800 */
[----:B------:R-:W-:Y:S01]  /*111d0*/  @!PT LDS RZ, [RZ] ;  /* 0x00000000fffff984 */ /* 0x000fe20000000800 */
[----:B------:R-:W-:Y:S01]  /*111e0*/  LDGSTS.E.BYPASS.LTC128B.128 [R20+0xa400], desc[UR48][R2.64], !P3 ;  /* 0x0a40000002147fae */ /* 0x000fe2000d901d70 */
[----:B------:R-:W-:-:S03]  /*111f0*/  IMAD.MOV.U32 R13, RZ, RZ, R8 ;  /* 0x000000ffff0d7224 */ /* 0x000fc600078e0008 */
[----:B------:R0:W-:Y:S02]  /*11200*/  LDGSTS.E.BYPASS.LTC128B.128 [R21+0xa400], desc[UR48][R2.64+0x40], !P1 ;  /* 0x0a40004002157fae */ /* 0x0001e4000c901d70 */
[----:B0-----:R-:W-:-:S07]  /*11210*/  IMAD.MOV.U32 R3, RZ, RZ, R14 ;  /* 0x000000ffff037224 */ /* 0x001fce00078e000e */
[----:B------:R-:W-:Y:S05]  /*11220*/  WARPSYNC.COLLECTIVE R15, `(.L_x_151) ;  /* 0x000000000f087348 */ /* 0x000fea0003c00000 */
[----:B------:R0:W1:Y:S02]  /*11230*/  SHFL.IDX P6, R14, R13, R12, R11 ;  /* 0x0000000c0d0e7389 */ /* 0x00006400000c000b */
[----:B01----:R-:W-:Y:S01]  /*11240*/  ENDCOLLECTIVE ;  /* 0x000000000000791b */ /* 0x003fe20003800000 */
.L_x_151:
[----:B------:R-:W-:Y:S01]  /*11250*/  IMAD.MOV.U32 R13, RZ, RZ, R9 ;  /* 0x000000ffff0d7224 */ /* 0x000fe200078e0009 */
[----:B------:R-:W-:Y:S01]  /*11260*/  MOV R12, 0x2 ;  /* 0x00000002000c7802 */ /* 0x000fe20000000f00 */
[----:B------:R-:W-:-:S07]  /*11270*/  IMAD.MOV.U32 R2, RZ, RZ, R14 ;  /* 0x000000ffff027224 */ /* 0x000fce00078e000e */
[----:B------:R-:W-:Y:S05]  /*11280*/  WARPSYNC.COLLECTIVE R15, `(.L_x_152) ;  /* 0x000000000f087348 */ /* 0x000fea0003c00000 */
[----:B------:R0:W1:Y:S02]  /*11290*/  SHFL.IDX P6, R14, R13, R12, R11 ;  /* 0x0000000c0d0e7389 */ /* 0x00006400000c000b */
[----:B01----:R-:W-:Y:S01]  /*112a0*/  ENDCOLLECTIVE ;  /* 0x000000000000791b */ /* 0x003fe20003800000 */
.L_x_152:
        /* <DEDUP_REMOVED lines=12> */
.L_x_153:
[----:B------:R-:W-:Y:S01]  /*11370*/  IMAD.MOV.U32 R13, RZ, RZ, R9 ;  /* 0x000000ffff0d7224 */ /* 0x000fe200078e0009 */
[----:B------:R-:W-:Y:S01]  /*11380*/  MOV R12, 0x3 ;  /* 0x00000003000c7802 */ /* 0x000fe20000000f00 */
[----:B------:R-:W-:-:S07]  /*11390*/  IMAD.MOV.U32 R2, RZ, RZ, R14 ;  /* 0x000000ffff027224 */ /* 0x000fce00078e000e */
[----:B------:R-:W-:Y:S05]  /*113a0*/  WARPSYNC.COLLECTIVE R15, `(.L_x_154) ;  /* 0x000000000f087348 */ /* 0x000fea0003c00000 */
[----:B------:R0:W1:Y:S02]  /*113b0*/  SHFL.IDX P6, R14, R13, R12, R11 ;  /* 0x0000000c0d0e7389 */ /* 0x00006400000c000b */
[----:B01----:R-:W-:Y:S01]  /*113c0*/  ENDCOLLECTIVE ;  /* 0x000000000000791b */ /* 0x003fe20003800000 */
.L_x_154:
        /* <DEDUP_REMOVED lines=12> */
.L_x_155:
[----:B------:R-:W-:Y:S01]  /*11490*/  IMAD.MOV.U32 R13, RZ, RZ, R23 ;  /* 0x000000ffff0d7224 */ /* 0x000fe200078e0017 */
[----:B------:R-:W-:Y:S01]  /*114a0*/  MOV R12, RZ ;  /* 0x000000ff000c7202 */ /* 0x000fe20000000f00 */
[----:B------:R-:W-:-:S07]  /*114b0*/  IMAD.MOV.U32 R2, RZ, RZ, R14 ;  /* 0x000000ffff027224 */ /* 0x000fce00078e000e */
[----:B------:R-:W-:Y:S05]  /*114c0*/  WARPSYNC.COLLECTIVE R15, `(.L_x_156) ;  /* 0x000000000f087348 */ /* 0x000fea0003c00000 */
[----:B------:R0:W1:Y:S02]  /*114d0*/  SHFL.IDX P6, R14, R13, R12, R11 ;  /* 0x0000000c0d0e7389 */ /* 0x00006400000c000b */
[----:B01----:R-:W-:Y:S01]  /*114e0*/  ENDCOLLECTIVE ;  /* 0x000000000000791b */ /* 0x003fe20003800000 */
.L_x_156:
        /* <DEDUP_REMOVED lines=12> */
.L_x_157:
[----:B------:R-:W-:Y:S01]  /*115b0*/  IMAD.MOV.U32 R2, RZ, RZ, R14 ;  /* 0x000000ffff027224 */ /* 0x000fe200078e000e */
[----:B------:R-:W-:Y:S06]  /*115c0*/  BRA `(.L_x_158) ;  /* 0xffffffc800c47947 */ /* 0x000fec000383ffff */
.L_x_73:
[----:B---3--:R3:W4:Y:S02]  /*115d0*/  SYNCS.PHASECHK.TRANS64.TRYWAIT P0, [R0+URZ+0x29840], R28 ;  /* 0x0298401c000075a7 */ /* 0x008724000800017f */
[----:B----4-:R-:W-:Y:S05]  /*115e0*/  @!P0 NANOSLEEP.SYNCS 0x989680 ;  /* 0x009896800000895d */ /* 0x010fea0003900000 */
[----:B------:R-:W4:Y:S02]  /*115f0*/  @!P0 SYNCS.PHASECHK.TRANS64 P0, [R0+URZ+0x29840], R28 ;  /* 0x0298401c000085a7 */ /* 0x000f24000800007f */
[----:B----4-:R-:W-:Y:S05]  /*11600*/  @!P0 BRA `(.L_x_73) ;  /* 0xfffffffc00f08947 */ /* 0x010fea000383ffff */
[----:B------:R-:W-:Y:S05]  /*11610*/  BRA `(.L_x_159) ;  /* 0xffffffcc00187947 */ /* 0x000fea000383ffff */
.L_x_74:
[----:B------:R-:W-:Y:S01]  /*11620*/  BSSY B0, `(.L_x_160) ;  /* 0x0000008000007945 */ /* 0x000fe20003800000 */
[----:B------:R-:W-:Y:S01]  /*11630*/  IMAD.MOV.U32 R13, RZ, RZ, R7 ;  /* 0x000000ffff0d7224 */ /* 0x000fe200078e0007 */
[----:B------:R-:W-:Y:S01]  /*11640*/  MOV R11, 0x1c1f ;  /* 0x00001c1f000b7802 */ /* 0x000fe20000000f00 */
[----:B------:R-:W-:Y:S02]  /*11650*/  IMAD.MOV.U32 R12, RZ, RZ, RZ ;  /* 0x000000ffff0c7224 */ /* 0x000fe400078e00ff */
[----:B------:R-:W-:-:S07]  /*11660*/  IMAD.MOV.U32 R15, RZ, RZ, -0x1 ;  /* 0xffffffffff0f7424 */ /* 0x000fce00078e00ff */
[----:B0123--:R-:W-:Y:S05]  /*11670*/  WARPSYNC.COLLECTIVE R15, `(.L_x_161) ;  /* 0x000000000f087348 */ /* 0x00ffea0003c00000 */
[----:B------:R4:W0:Y:S02]  /*11680*/  SHFL.IDX P6, R14, R13, R12, R11 ;  /* 0x0000000c0d0e7389 */ /* 0x00082400000c000b */
[----:B01234-:R-:W-:Y:S01]  /*11690*/  ENDCOLLECTIVE ;  /* 0x000000000000791b */ /* 0x01ffe20003800000 */
.L_x_161:
[----:B------:R-:W-:Y:S05]  /*116a0*/  BSYNC B0 ;  /* 0x0000000000007941 */ /* 0x000fea0003800000 */
.L_x_160:
[----:B------:R-:W-:Y:S01]  /*116b0*/  IMAD.MOV.U32 R13, RZ, RZ, R6 ;  /* 0x000000ffff0d7224 */ /* 0x000fe200078e0006 */
[----:B------:R-:W-:Y:S01]  /*116c0*/  MOV R15, 0xffffffff ;  /* 0xffffffff000f7802 */ /* 0x000fe20000000f00 */
[----:B------:R-:W-:Y:S02]  /*116d0*/  IMAD.MOV.U32 R12, RZ, RZ, RZ ;  /* 0x000000ffff0c7224 */ /* 0x000fe400078e00ff */
[----:B------:R-:W-:Y:S02]  /*116e0*/  IMAD.MOV.U32 R11, RZ, RZ, 0x1c1f ;  /* 0x00001c1fff0b7424 */ /* 0x000fe400078e00ff */
[----:B------:R-:W-:Y:S02]  /*116f0*/  IMAD.MOV.U32 R3, RZ, RZ, R14 ;  /* 0x000000ffff037224 */ /* 0x000fe400078e000e */
[----:B------:R-:W-:-:S07]  /*11700*/  VIADD R9, R9, UR41 ;  /* 0x0000002909097c36 */ /* 0x000fce0008000000 */
[----:B------:R-:W-:Y:S05]  /*11710*/  WARPSYNC.COLLECTIVE R15, `(.L_x_162) ;  /* 0x000000000f087348 */ /* 0x000fea0003c00000 */
[----:B------:R0:W1:Y:S02]  /*11720*/  SHFL.IDX P6, R14, R13, R12, R11 ;  /* 0x0000000c0d0e7389 */ /* 0x00006400000c000b */
[----:B01----:R-:W-:Y:S01]  /*11730*/  ENDCOLLECTIVE ;  /* 0x000000000000791b */ /* 0x003fe20003800000 */
.L_x_162:
[----:B------:R-:W-:Y:S02]  /*11740*/  IMAD.MOV.U32 R13, RZ, RZ, R7 ;  /* 0x000000ffff0d7224 */ /* 0x000fe400078e0007 */
[----:B------:R-:W-:Y:S01]  /*11750*/  IMAD.MOV.U32 R12, RZ, RZ, 0x1 ;  /* 0x00000001ff0c7424 */ /* 0x000fe200078e00ff */
[----:B------:R-:W-:-:S13]  /*11760*/  IADD3 R2, P0, R35, R14, RZ ;  /* 0x0000000e23027210 */ /* 0x000fda0007f1e0ff */
[----:B------:R-:W-:Y:S05]  /*11770*/  WARPSYNC.COLLECTIVE R15, `(.L_x_163) ;  /* 0x000000000f087348 */ /* 0x000fea0003c00000 */
[----:B------:R0:W1:Y:S02]  /*11780*/  SHFL.IDX P6, R14, R13, R12, R11 ;  /* 0x0000000c0d0e7389 */ /* 0x00006400000c000b */
[----:B01----:R-:W-:Y:S01]  /*11790*/  ENDCOLLECTIVE ;  /* 0x000000000000791b */ /* 0x003fe20003800000 */
.L_x_163:
[----:B------:R-:W-:-:S05]  /*117a0*/  IMAD.X R3, RZ, RZ, R3, P0 ;  /* 0x000000ffff037224 */ /* 0x000fca00000e0603 */
[----:B------:R-:W-:Y:S01]  /*117b0*/  @!PT LDS RZ, [RZ] ;  /* 0x00000000fffff984 */ /* 0x000fe20000000800 */
[----:B------:R-:W-:Y:S01]  /*117c0*/  @!PT LDS RZ, [RZ] ;  /* 0x00000000fffff984 */ /* 0x000fe20000000800 */
[----:B------:R-:W-:Y:S01]  /*117d0*/  @!PT LDS RZ, [RZ] ;  /* 0x00000000fffff984 */ /* 0x000fe20000000800 */
[----:B------:R-:W-:Y:S04]  /*117e0*/  LDGSTS.E.BYPASS.LTC128B.128 [R9+0x1a400], desc[UR48][R2.64], !P4 ;  /* 0x1a40000002097fae */ /* 0x000fe8000e101d70 */
[----:B------:R-:W-:Y:S01]  /*117f0*/  LDGSTS.E.BYPASS.LTC128B.128 [R9+0x1cc00], desc[UR48][R2.64+0x40], !P3 ;  /* 0x1cc0004002097fae */ /* 0x000fe2000d901d70 */
[----:B------:R-:W-:-:S03]  /*11800*/  MOV R13, R6 ;  /* 0x00000006000d7202 */ /* 0x000fc60000000f00 */
[----:B------:R0:W-:Y:S02]  /*11810*/  LDGSTS.E.BYPASS.LTC128B.128 [R9+0x1f400], desc[UR48][R2.64+0x80], !P1 ;  /* 0x1f40008002097fae */ /* 0x0001e4000c901d70 */
[----:B0-----:R-:W-:-:S07]  /*11820*/  IMAD.MOV.U32 R3, RZ, RZ, R14 ;  /* 0x000000ffff037224 */ /* 0x001fce00078e000e */
[----:B------:R-:W-:Y:S05]  /*11830*/  WARPSYNC.COLLECTIVE R15, `(.L_x_164) ;  /* 0x000000000f087348 */ /* 0x000fea0003c00000 */
[----:B------:R0:W1:Y:S02]  /*11840*/  SHFL.IDX P6, R14, R13, R12, R11 ;  /* 0x0000000c0d0e7389 */ /* 0x00006400000c000b */
[----:B01----:R-:W-:Y:S01]  /*11850*/  ENDCOLLECTIVE ;  /* 0x000000000000791b */ /* 0x003fe20003800000 */
.L_x_164:
[----:B------:R-:W-:Y:S02]  /*11860*/  IMAD.MOV.U32 R13, RZ, RZ, R7 ;  /* 0x000000ffff0d7224 */ /* 0x000fe400078e0007 */
[----:B------:R-:W-:Y:S01]  /*11870*/  IMAD.MOV.U32 R12, RZ, RZ, 0x2 ;  /* 0x00000002ff0c7424 */ /* 0x000fe200078e00ff */
[----:B------:R-:W-:-:S13]  /*11880*/  IADD3 R2, P0, R35, R14, RZ ;  /* 0x0000000e23027210 */ /* 0x000fda0007f1e0ff */
[----:B------:R-:W-:Y:S05]  /*11890*/  WARPSYNC.COLLECTIVE R15, `(.L_x_165) ;  /* 0x000000000f087348 */ /* 0x000fea0003c00000 */
[----:B------:R0:W1:Y:S02]  /*118a0*/  SHFL.IDX P6, R14, R13, R12, R11 ;  /* 0x0000000c0d0e7389 */ /* 0x00006400000c000b */
[----:B01----:R-:W-:Y:S01]  /*118b0*/  ENDCOLLECTIVE ;  /* 0x000000000000791b */ /* 0x003fe20003800000 */
.L_x_165:
[----:B------:R-:W-:-:S05]  /*118c0*/  IMAD.X R3, RZ, RZ, R3, P0 ;  /* 0x000000ffff037224 */ /* 0x000fca00000e0603 */
[----:B------:R-:W-:Y:S01]  /*118d0*/  @!PT LDS RZ, [RZ] ;  /* 0x00000000fffff984 */ /* 0x000fe20000000800 */
[----:B------:R-:W-:Y:S01]  /*118e0*/  @!PT LDS RZ, [RZ] ;  /* 0x00000000fffff984 */ /* 0x000fe20000000800 */
[----:B------:R-:W-:Y:S01]  /*118f0*/  @!PT LDS RZ, [RZ] ;  /* 0x00000000fffff984 */ /* 0x000fe20000000800 */
[----:B------:R0:W-:Y:S04]  /*11900*/  LDGSTS.E.BYPASS.LTC128B.128 [R9+0x1ac00], desc[UR48][R2.64], !P4 ;  /* 0x1ac0000002097fae */ /* 0x0001e8000e101d70 */
[----:B------:R0:W-:Y:S01]  /*11910*/  LDGSTS.E.BYPASS.LTC128B.128 [R9+0x1d400], desc[UR48][R2.64+0x40], !P3 ;  /* 0x1d40004002097fae */ /* 0x0001e2000d901d70 */
[----:B------:R-:W-:-:S03]  /*11920*/  IMAD.MOV.U32 R13, RZ, RZ, R6 ;  /* 0x000000ffff0d7224 */ /* 0x000fc600078e0006 */
[----:B------:R0:W-:Y:S01]  /*11930*/  LDGSTS.E.BYPASS.LTC128B.128 [R9+0x1fc00], desc[UR48][R2.64+0x80], !P1 ;  /* 0x1fc0008002097fae */ /* 0x0001e2000c901d70 */
[----:B------:R-:W-:-:S07]  /*11940*/  IMAD.MOV.U32 R5, RZ, RZ, R14 ;  /* 0x000000ffff057224 */ /* 0x000fce00078e000e */
[----:B0-----:R-:W-:Y:S05]  /*11950*/  WARPSYNC.COLLECTIVE R15, `(.L_x_166) ;  /* 0x000000000f087348 */ /* 0x001fea0003c00000 */
[----:B------:R1:W2:Y:S02]  /*11960*/  SHFL.IDX P6, R14, R13, R12, R11 ;  /* 0x0000000c0d0e7389 */ /* 0x0002a400000c000b */
[----:B012---:R-:W-:Y:S01]  /*11970*/  ENDCOLLECTIVE ;  /* 0x000000000000791b */ /* 0x007fe20003800000 */
.L_x_166:
[----:B------:R-:W-:Y:S02]  /*11980*/  IMAD.MOV.U32 R13, RZ, RZ, R7 ;  /* 0x000000ffff0d7224 */ /* 0x000fe400078e0007 */
[----:B------:R-:W-:Y:S01]  /*11990*/  IMAD.MOV.U32 R12, RZ, RZ, 0x3 ;  /* 0x00000003ff0c7424 */ /* 0x000fe200078e00ff */
[----:B------:R-:W-:-:S13]  /*119a0*/  IADD3 R2, P0, R35, R14, RZ ;  /* 0x0000000e23027210 */ /* 0x000fda0007f1e0ff */
[----:B------:R-:W-:Y:S05]  /*119b0*/  WARPSYNC.COLLECTIVE R15, `(.L_x_167) ;  /* 0x000000000f087348 */ /* 0x000fea0003c00000 */
[----:B------:R0:W1:Y:S02]  /*119c0*/  SHFL.IDX P6, R14, R13, R12, R11 ;  /* 0x0000000c0d0e7389 */ /* 0x00006400000c000b */
[----:B01----:R-:W-:Y:S01]  /*119d0*/  ENDCOLLECTIVE ;  /* 0x000000000000791b */ /* 0x003fe20003800000 */
.L_x_167:
[----:B------:R-:W-:-:S05]  /*119e0*/  IADD3.X R3, RZ, R5, RZ, P0, !PT ;  /* 0x00000005ff037210 */ /* 0x000fca00007fe4ff */
        /* <DEDUP_REMOVED lines=11> */
.L_x_168:
[----:B------:R-:W-:Y:S02]  /*11aa0*/  IMAD.MOV.U32 R13, RZ, RZ, R20 ;  /* 0x000000ffff0d7224 */ /* 0x000fe400078e0014 */
[----:B------:R-:W-:Y:S02]  /*11ab0*/  IMAD.MOV.U32 R12, RZ, RZ, RZ ;  /* 0x000000ffff0c7224 */ /* 0x000fe400078e00ff */
[----:B------:R-:W-:-:S07]  /*11ac0*/  IMAD.MOV.U32 R2, RZ, RZ, R14 ;  /* 0x000000ffff027224 */ /* 0x000fce00078e000e */
[----:B------:R-:W-:Y:S05]  /*11ad0*/  WARPSYNC.COLLECTIVE R15, `(.L_x_169) ;  /* 0x000000000f087348 */ /* 0x000fea0003c00000 */
[----:B------:R0:W1:Y:S02]  /*11ae0*/  SHFL.IDX P6, R14, R13, R12, R11 ;  /* 0x0000000c0d0e7389 */ /* 0x00006400000c000b */
[----:B01----:R-:W-:Y:S01]  /*11af0*/  ENDCOLLECTIVE ;  /* 0x000000000000791b */ /* 0x003fe20003800000 */
.L_x_169:
[----:B------:R-:W-:-:S04]  /*11b00*/  IADD3 R2, P0, R35, R2, RZ ;  /* 0x0000000223027210 */ /* 0x000fc80007f1e0ff */
[----:B------:R-:W-:-:S05]  /*11b10*/  IADD3.X R3, RZ, R7, RZ, P0, !PT ;  /* 0x00000007ff037210 */ /* 0x000fca00007fe4ff */
[----:B------:R-:W-:Y:S01]  /*11b20*/  @!PT LDS RZ, [RZ] ;  /* 0x00000000fffff984 */ /* 0x000fe20000000800 */
[----:B------:R-:W-:Y:S01]  /*11b30*/  @!PT LDS RZ, [RZ] ;  /* 0x00000000fffff984 */ /* 0x000fe20000000800 */
[----:B------:R-:W-:Y:S01]  /*11b40*/  @!PT LDS RZ, [RZ] ;  /* 0x00000000fffff984 */ /* 0x000fe20000000800 */
[----:B------:R0:W-:Y:S01]  /*11b50*/  LDGSTS.E.BYPASS.LTC128B.128 [R9+0x1bc00], desc[UR48][R2.64], !P4 ;  /* 0x1bc0000002097fae */ /* 0x0001e2000e101d70 */
[----:B------:R-:W-:-:S03]  /*11b60*/  IMAD.MOV.U32 R13, RZ, RZ, R8 ;  /* 0x000000ffff0d7224 */ /* 0x000fc600078e0008 */
[----:B------:R0:W-:Y:S04]  /*11b70*/  LDGSTS.E.BYPASS.LTC128B.128 [R9+0x1e400], desc[UR48][R2.64+0x40], !P3 ;  /* 0x1e40004002097fae */ /* 0x0001e8000d901d70 */
[----:B------:R0:W-:Y:S01]  /*11b80*/  LDGSTS.E.BYPASS.LTC128B.128 [R9+0x20c00], desc[UR48][R2.64+0x80], !P1 ;  /* 0x20c0008002097fae */ /* 0x0001e2000c901d70 */
[----:B------:R-:W-:-:S07]  /*11b90*/  IMAD.MOV.U32 R20, RZ, RZ, R14 ;  /* 0x000000ffff147224 */ /* 0x000fce00078e000e */
[----:B0-----:R-:W-:Y:S05]  /*11ba0*/  WARPSYNC.COLLECTIVE R15, `(.L_x_170) ;  /* 0x000000000f087348 */ /* 0x001fea0003c00000 */
[----:B------:R1:W2:Y:S02]  /*11bb0*/  SHFL.IDX P6, R14, R13, R12, R11 ;  /* 0x0000000c0d0e7389 */ /* 0x0002a400000c000b */
[----:B012---:R-:W-:Y:S01]  /*11bc0*/  ENDCOLLECTIVE ;  /* 0x000000000000791b */ /* 0x007fe20003800000 */
.L_x_170:
[----:B------:R-:W-:Y:S05]  /*11bd0*/  BRA `(.L_x_171) ;  /* 0xffffffc800b47947 */ /* 0x000fea000383ffff */
.L_x_79:
[----:B0-----:R0:W2:Y:S02]  /*11be0*/  SYNCS.PHASECHK.TRANS64.TRYWAIT P1, [R0+URZ+0x29870], R3 ;  /* 0x02987003000075a7 */ /* 0x0010a4000802017f */
[----:B--2---:R-:W-:Y:S05]  /*11bf0*/  @!P1 NANOSLEEP.SYNCS 0x989680 ;  /* 0x009896800000995d */ /* 0x004fea0003900000 */
[----:B------:R-:W2:Y:S02]  /*11c00*/  @!P1 SYNCS.PHASECHK.TRANS64 P1, [R0+URZ+0x29870], R3 ;  /* 0x02987003000095a7 */ /* 0x000ea4000802007f */
[----:B--2---:R-:W-:Y:S05]  /*11c10*/  @!P1 BRA `(.L_x_79) ;  /* 0xfffffffc00f09947 */ /* 0x004fea000383ffff */
[----:B------:R-:W-:Y:S05]  /*11c20*/  BRA `(.L_x_172) ;  /* 0xffffffcc00207947 */ /* 0x000fea000383ffff */
.L_x_81:
[----:B0-----:R0:W2:Y:S02]  /*11c30*/  SYNCS.PHASECHK.TRANS64.TRYWAIT P1, [R0+URZ+0x29860], R3 ;  /* 0x02986003000075a7 */ /* 0x0010a4000802017f */
[----:B--2---:R-:W-:Y:S05]  /*11c40*/  @!P1 NANOSLEEP.SYNCS 0x989680 ;  /* 0x009896800000995d */ /* 0x004fea0003900000 */
[----:B------:R-:W2:Y:S02]  /*11c50*/  @!P1 SYNCS.PHASECHK.TRANS64 P1, [R0+URZ+0x29860], R3 ;  /* 0x02986003000095a7 */ /* 0x000ea4000802007f */
[----:B--2---:R-:W-:Y:S05]  /*11c60*/  @!P1 BRA `(.L_x_81) ;  /* 0xfffffffc00f09947 */ /* 0x004fea000383ffff */
[----:B------:R-:W-:Y:S05]  /*11c70*/  BRA `(.L_x_173) ;  /* 0xffffffcc00307947 */ /* 0x000fea000383ffff */
.L_x_87:
[----:B0-----:R0:W1:Y:S02]  /*11c80*/  SYNCS.PHASECHK.TRANS64.TRYWAIT P0, [R3+URZ+0x29870], R0 ;  /* 0x02987000030075a7 */ /* 0x001064000800017f */
[----:B-1----:R-:W-:Y:S05]  /*11c90*/  @!P0 NANOSLEEP.SYNCS 0x989680 ;  /* 0x009896800000895d */ /* 0x002fea0003900000 */
[----:B------:R-:W1:Y:S02]  /*11ca0*/  @!P0 SYNCS.PHASECHK.TRANS64 P0, [R3+URZ+0x29870], R0 ;  /* 0x02987000030085a7 */ /* 0x000e64000800007f */
[----:B-1----:R-:W-:Y:S05]  /*11cb0*/  @!P0 BRA `(.L_x_87) ;  /* 0xfffffffc00f08947 */ /* 0x002fea000383ffff */
[----:B------:R-:W-:Y:S05]  /*11cc0*/  BRA `(.L_x_174) ;  /* 0xffffffd000ac7947 */ /* 0x000fea000383ffff */
.L_x_89:
[----:B0-----:R0:W1:Y:S02]  /*11cd0*/  SYNCS.PHASECHK.TRANS64.TRYWAIT P0, [R3+URZ+0x29860], R0 ;  /* 0x02986000030075a7 */ /* 0x001064000800017f */
[----:B-1----:R-:W-:Y:S05]  /*11ce0*/  @!P0 NANOSLEEP.SYNCS 0x989680 ;  /* 0x009896800000895d */ /* 0x002fea0003900000 */
[----:B------:R-:W1:Y:S02]  /*11cf0*/  @!P0 SYNCS.PHASECHK.TRANS64 P0, [R3+URZ+0x29860], R0 ;  /* 0x02986000030085a7 */ /* 0x000e64000800007f */
[----:B-1----:R-:W-:Y:S05]  /*11d00*/  @!P0 BRA `(.L_x_89) ;  /* 0xfffffffc00f08947 */ /* 0x002fea000383ffff */
[----:B------:R-:W-:Y:S05]  /*11d10*/  BRA `(.L_x_175) ;  /* 0xffffffd000bc7947 */ /* 0x000fea000383ffff */
.L_x_93:
[----:B0-----:R0:W1:Y:S02]  /*11d20*/  SYNCS.PHASECHK.TRANS64.TRYWAIT P0, [R4+URZ+0x29820], R0 ;  /* 0x02982000040075a7 */ /* 0x001064000800017f */
[----:B-1----:R-:W-:Y:S05]  /*11d30*/  @!P0 NANOSLEEP.SYNCS 0x989680 ;  /* 0x009896800000895d */ /* 0x002fea0003900000 */
[----:B------:R-:W1:Y:S02]  /*11d40*/  @!P0 SYNCS.PHASECHK.TRANS64 P0, [R4+URZ+0x29820], R0 ;  /* 0x02982000040085a7 */ /* 0x000e64000800007f */
[----:B-1----:R-:W-:Y:S05]  /*11d50*/  @!P0 BRA `(.L_x_93) ;  /* 0xfffffffc00f08947 */ /* 0x002fea000383ffff */
[----:B------:R-:W-:Y:S05]  /*11d60*/  BRA `(.L_x_176) ;  /* 0xffffffd8004c7947 */ /* 0x000fea000383ffff */
.L_x_97:
[----:B0-----:R0:W1:Y:S02]  /*11d70*/  SYNCS.PHASECHK.TRANS64.TRYWAIT P1, [R3+URZ+0x29840], R2 ;  /* 0x02984002030075a7 */ /* 0x001064000802017f */
[----:B-1----:R-:W-:Y:S05]  /*11d80*/  @!P1 NANOSLEEP.SYNCS 0x989680 ;  /* 0x009896800000995d */ /* 0x002fea0003900000 */
[----:B------:R-:W1:Y:S02]  /*11d90*/  @!P1 SYNCS.PHASECHK.TRANS64 P1, [R3+URZ+0x29840], R2 ;  /* 0x02984002030095a7 */ /* 0x000e64000802007f */
[----:B-1----:R-:W-:Y:S05]  /*11da0*/  @!P1 BRA `(.L_x_97) ;  /* 0xfffffffc00f09947 */ /* 0x002fea000383ffff */
[----:B------:R-:W-:Y:S05]  /*11db0*/  BRA `(.L_x_177) ;  /* 0xffffffd8008c7947 */ /* 0x000fea000383ffff */
.L_x_99:
[----:B-1----:R1:W2:Y:S02]  /*11dc0*/  SYNCS.PHASECHK.TRANS64.TRYWAIT P1, [R19+URZ+0x29840], R0 ;  /* 0x02984000130075a7 */ /* 0x0022a4000802017f */
[----:B--2---:R-:W-:Y:S05]  /*11dd0*/  @!P1 NANOSLEEP.SYNCS 0x989680 ;  /* 0x009896800000995d */ /* 0x004fea0003900000 */
[----:B------:R-:W2:Y:S02]  /*11de0*/  @!P1 SYNCS.PHASECHK.TRANS64 P1, [R19+URZ+0x29840], R0 ;  /* 0x02984000130095a7 */ /* 0x000ea4000802007f */
[----:B--2---:R-:W-:Y:S05]  /*11df0*/  @!P1 BRA `(.L_x_99) ;  /* 0xfffffffc00f09947 */ /* 0x004fea000383ffff */
[----:B------:R-:W-:Y:S05]  /*11e00*/  BRA `(.L_x_178) ;  /* 0xffffffd800987947 */ /* 0x000fea000383ffff */
.L_x_101:
[----:B--2---:R2:W3:Y:S02]  /*11e10*/  SYNCS.PHASECHK.TRANS64.TRYWAIT P1, [R3+URZ+0x29860], R2 ;  /* 0x02986002030075a7 */ /* 0x0044e4000802017f */
[----:B---3--:R-:W-:Y:S05]  /*11e20*/  @!P1 NANOSLEEP.SYNCS 0x989680 ;  /* 0x009896800000995d */ /* 0x008fea0003900000 */
[----:B------:R-:W3:Y:S02]  /*11e30*/  @!P1 SYNCS.PHASECHK.TRANS64 P1, [R3+URZ+0x29860], R2 ;  /* 0x02986002030095a7 */ /* 0x000ee4000802007f */
[----:B---3--:R-:W-:Y:S05]  /*11e40*/  @!P1 BRA `(.L_x_101) ;  /* 0xfffffffc00f09947 */ /* 0x008fea000383ffff */
[----:B------:R-:W-:Y:S05]  /*11e50*/  BRA `(.L_x_179) ;  /* 0xffffffd800947947 */ /* 0x000fea000383ffff */
.L_x_103:
[----:B---3--:R3:W4:Y:S02]  /*11e60*/  SYNCS.PHASECHK.TRANS64.TRYWAIT P1, [R19+URZ+0x29860], R0 ;  /* 0x02986000130075a7 */ /* 0x008724000802017f */
[----:B----4-:R-:W-:Y:S05]  /*11e70*/  @!P1 NANOSLEEP.SYNCS 0x989680 ;  /* 0x009896800000995d */ /* 0x010fea0003900000 */
[----:B------:R-:W4:Y:S02]  /*11e80*/  @!P1 SYNCS.PHASECHK.TRANS64 P1, [R19+URZ+0x29860], R0 ;  /* 0x02986000130095a7 */ /* 0x000f24000802007f */
[----:B----4-:R-:W-:Y:S05]  /*11e90*/  @!P1 BRA `(.L_x_103) ;  /* 0xfffffffc00f09947 */ /* 0x010fea000383ffff */
[----:B------:R-:W-:Y:S05]  /*11ea0*/  BRA `(.L_x_180) ;  /* 0xffffffd800907947 */ /* 0x000fea000383ffff */
.L_x_105:
[----:B----4-:R4:W0:Y:S02]  /*11eb0*/  SYNCS.PHASECHK.TRANS64.TRYWAIT P1, [R3+URZ+0x29880], R2 ;  /* 0x02988002030075a7 */ /* 0x010824000802017f */
[----:B0-----:R-:W-:Y:S05]  /*11ec0*/  @!P1 NANOSLEEP.SYNCS 0x989680 ;  /* 0x009896800000995d */ /* 0x001fea0003900000 */
[----:B------:R-:W0:Y:S02]  /*11ed0*/  @!P1 SYNCS.PHASECHK.TRANS64 P1, [R3+URZ+0x29880], R2 ;  /* 0x02988002030095a7 */ /* 0x000e24000802007f */
[----:B0-----:R-:W-:Y:S05]  /*11ee0*/  @!P1 BRA `(.L_x_105) ;  /* 0xfffffffc00f09947 */ /* 0x001fea000383ffff */
[----:B------:R-:W-:Y:S05]  /*11ef0*/  BRA `(.L_x_181) ;  /* 0xffffffd8008c7947 */ /* 0x000fea000383ffff */
.L_x_182:
[----:B------:R-:W-:-:S00]  /*11f00*/  BRA `(.L_x_182) ;  /* 0xfffffffc00fc7947 */ /* 0x000fc0000383ffff */
[----:B------:R-:W-:-:S00]  /*11f10*/  NOP ;  /* 0x0000000000007918 */ /* 0x000fc00000000000 */
        /* <DEDUP_REMOVED lines=14> */
.L_x_3190:


//--------------------- .text._ZN7cutlass13device_kernelIN5flash11enable_sm90INS1_16FlashAttnFwdSm90INS1_25CollectiveMainloopFwdSm90ILi2EN4cute5tupleIJNS5_1CILi1EEES8_S8_EEENS6_IJNS7_ILi128EEENS7_ILi160EEENS7_ILi192EEEEEELi128ENS_12float_e4m3_tEfNS_4arch4Sm90ELb0ELb0ELb1ELb1ELb1ELb0ELb0ELb1ELb1ELb1ELb0ELb0EEENS1_21CollectiveEpilogueFwdINS6_IJSA_SA_SB_EEES9_NS_10bfloat16_tESG_Li256ELb1ELb1ELb0ELb1EEENS1_36VarlenDynamicPersistentTileSchedulerILi128ELi160ELi256ELi128ELb0ELb1ELb1ELb0ELb1ELb1EEEEEEEEEvNT_6ParamsE --------------------------
	.section	.text._ZN7cutlass13device_kernelIN5flash11enable_sm90INS1_16FlashAttnFwdSm90INS1_25CollectiveMainloopFwdSm90ILi2EN4cute5tupleIJNS5_1CILi1EEES8_S8_EEENS6_IJNS7_ILi128EEENS7_ILi160EEENS7_ILi192EEEEEELi128ENS_12float_e4m3_tEfNS_4arch4Sm90ELb0ELb0ELb1ELb1ELb1ELb0ELb0ELb1ELb1ELb1ELb0ELb0EEENS1_21CollectiveEpilogueFwdINS6_IJSA_SA_SB_EEES9_NS_10bfloat16_tESG_Li256ELb1ELb1ELb0ELb1EEENS1_36VarlenDynamicPersistentTileSchedulerILi128ELi160ELi256ELi128ELb0ELb1ELb1ELb0ELb1ELb1EEEEEEEEEvNT_6ParamsE,"ax",@progbits
	.align	128
.text._ZN7cutlass13device_kernelIN5flash11enable_sm90INS1_16FlashAttnFwdSm90INS1_25CollectiveMainloopFwdSm90ILi2EN4cute5tupleIJNS5_1CILi1EEES8_S8_EEENS6_IJNS7_ILi128EEENS7_ILi160EEENS7_ILi192EEEEEELi128ENS_12float_e4m3_tEfNS_4arch4Sm90ELb0ELb0ELb1ELb1ELb1ELb0ELb0ELb1ELb1ELb1ELb0ELb0EEENS1_21CollectiveEpilogueFwdINS6_IJSA_SA_SB_EEES9_NS_10bfloat16_tESG_Li256ELb1ELb1ELb0ELb1EEENS1_36VarlenDynamicPersistentTileSchedulerILi128ELi160ELi256ELi128ELb0ELb1ELb1ELb0ELb1ELb1EEEEEEEEEvNT_6ParamsE:
        .type           _ZN7cutlass13device_kernelIN5flash11enable_sm90INS1_16FlashAttnFwdSm90INS1_25CollectiveMainloopFwdSm90ILi2EN4cute5tupleIJNS5_1CILi1EEES8_S8_EEENS6_IJNS7_ILi128EEENS7_ILi160EEENS7_ILi192EEEEEELi128ENS_12float_e4m3_tEfNS_4arch4Sm90ELb0ELb0ELb1ELb1ELb1ELb0ELb0ELb1ELb1ELb1ELb0ELb0EEENS1_21CollectiveEpilogueFwdINS6_IJSA_SA_SB_EEES9_NS_10bfloat16_tESG_Li256ELb1ELb1ELb0ELb1EEENS1_36VarlenDynamicPersistentTileSchedulerILi128ELi160ELi256ELi128ELb0ELb1ELb1ELb0ELb1ELb1EEEEEEEEEvNT_6ParamsE,@function
        .size           _ZN7cutlass13device_kernelIN5flash11enable_sm90INS1_16FlashAttnFwdSm90INS1_25CollectiveMainloopFwdSm90ILi2EN4cute5tupleIJNS5_1CILi1EEES8_S8_EEENS6_IJNS7_ILi128EEENS7_ILi160EEENS7_ILi192EEEEEELi128ENS_12float_e4m3_tEfNS_4arch4Sm90ELb0ELb0ELb1ELb1ELb1ELb0ELb0ELb1ELb1ELb1ELb0ELb0EEENS1_21CollectiveEpilogueFwdINS6_IJSA_SA_SB_EEES9_NS_10bfloat16_tESG_Li256ELb1ELb1ELb0ELb1EEENS1_36VarlenDynamicPersistentTileSchedulerILi128ELi160ELi256ELi128ELb0ELb1ELb1ELb0ELb1ELb1EEEEEEEEEvNT_6ParamsE,(.L_x_3191 - _ZN7cutlass13device_kernelIN5flash11enable_sm90INS1_16FlashAttnFwdSm90INS1_25CollectiveMainloopFwdSm90ILi2EN4cute5tupleIJNS5_1CILi1EEES8_S8_EEENS6_IJNS7_ILi128EEENS7_ILi160EEENS7_ILi192EEEEEELi128ENS_12float_e4m3_tEfNS_4arch4Sm90ELb0ELb0ELb1ELb1ELb1ELb0ELb0ELb1ELb1ELb1ELb0ELb0EEENS1_21CollectiveEpilogueFwdINS6_IJSA_SA_SB_EEES9_NS_10bfloat16_tESG_Li256ELb1ELb1ELb0ELb1EEENS1_36VarlenDynamicPersistentTileSchedulerILi128ELi160ELi256ELi128ELb0ELb1ELb1ELb0ELb1ELb1EEEEEEEEEvNT_6ParamsE)
        .other          _ZN7cutlass13device_kernelIN5flash11enable_sm90INS1_16FlashAttnFwdSm90INS1_25CollectiveMainloopFwdSm90ILi2EN4cute5tupleIJNS5_1CILi1EEES8_S8_EEENS6_IJNS7_ILi128EEENS7_ILi160EEENS7_ILi192EEEEEELi128ENS_12float_e4m3_tEfNS_4arch4Sm90ELb0ELb0ELb1ELb1ELb1ELb0ELb0ELb1ELb1ELb1ELb0ELb0EEENS1_21CollectiveEpilogueFwdINS6_IJSA_SA_SB_EEES9_NS_10bfloat16_tESG_Li256ELb1ELb1ELb0ELb1EEENS1_36VarlenDynamicPersistentTileSchedulerILi128ELi160ELi256ELi128ELb0ELb1ELb1ELb0ELb1ELb1EEEEEEEEEvNT_6ParamsE,@"STO_CUDA_ENTRY STV_DEFAULT"
_ZN7cutlass13device_kernelIN5flash11enable_sm90INS1_16FlashAttnFwdSm90INS1_25CollectiveMainloopFwdSm90ILi2EN4cute5tupleIJNS5_1CILi1EEES8_S8_EEENS6_IJNS7_ILi128EEENS7_ILi160EEENS7_ILi192EEEEEELi128ENS_12float_e4m3_tEfNS_4arch4Sm90ELb0ELb0ELb1ELb1ELb1ELb0ELb0ELb1ELb1ELb1ELb0ELb0EEENS1_21CollectiveEpilogueFwdINS6_IJSA_SA_SB_EEES9_NS_10bfloat16_tESG_Li256ELb1ELb1ELb0ELb1EEENS1_36VarlenDynamicPersistentTileSchedulerILi128ELi160ELi256ELi128ELb0ELb1ELb1ELb0ELb1ELb1EEEEEEEEEvNT_6ParamsE:
        /* <DEDUP_REMOVED lines=45> */
.L_x_183:
        /* <DEDUP_REMOVED lines=22> */
.L_x_184:
        /* <DEDUP_REMOVED lines=18> */
.L_x_185:
        /* <DEDUP_REMOVED lines=22> */
.L_x_186:
[----:B------:R-:W5:Y:S01]  /*06b0*/  SHFL.IDX PT, R3, R0, RZ, 0x1f ;  /* 0x00001fff00037589 */ /* 0x000f6200000e0000 */
[----:B------:R-:W-:Y:S01]  /*06c0*/  R2UR UR9, R4 ;  /* 0x00000000040972ca */ /* 0x000fe200000e0000 */
[----:B------:R-:W-:Y:S01]  /*06d0*/  NOP ;  /* 0x0000000000007918 */ /* 0x000fe20000000000 */
[----:B------:R-:W0:Y:S01]  /*06e0*/  S2R R2, SR_CgaCtaId ;  /* 0x0000000000027919 */ /* 0x000e220000008800 */
        /* <DEDUP_REMOVED lines=20> */
.L_x_187:
        /* <DEDUP_REMOVED lines=8> */
.L_x_189:
[----:B------:R-:W-:-:S08]  /*08b0*/  NOP ;  /* 0x0000000000007918 */ /* 0x000fd00000000000 */
[----:B------:R-:W0:Y:S02]  /*08c0*/  USETMAXREG.TRY_ALLOC.CTAPOOL UP0, 0xe8 ;  /* 0x000000e8000079c8 */ /* 0x000e240008000600 */
[----:B0-----:R-:W-:-:S13]  /*08d0*/  PLOP3.LUT P0, PT, PT, PT, UP0, 0x80, 0x0 ;  /* 0x000000000000781c */ /* 0x001fda0003f0f008 */
[----:B------:R-:W-:Y:S05]  /*08e0*/  @!P0 BRA `(.L_x_189) ;  /* 0xfffffffc00f08947 */ /* 0x000fea000383ffff */
[----:B------:R-:W0:Y:S01]  /*08f0*/  S2R R2, SR_TID.X ;  /* 0x0000000000027919 */ /* 0x000e220000002100 */
[----:B------:R-:W1:Y:S01]  /*0900*/  S2UR UR5, SR_CgaCtaId ;  /* 0x00000000000579c3 */ /* 0x000e620000008800 */
[----:B------:R-:W-:-:S07]  /*0910*/  UMOV UR4, 0x400 ;  /* 0x0000040000047882 */ /* 0x000fce0000000000 */
[----:B------:R-:W-:Y:S06]  /*0920*/  BAR.ARV 0x8, 0x180 ;  /* 0x0206000000007b1d */ /* 0x000fec0000002000 */
[----:B-1----:R-:W-:Y:S01]  /*0930*/  ULEA UR4, UR5, UR4, 0x18 ;  /* 0x0000000405047291 */ /* 0x002fe2000f8ec03f */
[----:B0-----:R-:W-:-:S04]  /*0940*/  LOP3.LUT R0, R2, 0xffffff80, RZ, 0xc0, !PT ;  /* 0xffffff8002007812 */ /* 0x001fc800078ec0ff */
[----:B------:R-:W-:-:S13]  /*0950*/  ISETP.NE.AND P0, PT, R0, 0x80, PT ;  /* 0x000000800000780c */ /* 0x000fda0003f05270 */
[----:B------:R-:W-:Y:S08]  /*0960*/  @!P0 BAR.ARV 0x9, 0x100 ;  /* 0x0244000000008b1d */ /* 0x000ff00000002000 */
[----:B------:R-:W-:Y:S06]  /*0970*/  BAR.SYNC.DEFER_BLOCKING 0x5, 0x180 ;  /* 0x0146000000007b1d */ /* 0x000fec0000010000 */
[----:B------:R-:W0:Y:S01]  /*0980*/  LDS.128 R48, [UR4+0x298d0] ;  /* 0x0298d004ff307984 */ /* 0x000e220008000c00 */
[----:B------:R-:W-:Y:S01]  /*0990*/  ULDC UR4, c[0x0][0xc3c] ;  /* 0x00030f0000047ab9 */ /* 0x000fe20000000800 */
[----:B------:R-:W-:Y:S06]  /*09a0*/  BAR.ARV 0x4, 0x180 ;  /* 0x0106000000007b1d */ /* 0x000fec0000002000 */
[----:B0-----:R-:W-:-:S13]  /*09b0*/  ISETP.GE.AND P0, PT, R51, UR4, PT ;  /* 0x0000000433007c0c */ /* 0x001fda000bf06270 */
[----:B------:R-:W-:Y:S05]  /*09c0*/  @P0 EXIT ;  /* 0x000000000000094d */ /* 0x000fea0003800000 */
[----:B------:R-:W-:Y:S01]  /*09d0*/  VIADD R194, R2, 0xffffff80 ;  /* 0xffffff8002c27836 */ /* 0x000fe20000000000 */
[----:B------:R-:W-:Y:S01]  /*09e0*/  R2UR UR5, R49 ;  /* 0x00000000310572ca */ /* 0x000fe200000e0000 */
[----:B------:R-:W-:Y:S01]  /*09f0*/  ULOP3.LUT UR45, UR36, 0x1, URZ, 0xfc, !UPT ;  /* 0x00000001242d7892 */ /* 0x000fe2000f8efc3f */
[----:B------:R-:W-:Y:S01]  /*0a00*/  R2UR UR46, R50 ;  /* 0x00000000322e72ca */ /* 0x000fe200000e0000 */
[----:B------:R-:W-:Y:S01]  /*0a10*/  UMOV UR44, URZ ;  /* 0x0000003f002c7c82 */ /* 0x000fe20008000000 */
[----:B------:R-:W-:Y:S01]  /*0a20*/  SHF.R.S32.HI R3, RZ, 0x1f, R194 ;  /* 0x0000001fff037819 */ /* 0x000fe200000114c2 */
[----:B------:R-:W-:Y:S01]  /*0a30*/  UMOV UR43, URZ ;  /* 0x0000003f002b7c82 */ /* 0x000fe20008000000 */
[----:B------:R-:W-:Y:S01]  /*0a40*/  MOV R169, 0xfffffffe ;  /* 0xfffffffe00a97802 */ /* 0x000fe20000000f00 */
[----:B------:R-:W-:Y:S01]  /*0a50*/  UMOV UR42, URZ ;  /* 0x0000003f002a7c82 */ /* 0x000fe20008000000 */
[CC--:B------:R-:W-:Y:S02]  /*0a60*/  LEA.HI R2, R3.reuse, R194.reuse, RZ, 0x4 ;  /* 0x000000c203027211 */ /* 0x0c0fe400078f20ff */
[----:B------:R-:W-:-:S02]  /*0a70*/  LEA.HI R4, R3, R194, RZ, 0x5 ;  /* 0x000000c203047211 */ /* 0x000fc400078f28ff */
[----:B------:R-:W-:Y:S02]  /*0a80*/  LEA.HI R0, R3, R194, RZ, 0x7 ;  /* 0x000000c203007211 */ /* 0x000fe400078f38ff */
[----:B------:R-:W-:Y:S01]  /*0a90*/  SHF.R.S32.HI R7, RZ, 0x4, R2 ;  /* 0x00000004ff077819 */ /* 0x000fe20000011402 */
[----:B------:R-:W-:Y:S01]  /*0aa0*/  IMAD.SHL.U32 R4, R4, 0x20, RZ ;  /* 0x0000002004047824 */ /* 0x000fe200078e00ff */
[----:B------:R-:W-:Y:S02]  /*0ab0*/  LOP3.LUT R19, R0, 0xffffff80, RZ, 0xc0, !PT ;  /* 0xffffff8000137812 */ /* 0x000fe400078ec0ff */
[C---:B------:R-:W-:Y:S02]  /*0ac0*/  LOP3.LUT R5, R2.reuse, 0x3fffff0, RZ, 0xc0, !PT ;  /* 0x03fffff002057812 */ /* 0x040fe400078ec0ff */
[----:B------:R-:W-:Y:S01]  /*0ad0*/  LEA.HI R2, R2, R7, RZ, 0x1 ;  /* 0x0000000702027211 */ /* 0x000fe200078f08ff */
[----:B------:R-:W-:Y:S01]  /*0ae0*/  IMAD.IADD R19, R194, 0x1, -R19 ;  /* 0x00000001c2137824 */ /* 0x000fe200078e0a13 */
[----:B------:R-:W-:Y:S01]  /*0af0*/  LOP3.LUT R4, R4, 0xfffffc00, RZ, 0xc0, !PT ;  /* 0xfffffc0004047812 */ /* 0x000fe200078ec0ff */
[----:B------:R-:W-:Y:S01]  /*0b00*/  IMAD.IADD R5, R194, 0x1, -R5 ;  /* 0x00000001c2057824 */ /* 0x000fe200078e0a05 */
[----:B------:R-:W-:-:S02]  /*0b10*/  LOP3.LUT R2, R2, 0x1ffffffe, RZ, 0xc0, !PT ;  /* 0x1ffffffe02027812 */ /* 0x000fc400078ec0ff */
[----:B------:R-:W-:Y:S01]  /*0b20*/  SHF.R.S32.HI R6, RZ, 0x1f, R19 ;  /* 0x0000001fff067819 */ /* 0x000fe20000011413 */
[----:B------:R-:W-:Y:S01]  /*0b30*/  IMAD R5, R5, 0x40, R4 ;  /* 0x0000004005057824 */ /* 0x000fe200078e0204 */
[-C--:B------:R-:W-:Y:S01]  /*0b40*/  LEA.HI R4, R3, R194.reuse, RZ, 0x2 ;  /* 0x000000c203047211 */ /* 0x080fe200078f10ff */
[----:B------:R-:W-:Y:S01]  /*0b50*/  IMAD.IADD R2, R7, 0x1, -R2 ;  /* 0x0000000107027824 */ /* 0x000fe200078e0a02 */
[----:B------:R-:W-:Y:S02]  /*0b60*/  LEA.HI R8, R6, R19, RZ, 0x2 ;  /* 0x0000001306087211 */ /* 0x000fe400078f10ff */
[----:B------:R-:W-:Y:S01]  /*0b70*/  LEA.HI R3, R3, R194, RZ, 0x3 ;  /* 0x000000c203037211 */ /* 0x000fe200078f18ff */
[----:B------:R-:W-:Y:S01]  /*0b80*/  IMAD R171, R2, 0x8, R5 ;  /* 0x0000000802ab7824 */ /* 0x000fe200078e0205 */
[----:B------:R-:W-:Y:S02]  /*0b90*/  LOP3.LUT R5, R4, 0xfffffffc, RZ, 0xc0, !PT ;  /* 0xfffffffc04057812 */ /* 0x000fe400078ec0ff */
[----:B------:R-:W-:-:S02]  /*0ba0*/  SHF.R.S32.HI R9, RZ, 0x2, R8 ;  /* 0x00000002ff097819 */ /* 0x000fc40000011408 */
[----:B------:R-:W-:Y:S01]  /*0bb0*/  SHF.R.S32.HI R10, RZ, 0x1f, R8 ;  /* 0x0000001fff0a7819 */ /* 0x000fe20000011408 */
[----:B------:R-:W-:Y:S01]  /*0bc0*/  IMAD.IADD R5, R194, 0x1, -R5 ;  /* 0x00000001c2057824 */ /* 0x000fe200078e0a05 */
[----:B------:R-:W-:Y:S02]  /*0bd0*/  SHF.R.S32.HI R23, RZ, 0x7, R0 ;  /* 0x00000007ff177819 */ /* 0x000fe40000011400 */
[----:B------:R-:W-:Y:S02]  /*0be0*/  LEA.HI R10, R10, R9, RZ, 0x3 ;  /* 0x000000090a0a7211 */ /* 0x000fe400078f18ff */
[----:B------:R-:W-:Y:S02]  /*0bf0*/  LEA.HI R2, R5, R5, RZ, 0x1 ;  /* 0x0000000505027211 */ /* 0x000fe400078f08ff */
[----:B------:R-:W-:Y:S02]  /*0c00*/  LOP3.LUT R10, R10, 0xfffffff8, RZ, 0xc0, !PT ;  /* 0xfffffff80a0a7812 */ /* 0x000fe400078ec0ff */
[----:B------:R-:W-:-:S02]  /*0c10*/  LOP3.LUT R17, R3, 0xfffffff8, RZ, 0xc0, !PT ;  /* 0xfffffff803117812 */ /* 0x000fc400078ec0ff */
[----:B------:R-:W-:Y:S01]  /*0c20*/  LEA.HI R6, R6, R19, RZ, 0x5 ;  /* 0x0000001306067211 */ /* 0x000fe200078f28ff */
[----:B------:R-:W-:Y:S01]  /*0c30*/  IMAD.IADD R9, R9, 0x1, -R10 ;  /* 0x0000000109097824 */ /* 0x000fe200078e0a0a */
[----:B------:R-:W-:Y:S01]  /*0c40*/  LEA.HI R0, R0, R23, RZ, 0x1 ;  /* 0x0000001700007211 */ /* 0x000fe200078f08ff */
[----:B------:R-:W-:Y:S01]  /*0c50*/  IMAD.IADD R17, R194, 0x1, -R17 ;  /* 0x00000001c2117824 */ /* 0x000fe200078e0a11 */
[----:B------:R-:W-:Y:S02]  /*0c60*/  LOP3.LUT R2, R2, 0x1ffffffe, RZ, 0xc0, !PT ;  /* 0x1ffffffe02027812 */ /* 0x000fe400078ec0ff */
[----:B------:R-:W-:Y:S02]  /*0c70*/  SHF.R.S32.HI R6, RZ, 0x5, R6 ;  /* 0x00000005ff067819 */ /* 0x000fe40000011406 */
[----:B------:R-:W-:Y:S01]  /*0c80*/  LOP3.LUT R0, R0, 0x3fffffe, RZ, 0xc0, !PT ;  /* 0x03fffffe00007812 */ /* 0x000fe200078ec0ff */
[----:B------:R-:W-:Y:S01]  /*0c90*/  IMAD.IADD R5, R5, 0x1, -R2 ;  /* 0x0000000105057824 */ /* 0x000fe200078e0a02 */
[----:B------:R-:W-:Y:S01]  /*0ca0*/  LOP3.LUT R8, R8, 0x7ffffffc, RZ, 0xc0, !PT ;  /* 0x7ffffffc08087812 */ /* 0x000fe200078ec0ff */
[----:B------:R-:W-:Y:S01]  /*0cb0*/  IMAD R9, R6, 0x10, R9 ;  /* 0x0000001006097824 */ /* 0x000fe200078e0209 */
[----:B------:R-:W-:Y:S01]  /*0cc0*/  SHF.R.S32.HI R18, RZ, 0x3, R3 ;  /* 0x00000003ff127819 */ /* 0x000fe20000011403 */
[----:B------:R-:W-:-:S02]  /*0cd0*/  IMAD.IADD R0, R23, 0x1, -R0 ;  /* 0x0000000117007824 */ /* 0x000fc400078e0a00 */
[----:B------:R-:W-:Y:S02]  /*0ce0*/  IMAD.SHL.U32 R2, R17, 0x8, RZ ;  /* 0x0000000811027824 */ /* 0x000fe400078e00ff */
[----:B------:R-:W-:Y:S02]  /*0cf0*/  IMAD R168, R0, 0x40, R9 ;  /* 0x0000004000a87824 */ /* 0x000fe400078e0209 */
[----:B------:R-:W-:Y:S01]  /*0d00*/  VIADD R16, R2, 0x40 ;  /* 0x0000004002107836 */ /* 0x000fe20000000000 */
[----:B------:R-:W-:Y:S01]  /*0d10*/  SHF.R.S32.HI R193, RZ, 0x1f, R2 ;  /* 0x0000001fffc17819 */ /* 0x000fe20000011402 */
[----:B------:R-:W-:Y:S01]  /*0d20*/  IMAD.IADD R8, R19, 0x1, -R8 ;  /* 0x0000000113087824 */ /* 0x000fe200078e0a08 */
[----:B------:R-:W-:Y:S02]  /*0d30*/  LEA R170, R5, R168, 0x3 ;  /* 0x000000a805aa7211 */ /* 0x000fe400078e18ff */
[----:B------:R-:W-:Y:S01]  /*0d40*/  SHF.R.S32.HI R192, RZ, 0x1f, R16 ;  /* 0x0000001fffc07819 */ /* 0x000fe20000011410 */
[----:B------:R-:W-:-:S07]  /*0d50*/  IMAD R169, R8, R169, 0xa0 ;  /* 0x000000a008a97424 */ /* 0x000fce00078e02a9 */
.L_x_235:
[----:B012-4-:R-:W0:Y:S01]  /*0d60*/  LDC.64 R4, c[0x0][0xc88] ;  /* 0x00032200ff047b82 */ /* 0x017e220000000a00 */
[----:B------:R-:W-:Y:S01]  /*0d70*/  ULDC.64 UR6, c[0x0][0xa28] ;  /* 0x00028a0000067ab9 */ /* 0x000fe20000000a00 */
[----:B------:R-:W-:Y:S01]  /*0d80*/  ULDC.64 UR8, c[0x0][0xa20] ;  /* 0x0002880000087ab9 */ /* 0x000fe20000000a00 */
[----:B------:R-:W-:Y:S01]  /*0d90*/  ULDC UR4, c[0x0][0x424] ;  /* 0x0001090000047ab9 */ /* 0x000fe20000000800 */
[----:B0-----:R-:W-:-:S06]  /*0da0*/  IMAD.WIDE R4, R51, 0x4, R4 ;  /* 0x0000000433047825 */ /* 0x001fcc00078e0204 */
[----:B------:R-:W2:Y:S01]  /*0db0*/  LDG.E R4, desc[UR52][R4.64] ;  /* 0x0000003404047981 */ /* 0x000ea2000c1e1900 */
[----:B------:R-:W-:Y:S02]  /*0dc0*/  UISETP.NE.U32.AND UP0, UPT, UR6, URZ, UPT ;  /* 0x0000003f0600728c */ /* 0x000fe4000bf05070 */
[----:B------:R-:W-:Y:S02]  /*0dd0*/  UISETP.NE.U32.AND UP1, UPT, UR8, URZ, UPT ;  /* 0x0000003f0800728c */ /* 0x000fe4000bf25070 */
[----:B------:R-:W-:Y:S02]  /*0de0*/  UISETP.NE.AND.EX UP0, UPT, UR7, URZ, UPT, UP0 ;  /* 0x0000003f0700728c */ /* 0x000fe4000bf05300 */
[----:B------:R-:W-:-:S04]  /*0df0*/  UISETP.NE.AND.EX UP1, UPT, UR9, URZ, UPT, UP1 ;  /* 0x0000003f0900728c */ /* 0x000fc8000bf25310 */
[----:B------:R-:W-:Y:S02]  /*0e00*/  PLOP3.LUT P0, PT, PT, PT, UP0, 0x80, 0x0 ;  /* 0x000000000000781c */ /* 0x000fe40003f0f008 */
[----:B------:R-:W-:Y:S02]  /*0e10*/  PLOP3.LUT P1, PT, PT, PT, UP1, 0x80, 0x0 ;  /* 0x000000000000781c */ /* 0x000fe40003f2f018 */
[----:B--2---:R-:W-:-:S13]  /*0e20*/  R2UR UR37, R4 ;  /* 0x00000000042572ca */ /* 0x004fda00000e0000 */
[----:B------:R-:W-:Y:S02]  /*0e30*/  USHF.R.S32.HI UR38, URZ, 0x1f, UR37 ;  /* 0x0000001f3f267899 */ /* 0x000fe40008011425 */
[----:B------:R-:W-:Y:S02]  /*0e40*/  @UP0 ULEA UR6, UP2, UR37, UR6, 0x2 ;  /* 0x0000000625060291 */ /* 0x000fe4000f84103f */
[----:B------:R-:W-:Y:S02]  /*0e50*/  @UP1 ULEA UR8, UP3, UR37, UR8, 0x2 ;  /* 0x0000000825081291 */ /* 0x000fe4000f86103f */
[----:B------:R-:W-:Y:S02]  /*0e60*/  @UP0 ULEA.HI.X UR7, UR37, UR7, UR38, 0x2, UP2 ;  /* 0x0000000725070291 */ /* 0x000fe400090f1426 */
[----:B------:R-:W-:Y:S01]  /*0e70*/  @UP1 ULEA.HI.X UR9, UR37, UR9, UR38, 0x2, UP3 ;  /* 0x0000000925091291 */ /* 0x000fe200098f1426 */
[----:B------:R-:W-:Y:S02]  /*0e80*/  IMAD.U32 R4, RZ, RZ, UR6 ;  /* 0x00000006ff047e24 */ /* 0x000fe4000f8e00ff */
[----:B------:R-:W-:-:S02]  /*0e90*/  IMAD.U32 R6, RZ, RZ, UR8 ;  /* 0x00000008ff067e24 */ /* 0x000fc4000f8e00ff */
[----:B------:R-:W-:Y:S01]  /*0ea0*/  IMAD.U32 R5, RZ, RZ, UR7 ;  /* 0x00000007ff057e24 */ /* 0x000fe2000f8e00ff */
[----:B------:R-:W-:Y:S01]  /*0eb0*/  ULDC.64 UR6, c[0x0][0x418] ;  /* 0x0001060000067ab9 */ /* 0x000fe20000000a00 */
[----:B---3--:R-:W-:-:S03]  /*0ec0*/  IMAD.U32 R7, RZ, RZ, UR9 ;  /* 0x00000009ff077e24 */ /* 0x008fc6000f8e00ff */
[----:B------:R-:W2:Y:S04]  /*0ed0*/  @P0 LDG.E R4, desc[UR52][R4.64] ;  /* 0x0000003404040981 */ /* 0x000ea8000c1e1900 */
[----:B------:R-:W3:Y:S01]  /*0ee0*/  @P1 LDG.E R6, desc[UR52][R6.64] ;  /* 0x0000003406061981 */ /* 0x000ee2000c1e1900 */
[----:B------:R-:W-:Y:S01]  /*0ef0*/  UISETP.NE.U32.AND UP0, UPT, UR6, URZ, UPT ;  /* 0x0000003f0600728c */ /* 0x000fe2000bf05070 */
[----:B------:R-:W-:Y:S01]  /*0f00*/  IMAD.MOV.U32 R0, RZ, RZ, RZ ;  /* 0x000000ffff007224 */ /* 0x000fe200078e00ff */
[----:B------:R-:W-:Y:S01]  /*0f10*/  UMOV UR50, URZ ;  /* 0x0000003f00327c82 */ /* 0x000fe20008000000 */
[----:B------:R-:W-:Y:S01]  /*0f20*/  ULDC UR6, c[0x0][0x2f0] ;  /* 0x0000bc0000067ab9 */ /* 0x000fe20000000800 */
[----:B------:R-:W-:Y:S01]  /*0f30*/  UISETP.NE.AND.EX UP0, UPT, UR7, URZ, UPT, UP0 ;  /* 0x0000003f0700728c */ /* 0x000fe2000bf05300 */
[----:B------:R-:W-:Y:S01]  /*0f40*/  IMAD.MOV.U32 R3, RZ, RZ, RZ ;  /* 0x000000ffff037224 */ /* 0x000fe200078e00ff */
[----:B------:R-:W-:Y:S01]  /*0f50*/  UMOV UR39, UR5 ;  /* 0x0000000500277c82 */ /* 0x000fe20008000000 */
[----:B------:R-:W-:Y:S01]  /*0f60*/  IMAD.MOV.U32 R87, RZ, RZ, RZ ;  /* 0x000000ffff577224 */ /* 0x000fe200078e00ff */
[----:B------:R-:W-:Y:S01]  /*0f70*/  USEL UR4, UR4, 0x1, UP0 ;  /* 0x0000000104047887 */ /* 0x000fe20008000000 */
[----:B-----5:R-:W-:-:S02]  /*0f80*/  CS2R R8, SRZ ;  /* 0x0000000000087805 */ /* 0x020fc4000001ff00 */
[----:B------:R-:W-:Y:S02]  /*0f90*/  CS2R R10, SRZ ;  /* 0x00000000000a7805 */ /* 0x000fe4000001ff00 */
[----:B------:R-:W-:Y:S01]  /*0fa0*/  CS2R R12, SRZ ;  /* 0x00000000000c7805 */ /* 0x000fe2000001ff00 */
[----:B------:R-:W-:Y:S01]  /*0fb0*/  UIMAD UR4, UR4, UR6, URZ ;  /* 0x00000006040472a4 */ /* 0x000fe2000f8e023f */
        /* <DEDUP_REMOVED lines=18> */
[----:B------:R-:W-:Y:S01]  /*10e0*/  IMAD.MOV.U32 R60, RZ, RZ, RZ ;  /* 0x000000ffff3c7224 */ /* 0x000fe200078e00ff */
[----:B------:R-:W-:Y:S01]  /*10f0*/  CS2R R92, SRZ ;  /* 0x00000000005c7805 */ /* 0x000fe2000001ff00 */
[----:B------:R-:W-:Y:S01]  /*1100*/  IMAD.MOV.U32 R64, RZ, RZ, RZ ;  /* 0x000000ffff407224 */ /* 0x000fe200078e00ff */
[----:B--2---:R-:W-:Y:S02]  /*1110*/  @P0 R2UR UR50, R4 ;  /* 0x00000000043202ca */ /* 0x004fe400000e0000 */
[----:B------:R-:W-:Y:S02]  /*1120*/  PLOP3.LUT P0, PT, PT, PT, PT, 0x80, 0x0 ;  /* 0x000000000000781c */ /* 0x000fe40003f0f070 */
[----:B---3--:R-:W-:Y:S01]  /*1130*/  @P1 R2UR UR4, R6 ;  /* 0x00000000060412ca */ /* 0x008fe200000e0000 */
[----:B------:R-:W-:-:S14]  /*1140*/  @P1 BRA `(.L_x_190) ;  /* 0x0000000000341947 */ /* 0x000fdc0003800000 */
[----:B------:R-:W-:Y:S02]  /*1150*/  ULDC.64 UR6, c[0x0][0xa08] ;  /* 0x0002820000067ab9 */ /* 0x000fe40000000a00 */
[----:B------:R-:W-:-:S04]  /*1160*/  ISETP.NE.U32.AND P1, PT, RZ, UR6, PT ;  /* 0x00000006ff007c0c */ /* 0x000fc8000bf25070 */
[----:B------:R-:W-:-:S13]  /*1170*/  ISETP.NE.AND.EX P1, PT, RZ, UR7, PT, P1 ;  /* 0x00000007ff007c0c */ /* 0x000fda000bf25310 */
[----:B------:R-:W-:Y:S05]  /*1180*/  @!P1 BRA `(.L_x_190) ;  /* 0x0000000000249947 */ /* 0x000fea0003800000 */
[----:B------:R-:W-:Y:S02]  /*1190*/  ULDC.64 UR4, c[0x0][0xa08] ;  /* 0x0002820000047ab9 */ /* 0x000fe40000000a00 */
[----:B------:R-:W-:-:S06]  /*11a0*/  UIMAD.WIDE UR4, UR37, 0x4, UR4 ;  /* 0x00000004250478a5 */ /* 0x000fcc000f8e0204 */
[----:B------:R-:W-:Y:S01]  /*11b0*/  MOV R4, UR4 ;  /* 0x0000000400047c02 */ /* 0x000fe20008000f00 */
[----:B------:R-:W-:-:S05]  /*11c0*/  IMAD.U32 R5, RZ, RZ, UR5 ;  /* 0x00000005ff057e24 */ /* 0x000fca000f8e00ff */
[----:B------:R-:W2:Y:S04]  /*11d0*/  LDG.E R7, desc[UR52][R4.64] ;  /* 0x0000003404077981 */ /* 0x000ea8000c1e1900 */
[----:B------:R-:W3:Y:S01]  /*11e0*/  LDG.E R6, desc[UR52][R4.64+0x4] ;  /* 0x0000043404067981 */ /* 0x000ee2000c1e1900 */
[----:B--2---:R-:W-:Y:S02]  /*11f0*/  R2UR UR4, R7 ;  /* 0x00000000070472ca */ /* 0x004fe400000e0000 */
[----:B---3--:R-:W-:-:S13]  /*1200*/  R2UR UR5, R6 ;  /* 0x00000000060572ca */ /* 0x008fda00000e0000 */
[----:B------:R-:W-:-:S12]  /*1210*/  UIADD3 UR4, -UR4, UR5, URZ ;  /* 0x0000000504047290 */ /* 0x000fd8000fffe13f */
.L_x_190:
[----:B------:R-:W-:Y:S01]  /*1220*/  UIADD3 UR50, -UR50, UR4, URZ ;  /* 0x0000000432327290 */ /* 0x000fe2000fffe13f */
[----:B------:R-:W-:Y:S01]  /*1230*/  IMAD.MOV.U32 R5, RZ, RZ, RZ ;  /* 0x000000ffff057224 */ /* 0x000fe200078e00ff */
[----:B------:R-:W-:Y:S01]  /*1240*/  UMOV UR40, UR46 ;  /* 0x0000002e00287c82 */ /* 0x000fe20008000000 */
[----:B------:R-:W-:Y:S01]  /*1250*/  IMAD.MOV.U32 R61, RZ, RZ, RZ ;  /* 0x000000ffff3d7224 */ /* 0x000fe200078e00ff */
[----:B------:R-:W-:Y:S01]  /*1260*/  UISETP.GE.AND UP0, UPT, UR50, 0x1, UPT ;  /* 0x000000013200788c */ /* 0x000fe2000bf06270 */
[----:B------:R-:W-:Y:S01]  /*1270*/  CS2R R68, SRZ ;  /* 0x0000000000447805 */ /* 0x000fe2000001ff00 */
[----:B------:R-:W-:Y:S01]  /*1280*/  UIADD3 UR4, UR50, 0x9f, URZ ;  /* 0x0000009f32047890 */ /* 0x000fe2000fffe03f */
[----:B------:R-:W-:Y:S01]  /*1290*/  CS2R R94, SRZ ;  /* 0x00000000005e7805 */ /* 0x000fe2000001ff00 */
[----:B------:R-:W-:Y:S01]  /*12a0*/  IMAD.MOV.U32 R65, RZ, RZ, RZ ;  /* 0x000000ffff417224 */ /* 0x000fe200078e00ff */
[----:B------:R-:W-:Y:S02]  /*12b0*/  CS2R R72, SRZ ;  /* 0x0000000000487805 */ /* 0x000fe4000001ff00 */
[----:B------:R-:W-:Y:S01]  /*12c0*/  PLOP3.LUT P1, PT, PT, PT, UP0, 0x80, 0x0 ;  /* 0x000000000000781c */ /* 0x000fe20003f2f008 */
[----:B------:R-:W-:Y:S01]  /*12d0*/  UIMAD.WIDE UR4, UR4, 0x66666667, URZ ;  /* 0x66666667040478a5 */ /* 0x000fe2000f8e023f */
[----:B------:R-:W-:Y:S01]  /*12e0*/  CS2R R96, SRZ ;  /* 0x0000000000607805 */ /* 0x000fe2000001ff00 */
[----:B------:R-:W-:Y:S01]  /*12f0*/  IMAD.MOV.U32 R76, RZ, RZ, RZ ;  /* 0x000000ffff4c7224 */ /* 0x000fe200078e00ff */
[----:B------:R-:W-:Y:S01]  /*1300*/  CS2R R98, SRZ ;  /* 0x0000000000627805 */ /* 0x000fe2000001ff00 */
[----:B------:R-:W-:Y:S01]  /*1310*/  USHF.R.U32.HI UR49, URZ, 0x1f, UR5 ;  /* 0x0000001f3f317899 */ /* 0x000fe20008011605 */
[----:B------:R-:W-:Y:S01]  /*1320*/  IMAD.MOV.U32 R80, RZ, RZ, RZ ;  /* 0x000000ffff507224 */ /* 0x000fe200078e00ff */
[----:B------:R-:W-:-:S02]  /*1330*/  CS2R R100, SRZ ;  /* 0x0000000000647805 */ /* 0x000fc4000001ff00 */
[----:B------:R-:W-:-:S04]  /*1340*/  ULEA.HI.SX32 UR49, UR5, UR49, 0x1a ;  /* 0x0000003105317291 */ /* 0x000fc8000f8fd23f */
[----:B------:R-:W-:Y:S08]  /*1350*/  @!P1 BRA `(.L_x_191) ;  /* 0x0000008400309947 */ /* 0x000ff00003800000 */
[----:B------:R-:W0:Y:S01]  /*1360*/  SHFL.IDX PT, R0, R23, RZ, 0x1f ;  /* 0x00001fff17007589 */ /* 0x000e2200000e0000 */
[----:B------:R-:W1:Y:S01]  /*1370*/  S2UR UR48, SR_CgaCtaId ;  /* 0x00000000003079c3 */ /* 0x000e620000008800 */
[----:B------:R-:W-:Y:S01]  /*1380*/  UMOV UR47, 0x400 ;  /* 0x00000400002f7882 */ /* 0x000fe20000000000 */
[----:B0-----:R-:W-:Y:S01]  /*1390*/  R2UR UR41, R0 ;  /* 0x00000000002972ca */ /* 0x001fe200000e0000 */
[----:B-1----:R-:W-:-:S04]  /*13a0*/  ULEA UR47, UR48, UR47, 0x18 ;  /* 0x0000002f302f7291 */ /* 0x002fc8000f8ec03f */
[----:B------:R-:W-:-:S04]  /*13b0*/  UIADD3 UR5, UR47, 0x14400, URZ ;  /* 0x000144002f057890 */ /* 0x000fc8000fffe03f */
[----:B------:R-:W-:-:S04]  /*13c0*/  ULOP3.LUT UP0, URZ, UR5, 0x9f, URZ, 0xc0, !UPT ;  /* 0x0000009f053f7892 */ /* 0x000fc8000f80c03f */
[----:B------:R-:W-:Y:S02]  /*13d0*/  ULEA.HI UR4, UR41, UR41, URZ, 0x1 ;  /* 0x0000002929047291 */ /* 0x000fe4000f8f083f */
[----:B------:R-:W-:Y:S02]  /*13e0*/  PLOP3.LUT P0, PT, PT, PT, UP0, 0x80, 0x0 ;  /* 0x000000000000781c */ /* 0x000fe40003f0f008 */
[----:B------:R-:W-:-:S04]  /*13f0*/  ULOP3.LUT UR4, UR4, 0x3e, URZ, 0xc0, !UPT ;  /* 0x0000003e04047892 */ /* 0x000fc8000f8ec03f */
[----:B------:R-:W-:-:S04]  /*1400*/  UIADD3 UR4, UR41, -UR4, URZ ;  /* 0x8000000429047290 */ /* 0x000fc8000fffe03f */
[----:B------:R-:W-:-:S04]  /*1410*/  ULEA UR4, UR4, UR5, 0xc ;  /* 0x0000000504047291 */ /* 0x000fc8000f8e603f */
[----:B------:R-:W-:-:S04]  /*1420*/  USHF.R.U32.HI UR4, URZ, 0x4, UR4 ;  /* 0x000000043f047899 */ /* 0x000fc80008011604 */
[----:B------:R-:W-:Y:S01]  /*1430*/  ULOP3.LUT UR51, UR4, 0x3fff, URZ, 0xc0, !UPT ;  /* 0x00003fff04337892 */ /* 0x000fe2000f8ec03f */
[----:B------:R-:W-:Y:S11]  /*1440*/  @!P0 BRA `(.L_x_192) ;  /* 0x0000000000408947 */ /* 0x000ff60003800000 */
[----:B------:R-:W-:Y:S01]  /*1450*/  MOV R0, 0x0 ;  /* 0x0000000000007802 */ /* 0x000fe20000000f00 */
[----:B------:R-:W-:Y:S01]  /*1460*/  ULDC.64 UR4, c[0x4][0xc8] ;  /* 0x0100320000047ab9 */ /* 0x000fe20000000a00 */
[----:B------:R-:W-:Y:S01]  /*1470*/  ULDC.64 UR6, c[0x4][0x38] ;  /* 0x01000e0000067ab9 */ /* 0x000fe20000000a00 */
[----:B------:R-:W-:Y:S01]  /*1480*/  IMAD.U32 R4, RZ, RZ, UR4 ;  /* 0x00000004ff047e24 */ /* 0x000fe2000f8e00ff */
[----:B------:R0:W1:Y:S01]  /*1490*/  LDC.64 R14, c[0x4][R0] ;  /* 0x01000000000e7b82 */ /* 0x0000620000000a00 */
[----:B------:R-:W-:Y:S01]  /*14a0*/  IMAD.U32 R5, RZ, RZ, UR5 ;  /* 0x00000005ff057e24 */ /* 0x000fe2000f8e00ff */
[----:B------:R-:W-:Y:S01]  /*14b0*/  ULDC.64 UR4, c[0x4][0xd0] ;  /* 0x0100340000047ab9 */ /* 0x000fe20000000a00 */
[----:B------:R-:W-:Y:S01]  /*14c0*/  IMAD.U32 R10, RZ, RZ, UR6 ;  /* 0x00000006ff0a7e24 */ /* 0x000fe2000f8e00ff */
[----:B------:R-:W-:Y:S01]  /*14d0*/  MOV R7, UR5 ;  /* 0x0000000500077c02 */ /* 0x000fe20008000f00 */
[----:B------:R-:W-:Y:S02]  /*14e0*/  IMAD.U32 R6, RZ, RZ, UR4 ;  /* 0x00000004ff067e24 */ /* 0x000fe4000f8e00ff */
[----:B------:R-:W-:-:S02]  /*14f0*/  IMAD.U32 R11, RZ, RZ, UR7 ;  /* 0x00000007ff0b7e24 */ /* 0x000fc4000f8e00ff */
[----:B------:R-:W-:Y:S02]  /*1500*/  IMAD.MOV.U32 R8, RZ, RZ, 0x70 ;  /* 0x00000070ff087424 */ /* 0x000fe400078e00ff */
[----:B------:R-:W-:Y:S02]  /*1510*/  IMAD.MOV.U32 R12, RZ, RZ, 0x1 ;  /* 0x00000001ff0c7424 */ /* 0x000fe400078e00ff */
[----:B0-----:R-:W-:-:S07]  /*1520*/  IMAD.MOV.U32 R13, RZ, RZ, RZ ;  /* 0x000000ffff0d7224 */ /* 0x001fce00078e00ff */
[----:B------:R-:W-:-:S07]  /*1530*/  LEPC R20, `(.L_x_192) ;  /* 0x000000001014794e */ /* 0x000fce0000000000 */
[----:B-1----:R-:W-:Y:S05]  /*1540*/  CALL.ABS.NOINC R14 ;  /* 0x000000000e007343 */ /* 0x002fea0003c00000 */
.L_x_192:
        /* <DEDUP_REMOVED lines=10> */
[----:B------:R-:W-:Y:S02]  /*15f0*/  @UP0 ULDC.64 UR16, c[0x0][0x9a8] ;  /* 0x00026a0000100ab9 */ /* 0x000fe40000000a00 */
[----:B------:R-:W-:Y:S01]  /*1600*/  @UP1 ULDC.64 UR14, c[0x0][0x9b8] ;  /* 0x00026e00000e1ab9 */ /* 0x000fe20000000a00 */
[----:B------:R-:W-:Y:S02]  /*1610*/  @UP0 UIMAD UR8, UR38, UR16, URZ ;  /* 0x00000010260802a4 */ /* 0x000fe4000f8e023f */
[----:B------:R-:W-:Y:S02]  /*1620*/  @UP1 UIMAD UR9, UR38, UR14, URZ ;  /* 0x0000000e260912a4 */ /* 0x000fe4000f8e023f */
        /* <DEDUP_REMOVED lines=23> */
[----:B------:R-:W-:-:S02]  /*17a0*/  MOV R6, UR4 ;  /* 0x0000000400067c02 */ /* 0x000fc40008000f00 */
[----:B------:R-:W-:Y:S02]  /*17b0*/  IMAD.U32 R5, RZ, RZ, UR7 ;  /* 0x00000007ff057e24 */ /* 0x000fe4000f8e00ff */
[----:B------:R-:W-:-:S03]  /*17c0*/  IMAD.U32 R7, RZ, RZ, UR5 ;  /* 0x00000005ff077e24 */ /* 0x000fc6000f8e00ff */
[----:B------:R-:W2:Y:S04]  /*17d0*/  @P0 LDG.E R3, desc[UR52][R4.64] ;  /* 0x0000003404030981 */ /* 0x000ea8000c1e1900 */
[----:B------:R-:W2:Y:S01]  /*17e0*/  @P1 LDG.E R0, desc[UR52][R6.64] ;  /* 0x0000003406001981 */ /* 0x000ea2000c1e1900 */
[----:B------:R-:W-:Y:S01]  /*17f0*/  ULEA.HI UR4, UR44, UR44, URZ, 0x1 ;  /* 0x0000002c2c047291 */ /* 0x000fe2000f8f083f */
[----:B------:R-:W-:-:S03]  /*1800*/  IMAD.U32 R9, RZ, RZ, UR45 ;  /* 0x0000002dff097e24 */ /* 0x000fc6000f8e00ff */
[----:B------:R-:W-:Y:S02]  /*1810*/  ULOP3.LUT UR4, UR4, 0xfffffffe, URZ, 0xc0, !UPT ;  /* 0xfffffffe04047892 */ /* 0x000fe4000f8ec03f */
[----:B------:R-:W-:Y:S02]  /*1820*/  ISETP.NE.AND P0, PT, R9, 0x3, PT ;  /* 0x000000030900780c */ /* 0x000fe40003f05270 */
[----:B------:R-:W-:-:S06]  /*1830*/  UIADD3 UR4, UR44, -UR4, URZ ;  /* 0x800000042c047290 */ /* 0x000fcc000fffe03f */
[----:B------:R-:W-:Y:S01]  /*1840*/  IMAD.U32 R8, RZ, RZ, UR4 ;  /* 0x00000004ff087e24 */ /* 0x000fe2000f8e00ff */
[----:B------:R-:W-:-:S04]  /*1850*/  ULDC UR4, c[0x0][0x9d8] ;  /* 0x0002760000047ab9 */ /* 0x000fc80000000800 */
[----:B------:R-:W-:-:S04]  /*1860*/  SHF.L.U32 R8, R8, 0x1f, RZ ;  /* 0x0000001f08087819 */ /* 0x000fc800000006ff */
[----:B------:R-:W0:Y:S01]  /*1870*/  SYNCS.PHASECHK.TRANS64.TRYWAIT P1, [UR47+0x29800], R8 ;  /* 0x02980008ff0075a7 */ /* 0x000e22000802016f */
[----:B--2---:R-:W-:-:S04]  /*1880*/  FMUL.FTZ R0, R3, R0 ;  /* 0x0000000003007220 */ /* 0x004fc80000410000 */
[----:B------:R-:W-:Y:S01]  /*1890*/  FMUL.FTZ R0, R0, UR4 ;  /* 0x0000000400007c20 */ /* 0x000fe20008410000 */
[----:B0-----:R-:W-:Y:S06]  /*18a0*/  @!P1 BRA `(.L_x_193) ;  /* 0x0000010c00349947 */ /* 0x001fec0003800000 */
.L_x_339:
[----:B------:R-:W-:Y:S05]  /*18b0*/  @!P0 BRA `(.L_x_194) ;  /* 0x0000000000048947 */ /* 0x000fea0003800000 */
[----:B------:R-:W-:Y:S01]  /*18c0*/  BPT.TRAP 0x1 ;  /* 0x000000040000795c */ /* 0x000fe20000300000 */
.L_x_194:
[----:B0-----:R-:W-:Y:S02]  /*18d0*/  IMAD.U32 R3, RZ, RZ, UR42 ;  /* 0x0000002aff037e24 */ /* 0x001fe4000f8e00ff */
[----:B------:R-:W-:-:S03]  /*18e0*/  IMAD.U32 R4, RZ, RZ, UR43 ;  /* 0x0000002bff047e24 */ /* 0x000fc6000f8e00ff */
[----:B------:R-:W-:Y:S02]  /*18f0*/  LEA R3, R3, UR47, 0x3 ;  /* 0x0000002f03037c11 */ /* 0x000fe4000f8e18ff */
[----:B------:R-:W-:-:S04]  /*1900*/  SHF.L.U32 R4, R4, 0x1f, RZ ;  /* 0x0000001f04047819 */ /* 0x000fc800000006ff */
[----:B------:R0:W1:Y:S01]  /*1910*/  SYNCS.PHASECHK.TRANS64.TRYWAIT P1, [R3+URZ+0x29830], R4 ;  /* 0x02983004030075a7 */ /* 0x000062000802017f */
[----:B------:R-:W-:Y:S05]  /*1920*/  @!P0 BRA `(.L_x_195) ;  /* 0x0000000000048947 */ /* 0x000fea0003800000 */
[----:B------:R-:W-:Y:S01]  /*1930*/  BPT.TRAP 0x1 ;  /* 0x000000040000795c */ /* 0x000fe20000300000 */
.L_x_195:
[----:B------:R-:W-:Y:S01]  /*1940*/  IMAD.MOV.U32 R87, RZ, RZ, RZ ;  /* 0x000000ffff577224 */ /* 0x000fe200078e00ff */
[----:B-1----:R-:W-:Y:S06]  /*1950*/  @P1 BRA `(.L_x_196) ;  /* 0x0000000000081947 */ /* 0x002fec0003800000 */
[----:B------:R-:W1:Y:S02]  /*1960*/  SYNCS.PHASECHK.TRANS64.TRYWAIT P1, [R3+URZ+0x29830], R4 ;  /* 0x02983004030075a7 */ /* 0x000e64000802017f */
[----:B-1----:R-:W-:Y:S05]  /*1970*/  @!P1 BRA `(.L_x_197) ;  /* 0x0000010c00189947 */ /* 0x002fea0003800000 */
.L_x_196:
        /* <DEDUP_REMOVED lines=11> */
[----:B------:R-:W-:Y:S01]  /*1a30*/  UMOV UR4, UR24 ;  /* 0x0000001800047c82 */ /* 0x000fe20008000000 */
[----:B------:R-:W-:Y:S02]  /*1a40*/  UMOV UR7, 0x80000020 ;  /* 0x8000002000077882 */ /* 0x000fe40000000000 */
        /* <DEDUP_REMOVED lines=191> */
.L_x_198:
[C---:B------:R-:W-:Y:S01]  /*2640*/  FMUL.FTZ R10, R0.reuse, R106 ;  /* 0x0000006a000a7220 */ /* 0x040fe20000410000 */
[C---:B------:R-:W-:Y:S01]  /*2650*/  FMUL.FTZ R11, R0.reuse, R107 ;  /* 0x0000006b000b7220 */ /* 0x040fe20000410000 */
[C---:B------:R-:W-:Y:S01]  /*2660*/  FMUL.FTZ R14, R0.reuse, R110 ;  /* 0x0000006e000e7220 */ /* 0x040fe20000410000 */
[C---:B------:R-:W-:Y:S01]  /*2670*/  FMUL.FTZ R24, R0.reuse, R24 ;  /* 0x0000001800187220 */ /* 0x040fe20000410000 */
[C---:B------:R-:W-:Y:S01]  /*2680*/  FMUL.FTZ R21, R0.reuse, R111 ;  /* 0x0000006f00157220 */ /* 0x040fe20000410000 */
[C---:B------:R-:W-:Y:S01]  /*2690*/  FMUL.FTZ R8, R0.reuse, R113 ;  /* 0x0000007100087220 */ /* 0x040fe20000410000 */
[----:B------:R-:W-:Y:S01]  /*26a0*/  MUFU.TANH R10, R10 ;  /* 0x0000000a000a7308 */ /* 0x000fe20000002400 */
[----:B------:R-:W-:Y:S02]  /*26b0*/  IMAD.U32 R123, RZ, RZ, UR49 ;  /* 0x00000031ff7b7e24 */ /* 0x000fe4000f8e00ff */
[C---:B------:R-:W-:Y:S01]  /*26c0*/  FMUL.FTZ R75, R0.reuse, R114 ;  /* 0x00000072004b7220 */ /* 0x040fe20000410000 */
[C---:B------:R-:W-:Y:S01]  /*26d0*/  FMUL.FTZ R5, R0.reuse, R104 ;  /* 0x0000006800057220 */ /* 0x040fe20000410000 */
[C---:B------:R-:W-:Y:S01]  /*26e0*/  FMUL.FTZ R74, R0.reuse, R115 ;  /* 0x00000073004a7220 */ /* 0x040fe20000410000 */
[C---:B------:R-:W-:Y:S01]  /*26f0*/  FMUL.FTZ R84, R0.reuse, R58 ;  /* 0x0000003a00547220 */ /* 0x040fe20000410000 */
[C---:B01----:R-:W-:Y:S01]  /*2700*/  FMUL.FTZ R4, R0.reuse, R105 ;  /* 0x0000006900047220 */ /* 0x043fe20000410000 */
        /* <DEDUP_REMOVED lines=18> */
[----:B-1----:R-:W-:-:S02]  /*2830*/  VIADD R24, R169, UR50 ;  /* 0x00000032a9187c36 */ /* 0x002fc40008000000 */
[C---:B------:R-:W-:Y:S01]  /*2840*/  FMUL.FTZ R98, R0.reuse, R98 ;  /* 0x0000006200627220 */ /* 0x040fe20000410000 */
[C---:B------:R-:W-:Y:S01]  /*2850*/  FMUL.FTZ R15, R0.reuse, R89 ;  /* 0x00000059000f7220 */ /* 0x040fe20000410000 */
[C---:B------:R-:W-:Y:S01]  /*2860*/  FMUL.FTZ R63, R0.reuse, R63 ;  /* 0x0000003f003f7220 */ /* 0x040fe20000410000 */
[----:B------:R-:W-:Y:S02]  /*2870*/  IMAD R123, R123, -0xa0, R24 ;  /* 0xffffff607b7b7824 */ /* 0x000fe400078e0218 */
[C---:B------:R-:W-:Y:S01]  /*2880*/  FMUL.FTZ R30, R0.reuse, R30 ;  /* 0x0000001e001e7220 */ /* 0x040fe20000410000 */
[C---:B------:R-:W-:Y:S01]  /*2890*/  FMUL.FTZ R73, R0.reuse, R92 ;  /* 0x0000005c00497220 */ /* 0x040fe20000410000 */
[----:B------:R-:W1:Y:S01]  /*28a0*/  MUFU.TANH R21, R21 ;  /* 0x0000001500157308 */ /* 0x000e620000002400 */
[C---:B------:R-:W-:Y:S01]  /*28b0*/  FMUL.FTZ R99, R0.reuse, R99 ;  /* 0x0000006300637220 */ /* 0x040fe20000410000 */
[C---:B------:R-:W-:Y:S01]  /*28c0*/  ISETP.GT.AND P4, PT, R123.reuse, RZ, PT ;  /* 0x000000ff7b00720c */ /* 0x040fe20003f84270 */
[C---:B------:R-:W-:Y:S01]  /*28d0*/  FMUL.FTZ R67, R0.reuse, R67 ;  /* 0x0000004300437220 */ /* 0x040fe20000410000 */
[C---:B------:R-:W-:Y:S01]  /*28e0*/  ISETP.GT.AND P3, PT, R123.reuse, 0x1, PT ;  /* 0x000000017b00780c */ /* 0x040fe20003f64270 */
[C---:B------:R-:W-:Y:S01]  /*28f0*/  FMUL.FTZ R102, R0.reuse, R102 ;  /* 0x0000006600667220 */ /* 0x040fe20000410000 */
[----:B------:R-:W-:Y:S01]  /*2900*/  ISETP.GT.AND P2, PT, R123, 0x8, PT ;  /* 0x000000087b00780c */ /* 0x000fe20003f44270 */
[C---:B------:R-:W-:Y:S01]  /*2910*/  FMUL.FTZ R77, R0.reuse, R96 ;  /* 0x00000060004d7220 */ /* 0x040fe20000410000 */
[----:B------:R-:W3:Y:S01]  /*2920*/  MUFU.TANH R75, R75 ;  /* 0x0000004b004b7308 */ /* 0x000ee20000002400 */
[----:B0-----:R-:W-:Y:S01]  /*2930*/  FSEL R11, R11, -INF , P3 ;  /* 0xff8000000b0b7808 */ /* 0x001fe20001800000 */
[C---:B------:R-:W-:Y:S01]  /*2940*/  FMUL.FTZ R103, R0.reuse, R103 ;  /* 0x0000006700677220 */ /* 0x040fe20000410000 */
[C---:B------:R-:W-:Y:S01]  /*2950*/  ISETP.GT.AND P1, PT, R123.reuse, 0x9, PT ;  /* 0x000000097b00780c */ /* 0x040fe20003f24270 */
[----:B------:R-:W-:Y:S01]  /*2960*/  FMUL.FTZ R34, R0, R34 ;  /* 0x0000002200227220 */ /* 0x000fe20000410000 */
[----:B--2---:R-:W-:Y:S01]  /*2970*/  FSEL R88, R14, -INF , P2 ;  /* 0xff8000000e587808 */ /* 0x004fe20001000000 */
[C---:B------:R-:W-:Y:S01]  /*2980*/  FMUL.FTZ R72, R0.reuse, R93 ;  /* 0x0000005d00487220 */ /* 0x040fe20000410000 */
[----:B------:R-:W-:Y:S01]  /*2990*/  ISETP.GT.AND P6, PT, R123, 0x10, PT ;  /* 0x000000107b00780c */ /* 0x000fe20003fc4270 */
[----:B------:R-:W0:Y:S01]  /*29a0*/  MUFU.TANH R5, R5 ;  /* 0x0000000500057308 */ /* 0x000e220000002400 */
[----:B-1----:R-:W-:Y:S01]  /*29b0*/  FSEL R90, R21, -INF , P1 ;  /* 0xff800000155a7808 */ /* 0x002fe20000800000 */
[C---:B------:R-:W-:Y:S01]  /*29c0*/  FMUL.FTZ R38, R0.reuse, R38 ;  /* 0x0000002600267220 */ /* 0x040fe20000410000 */
[----:B------:R-:W-:Y:S01]  /*29d0*/  ISETP.GT.AND P5, PT, R123, 0x11, PT ;  /* 0x000000117b00780c */ /* 0x000fe20003fa4270 */
[C---:B------:R-:W-:Y:S01]  /*29e0*/  FMUL.FTZ R58, R0.reuse, R60 ;  /* 0x0000003c003a7220 */ /* 0x040fe20000410000 */
[C---:B------:R-:W-:Y:S01]  /*29f0*/  FMUL.FTZ R60, R0.reuse, R65 ;  /* 0x00000041003c7220 */ /* 0x040fe20000410000 */
[C---:B------:R-:W-:Y:S01]  /*2a00*/  FMUL.FTZ R55, R0.reuse, R55 ;  /* 0x0000003700377220 */ /* 0x040fe20000410000 */
[C---:B------:R-:W-:Y:S01]  /*2a10*/  FMUL.FTZ R76, R0.reuse, R97 ;  /* 0x00000061004c7220 */ /* 0x040fe20000410000 */
[----:B------:R-:W1:Y:S01]  /*2a20*/  MUFU.TANH R74, R74 ;  /* 0x0000004a004a7308 */ /* 0x000e620000002400 */
[----:B---3--:R-:W-:Y:S01]  /*2a30*/  FSEL R75, R75, -INF , P6 ;  /* 0xff8000004b4b7808 */ /* 0x008fe20003000000 */
        /* <DEDUP_REMOVED lines=14> */
[----:B------:R-:W3:Y:S01]  /*2b20*/  MUFU.TANH R4, R4 ;  /* 0x0000000400047308 */ /* 0x000ee20000002400 */
[----:B--2---:R-:W-:Y:S01]  /*2b30*/  FSEL R84, R10, -INF , P4 ;  /* 0xff8000000a547808 */ /* 0x004fe20002000000 */
[C---:B------:R-:W-:Y:S01]  /*2b40*/  FMUL.FTZ R57, R0.reuse, R57 ;  /* 0x0000003900397220 */ /* 0x040fe20000410000 */
[----:B0-----:R-:W-:Y:S01]  /*2b50*/  FSEL R10, R5, -INF , P4 ;  /* 0xff800000050a7808 */ /* 0x001fe20002000000 */
[C---:B------:R-:W-:Y:S01]  /*2b60*/  FMUL.FTZ R70, R0.reuse, R70 ;  /* 0x0000004600467220 */ /* 0x040fe20000410000 */
[C---:B------:R-:W-:Y:S01]  /*2b70*/  ISETP.GT.AND P4, PT, R123.reuse, 0x18, PT ;  /* 0x000000187b00780c */ /* 0x040fe20003f84270 */
[----:B------:R-:W-:Y:S01]  /*2b80*/  FMUL.FTZ R47, R0, R47 ;  /* 0x0000002f002f7220 */ /* 0x000fe20000410000 */
[----:B-1----:R-:W-:Y:S01]  /*2b90*/  FSEL R21, R74, -INF , P5 ;  /* 0xff8000004a157808 */ /* 0x002fe20002800000 */
[----:B------:R-:W0:Y:S01]  /*2ba0*/  MUFU.TANH R79, R79 ;  /* 0x0000004f004f7308 */ /* 0x000e220000002400 */
        /* <DEDUP_REMOVED lines=8> */
[----:B---3--:R-:W-:Y:S01]  /*2c30*/  FSEL R4, R4, -INF , P3 ;  /* 0xff80000004047808 */ /* 0x008fe20001800000 */
[C---:B------:R-:W-:Y:S01]  /*2c40*/  FMUL.FTZ R41, R0.reuse, R41 ;  /* 0x0000002900297220 */ /* 0x040fe20000410000 */
[----:B------:R-:W-:Y:S01]  /*2c50*/  ISETP.GT.AND P3, PT, R123, 0x19, PT ;  /* 0x000000197b00780c */ /* 0x000fe20003f64270 */
[C---:B------:R-:W-:Y:S01]  /*2c60*/  FMUL.FTZ R54, R0.reuse, R54 ;  /* 0x0000003600367220 */ /* 0x040fe20000410000 */
[C---:B------:R-:W-:Y:S01]  /*2c70*/  FMUL.FTZ R31, R0.reuse, R31 ;  /* 0x0000001f001f7220 */ /* 0x040fe20000410000 */
[C---:B------:R-:W-:Y:S01]  /*2c80*/  FMUL.FTZ R52, R0.reuse, R52 ;  /* 0x0000003400347220 */ /* 0x040fe20000410000 */
[----:B------:R-:W-:Y:S01]  /*2c90*/  FMUL.FTZ R39, R0, R39 ;  /* 0x0000002700277220 */ /* 0x000fe20000410000 */
[----:B------:R-:W2:Y:S01]  /*2ca0*/  MUFU.TANH R6, R6 ;  /* 0x0000000600067308 */ /* 0x000ea20000002400 */
[----:B-1----:R-:W-:Y:S01]  /*2cb0*/  FMNMX.FTZ R25, R84, R11, !PT ;  /* 0x0000000b54197209 */ /* 0x002fe20007810000 */
[----:B------:R-:W-:Y:S01]  /*2cc0*/  ULDC UR6, c[0x0][0x988] ;  /* 0x0002620000067ab9 */ /* 0x000fe20000000800 */
[----:B0-----:R-:W-:Y:S01]  /*2cd0*/  FSEL R79, R79, -INF , P4 ;  /* 0xff8000004f4f7808 */ /* 0x001fe20002000000 */
[----:B------:R-:W-:Y:S01]  /*2ce0*/  FMUL.FTZ R28, R0, R28 ;  /* 0x0000001c001c7220 */ /* 0x000fe20000410000 */
[----:B------:R-:W-:Y:S01]  /*2cf0*/  FMNMX.FTZ R25, R88, R25, !PT ;  /* 0x0000001958197209 */ /* 0x000fe20007810000 */
[----:B------:R-:W-:Y:S01]  /*2d00*/  FMUL.FTZ R36, R0, R36 ;  /* 0x0000002400247220 */ /* 0x000fe20000410000 */
[----:B------:R-:W-:Y:S01]  /*2d10*/  P2R R120, PR, RZ, 0x1 ;  /* 0x00000001ff787803 */ /* 0x000fe20000000000 */
[----:B------:R-:W-:Y:S01]  /*2d20*/  MUFU.TANH R78, R78 ;  /* 0x0000004e004e7308 */ /* 0x000fe20000002400 */
[----:B------:R-:W-:Y:S01]  /*2d30*/  FMNMX.FTZ R24, R90, R25, !PT ;  /* 0x000000195a187209 */ /* 0x000fe20007810000 */
[C---:B------:R-:W-:Y:S01]  /*2d40*/  FMUL.FTZ R33, R0.reuse, R33 ;  /* 0x0000002100217220 */ /* 0x040fe20000410000 */
[C---:B------:R-:W-:Y:S01]  /*2d50*/  FMUL.FTZ R29, R0.reuse, R29 ;  /* 0x0000001d001d7220 */ /* 0x040fe20000410000 */
[C---:B------:R-:W-:Y:S01]  /*2d60*/  FMUL.FTZ R37, R0.reuse, R37 ;  /* 0x0000002500257220 */ /* 0x040fe20000410000 */
[----:B------:R-:W-:Y:S01]  /*2d70*/  FMNMX.FTZ R24, R75, R24, !PT ;  /* 0x000000184b187209 */ /* 0x000fe20007810000 */
[----:B------:R-:W-:Y:S01]  /*2d80*/  FMUL.FTZ R32, R0, R32 ;  /* 0x0000002000207220 */ /* 0x000fe20000410000 */
[----:B------:R-:W-:Y:S01]  /*2d90*/  UISETP.GE.AND UP0, UPT, UR50, 0xa1, UPT ;  /* 0x000000a13200788c */ /* 0x000fe2000bf06270 */
[----:B------:R-:W-:Y:S01]  /*2da0*/  MUFU.TANH R7, R7 ;  /* 0x0000000700077308 */ /* 0x000fe20000002400 */
[----:B------:R-:W-:-:S02]  /*2db0*/  FMNMX.FTZ R24, R21, R24, !PT ;  /* 0x0000001815187209 */ /* 0x000fc40007810000 */
[----:B--2---:R-:W-:Y:S02]  /*2dc0*/  FSEL R6, R6, -INF , P2 ;  /* 0xff80000006067808 */ /* 0x004fe40001000000 */
[----:B------:R-:W-:-:S03]  /*2dd0*/  ISETP.GT.AND P2, PT, R123, 0x20, PT ;  /* 0x000000207b00780c */ /* 0x000fc60003f44270 */
[----:B------:R-:W-:Y:S08]  /*2de0*/  MUFU.TANH R83, R83 ;  /* 0x0000005300537308 */ /* 0x000ff00000002400 */
[----:B------:R-:W-:Y:S08]  /*2df0*/  MUFU.TANH R9, R9 ;  /* 0x0000000900097308 */ /* 0x000ff00000002400 */
[----:B------:R-:W-:Y:S08]  /*2e00*/  MUFU.TANH R82, R82 ;  /* 0x0000005200527308 */ /* 0x000ff00000002400 */
[----:B------:R-:W0:Y:S08]  /*2e10*/  MUFU.TANH R8, R8 ;  /* 0x0000000800087308 */ /* 0x000e300000002400 */
[----:B------:R-:W-:Y:S08]  /*2e20*/  MUFU.TANH R94, R94 ;  /* 0x0000005e005e7308 */ /* 0x000ff00000002400 */
[----:B------:R-:W1:Y:S01]  /*2e30*/  MUFU.TANH R12, R12 ;  /* 0x0000000c000c7308 */ /* 0x000e620000002400 */
[----:B0-----:R-:W-:-:S02]  /*2e40*/  FSEL R8, R8, -INF , P5 ;  /* 0xff80000008087808 */ /* 0x001fc40002800000 */
[----:B------:R-:W-:-:S05]  /*2e50*/  ISETP.GT.AND P5, PT, R123, 0x29, PT ;  /* 0x000000297b00780c */ /* 0x000fca0003fa4270 */
[----:B------:R-:W0:Y:S08]  /*2e60*/  MUFU.TANH R95, R95 ;  /* 0x0000005f005f7308 */ /* 0x000e300000002400 */
[----:B------:R2:W-:Y:S01]  /*2e70*/  MUFU.TANH R89, R85 ;  /* 0x0000005500597308 */ /* 0x0005e20000002400 */
[----:B-1----:R-:W-:Y:S02]  /*2e80*/  FSEL R12, R12, -INF , P4 ;  /* 0xff8000000c0c7808 */ /* 0x002fe40002000000 */
[----:B------:R-:W-:-:S05]  /*2e90*/  ISETP.GT.AND P4, PT, R123, 0x30, PT ;  /* 0x000000307b00780c */ /* 0x000fca0003f84270 */
[----:B------:R1:W-:Y:S01]  /*2ea0*/  MUFU.TANH R115, R26 ;  /* 0x0000001a00737308 */ /* 0x0003e20000002400 */
[----:B--2---:R-:W-:-:S07]  /*2eb0*/  FSEL R85, R78, -INF , P3 ;  /* 0xff8000004e557808 */ /* 0x004fce0001800000 */
[----:B------:R-:W-:Y:S01]  /*2ec0*/  MUFU.TANH R13, R13 ;  /* 0x0000000d000d7308 */ /* 0x000fe20000002400 */
[----:B-1----:R-:W-:Y:S02]  /*2ed0*/  FMNMX.FTZ R26, R79, R24, !PT ;  /* 0x000000184f1a7209 */ /* 0x002fe40007810000 */
[----:B------:R-:W-:Y:S02]  /*2ee0*/  FSEL R24, R7, -INF , P1 ;  /* 0xff80000007187808 */ /* 0x000fe40000800000 */
[----:B------:R-:W-:-:S03]  /*2ef0*/  ISETP.GT.AND P1, PT, R123, 0x21, PT ;  /* 0x000000217b00780c */ /* 0x000fc60003f24270 */
[----:B------:R1:W-:Y:S08]  /*2f00*/  MUFU.TANH R92, R63 ;  /* 0x0000003f005c7308 */ /* 0x0003f00000002400 */
[----:B------:R-:W2:Y:S01]  /*2f10*/  MUFU.TANH R98, R98 ;  /* 0x0000006200627308 */ /* 0x000ea20000002400 */
[----:B-1----:R-:W-:Y:S01]  /*2f20*/  FMUL.FTZ R63, R0, R69 ;  /* 0x00000045003f7220 */ /* 0x002fe20000410000 */
[----:B------:R-:W-:-:S02]  /*2f30*/  FSEL R69, R83, -INF , P2 ;  /* 0xff80000053457808 */ /* 0x000fc40001000000 */
[----:B0-----:R-:W-:-:S04]  /*2f40*/  FSEL R83, R95, -INF , P5 ;  /* 0xff8000005f537808 */ /* 0x001fc80002800000 */
[----:B------:R0:W-:Y:S08]  /*2f50*/  MUFU.TANH R117, R30 ;  /* 0x0000001e00757308 */ /* 0x0001f00000002400 */
[----:B------:R-:W1:Y:S01]  /*2f60*/  MUFU.TANH R20, R20 ;  /* 0x0000001400147308 */ /* 0x000e620000002400 */
[----:B0-----:R-:W-:Y:S02]  /*2f70*/  FMNMX.FTZ R30, R85, R26, !PT ;  /* 0x0000001a551e7209 */ /* 0x001fe40007810000 */
[----:B------:R-:W-:-:S02]  /*2f80*/  FSEL R26, R9, -INF , P6 ;  /* 0xff800000091a7808 */ /* 0x000fc40003000000 */
[----:B------:R-:W-:Y:S02]  /*2f90*/  ISETP.GT.AND P6, PT, R123, 0x28, PT ;  /* 0x000000287b00780c */ /* 0x000fe40003fc4270 */
[----:B------:R-:W-:Y:S01]  /*2fa0*/  FMNMX.FTZ R30, R69, R30, !PT ;  /* 0x0000001e451e7209 */ /* 0x000fe20007810000 */
[----:B------:R-:W-:Y:S01]  /*2fb0*/  MUFU.TANH R99, R99 ;  /* 0x0000006300637308 */ /* 0x000fe20000002400 */
[----:B------:R-:W-:Y:S02]  /*2fc0*/  FSEL R25, R94, -INF , P6 ;  /* 0xff8000005e197808 */ /* 0x000fe40003000000 */
[----:B--2---:R-:W-:-:S05]  /*2fd0*/  FSEL R65, R98, -INF , P4 ;  /* 0xff80000062417808 */ /* 0x004fca0002000000 */
[----:B------:R0:W-:Y:S08]  /*2fe0*/  MUFU.TANH R96, R67 ;  /* 0x0000004300607308 */ /* 0x0001f00000002400 */
[----:B------:R-:W2:Y:S01]  /*2ff0*/  MUFU.TANH R15, R15 ;  /* 0x0000000f000f7308 */ /* 0x000ea20000002400 */
[----:B0-----:R-:W-:-:S04]  /*3000*/  FSEL R67, R82, -INF , P1 ;  /* 0xff80000052437808 */ /* 0x001fc80000800000 */
[----:B------:R-:W-:-:S03]  /*3010*/  FMNMX.FTZ R30, R67, R30, !PT ;  /* 0x0000001e431e7209 */ /* 0x000fc60007810000 */
[----:B------:R-:W-:Y:S08]  /*3020*/  MUFU.TANH R102, R102 ;  /* 0x0000006600667308 */ /* 0x000ff00000002400 */
[----:B------:R-:W-:Y:S08]  /*3030*/  MUFU.TANH R73, R73 ;  /* 0x0000004900497308 */ /* 0x000ff00000002400 */
[----:B------:R-:W-:Y:S08]  /*3040*/  MUFU.TANH R103, R103 ;  /* 0x0000006700677308 */ /* 0x000ff00000002400 */
[----:B------:R0:W-:Y:S08]  /*3050*/  MUFU.TANH R119, R34 ;  /* 0x0000002200777308 */ /* 0x0001f00000002400 */
[----:B------:R-:W3:Y:S01]  /*3060*/  MUFU.TANH R72, R72 ;  /* 0x0000004800487308 */ /* 0x000ee20000002400 */
[----:B0-----:R-:W-:-:S02]  /*3070*/  FMNMX.FTZ R34, R25, R30, !PT ;  /* 0x0000001e19227209 */ /* 0x001fc40007810000 */
[----:B------:R-:W-:Y:S01]  /*3080*/  FSEL R30, R13, -INF , P3 ;  /* 0xff8000000d1e7808 */ /* 0x000fe20001800000 */
[----:B------:R-:W-:Y:S01]  /*3090*/  IMAD.U32 R13, RZ, RZ, UR6 ;  /* 0x00000006ff0d7e24 */ /* 0x000fe2000f8e00ff */
[----:B------:R-:W-:Y:S02]  /*30a0*/  ISETP.GT.AND P3, PT, R123, 0x31, PT ;  /* 0x000000317b00780c */ /* 0x000fe40003f64270 */
[----:B------:R-:W-:Y:S01]  /*30b0*/  R2UR UR6, R3 ;  /* 0x00000000030672ca */ /* 0x000fe200000e0000 */
[----:B------:R0:W-:Y:S08]  /*30c0*/  MUFU.TANH R122, R38 ;  /* 0x00000026007a7308 */ /* 0x0001f00000002400 */
[----:B------:R-:W-:Y:S01]  /*30d0*/  MUFU.TANH R77, R77 ;  /* 0x0000004d004d7308 */ /* 0x000fe20000002400 */
[----:B0-----:R-:W-:-:S02]  /*30e0*/  FMNMX.FTZ R38, R83, R34, !PT ;  /* 0x0000002253267209 */ /* 0x001fc40007810000 */
[----:B-1----:R-:W-:Y:S01]  /*30f0*/  FSEL R34, R20, -INF , P2 ;  /* 0xff80000014227808 */ /* 0x002fe20001000000 */
[----:B------:R-:W-:Y:S01]  /*3100*/  UIADD3 UR6, UR6, 0x29840, URZ ;  /* 0x0002984006067890 */ /* 0x000fe2000fffe03f */
[----:B------:R-:W-:Y:S02]  /*3110*/  ISETP.GT.AND P2, PT, R123, 0x38, PT ;  /* 0x000000387b00780c */ /* 0x000fe40003f44270 */
[----:B------:R-:W-:Y:S01]  /*3120*/  FMNMX.FTZ R20, R65, R38, !PT ;  /* 0x0000002641147209 */ /* 0x000fe20007810000 */
[----:B------:R0:W-:Y:S01]  /*3130*/  MUFU.TANH R112, R55 ;  /* 0x0000003700707308 */ /* 0x0001e20000002400 */
[----:B--2---:R-:W-:Y:S01]  /*3140*/  FSEL R38, R15, -INF , P1 ;  /* 0xff8000000f267808 */ /* 0x004fe20000800000 */
[----:B------:R-:W-:Y:S01]  /*3150*/  UPRMT UR6, UR48, 0x654, UR6 ;  /* 0x0000065430067896 */ /* 0x000fe20008000006 */
[----:B------:R-:W-:Y:S02]  /*3160*/  ISETP.GT.AND P1, PT, R123, 0x39, PT ;  /* 0x000000397b00780c */ /* 0x000fe40003f24270 */
[----:B---3--:R-:W-:-:S02]  /*3170*/  FSEL R72, R72, -INF , P5 ;  /* 0xff80000048487808 */ /* 0x008fc40002800000 */
[----:B------:R-:W-:Y:S01]  /*3180*/  ISETP.GT.AND P5, PT, R123, 0x41, PT ;  /* 0x000000417b00780c */ /* 0x000fe20003fa4270 */
[----:B------:R-:W1:Y:S01]  /*3190*/  MUFU.TANH R76, R76 ;  /* 0x0000004c004c7308 */ /* 0x000e620000002400 */
[----:B0-----:R-:W-:Y:S02]  /*31a0*/  FSEL R55, R99, -INF , P3 ;  /* 0xff80000063377808 */ /* 0x001fe40001800000 */
[----:B------:R-:W-:Y:S02]  /*31b0*/  SYNCS.ARRIVE.TRANS64.RED.A1T0 RZ, [UR6], RZ ;  /* 0x000000ffffff79a7 */ /* 0x000fe40008100406 */
[----:B------:R-:W-:-:S03]  /*31c0*/  FMNMX.FTZ R20, R55, R20, !PT ;  /* 0x0000001437147209 */ /* 0x000fc60007810000 */
[----:B------:R0:W-:Y:S08]  /*31d0*/  MUFU.TANH R91, R62 ;  /* 0x0000003e005b7308 */ /* 0x0001f00000002400 */
[----:B------:R2:W-:Y:S01]  /*31e0*/  MUFU.TANH R116, R27 ;  /* 0x0000001b00747308 */ /* 0x0005e20000002400 */
[----:B-1----:R-:W-:Y:S01]  /*31f0*/  FSEL R76, R76, -INF , P3 ;  /* 0xff8000004c4c7808 */ /* 0x002fe20001800000 */
[----:B0-----:R-:W-:Y:S01]  /*3200*/  FMUL.FTZ R62, R0, R68 ;  /* 0x00000044003e7220 */ /* 0x001fe20000410000 */
[----:B------:R-:W-:-:S05]  /*3210*/  ISETP.GT.AND P3, PT, R123, 0x49, PT ;  /* 0x000000497b00780c */ /* 0x000fca0003f64270 */
[----:B------:R-:W0:Y:S01]  /*3220*/  MUFU.TANH R81, R81 ;  /* 0x0000005100517308 */ /* 0x000e220000002400 */
[----:B--2---:R-:W-:-:S04]  /*3230*/  FSEL R27, R102, -INF , P2 ;  /* 0xff800000661b7808 */ /* 0x004fc80001000000 */
[----:B------:R-:W-:-:S03]  /*3240*/  FMNMX.FTZ R20, R27, R20, !PT ;  /* 0x000000141b147209 */ /* 0x000fc60007810000 */
[----:B------:R1:W-:Y:S08]  /*3250*/  MUFU.TANH R100, R40 ;  /* 0x0000002800647308 */ /* 0x0003f00000002400 */
[----:B------:R-:W2:Y:S01]  /*3260*/  MUFU.TANH R80, R80 ;  /* 0x0000005000507308 */ /* 0x000ea20000002400 */
[----:B-1----:R-:W-:Y:S02]  /*3270*/  FSEL R40, R73, -INF , P6 ;  /* 0xff80000049287808 */ /* 0x002fe40003000000 */
[----:B------:R-:W-:-:S02]  /*3280*/  ISETP.GT.AND P6, PT, R123, 0x40, PT ;  /* 0x000000407b00780c */ /* 0x000fc40003fc4270 */
[----:B------:R-:W-:-:S03]  /*3290*/  FSEL R73, R103, -INF , P1 ;  /* 0xff80000067497808 */ /* 0x000fc60000800000 */
[----:B------:R1:W-:Y:S01]  /*32a0*/  MUFU.TANH R93, R66 ;  /* 0x00000042005d7308 */ /* 0x0003e20000002400 */
[----:B------:R-:W-:-:S07]  /*32b0*/  FMNMX.FTZ R20, R73, R20, !PT ;  /* 0x0000001449147209 */ /* 0x000fce0007810000 */
[----:B------:R3:W-:Y:S01]  /*32c0*/  MUFU.TANH R110, R53 ;  /* 0x00000035006e7308 */ /* 0x0007e20000002400 */
[----:B-1----:R-:W-:Y:S01]  /*32d0*/  FMUL.FTZ R66, R0, R44 ;  /* 0x0000002c00427220 */ /* 0x002fe20000410000 */
[----:B0-----:R-:W-:Y:S02]  /*32e0*/  FSEL R44, R81, -INF , P2 ;  /* 0xff800000512c7808 */ /* 0x001fe40001000000 */
[C---:B------:R-:W-:Y:S02]  /*32f0*/  ISETP.GT.AND P2, PT, R123.reuse, 0x50, PT ;  /* 0x000000507b00780c */ /* 0x040fe40003f44270 */
[----:B--2---:R-:W-:Y:S02]  /*3300*/  FSEL R80, R80, -INF , P1 ;  /* 0xff80000050507808 */ /* 0x004fe40000800000 */
[----:B------:R-:W0:Y:S01]  /*3310*/  MUFU.TANH R56, R56 ;  /* 0x0000003800387308 */ /* 0x000e220000002400 */
[----:B---3--:R-:W-:Y:S02]  /*3320*/  FSEL R53, R86, -INF , P6 ;  /* 0xff80000056357808 */ /* 0x008fe40003000000 */
[----:B------:R-:W-:-:S02]  /*3330*/  ISETP.GT.AND P1, PT, R123, 0x51, PT ;  /* 0x000000517b00780c */ /* 0x000fc40003f24270 */
[----:B------:R-:W-:Y:S02]  /*3340*/  FMNMX.FTZ R20, R53, R20, !PT ;  /* 0x0000001435147209 */ /* 0x000fe40007810000 */
[----:B------:R-:W-:Y:S01]  /*3350*/  FSEL R45, R96, -INF , P1 ;  /* 0xff800000602d7808 */ /* 0x000fe20000800000 */
[----:B------:R1:W-:Y:S08]  /*3360*/  MUFU.TANH R97, R42 ;  /* 0x0000002a00617308 */ /* 0x0003f00000002400 */
[----:B------:R2:W-:Y:S01]  /*3370*/  MUFU.TANH R108, R51 ;  /* 0x00000033006c7308 */ /* 0x0005e20000002400 */
[----:B-1----:R-:W-:-:S02]  /*3380*/  FSEL R42, R77, -INF , P4 ;  /* 0xff8000004d2a7808 */ /* 0x002fc40002000000 */
[C---:B------:R-:W-:Y:S02]  /*3390*/  ISETP.GT.AND P4, PT, R123.reuse, 0x48, PT ;  /* 0x000000487b00780c */ /* 0x040fe40003f84270 */
[----:B0-----:R-:W-:Y:S02]  /*33a0*/  FSEL R56, R56, -INF , P6 ;  /* 0xff80000038387808 */ /* 0x001fe40003000000 */
[----:B------:R-:W-:Y:S01]  /*33b0*/  ISETP.GT.AND P6, PT, R123, 0x58, PT ;  /* 0x000000587b00780c */ /* 0x000fe20003fc4270 */
[----:B------:R-:W-:Y:S01]  /*33c0*/  MUFU.TANH R57, R57 ;  /* 0x0000003900397308 */ /* 0x000fe20000002400 */
[----:B--2---:R-:W-:-:S04]  /*33d0*/  FSEL R51, R89, -INF , P5 ;  /* 0xff80000059337808 */ /* 0x004fc80002800000 */
[----:B------:R-:W-:-:S03]  /*33e0*/  FMNMX.FTZ R20, R51, R20, !PT ;  /* 0x0000001433147209 */ /* 0x000fc60007810000 */
[----:B------:R-:W-:Y:S08]  /*33f0*/  MUFU.TANH R70, R70 ;  /* 0x0000004600467308 */ /* 0x000ff00000002400 */
[----:B------:R0:W-:Y:S08]  /*3400*/  MUFU.TANH R104, R47 ;  /* 0x0000002f00687308 */ /* 0x0001f00000002400 */
[----:B------:R-:W1:Y:S01]  /*3410*/  MUFU.TANH R58, R58 ;  /* 0x0000003a003a7308 */ /* 0x000e620000002400 */
[----:B0-----:R-:W-:-:S04]  /*3420*/  FSEL R47, R91, -INF , P4 ;  /* 0xff8000005b2f7808 */ /* 0x001fc80002000000 */
[----:B------:R-:W-:-:S03]  /*3430*/  FMNMX.FTZ R20, R47, R20, !PT ;  /* 0x000000142f147209 */ /* 0x000fc60007810000 */
[----:B------:R0:W-:Y:S08]  /*3440*/  MUFU.TANH R68, R71 ;  /* 0x0000004700447308 */ /* 0x0001f00000002400 */
[----:B------:R-:W-:Y:S01]  /*3450*/  MUFU.TANH R59, R59 ;  /* 0x0000003b003b7308 */ /* 0x000fe20000002400 */
[----:B0-----:R-:W-:Y:S02]  /*3460*/  FSEL R71, R92, -INF , P3 ;  /* 0xff8000005c477808 */ /* 0x001fe40001800000 */
[----:B-1----:R-:W-:-:S02]  /*3470*/  FSEL R58, R58, -INF , P4 ;  /* 0xff8000003a3a7808 */ /* 0x002fc40002000000 */
[----:B------:R-:W-:Y:S02]  /*3480*/  FMNMX.FTZ R20, R71, R20, !PT ;  /* 0x0000001447147209 */ /* 0x000fe40007810000 */
[----:B------:R-:W-:Y:S01]  /*3490*/  ISETP.GT.AND P4, PT, R123, 0x60, PT ;  /* 0x000000607b00780c */ /* 0x000fe20003f84270 */
[----:B------:R0:W-:Y:S08]  /*34a0*/  MUFU.TANH R106, R49 ;  /* 0x00000031006a7308 */ /* 0x0001f00000002400 */
[----:B------:R-:W-:Y:S01]  /*34b0*/  MUFU.TANH R61, R61 ;  /* 0x0000003d003d7308 */ /* 0x000fe20000002400 */
[----:B0-----:R-:W-:-:S04]  /*34c0*/  FSEL R49, R93, -INF , P2 ;  /* 0xff8000005d317808 */ /* 0x001fc80001000000 */
[----:B------:R-:W-:-:S03]  /*34d0*/  FMNMX.FTZ R20, R49, R20, !PT ;  /* 0x0000001431147209 */ /* 0x000fc60007810000 */
[----:B------:R-:W0:Y:S01]  /*34e0*/  MUFU.TANH R60, R60 ;  /* 0x0000003c003c7308 */ /* 0x000e220000002400 */
[----:B------:R-:W-:-:S07]  /*34f0*/  FMNMX.FTZ R20, R45, R20, !PT ;  /* 0x000000142d147209 */ /* 0x000fce0007810000 */
[----:B------:R1:W-:Y:S08]  /*3500*/  MUFU.TANH R101, R46 ;  /* 0x0000002e00657308 */ /* 0x0003f00000002400 */
[----:B------:R2:W-:Y:S01]  /*3510*/  MUFU.TANH R121, R35 ;  /* 0x0000002300797308 */ /* 0x0005e20000002400 */
[----:B-1----:R-:W-:Y:S02]  /*3520*/  FSEL R46, R57, -INF , P5 ;  /* 0xff800000392e7808 */ /* 0x002fe40002800000 */
[----:B------:R-:W-:-:S02]  /*3530*/  ISETP.GT.AND P5, PT, R123, 0x59, PT ;  /* 0x000000597b00780c */ /* 0x000fc40003fa4270 */
[----:B0-----:R-:W-:Y:S02]  /*3540*/  FSEL R60, R60, -INF , P1 ;  /* 0xff8000003c3c7808 */ /* 0x001fe40000800000 */
[----:B------:R-:W-:Y:S01]  /*3550*/  FSEL R94, R68, -INF , P5 ;  /* 0xff800000445e7808 */ /* 0x000fe20002800000 */
[----:B------:R-:W0:Y:S01]  /*3560*/  MUFU.TANH R62, R62 ;  /* 0x0000003e003e7308 */ /* 0x000e220000002400 */
[----:B--2---:R-:W-:Y:S02]  /*3570*/  FSEL R35, R70, -INF , P6 ;  /* 0xff80000046237808 */ /* 0x004fe40003000000 */
[----:B------:R-:W-:Y:S02]  /*3580*/  ISETP.GT.AND P1, PT, R123, 0x69, PT ;  /* 0x000000697b00780c */ /* 0x000fe40003f24270 */
[----:B------:R-:W-:Y:S02]  /*3590*/  FMNMX.FTZ R5, R35, R20, !PT ;  /* 0x0000001423057209 */ /* 0x000fe40007810000 */
[----:B------:R-:W-:Y:S01]  /*35a0*/  FSEL R20, R97, -INF , P4 ;  /* 0xff80000061147808 */ /* 0x000fe20002000000 */
[----:B------:R-:W-:Y:S01]  /*35b0*/  MUFU.TANH R63, R63 ;  /* 0x0000003f003f7308 */ /* 0x000fe20000002400 */
[----:B------:R-:W-:-:S04]  /*35c0*/  FMNMX.FTZ R5, R94, R5, !PT ;  /* 0x000000055e057209 */ /* 0x000fc80007810000 */
[----:B------:R-:W-:-:S03]  /*35d0*/  FMNMX.FTZ R5, R20, R5, !PT ;  /* 0x0000000514057209 */ /* 0x000fc60007810000 */
[----:B------:R1:W-:Y:S01]  /*35e0*/  MUFU.TANH R105, R48 ;  /* 0x0000003000697308 */ /* 0x0003e20000002400 */
[----:B0-----:R-:W-:Y:S02]  /*35f0*/  FSEL R62, R62, -INF , P6 ;  /* 0xff8000003e3e7808 */ /* 0x001fe40003000000 */
[----:B------:R-:W-:-:S05]  /*3600*/  ISETP.GT.AND P6, PT, R123, 0x70, PT ;  /* 0x000000707b00780c */ /* 0x000fca0003fc4270 */
[----:B------:R0:W-:Y:S01]  /*3610*/  MUFU.TANH R107, R50 ;  /* 0x00000032006b7308 */ /* 0x0001e20000002400 */
[----:B-1----:R-:W-:Y:S02]  /*3620*/  FSEL R48, R59, -INF , P3 ;  /* 0xff8000003b307808 */ /* 0x002fe40001800000 */
[----:B------:R-:W-:-:S04]  /*3630*/  ISETP.GT.AND P3, PT, R123, 0x61, PT ;  /* 0x000000617b00780c */ /* 0x000fc80003f64270 */
[----:B------:R-:W-:Y:S01]  /*3640*/  FSEL R86, R100, -INF , P3 ;  /* 0xff80000064567808 */ /* 0x000fe20001800000 */
[----:B------:R-:W1:Y:S01]  /*3650*/  MUFU.TANH R64, R64 ;  /* 0x0000004000407308 */ /* 0x000e620000002400 */
[----:B0-----:R-:W-:Y:S02]  /*3660*/  FSEL R50, R61, -INF , P2 ;  /* 0xff8000003d327808 */ /* 0x001fe40001000000 */
[----:B------:R-:W-:Y:S02]  /*3670*/  ISETP.GT.AND P2, PT, R123, 0x68, PT ;  /* 0x000000687b00780c */ /* 0x000fe40003f44270 */
[----:B------:R-:W-:Y:S02]  /*3680*/  FMNMX.FTZ R5, R86, R5, !PT ;  /* 0x0000000556057209 */ /* 0x000fe40007810000 */
[----:B------:R-:W-:Y:S01]  /*3690*/  FSEL R92, R101, -INF , P2 ;  /* 0xff800000655c7808 */ /* 0x000fe20001000000 */
[----:B------:R-:W-:Y:S08]  /*36a0*/  MUFU.TANH R41, R41 ;  /* 0x0000002900297308 */ /* 0x000ff00000002400 */
[----:B------:R0:W-:Y:S01]  /*36b0*/  MUFU.TANH R111, R54 ;  /* 0x00000036006f7308 */ /* 0x0001e20000002400 */
[----:B-1----:R-:W-:-:S02]  /*36c0*/  FSEL R64, R64, -INF , P4 ;  /* 0xff80000040407808 */ /* 0x002fc40002000000 */
[----:B------:R-:W-:-:S05]  /*36d0*/  ISETP.GT.AND P4, PT, R123, 0x78, PT ;  /* 0x000000787b00780c */ /* 0x000fca0003f84270 */
[----:B------:R-:W1:Y:S01]  /*36e0*/  MUFU.TANH R66, R66 ;  /* 0x0000004200427308 */ /* 0x000e620000002400 */
[----:B0-----:R-:W-:-:S07]  /*36f0*/  FMNMX.FTZ R54, R92, R5, !PT ;  /* 0x000000055c367209 */ /* 0x001fce0007810000 */
[----:B------:R0:W-:Y:S08]  /*3700*/  MUFU.TANH R118, R31 ;  /* 0x0000001f00767308 */ /* 0x0001f00000002400 */
[----:B------:R-:W2:Y:S01]  /*3710*/  MUFU.TANH R43, R43 ;  /* 0x0000002b002b7308 */ /* 0x000ea20000002400 */
[----:B0-----:R-:W-:Y:S02]  /*3720*/  FSEL R31, R104, -INF , P1 ;  /* 0xff800000681f7808 */ /* 0x001fe40000800000 */
[----:B-1----:R-:W-:-:S02]  /*3730*/  FSEL R66, R66, -INF , P2 ;  /* 0xff80000042427808 */ /* 0x002fc40001000000 */
[----:B------:R-:W-:Y:S02]  /*3740*/  FMNMX.FTZ R54, R31, R54, !PT ;  /* 0x000000361f367209 */ /* 0x000fe40007810000 */
[----:B------:R-:W-:Y:S01]  /*3750*/  ISETP.GT.AND P2, PT, R123, 0x80, PT ;  /* 0x000000807b00780c */ /* 0x000fe20003f44270 */
[----:B------:R0:W1:Y:S08]  /*3760*/  MUFU.TANH R109, R52 ;  /* 0x00000034006d7308 */ /* 0x0000700000002400 */
[----:B------:R3:W4:Y:S01]  /*3770*/  MUFU.TANH R14, R39 ;  /* 0x00000027000e7308 */ /* 0x0007220000002400 */
[----:B0-----:R-:W-:-:S02]  /*3780*/  FSEL R52, R63, -INF , P5 ;  /* 0xff8000003f347808 */ /* 0x001fc40002800000 */
[----:B------:R-:W-:-:S04]  /*3790*/  ISETP.GT.AND P5, PT, R123, 0x71, PT ;  /* 0x000000717b00780c */ /* 0x000fc80003fa4270 */
[----:B------:R-:W-:Y:S01]  /*37a0*/  FSEL R57, R108, -INF , P5 ;  /* 0xff8000006c397808 */ /* 0x000fe20002800000 */
[----:B------:R-:W-:Y:S01]  /*37b0*/  MUFU.TANH R124, R37 ;  /* 0x00000025007c7308 */ /* 0x000fe20000002400 */
[----:B---3--:R-:W-:-:S04]  /*37c0*/  FSEL R39, R107, -INF , P6 ;  /* 0xff8000006b277808 */ /* 0x008fc80003000000 */
[----:B------:R-:W-:Y:S02]  /*37d0*/  FMNMX.FTZ R68, R39, R54, !PT ;  /* 0x0000003627447209 */ /* 0x000fe40007810000 */
[----:B------:R-:W-:Y:S02]  /*37e0*/  FSEL R54, R41, -INF , P3 ;  /* 0xff80000029367808 */ /* 0x000fe40001800000 */
[----:B------:R-:W-:Y:S02]  /*37f0*/  ISETP.GT.AND P3, PT, R123, 0x79, PT ;  /* 0x000000797b00780c */ /* 0x000fe40003f64270 */
[----:B------:R-:W-:Y:S02]  /*3800*/  FSEL R41, R111, -INF , P4 ;  /* 0xff8000006f297808 */ /* 0x000fe40002000000 */
[----:B------:R-:W-:Y:S02]  /*3810*/  FMNMX.FTZ R68, R57, R68, !PT ;  /* 0x0000004439447209 */ /* 0x000fe40007810000 */
[----:B------:R-:W-:-:S02]  /*3820*/  FSEL R59, R112, -INF , P3 ;  /* 0xff800000703b7808 */ /* 0x000fc40001800000 */
[----:B------:R-:W-:Y:S02]  /*3830*/  FMNMX.FTZ R70, R41, R68, !PT ;  /* 0x0000004429467209 */ /* 0x000fe40007810000 */
[----:B--2---:R-:W-:Y:S02]  /*3840*/  FSEL R68, R43, -INF , P1 ;  /* 0xff8000002b447808 */ /* 0x004fe40000800000 */
[----:B------:R-:W-:Y:S02]  /*3850*/  ISETP.GT.AND P1, PT, R123, 0x81, PT ;  /* 0x000000817b00780c */ /* 0x000fe40003f24270 */
[----:B------:R-:W-:Y:S02]  /*3860*/  FSEL R43, R115, -INF , P2 ;  /* 0xff800000732b7808 */ /* 0x000fe40001000000 */
[----:B------:R-:W-:Y:S02]  /*3870*/  FMNMX.FTZ R74, R59, R70, !PT ;  /* 0x000000463b4a7209 */ /* 0x000fe40007810000 */
[----:B------:R-:W-:-:S02]  /*3880*/  FSEL R70, R105, -INF , P6 ;  /* 0xff80000069467808 */ /* 0x000fc40003000000 */
[----:B------:R-:W-:Y:S02]  /*3890*/  ISETP.GT.AND P6, PT, R123, 0x88, PT ;  /* 0x000000887b00780c */ /* 0x000fe40003fc4270 */
[----:B------:R-:W-:Y:S02]  /*38a0*/  FSEL R61, R116, -INF , P1 ;  /* 0xff800000743d7808 */ /* 0x000fe40000800000 */
[----:B------:R-:W-:Y:S01]  /*38b0*/  FMNMX.FTZ R78, R43, R74, !PT ;  /* 0x0000004a2b4e7209 */ /* 0x000fe20007810000 */
[----:B------:R-:W0:Y:S01]  /*38c0*/  MUFU.TANH R116, R29 ;  /* 0x0000001d00747308 */ /* 0x000e220000002400 */
[----:B------:R-:W-:Y:S02]  /*38d0*/  FSEL R74, R106, -INF , P5 ;  /* 0xff8000006a4a7808 */ /* 0x000fe40002800000 */
[----:B------:R-:W-:Y:S02]  /*38e0*/  ISETP.GT.AND P5, PT, R123, 0x89, PT ;  /* 0x000000897b00780c */ /* 0x000fe40003fa4270 */
[----:B------:R-:W-:-:S02]  /*38f0*/  FSEL R63, R117, -INF , P6 ;  /* 0xff800000753f7808 */ /* 0x000fc40003000000 */
[----:B------:R-:W-:Y:S02]  /*3900*/  FMNMX.FTZ R82, R61, R78, !PT ;  /* 0x0000004e3d527209 */ /* 0x000fe40007810000 */
[----:B-1----:R-:W-:Y:S02]  /*3910*/  FSEL R78, R109, -INF , P4 ;  /* 0xff8000006d4e7808 */ /* 0x002fe40002000000 */
[----:B------:R-:W-:Y:S02]  /*3920*/  ISETP.GT.AND P4, PT, R123, 0x90, PT ;  /* 0x000000907b00780c */ /* 0x000fe40003f84270 */
[----:B------:R-:W-:Y:S02]  /*3930*/  FSEL R77, R118, -INF , P5 ;  /* 0xff800000764d7808 */ /* 0x000fe40002800000 */
[----:B------:R-:W-:Y:S01]  /*3940*/  FMNMX.FTZ R96, R63, R82, !PT ;  /* 0x000000523f607209 */ /* 0x000fe20007810000 */
[----:B------:R-:W1:Y:S01]  /*3950*/  MUFU.TANH R118, R32 ;  /* 0x0000002000767308 */ /* 0x000e620000002400 */
[----:B------:R-:W-:-:S02]  /*3960*/  FSEL R82, R110, -INF , P3 ;  /* 0xff8000006e527808 */ /* 0x000fc40001800000 */
[----:B------:R-:W-:Y:S02]  /*3970*/  ISETP.GT.AND P3, PT, R123, 0x91, PT ;  /* 0x000000917b00780c */ /* 0x000fe40003f64270 */
[----:B------:R-:W-:Y:S02]  /*3980*/  FSEL R81, R119, -INF , P4 ;  /* 0xff80000077517808 */ /* 0x000fe40002000000 */
[----:B------:R-:W-:Y:S02]  /*3990*/  FMNMX.FTZ R98, R77, R96, !PT ;  /* 0x000000604d627209 */ /* 0x000fe40007810000 */
[----:B------:R-:W-:Y:S02]  /*39a0*/  FSEL R96, R113, -INF , P2 ;  /* 0xff80000071607808 */ /* 0x000fe40001000000 */
[----:B------:R-:W-:Y:S02]  /*39b0*/  ISETP.GT.AND P2, PT, R123, 0x98, PT ;  /* 0x000000987b00780c */ /* 0x000fe40003f44270 */
[----:B------:R-:W-:-:S02]  /*39c0*/  FSEL R89, R121, -INF , P3 ;  /* 0xff80000079597808 */ /* 0x000fc40001800000 */
[----:B------:R-:W-:Y:S02]  /*39d0*/  FMNMX.FTZ R100, R81, R98, !PT ;  /* 0x0000006251647209 */ /* 0x000fe40007810000 */
[----:B------:R-:W-:Y:S02]  /*39e0*/  FSEL R98, R114, -INF , P1 ;  /* 0xff80000072627808 */ /* 0x000fe40000800000 */
[----:B------:R-:W-:Y:S01]  /*39f0*/  ISETP.GT.AND P1, PT, R123, 0x99, PT ;  /* 0x000000997b00780c */ /* 0x000fe20003f24270 */
[----:B------:R-:W2:Y:S01]  /*3a00*/  MUFU.TANH R114, R28 ;  /* 0x0000001c00727308 */ /* 0x000ea20000002400 */
[----:B------:R-:W-:Y:S02]  /*3a10*/  FSEL R91, R122, -INF , P2 ;  /* 0xff8000007a5b7808 */ /* 0x000fe40001000000 */
[----:B------:R-:W-:Y:S02]  /*3a20*/  FMNMX.FTZ R102, R89, R100, !PT ;  /* 0x0000006459667209 */ /* 0x000fe40007810000 */
[----:B----4-:R-:W-:-:S02]  /*3a30*/  FSEL R100, R14, -INF , P1 ;  /* 0xff8000000e647808 */ /* 0x010fc40000800000 */
[----:B------:R-:W-:Y:S01]  /*3a40*/  FMNMX.FTZ R5, R91, R102, !PT ;  /* 0x000000665b057209 */ /* 0x000fe20007810000 */
[----:B------:R-:W3:Y:S01]  /*3a50*/  MUFU.TANH R122, R36 ;  /* 0x00000024007a7308 */ /* 0x000ee20000002400 */
[----:B0-----:R-:W-:Y:S02]  /*3a60*/  FSEL R116, R116, -INF , P5 ;  /* 0xff80000074747808 */ /* 0x001fe40002800000 */
[----:B------:R-:W-:Y:S02]  /*3a70*/  FMNMX.FTZ R5, R100, R5, !PT ;  /* 0x0000000564057209 */ /* 0x000fe40007810000 */
[----:B-1----:R-:W-:Y:S02]  /*3a80*/  FSEL R118, R118, -INF , P4 ;  /* 0xff80000076767808 */ /* 0x002fe40002000000 */
[----:B------:R-:W-:Y:S01]  /*3a90*/  FSEL R124, R124, -INF , P1 ;  /* 0xff8000007c7c7808 */ /* 0x000fe20000800000 */
[----:B------:R-:W0:Y:S01]  /*3aa0*/  SHFL.BFLY PT, R14, R5, 0x2, 0x1f ;  /* 0x0c401f00050e7f89 */ /* 0x000e2200000e0000 */
[----:B--2---:R-:W-:-:S02]  /*3ab0*/  FSEL R114, R114, -INF , P6 ;  /* 0xff80000072727808 */ /* 0x004fc40003000000 */
[----:B---3--:R-:W-:Y:S02]  /*3ac0*/  FSEL R122, R122, -INF , P2 ;  /* 0xff8000007a7a7808 */ /* 0x008fe40001000000 */
[----:B0-----:R-:W-:-:S05]  /*3ad0*/  FMNMX.FTZ R7, R5, R14, !PT ;  /* 0x0000000e05077209 */ /* 0x001fca0007810000 */
[----:B------:R-:W0:Y:S02]  /*3ae0*/  SHFL.BFLY PT, R14, R7, 0x1, 0x1f ;  /* 0x0c201f00070e7f89 */ /* 0x000e2400000e0000 */
        /* <DEDUP_REMOVED lines=21> */
[-CC-:B------:R-:W-:Y:S01]  /*3c40*/  FFMA.FTZ R5, R84, R13.reuse, -R102.reuse ;  /* 0x0000000d54057223 */ /* 0x180fe20000010866 */
[----:B-1----:R-:W-:Y:S01]  /*3c50*/  FSEL R120, R120, -INF , P3 ;  /* 0xff80000078787808 */ /* 0x002fe20001800000 */
[--C-:B------:R-:W-:Y:S01]  /*3c60*/  FFMA.FTZ R69, R69, R13, -R102.reuse ;  /* 0x0000000d45457223 */ /* 0x100fe20000010866 */
[----:B------:R-:W-:Y:S01]  /*3c70*/  FMNMX.FTZ R15, R8, R15, !PT ;  /* 0x0000000f080f7209 */ /* 0x000fe20007810000 */
[----:B------:R-:W-:Y:S01]  /*3c80*/  MUFU.EX2 R28, R28 ;  /* 0x0000001c001c7308 */ /* 0x000fe20000000800 */
[----:B------:R-:W-:-:S01]  /*3c90*/  FFMA.FTZ R32, R90, R13, -R102 ;  /* 0x0000000d5a207223 */ /* 0x000fc20000010866 */
[--C-:B------:R-:W-:Y:S01]  /*3ca0*/  FFMA.FTZ R9, R75, R13, -R102.reuse ;  /* 0x0000000d4b097223 */ /* 0x100fe20000010866 */
[----:B------:R-:W-:Y:S01]  /*3cb0*/  FMNMX.FTZ R21, R12, R15, !PT ;  /* 0x0000000f0c157209 */ /* 0x000fe20007810000 */
[-CC-:B------:R-:W-:Y:S01]  /*3cc0*/  FFMA.FTZ R104, R55, R13.reuse, -R102.reuse ;  /* 0x0000000d37687223 */ /* 0x180fe20000010866 */
[----:B------:R-:W-:-:S01]  /*3cd0*/  FFMA.FTZ R126, R57, R13, -R102 ;  /* 0x0000000d397e7223 */ /* 0x000fc20000010866 */
[--C-:B------:R-:W-:Y:S01]  /*3ce0*/  FFMA.FTZ R79, R79, R13, -R102.reuse ;  /* 0x0000000d4f4f7223 */ /* 0x100fe20000010866 */
[----:B------:R-:W-:Y:S01]  /*3cf0*/  FMNMX.FTZ R21, R30, R21, !PT ;  /* 0x000000151e157209 */ /* 0x000fe20007810000 */
[----:B------:R-:W0:Y:S01]  /*3d00*/  MUFU.EX2 R5, R5 ;  /* 0x0000000500057308 */ /* 0x000e220000000800 */
[----:B------:R-:W-:-:S01]  /*3d10*/  FFMA.FTZ R84, R85, R13, -R102 ;  /* 0x0000000d55547223 */ /* 0x000fc20000010866 */
[--C-:B------:R-:W-:Y:S01]  /*3d20*/  FFMA.FTZ R90, R83, R13, -R102.reuse ;  /* 0x0000000d535a7223 */ /* 0x100fe20000010866 */
[----:B------:R-:W-:Y:S01]  /*3d30*/  FMNMX.FTZ R21, R34, R21, !PT ;  /* 0x0000001522157209 */ /* 0x000fe20007810000 */
[-CC-:B------:R-:W-:Y:S01]  /*3d40*/  FFMA.FTZ R110, R71, R13.reuse, -R102.reuse ;  /* 0x0000000d476e7223 */ /* 0x180fe20000010866 */
[----:B------:R-:W-:-:S01]  /*3d50*/  FFMA.FTZ R65, R65, R13, -R102 ;  /* 0x0000000d41417223 */ /* 0x000fc20000010866 */
[--C-:B------:R-:W-:Y:S01]  /*3d60*/  FFMA.FTZ R106, R73, R13, -R102.reuse ;  /* 0x0000000d496a7223 */ /* 0x100fe20000010866 */
[----:B------:R-:W-:Y:S01]  /*3d70*/  FMNMX.FTZ R21, R38, R21, !PT ;  /* 0x0000001526157209 */ /* 0x000fe20007810000 */
[----:B------:R-:W1:Y:S01]  /*3d80*/  MUFU.EX2 R7, R7 ;  /* 0x0000000700077308 */ /* 0x000e620000000800 */
[----:B------:R-:W-:-:S01]  /*3d90*/  FFMA.FTZ R128, R59, R13, -R102 ;  /* 0x0000000d3b807223 */ /* 0x000fc20000010866 */
[--C-:B------:R-:W-:Y:S01]  /*3da0*/  FFMA.FTZ R27, R27, R13, -R102.reuse ;  /* 0x0000000d1b1b7223 */ /* 0x100fe20000010866 */
[----:B------:R-:W-:Y:S01]  /*3db0*/  FMNMX.FTZ R25, R40, R21, !PT ;  /* 0x0000001528197209 */ /* 0x000fe20007810000 */
[-CC-:B------:R-:W-:Y:S01]  /*3dc0*/  FFMA.FTZ R130, R61, R13.reuse, -R102.reuse ;  /* 0x0000000d3d827223 */ /* 0x180fe20000010866 */
[----:B------:R-:W-:-:S01]  /*3dd0*/  FFMA.FTZ R132, R77, R13, -R102 ;  /* 0x0000000d4d847223 */ /* 0x000fc20000010866 */
[--C-:B------:R-:W-:Y:S01]  /*3de0*/  FFMA.FTZ R35, R35, R13, -R102.reuse ;  /* 0x0000000d23237223 */ /* 0x100fe20000010866 */
[----:B------:R-:W-:Y:S01]  /*3df0*/  FMNMX.FTZ R25, R72, R25, !PT ;  /* 0x0000001948197209 */ /* 0x000fe20007810000 */
[----:B------:R2:W-:Y:S01]  /*3e00*/  MUFU.EX2 R21, R33 ;  /* 0x0000002100157308 */ /* 0x0005e20000000800 */
[----:B------:R-:W-:-:S01]  /*3e10*/  FFMA.FTZ R94, R94, R13, -R102 ;  /* 0x0000000d5e5e7223 */ /* 0x000fc20000010866 */
[--C-:B------:R-:W-:Y:S01]  /*3e20*/  FFMA.FTZ R86, R86, R13, -R102.reuse ;  /* 0x0000000d56567223 */ /* 0x100fe20000010866 */
[----:B------:R-:W-:Y:S01]  /*3e30*/  FMNMX.FTZ R25, R42, R25, !PT ;  /* 0x000000192a197209 */ /* 0x000fe20007810000 */
[-CC-:B------:R-:W-:Y:S01]  /*3e40*/  FFMA.FTZ R134, R89, R13.reuse, -R102.reuse ;  /* 0x0000000d59867223 */ /* 0x180fe20000010866 */
[----:B------:R-:W-:-:S02]  /*3e50*/  FFMA.FTZ R100, R100, R13, -R102 ;  /* 0x0000000d64647223 */ /* 0x000fc40000010866 */
[----:B------:R-:W-:Y:S01]  /*3e60*/  FMNMX.FTZ R25, R76, R25, !PT ;  /* 0x000000194c197209 */ /* 0x000fe20007810000 */
[----:B------:R-:W-:Y:S03]  /*3e70*/  MUFU.EX2 R15, R69 ;  /* 0x00000045000f7308 */ /* 0x000fe60000000800 */
[----:B------:R-:W-:-:S04]  /*3e80*/  FMNMX.FTZ R29, R44, R25, !PT ;  /* 0x000000192c1d7209 */ /* 0x000fc80007810000 */
        /* <DEDUP_REMOVED lines=11> */
[----:B--2---:R-:W-:-:S04]  /*3f40*/  FMNMX.FTZ R33, R62, R29, !PT ;  /* 0x0000001d3e217209 */ /* 0x004fc80007810000 */
        /* <DEDUP_REMOVED lines=13> */
[----:B------:R2:W-:Y:S03]  /*4020*/  MUFU.EX2 R37, R49 ;  /* 0x0000003100257308 */ /* 0x0005e60000000800 */
        /* <DEDUP_REMOVED lines=11> */
[----:B------:R-:W-:Y:S01]  /*40e0*/  MUFU.EX2 R27, R27 ;  /* 0x0000001b001b7308 */ /* 0x000fe20000000800 */
[----:B------:R-:W-:-:S01]  /*40f0*/  FFMA.FTZ R47, R92, R13, -R102 ;  /* 0x0000000d5c2f7223 */ /* 0x000fc20000010866 */
[-CC-:B------:R-:W-:Y:S01]  /*4100*/  FFMA.FTZ R92, R31, R13.reuse, -R102.reuse ;  /* 0x0000000d1f5c7223 */ /* 0x180fe20000010866 */
[----:B------:R-:W-:-:S01]  /*4110*/  FFMA.FTZ R31, R39, R13, -R102 ;  /* 0x0000000d271f7223 */ /* 0x000fc20000010866 */
[----:B--2---:R-:W2:Y:S01]  /*4120*/  SHFL.BFLY PT, R49, R20, 0x2, 0x1f ;  /* 0x0c401f0014317f89 */ /* 0x004ea200000e0000 */
[----:B------:R-:W-:-:S01]  /*4130*/  FFMA.FTZ R39, R41, R13, -R102 ;  /* 0x0000000d29277223 */ /* 0x000fc20000010866 */
[-CC-:B------:R-:W-:Y:S01]  /*4140*/  FFMA.FTZ R41, R43, R13.reuse, -R102.reuse ;  /* 0x0000000d2b297223 */ /* 0x180fe20000010866 */
[----:B------:R-:W-:-:S01]  /*4150*/  FFMA.FTZ R43, R63, R13, -R102 ;  /* 0x0000000d3f2b7223 */ /* 0x000fc20000010866 */
[----:B------:R-:W-:Y:S08]  /*4160*/  MUFU.EX2 R106, R106 ;  /* 0x0000006a006a7308 */ /* 0x000ff00000000800 */
[----:B------:R-:W-:Y:S08]  /*4170*/  MUFU.EX2 R108, R108 ;  /* 0x0000006c006c7308 */ /* 0x000ff00000000800 */
[----:B------:R-:W-:Y:S01]  /*4180*/  MUFU.EX2 R110, R110 ;  /* 0x0000006e006e7308 */ /* 0x000fe20000000800 */
[----:B--2---:R-:W-:-:S07]  /*4190*/  FMNMX.FTZ R49, R20, R49, !PT ;  /* 0x0000003114317209 */ /* 0x004fce0007810000 */
[----:B------:R-:W-:Y:S01]  /*41a0*/  MUFU.EX2 R112, R112 ;  /* 0x0000007000707308 */ /* 0x000fe20000000800 */
[----:B------:R-:W2:Y:S07]  /*41b0*/  SHFL.BFLY PT, R20, R49, 0x1, 0x1f ;  /* 0x0c201f0031147f89 */ /* 0x000eae00000e0000 */
[----:B------:R-:W-:Y:S08]  /*41c0*/  MUFU.EX2 R35, R35 ;  /* 0x0000002300237308 */ /* 0x000ff00000000800 */
[----:B------:R-:W-:Y:S08]  /*41d0*/  MUFU.EX2 R94, R94 ;  /* 0x0000005e005e7308 */ /* 0x000ff00000000800 */
[----:B------:R-:W-:Y:S01]  /*41e0*/  MUFU.EX2 R45, R45 ;  /* 0x0000002d002d7308 */ /* 0x000fe20000000800 */
[----:B--2---:R-:W-:Y:S01]  /*41f0*/  FMNMX.FTZ R20, R49, R20, !PT ;  /* 0x0000001431147209 */ /* 0x004fe20007810000 */
[----:B------:R-:W-:-:S03]  /*4200*/  FFMA.FTZ R49, R81, R13, -R102 ;  /* 0x0000000d51317223 */ /* 0x000fc60000010866 */
[C---:B------:R-:W-:Y:S01]  /*4210*/  FSETP.NEU.FTZ.AND P1, PT, R20.reuse, -INF , PT ;  /* 0xff8000001400780b */ /* 0x040fe20003f3d000 */
[----:B------:R-:W-:-:S02]  /*4220*/  FFMA.FTZ R51, R20, R13, -8 ;  /* 0xc100000014337423 */ /* 0x000fc4000001000d */
[----:B------:R-:W-:Y:S03]  /*4230*/  MUFU.EX2 R86, R86 ;  /* 0x0000005600567308 */ /* 0x000fe60000000800 */
[----:B------:R-:W-:Y:S01]  /*4240*/  FSEL R67, R51, RZ, P1 ;  /* 0x000000ff33437208 */ /* 0x000fe20000800000 */
        /* <DEDUP_REMOVED lines=10> */
[----:B------:R-:W-:Y:S01]  /*42f0*/  FFMA.FTZ R12, R12, R13, -R67 ;  /* 0x0000000d0c0c7223 */ /* 0x000fe20000010843 */
[----:B0-----:R-:W-:-:S01]  /*4300*/  FADD.FTZ R38, R5, R28 ;  /* 0x0000001c05267221 */ /* 0x001fc20000010000 */
[-CC-:B------:R-:W-:Y:S01]  /*4310*/  FFMA.FTZ R30, R30, R13.reuse, -R67.reuse ;  /* 0x0000000d1e1e7223 */ /* 0x180fe20000010843 */
[----:B------:R-:W-:-:S01]  /*4320*/  FFMA.FTZ R40, R40, R13, -R67 ;  /* 0x0000000d28287223 */ /* 0x000fc20000010843 */
[----:B------:R-:W-:Y:S01]  /*4330*/  FFMA.FTZ R72, R72, R13, -R67 ;  /* 0x0000000d48487223 */ /* 0x000fe20000010843 */
[----:B-1----:R-:W-:-:S01]  /*4340*/  FADD.FTZ R83, R7, R38 ;  /* 0x0000002607537221 */ /* 0x002fc20000010000 */
[----:B------:R-:W0:Y:S01]  /*4350*/  MUFU.EX2 R53, R53 ;  /* 0x0000003500357308 */ /* 0x000e220000000800 */
[----:B------:R-:W-:-:S01]  /*4360*/  FFMA.FTZ R8, R42, R13, -R67 ;  /* 0x0000000d2a087223 */ /* 0x000fc20000010843 */
        /* <DEDUP_REMOVED lines=11> */
[----:B---3--:R-:W-:-:S01]  /*4420*/  FFMA.FTZ R65, R54, R13, -R67 ;  /* 0x0000000d36417223 */ /* 0x008fc20000010843 */
[-CC-:B------:R-:W-:Y:S01]  /*4430*/  FFMA.FTZ R66, R66, R13.reuse, -R67.reuse ;  /* 0x0000000d42427223 */ /* 0x180fe20000010843 */
[----:B------:R-:W-:-:S01]  /*4440*/  FFMA.FTZ R68, R68, R13, -R67 ;  /* 0x0000000d44447223 */ /* 0x000fc20000010843 */
[----:B------:R3:W4:Y:S01]  /*4450*/  MUFU.EX2 R136, R24 ;  /* 0x0000001800887308 */ /* 0x0007220000000800 */
[----:B-1----:R-:W-:-:S01]  /*4460*/  FFMA.FTZ R6, R34, R13, -R67 ;  /* 0x0000000d22067223 */ /* 0x002fc20000010843 */
[----:B0-----:R-:W-:Y:S01]  /*4470*/  FADD.FTZ R34, R10, R53 ;  /* 0x000000350a227221 */ /* 0x001fe20000010000 */
[----:B------:R-:W-:-:S01]  /*4480*/  FFMA.FTZ R70, R70, R13, -R67 ;  /* 0x0000000d46467223 */ /* 0x000fc20000010843 */
[-CC-:B------:R-:W-:Y:S01]  /*4490*/  FFMA.FTZ R74, R74, R13.reuse, -R67.reuse ;  /* 0x0000000d4a4a7223 */ /* 0x180fe20000010843 */
[----:B------:R-:W-:-:S01]  /*44a0*/  FFMA.FTZ R78, R78, R13, -R67 ;  /* 0x0000000d4e4e7223 */ /* 0x000fc20000010843 */
[-CC-:B------:R-:W-:Y:S01]  /*44b0*/  FFMA.FTZ R82, R82, R13.reuse, -R67.reuse ;  /* 0x0000000d52527223 */ /* 0x180fe20000010843 */
[----:B------:R-:W-:-:S01]  /*44c0*/  FFMA.FTZ R96, R96, R13, -R67 ;  /* 0x0000000d60607223 */ /* 0x000fc20000010843 */
[----:B------:R-:W0:Y:S01]  /*44d0*/  MUFU.EX2 R4, R4 ;  /* 0x0000000400047308 */ /* 0x000e220000000800 */
[----:B--2---:R-:W-:-:S01]  /*44e0*/  FADD.FTZ R81, R69, R34 ;  /* 0x0000002245517221 */ /* 0x004fc20000010000 */
[----:B------:R-:W-:Y:S01]  /*44f0*/  FADD.FTZ R34, R32, R83 ;  /* 0x0000005320227221 */ /* 0x000fe20000010000 */
[----:B---3--:R-:W-:-:S01]  /*4500*/  FFMA.FTZ R24, R50, R13, -R67 ;  /* 0x0000000d32187223 */ /* 0x008fc20000010843 */
[-CC-:B------:R-:W-:Y:S01]  /*4510*/  FFMA.FTZ R98, R98, R13.reuse, -R67.reuse ;  /* 0x0000000d62627223 */ /* 0x180fe20000010843 */
[----:B------:R-:W-:-:S01]  /*4520*/  FFMA.FTZ R114, R114, R13, -R67 ;  /* 0x0000000d72727223 */ /* 0x000fc20000010843 */
[----:B------:R-:W-:Y:S01]  /*4530*/  FADD.FTZ R83, R9, R34 ;  /* 0x0000002209537221 */ /* 0x000fe20000010000 */
[----:B------:R-:W-:-:S01]  /*4540*/  FFMA.FTZ R116, R116, R13, -R67 ;  /* 0x0000000d74747223 */ /* 0x000fc20000010843 */
[----:B------:R-:W1:Y:S01]  /*4550*/  MUFU.EX2 R55, R55 ;  /* 0x0000003700377308 */ /* 0x000e620000000800 */
[----:B----4-:R-:W-:-:S01]  /*4560*/  FADD.FTZ R81, R136, R81 ;  /* 0x0000005188517221 */ /* 0x010fc20000010000 */
[----:B------:R-:W-:Y:S01]  /*4570*/  FADD.FTZ R38, R36, R83 ;  /* 0x0000005324267221 */ /* 0x000fe20000010000 */
[----:B------:R-:W-:Y:S01]  /*4580*/  F2FP.SATFINITE.E4M3.F32.PACK_AB_MERGE_C R69, R136, R69, RZ ;  /* 0x000000458845723e */ /* 0x000fe200048070ff */
[-CC-:B------:R-:W-:Y:S01]  /*4590*/  FFMA.FTZ R118, R118, R13.reuse, -R67.reuse ;  /* 0x0000000d76767223 */ /* 0x180fe20000010843 */
[----:B------:R-:W-:-:S01]  /*45a0*/  FFMA.FTZ R120, R120, R13, -R67 ;  /* 0x0000000d78787223 */ /* 0x000fc20000010843 */
[----:B------:R-:W-:Y:S01]  /*45b0*/  FFMA.FTZ R122, R122, R13, -R67 ;  /* 0x0000000d7a7a7223 */ /* 0x000fe20000010843 */
[----:B------:R-:W-:Y:S01]  /*45c0*/  F2FP.SATFINITE.E4M3.F32.PACK_AB_MERGE_C R172, R53, R10, R69 ;  /* 0x0000000a35ac723e */ /* 0x000fe20004807045 */
[----:B------:R2:W3:Y:S01]  /*45d0*/  MUFU.EX2 R71, R12 ;  /* 0x0000000c00477308 */ /* 0x0004e20000000800 */
[----:B0-----:R-:W-:-:S01]  /*45e0*/  FADD.FTZ R34, R4, R81 ;  /* 0x0000005104227221 */ /* 0x001fc20000010000 */
[----:B------:R-:W-:Y:S01]  /*45f0*/  FADD.FTZ R81, R11, R38 ;  /* 0x000000260b517221 */ /* 0x000fe20000010000 */
[-C--:B------:R-:W-:Y:S01]  /*4600*/  MOV R76, R87.reuse ;  /* 0x00000057004c7202 */ /* 0x080fe20000000f00 */
[--C-:B------:R-:W-:Y:S01]  /*4610*/  IMAD.MOV.U32 R69, RZ, RZ, R87.reuse ;  /* 0x000000ffff457224 */ /* 0x100fe200078e0057 */
[----:B------:R-:W-:Y:S01]  /*4620*/  MOV R46, R87 ;  /* 0x00000057002e7202 */ /* 0x000fe20000000f00 */
[----:B------:R-:W-:-:S02]  /*4630*/  IMAD.MOV.U32 R64, RZ, RZ, R87 ;  /* 0x000000ffff407224 */ /* 0x000fc400078e0057 */
[----:B------:R-:W0:Y:S01]  /*4640*/  MUFU.EX2 R30, R30 ;  /* 0x0000001e001e7308 */ /* 0x000e220000000800 */
[----:B-1----:R-:W-:-:S01]  /*4650*/  FADD.FTZ R34, R55, R34 ;  /* 0x0000002237227221 */ /* 0x002fc20000010000 */
[-CC-:B--2---:R-:W-:Y:S01]  /*4660*/  FFMA.FTZ R12, R56, R13.reuse, -R67.reuse ;  /* 0x0000000d380c7223 */ /* 0x184fe20000010843 */
[----:B------:R-:W-:-:S01]  /*4670*/  FFMA.FTZ R67, R124, R13, -R67 ;  /* 0x0000000d7c437223 */ /* 0x000fc20000010843 */
[--C-:B------:R-:W-:Y:S01]  /*4680*/  IMAD.MOV.U32 R60, RZ, RZ, R87.reuse ;  /* 0x000000ffff3c7224 */ /* 0x100fe200078e0057 */
[----:B------:R-:W-:Y:S01]  /*4690*/  MOV R56, R87 ;  /* 0x0000005700387202 */ /* 0x000fe20000000f00 */
[----:B------:R-:W-:Y:S02]  /*46a0*/  IMAD.MOV.U32 R54, RZ, RZ, R87 ;  /* 0x000000ffff367224 */ /* 0x000fe400078e0057 */
[----:B------:R-:W1:Y:S01]  /*46b0*/  MUFU.EX2 R6, R6 ;  /* 0x0000000600067308 */ /* 0x000e620000000800 */
[----:B---3--:R-:W-:-:S01]  /*46c0*/  FADD.FTZ R3, R71, R34 ;  /* 0x0000002247037221 */ /* 0x008fc20000010000 */
[C---:B------:R-:W-:Y:S01]  /*46d0*/  FADD.FTZ R34, R84.reuse, R81 ;  /* 0x0000005154227221 */ /* 0x040fe20000010000 */
[----:B------:R-:W-:Y:S01]  /*46e0*/  F2FP.SATFINITE.E4M3.F32.PACK_AB_MERGE_C R84, R84, R11, RZ ;  /* 0x0000000b5454723e */ /* 0x000fe200048070ff */
[----:B------:R-:W-:-:S02]  /*46f0*/  IMAD.MOV.U32 R53, RZ, RZ, R87 ;  /* 0x000000ffff357224 */ /* 0x000fc400078e0057 */
[----:B------:R-:W-:-:S01]  /*4700*/  FADD.FTZ R83, R15, R34 ;  /* 0x000000220f537221 */ /* 0x000fc20000010000 */
[----:B------:R-:W-:Y:S01]  /*4710*/  F2FP.SATFINITE.E4M3.F32.PACK_AB_MERGE_C R175, R36, R9, R84 ;  /* 0x0000000924af723e */ /* 0x000fe20004807054 */
[----:B------:R-:W2:Y:S01]  /*4720*/  MUFU.EX2 R57, R57 ;  /* 0x0000003900397308 */ /* 0x000ea20000000800 */
[----:B0-----:R-:W-:-:S01]  /*4730*/  FADD.FTZ R81, R30, R3 ;  /* 0x000000031e517221 */ /* 0x001fc20000010000 */
[----:B------:R-:W-:Y:S01]  /*4740*/  FADD.FTZ R38, R88, R83 ;  /* 0x0000005358267221 */ /* 0x000fe20000010000 */
[----:B------:R-:W-:Y:S01]  /*4750*/  F2FP.SATFINITE.E4M3.F32.PACK_AB_MERGE_C R71, R30, R71, RZ ;  /* 0x000000471e47723e */ /* 0x000fe200048070ff */
[----:B------:R-:W-:Y:S01]  /*4760*/  IMAD.MOV.U32 R84, RZ, RZ, R87 ;  /* 0x000000ffff547224 */ /* 0x000fe200078e0057 */
[----:B------:R-:W-:Y:S01]  /*4770*/  MOV R36, R87 ;  /* 0x0000005700247202 */ /* 0x000fe20000000f00 */
[----:B------:R-:W-:Y:S01]  /*4780*/  FADD.FTZ R83, R21, R38 ;  /* 0x0000002615537221 */ /* 0x000fe20000010000 */
[----:B------:R-:W-:Y:S01]  /*4790*/  F2FP.SATFINITE.E4M3.F32.PACK_AB_MERGE_C R174, R55, R4, R71 ;  /* 0x0000000437ae723e */ /* 0x000fe20004807047 */
[----:B------:R-:W0:Y:S01]  /*47a0*/  MUFU.EX2 R40, R40 ;  /* 0x0000002800287308 */ /* 0x000e220000000800 */
[----:B-1----:R-:W-:-:S01]  /*47b0*/  FADD.FTZ R34, R6, R81 ;  /* 0x0000005106227221 */ /* 0x002fc20000010000 */
[C---:B------:R-:W-:Y:S01]  /*47c0*/  FADD.FTZ R38, R90.reuse, R83 ;  /* 0x000000535a267221 */ /* 0x040fe20000010000 */
[----:B------:R-:W-:Y:S01]  /*47d0*/  F2FP.SATFINITE.E4M3.F32.PACK_AB_MERGE_C R90, R90, R21, RZ ;  /* 0x000000155a5a723e */ /* 0x000fe200048070ff */
[----:B------:R-:W-:-:S02]  /*47e0*/  IMAD.MOV.U32 R71, RZ, RZ, R87 ;  /* 0x000000ffff477224 */ /* 0x000fc400078e0057 */
[----:B------:R-:W-:-:S01]  /*47f0*/  FADD.FTZ R85, R25, R38 ;  /* 0x0000002619557221 */ /* 0x000fc20000010000 */
[----:B------:R-:W-:Y:S01]  /*4800*/  F2FP.SATFINITE.E4M3.F32.PACK_AB_MERGE_C R177, R88, R15, R90 ;  /* 0x0000000f58b1723e */ /* 0x000fe2000480705a */
[----:B------:R1:W3:Y:S01]  /*4810*/  MUFU.EX2 R73, R72 ;  /* 0x0000004800497308 */ /* 0x0002e20000000800 */
[----:B--2---:R-:W-:-:S01]  /*4820*/  FADD.FTZ R81, R57, R34 ;  /* 0x0000002239517221 */ /* 0x004fc20000010000 */
[----:B------:R-:W-:Y:S01]  /*4830*/  FADD.FTZ R38, R104, R85 ;  /* 0x0000005568267221 */ /* 0x000fe20000010000 */
[--C-:B------:R-:W-:Y:S02]  /*4840*/  IMAD.MOV.U32 R55, RZ, RZ, R87.reuse ;  /* 0x000000ffff377224 */ /* 0x100fe400078e0057 */
[----:B------:R-:W-:Y:S02]  /*4850*/  IMAD.MOV.U32 R50, RZ, RZ, R87 ;  /* 0x000000ffff327224 */ /* 0x000fe400078e0057 */
[----:B------:R-:W-:-:S01]  /*4860*/  FADD.FTZ R85, R27, R38 ;  /* 0x000000261b557221 */ /* 0x000fc20000010000 */
[----:B------:R-:W-:Y:S01]  /*4870*/  F2FP.SATFINITE.E4M3.F32.PACK_AB_MERGE_C R38, R32, R7, RZ ;  /* 0x000000072026723e */ /* 0x000fe200048070ff */
[----:B------:R-:W2:Y:S01]  /*4880*/  MUFU.EX2 R8, R8 ;  /* 0x0000000800087308 */ /* 0x000ea20000000800 */
[----:B0-----:R-:W-:-:S01]  /*4890*/  FADD.FTZ R34, R40, R81 ;  /* 0x0000005128227221 */ /* 0x001fc20000010000 */
[C---:B------:R-:W-:Y:S01]  /*48a0*/  FADD.FTZ R32, R106.reuse, R85 ;  /* 0x000000556a207221 */ /* 0x040fe20000010000 */
[----:B------:R-:W-:Y:S01]  /*48b0*/  F2FP.SATFINITE.E4M3.F32.PACK_AB_MERGE_C R106, R106, R27, RZ ;  /* 0x0000001b6a6a723e */ /* 0x000fe200048070ff */
[--C-:B------:R-:W-:Y:S01]  /*48c0*/  IMAD.MOV.U32 R85, RZ, RZ, R87.reuse ;  /* 0x000000ffff557224 */ /* 0x100fe200078e0057 */
[----:B------:R-:W-:Y:S01]  /*48d0*/  F2FP.SATFINITE.E4M3.F32.PACK_AB_MERGE_C R173, R28, R5, R38 ;  /* 0x000000051cad723e */ /* 0x000fe20004807026 */
[----:B-1----:R-:W-:Y:S01]  /*48e0*/  IMAD.MOV.U32 R72, RZ, RZ, R87 ;  /* 0x000000ffff487224 */ /* 0x002fe200078e0057 */
[----:B------:R-:W-:Y:S01]  /*48f0*/  F2FP.SATFINITE.E4M3.F32.PACK_AB_MERGE_C R179, R104, R25, R106 ;  /* 0x0000001968b3723e */ /* 0x000fe2000480706a */
[----:B------:R-:W0:Y:S01]  /*4900*/  MUFU.EX2 R59, R59 ;  /* 0x0000003b003b7308 */ /* 0x000e220000000800 */
[----:B---3--:R-:W-:-:S01]  /*4910*/  FADD.FTZ R83, R73, R34 ;  /* 0x0000002249537221 */ /* 0x008fc20000010000 */
[----:B------:R-:W-:Y:S01]  /*4920*/  F2FP.SATFINITE.E4M3.F32.PACK_AB_MERGE_C R40, R73, R40, RZ ;  /* 0x000000284928723e */ /* 0x000fe200048070ff */
[----:B------:R-:W-:-:S02]  /*4930*/  IMAD.MOV.U32 R73, RZ, RZ, R87 ;  /* 0x000000ffff497224 */ /* 0x000fc400078e0057 */
[--C-:B------:R-:W-:Y:S01]  /*4940*/  IMAD.MOV.U32 R42, RZ, RZ, R87.reuse ;  /* 0x000000ffff2a7224 */ /* 0x100fe200078e0057 */
[----:B------:R-:W-:Y:S01]  /*4950*/  F2FP.SATFINITE.E4M3.F32.PACK_AB_MERGE_C R176, R57, R6, R40 ;  /* 0x0000000639b0723e */ /* 0x000fe20004807028 */
[----:B------:R-:W-:Y:S01]  /*4960*/  IMAD.MOV.U32 R57, RZ, RZ, R87 ;  /* 0x000000ffff397224 */ /* 0x000fe200078e0057 */
[----:B------:R-:W1:Y:S01]  /*4970*/  MUFU.EX2 R44, R44 ;  /* 0x0000002c002c7308 */ /* 0x000e620000000800 */
[----:B--2---:R-:W-:-:S01]  /*4980*/  FADD.FTZ R34, R8, R83 ;  /* 0x0000005308227221 */ /* 0x004fc20000010000 */
[--C-:B------:R-:W-:Y:S02]  /*4990*/  IMAD.MOV.U32 R40, RZ, RZ, R87.reuse ;  /* 0x000000ffff287224 */ /* 0x100fe400078e0057 */
[--C-:B------:R-:W-:Y:S02]  /*49a0*/  IMAD.MOV.U32 R38, RZ, RZ, R87.reuse ;  /* 0x000000ffff267224 */ /* 0x100fe400078e0057 */
[----:B------:R-:W-:Y:S02]  /*49b0*/  IMAD.MOV.U32 R25, RZ, RZ, R87 ;  /* 0x000000ffff197224 */ /* 0x000fe400078e0057 */
[----:B------:R2:W3:Y:S01]  /*49c0*/  MUFU.EX2 R75, R80 ;  /* 0x00000050004b7308 */ /* 0x0004e20000000800 */
[----:B0-----:R-:W-:-:S07]  /*49d0*/  FADD.FTZ R83, R59, R34 ;  /* 0x000000223b537221 */ /* 0x001fce0000010000 */
[----:B------:R-:W0:Y:S01]  /*49e0*/  MUFU.EX2 R12, R12 ;  /* 0x0000000c000c7308 */ /* 0x000e220000000800 */
[----:B-1----:R-:W-:-:S01]  /*49f0*/  FADD.FTZ R34, R44, R83 ;  /* 0x000000532c227221 */ /* 0x002fc20000010000 */
[----:B------:R-:W-:Y:S01]  /*4a00*/  FADD.FTZ R83, R29, R32 ;  /* 0x000000201d537221 */ /* 0x000fe20000010000 */
[----:B--2---:R-:W-:-:S05]  /*4a10*/  IMAD.MOV.U32 R80, RZ, RZ, R87 ;  /* 0x000000ffff507224 */ /* 0x004fca00078e0057 */
        /* <DEDUP_REMOVED lines=36> */
[----:B------:R-:W-:Y:S02]  /*4c60*/  IMAD.MOV.U32 R58, RZ, RZ, R87 ;  /* 0x000000ffff3a7224 */ /* 0x000fe400078e0057 */
[----:B------:R-:W-:-:S01]  /*4c70*/  FADD.FTZ R94, R94, R21 ;  /* 0x000000155e5e7221 */ /* 0x000fc20000010000 */
[----:B------:R-:W-:Y:S01]  /*4c80*/  F2FP.SATFINITE.E4M3.F32.PACK_AB_MERGE_C R183, R112, R37, R35 ;  /* 0x0000002570b7723e */ /* 0x000fe20004807023 */
[----:B------:R1:W3:Y:S01]  /*4c90*/  MUFU.EX2 R79, R52 ;  /* 0x00000034004f7308 */ /* 0x0002e20000000800 */
[----:B0-----:R-:W-:-:S01]  /*4ca0*/  FADD.FTZ R5, R63, R30 ;  /* 0x0000001e3f057221 */ /* 0x001fc20000010000 */
[----:B------:R-:W-:Y:S01]  /*4cb0*/  FADD.FTZ R9, R45, R94 ;  /* 0x0000005e2d097221 */ /* 0x000fe20000010000 */
[----:B------:R-:W-:-:S02]  /*4cc0*/  IMAD.MOV.U32 R37, RZ, RZ, R87 ;  /* 0x000000ffff257224 */ /* 0x000fc400078e0057 */
[----:B------:R-:W-:Y:S02]  /*4cd0*/  IMAD.MOV.U32 R35, RZ, RZ, R87 ;  /* 0x000000ffff237224 */ /* 0x000fe400078e0057 */
[----:B------:R-:W-:-:S01]  /*4ce0*/  FADD.FTZ R30, R86, R9 ;  /* 0x00000009561e7221 */ /* 0x000fc20000010000 */
[----:B------:R-:W-:Y:S01]  /*4cf0*/  IMAD.MOV.U32 R32, RZ, RZ, R87 ;  /* 0x000000ffff207224 */ /* 0x000fe200078e0057 */
        /* <DEDUP_REMOVED lines=11> */
[--C-:B------:R-:W-:Y:S02]  /*4db0*/  IMAD.MOV.U32 R62, RZ, RZ, R87.reuse ;  /* 0x000000ffff3e7224 */ /* 0x100fe400078e0057 */
[----:B------:R-:W-:Y:S02]  /*4dc0*/  IMAD.MOV.U32 R24, RZ, RZ, R87 ;  /* 0x000000ffff187224 */ /* 0x000fe400078e0057 */
[----:B------:R-:W0:Y:S01]  /*4dd0*/  MUFU.EX2 R66, R66 ;  /* 0x0000004200427308 */ /* 0x000e220000000800 */
[----:B-1----:R-:W-:-:S07]  /*4de0*/  FADD.FTZ R9, R65, R28 ;  /* 0x0000001c41097221 */ /* 0x002fce0000010000 */
[----:B------:R-:W1:Y:S01]  /*4df0*/  MUFU.EX2 R92, R92 ;  /* 0x0000005c005c7308 */ /* 0x000e620000000800 */
[----:B--2---:R-:W-:-:S07]  /*4e00*/  FADD.FTZ R15, R47, R30 ;  /* 0x0000001e2f0f7221 */ /* 0x004fce0000010000 */
[----:B------:R2:W3:Y:S01]  /*4e10*/  MUFU.EX2 R3, R68 ;  /* 0x0000004400037308 */ /* 0x0004e20000000800 */
[----:B0-----:R-:W-:-:S07]  /*4e20*/  FADD.FTZ R28, R66, R9 ;  /* 0x00000009421c7221 */ /* 0x001fce0000010000 */
[----:B------:R-:W0:Y:S01]  /*4e30*/  MUFU.EX2 R31, R31 ;  /* 0x0000001f001f7308 */ /* 0x000e220000000800 */
[C---:B-1----:R-:W-:Y:S01]  /*4e40*/  F2FP.SATFINITE.E4M3.F32.PACK_AB_MERGE_C R47, R92.reuse, R47, RZ ;  /* 0x0000002f5c2f723e */ /* 0x042fe200048070ff */
[----:B------:R-:W-:Y:S01]  /*4e50*/  FADD.FTZ R92, R92, R15 ;  /* 0x0000000f5c5c7221 */ /* 0x000fe20000010000 */
[----:B--2---:R-:W-:Y:S02]  /*4e60*/  IMAD.MOV.U32 R68, RZ, RZ, R87 ;  /* 0x000000ffff447224 */ /* 0x004fe400078e0057 */
[----:B------:R-:W-:Y:S01]  /*4e70*/  F2FP.SATFINITE.E4M3.F32.PACK_AB_MERGE_C R185, R86, R45, R47 ;  /* 0x0000002d56b9723e */ /* 0x000fe2000480702f */
[----:B------:R-:W-:Y:S01]  /*4e80*/  IMAD.MOV.U32 R47, RZ, RZ, R87 ;  /* 0x000000ffff2f7224 */ /* 0x000fe200078e0057 */
[----:B------:R-:W-:Y:S01]  /*4e90*/  MOV R86, R87 ;  /* 0x0000005700567202 */ /* 0x000fe20000000f00 */
[----:B------:R-:W1:Y:S01]  /*4ea0*/  MUFU.EX2 R70, R70 ;  /* 0x0000004600467308 */ /* 0x000e620000000800 */
[----:B---3--:R-:W-:-:S01]  /*4eb0*/  FADD.FTZ R9, R3, R28 ;  /* 0x0000001c03097221 */ /* 0x008fc20000010000 */
[----:B------:R-:W-:Y:S01]  /*4ec0*/  F2FP.SATFINITE.E4M3.F32.PACK_AB_MERGE_C R66, R3, R66, RZ ;  /* 0x000000420342723e */ /* 0x000fe200048070ff */
[----:B------:R-:W-:-:S03]  /*4ed0*/  IMAD.MOV.U32 R45, RZ, RZ, R87 ;  /* 0x000000ffff2d7224 */ /* 0x000fc600078e0057 */
[----:B------:R-:W-:Y:S01]  /*4ee0*/  F2FP.SATFINITE.E4M3.F32.PACK_AB_MERGE_C R184, R65, R26, R66 ;  /* 0x0000001a41b8723e */ /* 0x000fe20004807042 */
[----:B------:R-:W-:Y:S01]  /*4ef0*/  IMAD.MOV.U32 R65, RZ, RZ, R87 ;  /* 0x000000ffff417224 */ /* 0x000fe200078e0057 */
[----:B------:R-:W2:Y:S01]  /*4f00*/  MUFU.EX2 R126, R126 ;  /* 0x0000007e007e7308 */ /* 0x000ea20000000800 */
[----:B0-----:R-:W-:-:S01]  /*4f10*/  FADD.FTZ R15, R31, R92 ;  /* 0x0000005c1f0f7221 */ /* 0x001fc20000010000 */
[-C--:B------:R-:W-:Y:S02]  /*4f20*/  MOV R66, R87.reuse ;  /* 0x0000005700427202 */ /* 0x080fe40000000f00 */
[----:B------:R-:W-:-:S04]  /*4f30*/  MOV R26, R87 ;  /* 0x00000057001a7202 */ /* 0x000fc80000000f00 */
[----:B------:R0:W3:Y:S01]  /*4f40*/  MUFU.EX2 R81, R74 ;  /* 0x0000004a00517308 */ /* 0x0000e20000000800 */
[----:B-1----:R-:W-:-:S07]  /*4f50*/  FADD.FTZ R28, R70, R9 ;  /* 0x00000009461c7221 */ /* 0x002fce0000010000 */
[----:B------:R-:W-:Y:S01]  /*4f60*/  MUFU.EX2 R39, R39 ;  /* 0x0000002700277308 */ /* 0x000fe20000000800 */
[----:B--2---:R-:W-:-:S01]  /*4f70*/  FADD.FTZ R30, R126, R15 ;  /* 0x0000000f7e1e7221 */ /* 0x004fc20000010000 */
[----:B0-----:R-:W-:-:S06]  /*4f80*/  IMAD.MOV.U32 R74, RZ, RZ, R87 ;  /* 0x000000ffff4a7224 */ /* 0x001fcc00078e0057 */
[----:B------:R-:W0:Y:S01]  /*4f90*/  MUFU.EX2 R128, R128 ;  /* 0x0000008000807308 */ /* 0x000e220000000800 */
[----:B---3--:R-:W-:-:S01]  /*4fa0*/  FADD.FTZ R9, R81, R28 ;  /* 0x0000001c51097221 */ /* 0x008fc20000010000 */
[----:B------:R-:W-:-:S06]  /*4fb0*/  IMAD.MOV.U32 R28, RZ, RZ, R87 ;  /* 0x000000ffff1c7224 */ /* 0x000fcc00078e0057 */
[----:B------:R-:W1:Y:S08]  /*4fc0*/  MUFU.EX2 R78, R78 ;  /* 0x0000004e004e7308 */ /* 0x000e700000000800 */
[----:B------:R2:W3:Y:S01]  /*4fd0*/  MUFU.EX2 R7, R82 ;  /* 0x0000005200077308 */ /* 0x0004e20000000800 */
        /* <DEDUP_REMOVED lines=8> */
[--C-:B--2---:R-:W-:Y:S02]  /*5060*/  IMAD.MOV.U32 R82, RZ, RZ, R87.reuse ;  /* 0x000000ffff527224 */ /* 0x104fe400078e0057 */
[----:B------:R-:W-:-:S04]  /*5070*/  IMAD.MOV.U32 R31, RZ, RZ, R87 ;  /* 0x000000ffff1f7224 */ /* 0x000fc800078e0057 */
        /* <DEDUP_REMOVED lines=86> */
[----:B------:R-:W-:Y:S01]  /*55e0*/  UMOV UR50, UR43 ;  /* 0x0000002b00327c82 */ /* 0x000fe20008000000 */
[----:B------:R-:W-:-:S10]  /*55f0*/  UMOV UR48, UR42 ;  /* 0x0000002a00307c82 */ /* 0x000fd40008000000 */
.L_x_210:
[----:B------:R-:W-:Y:S01]  /*5600*/  ISETP.NE.AND P2, PT, RZ, UR41, PT ;  /* 0x00000029ff007c0c */ /* 0x000fe2000bf45270 */
[----:B------:R-:W-:-:S04]  /*5610*/  UISETP.NE.AND UP0, UPT, UR48, 0x1, UPT ;  /* 0x000000013000788c */ /* 0x000fc8000bf05270 */
[----:B------:R-:W-:-:S04]  /*5620*/  USEL UR43, URZ, 0x1, UP0 ;  /* 0x000000013f2b7887 */ /* 0x000fc80008000000 */
[----:B------:R-:W-:-:S04]  /*5630*/  ULOP3.LUT UR43, UR50, UR43, URZ, 0x3c, !UPT ;  /* 0x0000002b322b7292 */ /* 0x000fc8000f8e3c3f */
[----:B------:R-:W-:Y:S08]  /*5640*/  @P2 BRA `(.L_x_200) ;  /* 0x0000000000442947 */ /* 0x000ff00003800000 */
[----:B------:R-:W-:Y:S05]  /*5650*/  @!P0 BRA `(.L_x_201) ;  /* 0x0000000000048947 */ /* 0x000fea0003800000 */
[----:B------:R-:W-:Y:S01]  /*5660*/  BPT.TRAP 0x1 ;  /* 0x000000040000795c */ /* 0x000fe20000300000 */
.L_x_201:
[----:B------:R-:W0:Y:S01]  /*5670*/  S2UR UR10, SR_CgaCtaId ;  /* 0x00000000000a79c3 */ /* 0x000e220000008800 */
[----:B------:R-:W-:Y:S01]  /*5680*/  UIADD3 UR6, UR48, 0x1, URZ ;  /* 0x0000000130067890 */ /* 0x000fe2000fffe03f */
[----:B------:R-:W-:Y:S01]  /*5690*/  IMAD.U32 R7, RZ, RZ, UR43 ;  /* 0x0000002bff077e24 */ /* 0x000fe2000f8e00ff */
[----:B------:R-:W-:Y:S02]  /*56a0*/  UMOV UR7, 0x400 ;  /* 0x0000040000077882 */ /* 0x000fe40000000000 */
[----:B------:R-:W-:Y:S02]  /*56b0*/  UISETP.NE.AND UP0, UPT, UR6, 0x2, UPT ;  /* 0x000000020600788c */ /* 0x000fe4000bf05270 */
[----:B------:R-:W-:Y:S02]  /*56c0*/  SHF.L.U32 R7, R7, 0x1f, RZ ;  /* 0x0000001f07077819 */ /* 0x000fe400000006ff */
[----:B------:R-:W-:Y:S02]  /*56d0*/  USEL UR6, UR6, URZ, UP0 ;  /* 0x0000003f06067287 */ /* 0x000fe40008000000 */
[----:B0-----:R-:W-:-:S04]  /*56e0*/  ULEA UR7, UR10, UR7, 0x18 ;  /* 0x000000070a077291 */ /* 0x001fc8000f8ec03f */
[----:B------:R-:W-:-:S09]  /*56f0*/  ULEA UR6, UR6, UR7, 0x3 ;  /* 0x0000000706067291 */ /* 0x000fd2000f8e183f */
[----:B------:R0:W1:Y:S01]  /*5700*/  SYNCS.PHASECHK.TRANS64.TRYWAIT P1, [UR6+0x29830], R7 ;  /* 0x02983007ff0075a7 */ /* 0x0000620008020146 */
[----:B------:R-:W-:Y:S05]  /*5710*/  @!P0 BRA `(.L_x_202) ;  /* 0x0000000000048947 */ /* 0x000fea0003800000 */
[----:B------:R-:W-:Y:S01]  /*5720*/  BPT.TRAP 0x1 ;  /* 0x000000040000795c */ /* 0x000fe20000300000 */
.L_x_202:
[----:B-1----:R-:W-:Y:S05]  /*5730*/  @P1 BRA `(.L_x_200) ;  /* 0x0000000000081947 */ /* 0x002fea0003800000 */
[----:B------:R-:W1:Y:S02]  /*5740*/  SYNCS.PHASECHK.TRANS64.TRYWAIT P1, [UR6+0x29830], R7 ;  /* 0x02983007ff0075a7 */ /* 0x000e640008020146 */
[----:B-1----:R-:W-:Y:S05]  /*5750*/  @!P1 BRA `(.L_x_203) ;  /* 0x000000cc00b49947 */ /* 0x002fea0003800000 */
.L_x_200:
        /* <DEDUP_REMOVED lines=189> */
.L_x_205:
[----:B------:R-:W0:Y:S01]  /*6330*/  S2UR UR7, SR_CgaCtaId ;  /* 0x00000000000779c3 */ /* 0x000e220000008800 */
[----:B------:R-:W-:Y:S01]  /*6340*/  UMOV UR6, 0x400 ;  /* 0x0000040000067882 */ /* 0x000fe20000000000 */
[----:B------:R-:W-:-:S05]  /*6350*/  IMAD.U32 R7, RZ, RZ, UR50 ;  /* 0x00000032ff077e24 */ /* 0x000fca000f8e00ff */
[----:B------:R-:W-:Y:S01]  /*6360*/  SHF.L.U32 R7, R7, 0x1f, RZ ;  /* 0x0000001f07077819 */ /* 0x000fe200000006ff */
[----:B0-----:R-:W-:-:S04]  /*6370*/  ULEA UR6, UR7, UR6, 0x18 ;  /* 0x0000000607067291 */ /* 0x001fc8000f8ec03f */
[----:B------:R-:W-:-:S09]  /*6380*/  ULEA UR6, UR48, UR6, 0x3 ;  /* 0x0000000630067291 */ /* 0x000fd2000f8e183f */
[----:B------:R0:W1:Y:S01]  /*6390*/  SYNCS.PHASECHK.TRANS64.TRYWAIT P1, [UR6+0x29850], R7 ;  /* 0x02985007ff0075a7 */ /* 0x0000620008020146 */
[----:B------:R-:W-:Y:S05]  /*63a0*/  @!P0 BRA `(.L_x_206) ;  /* 0x0000000000048947 */ /* 0x000fea0003800000 */
[----:B------:R-:W-:Y:S01]  /*63b0*/  BPT.TRAP 0x1 ;  /* 0x000000040000795c */ /* 0x000fe20000300000 */
.L_x_206:
[----:B-1----:R-:W-:Y:S05]  /*63c0*/  @P1 BRA `(.L_x_204) ;  /* 0x0000000000081947 */ /* 0x002fea0003800000 */
[----:B------:R-:W1:Y:S02]  /*63d0*/  SYNCS.PHASECHK.TRANS64.TRYWAIT P1, [UR6+0x29850], R7 ;  /* 0x02985007ff0075a7 */ /* 0x000e640008020146 */
[----:B-1----:R-:W-:Y:S05]  /*63e0*/  @!P1 BRA `(.L_x_207) ;  /* 0x000000c000a89947 */ /* 0x002fea0003800000 */
.L_x_204:
[----:B------:R-:W2:Y:S01]  /*63f0*/  S2UR UR11, SR_CgaCtaId ;  /* 0x00000000000b79c3 */ /* 0x000ea20000008800 */
[----:B------:R-:W-:Y:S01]  /*6400*/  UMOV UR6, 0x400 ;  /* 0x0000040000067882 */ /* 0x000fe20000000000 */
[----:B------:R-:W-:Y:S01]  /*6410*/  WARPGROUP.ARRIVE ;  /* 0x00000000000079c5 */ /* 0x000fe20000000000 */
[----:B------:R-:W-:Y:S01]  /*6420*/  UMOV UR7, 0xc0000010 ;  /* 0xc000001000077882 */ /* 0x000fe20000000000 */
[----:B01----:R-:W-:Y:S01]  /*6430*/  IADD3 R7, -R22, 0xb, RZ ;  /* 0x0000000b16077810 */ /* 0x003fe20007ffe1ff */
[----:B--2---:R-:W-:-:S04]  /*6440*/  ULEA UR14, UR11, UR6, 0x18 ;  /* 0x000000060b0e7291 */ /* 0x004fc8000f8ec03f */
[----:B------:R-:W-:-:S04]  /*6450*/  UIADD3 UR6, UR14, 0x400, URZ ;  /* 0x000004000e067890 */ /* 0x000fc8000fffe03f */
        /* <DEDUP_REMOVED lines=30> */
.L_x_208:
        /* <DEDUP_REMOVED lines=275> */
[----:B------:R-:W-:-:S01]  /*7770*/  FFMA.FTZ R12, R12, R13, -R101 ;  /* 0x0000000d0c0c7223 */ /* 0x000fc20000010865 */
[-CC-:B------:R-:W-:Y:S01]  /*7780*/  FFMA.FTZ R103, R148, R13.reuse, -R117.reuse ;  /* 0x0000000d94677223 */ /* 0x180fe20000010875 */
[----:B------:R-:W-:-:S01]  /*7790*/  FFMA.FTZ R148, R188, R13, -R117 ;  /* 0x0000000dbc947223 */ /* 0x000fc20000010875 */
[-CC-:B------:R-:W-:Y:S01]  /*77a0*/  FFMA.FTZ R91, R162, R13.reuse, -R117.reuse ;  /* 0x0000000da25b7223 */ /* 0x180fe20000010875 */
[----:B------:R-:W-:-:S01]  /*77b0*/  FFMA.FTZ R188, R109, R13, -R117 ;  /* 0x0000000d6dbc7223 */ /* 0x000fc20000010875 */
[-C--:B------:R-:W-:Y:S01]  /*77c0*/  FFMA.FTZ R109, R154, R13.reuse, -R101 ;  /* 0x0000000d9a6d7223 */ /* 0x080fe20000010865 */
[----:B------:R-:W-:-:S01]  /*77d0*/  FFMA.FTZ R160, R164, R13, -R117 ;  /* 0x0000000da4a07223 */ /* 0x000fc20000010875 */
[----:B------:R-:W-:Y:S01]  /*77e0*/  MUFU.EX2 R3, R3 ;  /* 0x0000000300037308 */ /* 0x000fe20000000800 */
[----:B------:R-:W-:-:S01]  /*77f0*/  FFMA.FTZ R97, R144, R13, -R117 ;  /* 0x0000000d90617223 */ /* 0x000fc20000010875 */
[-C--:B------:R-:W-:Y:S01]  /*7800*/  FFMA.FTZ R144, R184, R13.reuse, -R117 ;  /* 0x0000000db8907223 */ /* 0x080fe20000010875 */
[----:B------:R-:W-:-:S01]  /*7810*/  FFMA.FTZ R154, R156, R13, -R101 ;  /* 0x0000000d9c9a7223 */ /* 0x000fc20000010865 */
[-CC-:B------:R-:W-:Y:S01]  /*7820*/  FFMA.FTZ R184, R105, R13.reuse, -R117.reuse ;  /* 0x0000000d69b87223 */ /* 0x180fe20000010875 */
[----:B------:R-:W-:-:S01]  /*7830*/  FFMA.FTZ R105, R107, R13, -R117 ;  /* 0x0000000d6b697223 */ /* 0x000fc20000010875 */
[-CC-:B0-----:R-:W-:Y:S01]  /*7840*/  FFMA.FTZ R93, R166, R13.reuse, -R117.reuse ;  /* 0x0000000da65d7223 */ /* 0x181fe20000010875 */
        /* <DEDUP_REMOVED lines=11> */
[-C--:B------:R-:W-:Y:S01]  /*7900*/  FFMA.FTZ R113, R140, R13.reuse, -R101 ;  /* 0x0000000d8c717223 */ /* 0x080fe20000010865 */
[----:B------:R-:W-:-:S01]  /*7910*/  FFMA.FTZ R164, R182, R13, -R117 ;  /* 0x0000000db6a47223 */ /* 0x000fc20000010875 */
[-C--:B------:R-:W-:Y:S01]  /*7920*/  FFMA.FTZ R138, R142, R13.reuse, -R101 ;  /* 0x0000000d8e8a7223 */ /* 0x080fe20000010865 */
        /* <DEDUP_REMOVED lines=17> */
[-C--:B------:R-:W-:Y:S01]  /*7a40*/  FFMA.FTZ R99, R99, R13.reuse, -R117 ;  /* 0x0000000d63637223 */ /* 0x080fe20000010875 */
        /* <DEDUP_REMOVED lines=182> */
.L_x_209:
        /* <DEDUP_REMOVED lines=15> */
[----:B------:R-:W-:Y:S01]  /*86a0*/  F2FP.SATFINITE.E4M3.F32.PACK_AB_MERGE_C R119, R120, R115, R119 ;  /* 0x000000737877723e */ /* 0x000fe20004807077 */
[----:B------:R-:W-:Y:S01]  /*86b0*/  FMUL.FTZ R25, R25, R5 ;  /* 0x0000000519197220 */ /* 0x000fe20000410000 */
[----:B------:R-:W-:Y:S01]  /*86c0*/  F2FP.SATFINITE.E4M3.F32.PACK_AB_MERGE_C R127, R176, R125, R127 ;  /* 0x0000007db07f723e */ /* 0x000fe2000480707f */
[----:B------:R-:W-:Y:S01]  /*86d0*/  SYNCS.ARRIVE.TRANS64.RED.A1T0 RZ, [UR6], RZ ;  /* 0x000000ffffff79a7 */ /* 0x000fe20008100406 */
        /* <DEDUP_REMOVED lines=97> */
[----:B------:R-:W-:Y:S02]  /*8cf0*/  F2FP.SATFINITE.E4M3.F32.PACK_AB_MERGE_C R191, R98, R90, R101 ;  /* 0x0000005a62bf723e */ /* 0x000fe40004807065 */
[----:B------:R-:W-:Y:S01]  /*8d00*/  MOV R176, R95 ;  /* 0x0000005f00b07202 */ /* 0x000fe20000000f00 */
[----:B------:R-:W-:Y:S06]  /*8d10*/  @P1 BRA `(.L_x_210) ;  /* 0xffffffc800381947 */ /* 0x000fec000383ffff */
.L_x_199:
[----:B------:R-:W-:Y:S06]  /*8d20*/  BAR.ARV 0x8, 0x180 ;  /* 0x0206000000007b1d */ /* 0x000fec0000002000 */
[----:B------:R-:W-:Y:S05]  /*8d30*/  @!P0 BRA `(.L_x_211) ;  /* 0x0000000000048947 */ /* 0x000fea0003800000 */
[----:B------:R-:W-:Y:S01]  /*8d40*/  BPT.TRAP 0x1 ;  /* 0x000000040000795c */ /* 0x000fe20000300000 */
.L_x_211:
        /* <DEDUP_REMOVED lines=9> */
.L_x_212:
[----:B-1----:R-:W-:Y:S05]  /*8de0*/  @P1 BRA `(.L_x_213) ;  /* 0x0000000000081947 */ /* 0x002fea0003800000 */
[----:B------:R-:W1:Y:S02]  /*8df0*/  SYNCS.PHASECHK.TRANS64.TRYWAIT P1, [UR9+0x29850], R0 ;  /* 0x02985000ff0075a7 */ /* 0x000e640008020149 */
[----:B-1----:R-:W-:Y:S05]  /*8e00*/  @!P1 BRA `(.L_x_214) ;  /* 0x0000009800389947 */ /* 0x002fea0003800000 */
.L_x_213:
[----:B------:R-:W-:Y:S01]  /*8e10*/  UIADD3 UR4, UR4, 0x400, URZ ;  /* 0x0000040004047890 */ /* 0x000fe2000fffe03f */
[----:B------:R-:W-:Y:S01]  /*8e20*/  WARPGROUP.ARRIVE ;  /* 0x00000000000079c5 */ /* 0x000fe20000000000 */
[----:B------:R-:W-:Y:S01]  /*8e30*/  UMOV UR7, 0xc0000010 ;  /* 0xc000001000077882 */ /* 0x000fe20000000000 */
[----:B------:R-:W-:Y:S01]  /*8e40*/  ULDC.64 UR10, c[0x0][0x9a0] ;  /* 0x00026800000a7ab9 */ /* 0x000fe20000000a00 */
[----:B------:R-:W-:Y:S01]  /*8e50*/  USHF.R.U32.HI UR4, URZ, 0x4, UR4 ;  /* 0x000000043f047899 */ /* 0x000fe20008011604 */
[----:B------:R-:W-:Y:S01]  /*8e60*/  IMAD.MOV.U32 R5, RZ, RZ, 0x3f800000 ;  /* 0x3f800000ff057424 */ /* 0x000fe200078e00ff */
[----:B------:R-:W-:Y:S02]  /*8e70*/  UISETP.NE.U32.AND UP0, UPT, UR10, URZ, UPT ;  /* 0x0000003f0a00728c */ /* 0x000fe4000bf05070 */
[----:B------:R-:W-:Y:S02]  /*8e80*/  ULOP3.LUT UR4, UR4, 0x3fff, URZ, 0xc0, !UPT ;  /* 0x00003fff04047892 */ /* 0x000fe4000f8ec03f */
[----:B------:R-:W-:-:S02]  /*8e90*/  UISETP.NE.AND.EX UP0, UPT, UR11, URZ, UPT, UP0 ;  /* 0x0000003f0b00728c */ /* 0x000fc4000bf05300 */
[----:B------:R-:W-:-:S04]  /*8ea0*/  ULOP3.LUT UR4, UR4, 0x10000, URZ, 0xfc, !UPT ;  /* 0x0001000004047892 */ /* 0x000fc8000f8efc3f */
[----:B------:R-:W-:Y:S01]  /*8eb0*/  UIMAD UR8, UR42, 0x500, UR4 ;  /* 0x000005002a0878a4 */ /* 0x000fe2000f8e0204 */
[----:B------:R-:W-:-:S03]  /*8ec0*/  PLOP3.LUT P1, PT, PT, PT, UP0, 0x80, 0x0 ;  /* 0x000000000000781c */ /* 0x000fc60003f2f008 */
[----:B------:R-:W-:Y:S01]  /*8ed0*/  UIADD3 UR4, UR8, 0x100, URZ ;  /* 0x0000010008047890 */ /* 0x000fe2000fffe03f */
[----:B------:R-:W-:Y:S02]  /*8ee0*/  @UP0 ULDC.64 UR12, c[0x0][0x9c8] ;  /* 0x00027200000c0ab9 */ /* 0x000fe40000000a00 */
[----:B------:R-:W-:-:S06]  /*8ef0*/  UMOV UR6, UR8 ;  /* 0x0000000800067c82 */ /* 0x000fcc0008000000 */
[----:B------:R-:W-:Y:S01]  /*8f00*/  QGMMA.64x128x32.F32.E4M3.E4M3 R24, R172, gdesc[UR4], R24, gsb0 ;  /* 0x01e00004ac187df3 */ /* 0x000fe20008000818 */
[----:B------:R-:W-:Y:S01]  /*8f10*/  UMOV UR7, 0xc0000010 ;  /* 0xc000001000077882 */ /* 0x000fe20000000000 */
[----:B------:R-:W-:Y:S01]  /*8f20*/  UMOV UR6, UR4 ;  /* 0x0000000400067c82 */ /* 0x000fe20008000000 */
[----:B------:R-:W-:Y:S01]  /*8f30*/  @UP0 UIMAD.WIDE.U32 UR4, UR37, UR12, URZ ;  /* 0x0000000c250402a5 */ /* 0x000fe2000f8e003f */
[----:B------:R-:W-:Y:S02]  /*8f40*/  WARPGROUP.DEPBAR.LE gsb0, 0x0 ;  /* 0x00008000000079c5 */ /* 0x000fe40000010000 */
[----:B------:R-:W-:-:S06]  /*8f50*/  WARPGROUP.ARRIVE ;  /* 0x00000000000079c5 */ /* 0x000fcc0000000000 */
[----:B------:R-:W-:Y:S01]  /*8f60*/  QGMMA.64x128x32.F32.E4M3.E4M3 R24, R176, gdesc[UR4], R24, gsb0 ;  /* 0x01e00004b0187df3 */ /* 0x000fe20008000818 */
[----:B------:R-:W-:Y:S02]  /*8f70*/  @UP0 UIMAD UR6, UR38, UR12, URZ ;  /* 0x0000000c260602a4 */ /* 0x000fe4000f8e023f */
[----:B------:R-:W-:Y:S02]  /*8f80*/  @UP0 USHF.R.S32.HI UR7, URZ, 0x1f, UR46 ;  /* 0x0000001f3f070899 */ /* 0x000fe4000801142e */
[----:B------:R-:W-:-:S03]  /*8f90*/  @UP0 UIMAD UR6, UR37, UR13, UR6 ;  /* 0x0000000d250602a4 */ /* 0x000fc6000f8e0206 */
[----:B------:R-:W-:Y:S01]  /*8fa0*/  @UP0 ULDC.64 UR12, c[0x0][0x9d0] ;  /* 0x00027400000c0ab9 */ /* 0x000fe20000000a00 */
[----:B------:R-:W-:Y:S02]  /*8fb0*/  @UP0 UIADD3 UR5, UR5, UR6, URZ ;  /* 0x0000000605050290 */ /* 0x000fe4000fffe03f */
[----:B------:R-:W-:Y:S02]  /*8fc0*/  @UP0 UIMAD UR6, UR7, UR12, URZ ;  /* 0x0000000c070602a4 */ /* 0x000fe4000f8e023f */
[----:B------:R-:W-:Y:S02]  /*8fd0*/  @UP0 UIMAD.WIDE.U32 UR4, UR46, UR12, UR4 ;  /* 0x0000000c2e0402a5 */ /* 0x000fe4000f8e0004 */
[----:B------:R-:W-:-:S04]  /*8fe0*/  @UP0 UIMAD UR6, UR46, UR13, UR6 ;  /* 0x0000000d2e0602a4 */ /* 0x000fc8000f8e0206 */
[----:B------:R-:W-:Y:S02]  /*8ff0*/  @UP0 UIADD3 UR5, UR5, UR6, URZ ;  /* 0x0000000605050290 */ /* 0x000fe4000fffe03f */
[----:B------:R-:W-:-:S04]  /*9000*/  @UP0 ULEA UR6, UP1, UR4, UR10, 0x2 ;  /* 0x0000000a04060291 */ /* 0x000fc8000f82103f */
[----:B------:R-:W-:Y:S02]  /*9010*/  @UP0 ULEA.HI.X UR7, UR4, UR11, UR5, 0x2, UP1 ;  /* 0x0000000b04070291 */ /* 0x000fe400088f1405 */
[----:B------:R-:W-:Y:S01]  /*9020*/  UIADD3 UR4, UR8, 0x200, URZ ;  /* 0x0000020008047890 */ /* 0x000fe2000fffe03f */
[----:B------:R-:W-:-:S03]  /*9030*/  IMAD.U32 R8, RZ, RZ, UR6 ;  /* 0x00000006ff087e24 */ /* 0x000fc6000f8e00ff */
[----:B------:R-:W-:Y:S01]  /*9040*/  IMAD.U32 R9, RZ, RZ, UR7 ;  /* 0x00000007ff097e24 */ /* 0x000fe2000f8e00ff */
[----:B------:R-:W-:Y:S02]  /*9050*/  UMOV UR7, 0xc0000010 ;  /* 0xc000001000077882 */ /* 0x000fe40000000000 */
[----:B------:R-:W-:Y:S02]  /*9060*/  UMOV UR6, UR4 ;  /* 0x0000000400067c82 */ /* 0x000fe40008000000 */
[----:B------:R2:W3:Y:S01]  /*9070*/  @P1 LDG.E R5, desc[UR52][R8.64] ;  /* 0x0000003408051981 */ /* 0x0004e2000c1e1900 */
[----:B------:R-:W-:Y:S01]  /*9080*/  UIADD3 UR4, UR8, 0x300, URZ ;  /* 0x0000030008047890 */ /* 0x000fe2000fffe03f */
[----:B------:R-:W-:Y:S02]  /*9090*/  WARPGROUP.DEPBAR.LE gsb0, 0x0 ;  /* 0x00008000000079c5 */ /* 0x000fe40000010000 */
[----:B------:R-:W-:-:S06]  /*90a0*/  WARPGROUP.ARRIVE ;  /* 0x00000000000079c5 */ /* 0x000fcc0000000000 */
[----:B------:R-:W-:Y:S01]  /*90b0*/  QGMMA.64x128x32.F32.E4M3.E4M3 R24, R180, gdesc[UR4], R24, gsb0 ;  /* 0x01e00004b4187df3 */ /* 0x000fe20008000818 */
[----:B------:R-:W-:Y:S01]  /*90c0*/  UMOV UR6, UR4 ;  /* 0x0000000400067c82 */ /* 0x000fe20008000000 */
[----:B------:R-:W-:Y:S01]  /*90d0*/  UMOV UR7, 0xc0000010 ;  /* 0xc000001000077882 */ /* 0x000fe20000000000 */
[----:B------:R-:W-:Y:S01]  /*90e0*/  UIADD3 UR8, UR8, 0x400, URZ ;  /* 0x0000040008087890 */ /* 0x000fe2000fffe03f */
[----:B-1----:R-:W1:Y:S04]  /*90f0*/  SHFL.BFLY PT, R3, R4, 0x2, 0x1f ;  /* 0x0c401f0004037f89 */ /* 0x002e6800000e0000 */
[----:B------:R-:W4:Y:S01]  /*9100*/  SHFL.BFLY PT, R7, R6, 0x2, 0x1f ;  /* 0x0c401f0006077f89 */ /* 0x000f2200000e0000 */
[----:B------:R-:W-:Y:S02]  /*9110*/  WARPGROUP.DEPBAR.LE gsb0, 0x0 ;  /* 0x00008000000079c5 */ /* 0x000fe40000010000 */
[----:B------:R-:W-:-:S06]  /*9120*/  WARPGROUP.ARRIVE ;  /* 0x00000000000079c5 */ /* 0x000fcc0000000000 */
[----:B------:R-:W-:Y:S01]  /*9130*/  QGMMA.64x128x32.F32.E4M3.E4M3 R24, R184, gdesc[UR4], R24, gsb0 ;  /* 0x01e00004b8187df3 */ /* 0x000fe20008000818 */
[----:B------:R-:W-:Y:S01]  /*9140*/  UMOV UR6, UR8 ;  /* 0x0000000800067c82 */ /* 0x000fe20008000000 */
        /* <DEDUP_REMOVED lines=22> */
[C---:B------:R-:W-:Y:S01]  /*92b0*/  @P2 FMUL.FTZ R7, R13.reuse, 0.69314718246459960938 ;  /* 0x3f3172180d072820 */ /* 0x040fe20000410000 */
[----:B0-----:R-:W-:Y:S01]  /*92c0*/  @P2 FMUL.FTZ R6, R6, 0.69314718246459960938 ;  /* 0x3f31721806062820 */ /* 0x001fe20000410000 */
[----:B------:R-:W-:Y:S01]  /*92d0*/  @P3 FMUL.FTZ R88, R13, 0.69314718246459960938 ;  /* 0x3f3172180d583820 */ /* 0x000fe20000410000 */
[----:B------:R-:W-:Y:S01]  /*92e0*/  IMAD.MOV.U32 R3, RZ, RZ, -0x800000 ;  /* 0xff800000ff037424 */ /* 0x000fe200078e00ff */
[----:B------:R-:W-:Y:S01]  /*92f0*/  MOV R0, 0xff800000 ;  /* 0xff80000000007802 */ /* 0x000fe20000000f00 */
[----:B------:R-:W-:Y:S01]  /*9300*/  @P2 FFMA.FTZ R3, R7, R20, R6 ;  /* 0x0000001407032223 */ /* 0x000fe20000010006 */
[----:B-1----:R-:W-:Y:S01]  /*9310*/  @P3 FMUL.FTZ R9, R9, 0.69314718246459960938 ;  /* 0x3f31721809093820 */ /* 0x002fe20000410000 */
[----:B---3--:R-:W-:-:S03]  /*9320*/  FMUL.FTZ R4, R4, R5 ;  /* 0x0000000504047220 */ /* 0x008fc60000410000 */
[----:B------:R-:W-:Y:S01]  /*9330*/  @P3 FFMA.FTZ R0, R88, R14, R9 ;  /* 0x0000000e58003223 */ /* 0x000fe20000010009 */
[----:B--2---:R-:W-:Y:S01]  /*9340*/  FMUL.FTZ R6, R8, R5 ;  /* 0x0000000508067220 */ /* 0x004fe20000410000 */
[----:B------:R-:W-:Y:S02]  /*9350*/  WARPGROUP.DEPBAR.LE gsb0, 0x0 ;  /* 0x00008000000079c5 */ /* 0x000fe40000010000 */
[----:B------:R-:W-:Y:S05]  /*9360*/  @!P0 BRA `(.L_x_215) ;  /* 0x0000000000048947 */ /* 0x000fea0003800000 */
[----:B------:R-:W-:Y:S01]  /*9370*/  BPT.TRAP 0x1 ;  /* 0x000000040000795c */ /* 0x000fe20000300000 */
.L_x_215:
[----:B------:R-:W-:Y:S01]  /*9380*/  UIADD3 UR4, UR9, 0x29860, URZ ;  /* 0x0002986009047890 */ /* 0x000fe2000fffe03f */
[-C--:B------:R-:W-:Y:S01]  /*9390*/  FMUL.FTZ R101, R24, R4.reuse ;  /* 0x0000000418657220 */ /* 0x080fe20000410000 */
[----:B------:R-:W-:Y:S01]  /*93a0*/  UIADD3 UR42, UR42, 0x1, URZ ;  /* 0x000000012a2a7890 */ /* 0x000fe2000fffe03f */
[-C--:B------:R-:W-:Y:S01]  /*93b0*/  FMUL.FTZ R100, R28, R4.reuse ;  /* 0x000000041c647220 */ /* 0x080fe20000410000 */
[----:B------:R-:W-:Y:S01]  /*93c0*/  UPRMT UR4, UR14, 0x654, UR4 ;  /* 0x000006540e047896 */ /* 0x000fe20008000004 */
[-C--:B------:R-:W-:Y:S01]  /*93d0*/  FMUL.FTZ R98, R29, R4.reuse ;  /* 0x000000041d627220 */ /* 0x080fe20000410000 */
[----:B------:R-:W-:Y:S01]  /*93e0*/  UISETP.NE.AND UP0, UPT, UR42, 0x2, UPT ;  /* 0x000000022a00788c */ /* 0x000fe2000bf05270 */
        /* <DEDUP_REMOVED lines=21> */
[----:B------:R-:W-:Y:S01]  /*9540*/  SYNCS.ARRIVE.TRANS64.RED.A1T0 RZ, [UR4], RZ ;  /* 0x000000ffffff79a7 */ /* 0x000fe20008100404 */
        /* <DEDUP_REMOVED lines=14> */
[----:B------:R-:W-:Y:S01]  /*9630*/  USEL UR4, URZ, 0x1, UP0 ;  /* 0x000000013f047887 */ /* 0x000fe20008000000 */
        /* <DEDUP_REMOVED lines=21> */
[----:B------:R-:W-:Y:S01]  /*9790*/  PLOP3.LUT P0, PT, PT, PT, PT, 0x8, 0x0 ;  /* 0x000000000000781c */ /* 0x000fe20003f0e170 */
[-C--:B------:R-:W-:Y:S01]  /*97a0*/  FMUL.FTZ R15, R79, R6.reuse ;  /* 0x000000064f0f7220 */ /* 0x080fe20000410000 */
[-C--:B------:R-:W-:Y:S01]  /*97b0*/  FMUL.FTZ R12, R82, R6.reuse ;  /* 0x00000006520c7220 */ /* 0x080fe20000410000 */
[-C--:B------:R-:W-:Y:S01]  /*97c0*/  FMUL.FTZ R8, R83, R6.reuse ;  /* 0x0000000653087220 */ /* 0x080fe20000410000 */
[-C--:B------:R-:W-:Y:S01]  /*97d0*/  FMUL.FTZ R11, R86, R6.reuse ;  /* 0x00000006560b7220 */ /* 0x080fe20000410000 */
[----:B------:R-:W-:Y:S01]  /*97e0*/  FMUL.FTZ R87, R87, R6 ;  /* 0x0000000657577220 */ /* 0x000fe20000410000 */
[----:B------:R-:W-:-:S02]  /*97f0*/  UIADD3 UR44, UR44, 0x1, URZ ;  /* 0x000000012c2c7890 */ /* 0x000fc4000fffe03f */
[----:B------:R-:W-:Y:S02]  /*9800*/  USEL UR42, UR42, URZ, UP0 ;  /* 0x0000003f2a2a7287 */ /* 0x000fe40008000000 */
[----:B------:R-:W-:-:S12]  /*9810*/  ULOP3.LUT UR43, UR43, UR4, URZ, 0x3c, !UPT ;  /* 0x000000042b2b7292 */ /* 0x000fd8000f8e3c3f */
.L_x_191:
[----:B------:R-:W0:Y:S01]  /*9820*/  S2R R7, SR_CgaCtaId ;  /* 0x0000000000077919 */ /* 0x000e220000008800 */
[----:B------:R-:W-:Y:S01]  /*9830*/  MOV R4, 0x400 ;  /* 0x0000040000047802 */ /* 0x000fe20000000f00 */
[----:B------:R-:W-:Y:S01]  /*9840*/  BSSY B0, `(.L_x_216) ;  /* 0x000027d000007945 */ /* 0x000fe20003800000 */
[----:B------:R-:W-:Y:S02]  /*9850*/  BAR.SYNC.DEFER_BLOCKING 0x5, 0x180 ;  /* 0x0146000000007b1d */ /* 0x000fe40000010000 */
[----:B0-----:R-:W-:-:S05]  /*9860*/  LEA R4, R7, R4, 0x18 ;  /* 0x0000000407047211 */ /* 0x001fca00078ec0ff */
[----:B------:R-:W0:Y:S02]  /*9870*/  LDS.128 R48, [R4+0x298d0] ;  /* 0x0298d00004307984 */ /* 0x000e240000000c00 */
[----:B0-----:R-:W-:Y:S02]  /*9880*/  R2UR UR5, R49 ;  /* 0x00000000310572ca */ /* 0x001fe400000e0000 */
[----:B------:R-:W-:Y:S01]  /*9890*/  R2UR UR46, R50 ;  /* 0x00000000322e72ca */ /* 0x000fe200000e0000 */
[----:B------:R-:W-:Y:S06]  /*98a0*/  BAR.ARV 0x4, 0x180 ;  /* 0x0106000000007b1d */ /* 0x000fec0000002000 */
[----:B------:R-:W-:Y:S08]  /*98b0*/  @P0 BRA `(.L_x_217) ;  /* 0x0000001800ec0947 */ /* 0x000ff00003800000 */
[----:B------:R-:W0:Y:S01]  /*98c0*/  S2R R54, SR_TID.X ;  /* 0x0000000000367919 */ /* 0x000e220000002100 */
[----:B------:R-:W-:Y:S01]  /*98d0*/  ULDC.64 UR6, c[0x4][0x40] ;  /* 0x0100100000067ab9 */ /* 0x000fe20000000a00 */
[----:B0-----:R-:W-:-:S05]  /*98e0*/  IMAD.SHL.U32 R6, R54, 0x4, RZ ;  /* 0x0000000436067824 */ /* 0x001fca00078e00ff */
[----:B------:R-:W-:-:S04]  /*98f0*/  LOP3.LUT R6, R6, 0xc, RZ, 0xc0, !PT ;  /* 0x0000000c06067812 */ /* 0x000fc800078ec0ff */
[----:B------:R-:W-:-:S05]  /*9900*/  IADD3 R6, P0, R6, UR6, RZ ;  /* 0x0000000606067c10 */ /* 0x000fca000ff1e0ff */
[----:B------:R-:W-:Y:S01]  /*9910*/  IMAD.X R7, RZ, RZ, UR7, P0 ;  /* 0x00000007ff077e24 */ /* 0x000fe200080e06ff */
[----:B------:R-:W-:Y:S01]  /*9920*/  F2FP.BF16.F32.PACK_AB R30, R27, R30 ;  /* 0x0000001e1b1e723e */ /* 0x000fe200000010ff */
[----:B------:R-:W-:-:S03]  /*9930*/  ULDC.64 UR6, c[0x0][0xc00] ;  /* 0x0003000000067ab9 */ /* 0x000fc60000000a00 */
[----:B------:R0:W2:Y:S01]  /*9940*/  LDG.E.CONSTANT R48, desc[UR52][R6.64] ;  /* 0x0000003406307981 */ /* 0x0000a2000c1e9900 */
[----:B------:R-:W-:Y:S01]  /*9950*/  F2FP.BF16.F32.PACK_AB R11, R11, R12 ;  /* 0x0000000c0b0b723e */ /* 0x000fe200000010ff */
[----:B------:R-:W-:Y:S01]  /*9960*/  UISETP.NE.U32.AND UP0, UPT, UR6, URZ, UPT ;  /* 0x0000003f0600728c */ /* 0x000fe2000bf05070 */
[----:B------:R-:W-:Y:S01]  /*9970*/  F2FP.BF16.F32.PACK_AB R5, R92, R5 ;  /* 0x000000055c05723e */ /* 0x000fe200000010ff */
[----:B------:R-:W1:Y:S01]  /*9980*/  S2R R27, SR_SWINHI ;  /* 0x00000000001b7919 */ /* 0x000e620000002f00 */
[----:B------:R-:W-:Y:S01]  /*9990*/  F2FP.BF16.F32.PACK_AB R90, R90, R93 ;  /* 0x0000005d5a5a723e */ /* 0x000fe200000010ff */
[----:B------:R-:W-:Y:S01]  /*99a0*/  USHF.L.U32 UR8, UR37, 0x2, URZ ;  /* 0x0000000225087899 */ /* 0x000fe2000800063f */
[----:B------:R-:W-:Y:S01]  /*99b0*/  F2FP.BF16.F32.PACK_AB R10, R9, R10 ;  /* 0x0000000a090a723e */ /* 0x000fe200000010ff */
[----:B------:R-:W-:Y:S01]  /*99c0*/  UISETP.NE.AND.EX UP0, UPT, UR7, URZ, UPT, UP0 ;  /* 0x0000003f0700728c */ /* 0x000fe2000bf05300 */
[----:B------:R-:W-:Y:S01]  /*99d0*/  F2FP.BF16.F32.PACK_AB R12, R87, R8 ;  /* 0x00000008570c723e */ /* 0x000fe200000010ff */
[----:B------:R-:W-:Y:S01]  /*99e0*/  USHF.L.U64.HI UR9, UR37, 0x2, UR38 ;  /* 0x0000000225097899 */ /* 0x000fe20008010226 */
[----:B0-----:R-:W-:Y:S01]  /*99f0*/  LOP3.LUT P0, R6, R54, 0x3, RZ, 0xc0, !PT ;  /* 0x0000000336067812 */ /* 0x001fe2000780c0ff */
[----:B------:R-:W-:Y:S01]  /*9a00*/  UIADD3 UR4, UP1, UR8, UR6, URZ ;  /* 0x0000000608047290 */ /* 0x000fe2000ff3e03f */
[----:B------:R-:W-:-:S02]  /*9a10*/  F2FP.BF16.F32.PACK_AB R46, R43, R46 ;  /* 0x0000002e2b2e723e */ /* 0x000fc400000010ff */
[----:B------:R-:W-:Y:S01]  /*9a20*/  ISETP.EQ.OR P0, PT, R6, 0x3, !P0 ;  /* 0x000000030600780c */ /* 0x000fe20004702670 */
[----:B------:R-:W-:Y:S01]  /*9a30*/  UIADD3.X UR6, UR9, UR7, URZ, UP1, !UPT ;  /* 0x0000000709067290 */ /* 0x000fe20008ffe43f */
[----:B------:R-:W-:Y:S02]  /*9a40*/  F2FP.BF16.F32.PACK_AB R57, R57, R64 ;  /* 0x000000403939723e */ /* 0x000fe400000010ff */
[----:B------:R-:W-:Y:S02]  /*9a50*/  F2FP.BF16.F32.PACK_AB R60, R53, R60 ;  /* 0x0000003c353c723e */ /* 0x000fe400000010ff */
[----:B------:R-:W-:Y:S02]  /*9a60*/  SEL R43, R5, R90, P0 ;  /* 0x0000005a052b7207 */ /* 0x000fe40000000000 */
[----:B------:R-:W-:Y:S02]  /*9a70*/  F2FP.BF16.F32.PACK_AB R89, R52, R89 ;  /* 0x000000593459723e */ /* 0x000fe400000010ff */
[----:B------:R-:W-:-:S02]  /*9a80*/  SEL R90, R90, R5, P0 ;  /* 0x000000055a5a7207 */ /* 0x000fc40000000000 */
[----:B------:R-:W-:Y:S02]  /*9a90*/  F2FP.BF16.F32.PACK_AB R47, R47, R56 ;  /* 0x000000382f2f723e */ /* 0x000fe400000010ff */
[----:B------:R-:W-:Y:S02]  /*9aa0*/  F2FP.BF16.F32.PACK_AB R13, R13, R14 ;  /* 0x0000000e0d0d723e */ /* 0x000fe400000010ff */
[----:B------:R-:W-:Y:S02]  /*9ab0*/  SEL R63, R11, R12, P0 ;  /* 0x0000000c0b3f7207 */ /* 0x000fe40000000000 */
[----:B------:R-:W-:Y:S02]  /*9ac0*/  SEL R52, R12, R11, P0 ;  /* 0x0000000b0c347207 */ /* 0x000fe40000000000 */
[----:B------:R-:W-:Y:S02]  /*9ad0*/  F2FP.BF16.F32.PACK_AB R73, R73, R80 ;  /* 0x000000504949723e */ /* 0x000fe400000010ff */
[----:B------:R-:W-:-:S02]  /*9ae0*/  MOV R6, R4 ;  /* 0x0000000400067202 */ /* 0x000fc40000000f00 */
[----:B-1----:R-:W-:Y:S02]  /*9af0*/  MOV R7, R27 ;  /* 0x0000001b00077202 */ /* 0x002fe40000000f00 */
[----:B------:R-:W-:Y:S02]  /*9b00*/  F2FP.BF16.F32.PACK_AB R76, R69, R76 ;  /* 0x0000004c454c723e */ /* 0x000fe400000010ff */
[----:B------:R-:W-:Y:S01]  /*9b10*/  F2FP.BF16.F32.PACK_AB R65, R65, R72 ;  /* 0x000000484141723e */ /* 0x000fe200000010ff */
[----:B------:R-:W-:Y:S01]  /*9b20*/  IMAD.WIDE R8, R171, 0x2, R6 ;  /* 0x00000002ab087825 */ /* 0x000fe200078e0206 */
[----:B------:R-:W-:Y:S02]  /*9b30*/  F2FP.BF16.F32.PACK_AB R68, R61, R68 ;  /* 0x000000443d44723e */ /* 0x000fe400000010ff */
[----:B------:R-:W-:Y:S02]  /*9b40*/  F2FP.BF16.F32.PACK_AB R39, R39, R42 ;  /* 0x0000002a2727723e */ /* 0x000fe400000010ff */
[----:B------:R-:W-:-:S02]  /*9b50*/  LOP3.LUT R5, R8, 0x380, RZ, 0xc0, !PT ;  /* 0x0000038008057812 */ /* 0x000fc400078ec0ff */
[----:B------:R-:W-:Y:S02]  /*9b60*/  IADD3 R12, P6, R8, 0x20, RZ ;  /* 0x00000020080c7810 */ /* 0x000fe40007fde0ff */
[----:B------:R-:W-:Y:S02]  /*9b70*/  F2FP.BF16.F32.PACK_AB R38, R35, R38 ;  /* 0x000000262326723e */ /* 0x000fe400000010ff */
[----:B------:R-:W-:Y:S02]  /*9b80*/  SEL R61, R57, R60, P0 ;  /* 0x0000003c393d7207 */ /* 0x000fe40000000000 */
[----:B------:R-:W-:Y:S02]  /*9b90*/  F2FP.BF16.F32.PACK_AB R31, R31, R34 ;  /* 0x000000221f1f723e */ /* 0x000fe400000010ff */
[----:B------:R-:W-:Y:S02]  /*9ba0*/  SEL R60, R60, R57, P0 ;  /* 0x000000393c3c7207 */ /* 0x000fe40000000000 */
[----:B------:R-:W-:-:S02]  /*9bb0*/  F2FP.BF16.F32.PACK_AB R44, R44, R45 ;  /* 0x0000002d2c2c723e */ /* 0x000fc400000010ff */
[----:B------:R-:W-:Y:S02]  /*9bc0*/  F2FP.BF16.F32.PACK_AB R41, R40, R41 ;  /* 0x000000292829723e */ /* 0x000fe400000010ff */
[----:B------:R-:W-:Y:S02]  /*9bd0*/  SEL R53, R13, R10, P0 ;  /* 0x0000000a0d357207 */ /* 0x000fe40000000000 */
[----:B------:R-:W-:Y:S02]  /*9be0*/  SEL R34, R10, R13, P0 ;  /* 0x0000000d0a227207 */ /* 0x000fe40000000000 */
[----:B------:R-:W-:Y:S02]  /*9bf0*/  SEL R57, R47, R46, P0 ;  /* 0x0000002e2f397207 */ /* 0x000fe40000000000 */
[----:B------:R-:W-:Y:S02]  /*9c00*/  SHF.R.U64 R5, R5, 0x3, RZ ;  /* 0x0000000305057819 */ /* 0x000fe400000012ff */
[----:B------:R-:W-:Y:S01]  /*9c10*/  F2FP.BF16.F32.PACK_AB R28, R28, R29 ;  /* 0x0000001d1c1c723e */ /* 0x000fe200000010ff */
[----:B------:R-:W-:Y:S01]  /*9c20*/  IMAD.X R29, RZ, RZ, R9, P6 ;  /* 0x000000ffff1d7224 */ /* 0x000fe200030e0609 */
[----:B------:R-:W-:-:S02]  /*9c30*/  SEL R55, R73, R76, P0 ;  /* 0x0000004c49377207 */ /* 0x000fc40000000000 */
[----:B------:R-:W-:Y:S02]  /*9c40*/  SEL R59, R65, R68, P0 ;  /* 0x00000044413b7207 */ /* 0x000fe40000000000 */
[----:B------:R-:W-:Y:S02]  /*9c50*/  SEL R46, R46, R47, P0 ;  /* 0x0000002f2e2e7207 */ /* 0x000fe40000000000 */
[----:B------:R-:W-:Y:S02]  /*9c60*/  LOP3.LUT R10, R12, 0x380, RZ, 0xc0, !PT ;  /* 0x000003800c0a7812 */ /* 0x000fe400078ec0ff */
[----:B------:R-:W-:Y:S02]  /*9c70*/  F2FP.BF16.F32.PACK_AB R36, R36, R37 ;  /* 0x000000252424723e */ /* 0x000fe400000010ff */
[----:B------:R-:W-:Y:S02]  /*9c80*/  F2FP.BF16.F32.PACK_AB R33, R32, R33 ;  /* 0x000000212021723e */ /* 0x000fe400000010ff */
[----:B------:R-:W-:-:S02]  /*9c90*/  SEL R76, R76, R73, P0 ;  /* 0x000000494c4c7207 */ /* 0x000fc40000000000 */
[----:B------:R-:W-:Y:S02]  /*9ca0*/  SEL R68, R68, R65, P0 ;  /* 0x0000004144447207 */ /* 0x000fe40000000000 */
[----:B------:R-:W-:Y:S02]  /*9cb0*/  SEL R47, R39, R38, P0 ;  /* 0x00000026272f7207 */ /* 0x000fe40000000000 */
[----:B------:R-:W-:Y:S02]  /*9cc0*/  SEL R42, R38, R39, P0 ;  /* 0x00000027262a7207 */ /* 0x000fe40000000000 */
[C---:B------:R-:W-:Y:S02]  /*9cd0*/  IADD3 R65, P1, R8.reuse, 0x40, RZ ;  /* 0x0000004008417810 */ /* 0x040fe40007f3e0ff */
[C---:B------:R-:W-:Y:S02]  /*9ce0*/  IADD3 R67, P2, R8.reuse, 0x60, RZ ;  /* 0x0000006008437810 */ /* 0x040fe40007f5e0ff */
[C---:B------:R-:W-:Y:S01]  /*9cf0*/  IADD3 R38, P3, R8.reuse, 0x4000, RZ ;  /* 0x0000400008267810 */ /* 0x040fe20007f7e0ff */
[----:B------:R-:W-:Y:S01]  /*9d00*/  IMAD.X R27, RZ, RZ, R9, P1 ;  /* 0x000000ffff1b7224 */ /* 0x000fe200008e0609 */
[----:B------:R-:W-:-:S02]  /*9d10*/  IADD3 R69, P4, R8, 0x4020, RZ ;  /* 0x0000402008457810 */ /* 0x000fc40007f9e0ff */
[C---:B------:R-:W-:Y:S02]  /*9d20*/  IADD3 R71, P5, R8.reuse, 0x4040, RZ ;  /* 0x0000404008477810 */ /* 0x040fe40007fbe0ff */
[----:B------:R-:W-:Y:S02]  /*9d30*/  IADD3 R73, P6, R8, 0x4060, RZ ;  /* 0x0000406008497810 */ /* 0x000fe40007fde0ff */
[----:B------:R-:W-:Y:S01]  /*9d40*/  F2FP.BF16.F32.PACK_AB R21, R21, R24 ;  /* 0x000000181515723e */ /* 0x000fe200000010ff */
[--C-:B------:R-:W-:Y:S01]  /*9d50*/  IMAD.X R13, RZ, RZ, R9.reuse, P5 ;  /* 0x000000ffff0d7224 */ /* 0x100fe200028e0609 */
[----:B------:R-:W-:Y:S01]  /*9d60*/  SEL R49, R44, R41, P0 ;  /* 0x000000292c317207 */ /* 0x000fe20000000000 */
[----:B------:R-:W-:Y:S01]  /*9d70*/  IMAD.X R11, RZ, RZ, R9, P6 ;  /* 0x000000ffff0b7224 */ /* 0x000fe200030e0609 */
[----:B------:R-:W-:Y:S02]  /*9d80*/  LOP3.LUT R8, R5, R8, RZ, 0x3c, !PT ;  /* 0x0000000805087212 */ /* 0x000fe400078e3cff */
[----:B------:R-:W-:-:S02]  /*9d90*/  SEL R44, R41, R44, P0 ;  /* 0x0000002c292c7207 */ /* 0x000fc40000000000 */
[----:B------:R-:W-:Y:S02]  /*9da0*/  SHF.R.U64 R5, R10, 0x3, RZ ;  /* 0x000000030a057819 */ /* 0x000fe400000012ff */
[----:B------:R-:W-:Y:S02]  /*9db0*/  SEL R41, R36, R33, P0 ;  /* 0x0000002124297207 */ /* 0x000fe40000000000 */
[----:B------:R-:W-:Y:S02]  /*9dc0*/  SEL R36, R33, R36, P0 ;  /* 0x0000002421247207 */ /* 0x000fe40000000000 */
[----:B------:R-:W-:Y:S02]  /*9dd0*/  F2FP.BF16.F32.PACK_AB R25, R25, R26 ;  /* 0x0000001a1919723e */ /* 0x000fe400000010ff */
[----:B------:R-:W-:Y:S01]  /*9de0*/  F2FP.BF16.F32.PACK_AB R20, R15, R20 ;  /* 0x000000140f14723e */ /* 0x000fe200000010ff */
[----:B------:R-:W-:Y:S01]  /*9df0*/  IMAD.X R15, RZ, RZ, R9, P4 ;  /* 0x000000ffff0f7224 */ /* 0x000fe200020e0609 */
[----:B------:R-:W-:-:S02]  /*9e00*/  SEL R33, R28, R21, P0 ;  /* 0x000000151c217207 */ /* 0x000fc40000000000 */
[----:B------:R-:W-:Y:S01]  /*9e10*/  SEL R32, R21, R28, P0 ;  /* 0x0000001c15207207 */ /* 0x000fe20000000000 */
[----:B------:R-:W-:Y:S01]  /*9e20*/  IMAD.X R21, RZ, RZ, R9, P3 ;  /* 0x000000ffff157224 */ /* 0x000fe200018e0609 */
[----:B------:R-:W-:Y:S02]  /*9e30*/  LOP3.LUT R28, R5, R12, RZ, 0x3c, !PT ;  /* 0x0000000c051c7212 */ /* 0x000fe400078e3cff */
[----:B------:R-:W-:Y:S02]  /*9e40*/  SEL R39, R31, R30, P0 ;  /* 0x0000001e1f277207 */ /* 0x000fe40000000000 */
[----:B------:R-:W-:Y:S02]  /*9e50*/  LOP3.LUT R5, R38, 0x380, RZ, 0xc0, !PT ;  /* 0x0000038026057812 */ /* 0x000fe400078ec0ff */
[----:B------:R-:W-:Y:S02]  /*9e60*/  SEL R30, R30, R31, P0 ;  /* 0x0000001f1e1e7207 */ /* 0x000fe40000000000 */
[----:B------:R-:W-:-:S02]  /*9e70*/  SEL R31, R25, R20, P0 ;  /* 0x00000014191f7207 */ /* 0x000fc40000000000 */
[----:B------:R-:W-:Y:S01]  /*9e80*/  SEL R50, R20, R25, P0 ;  /* 0x0000001914327207 */ /* 0x000fe20000000000 */
[----:B------:R-:W-:Y:S01]  /*9e90*/  IMAD.X R25, RZ, RZ, R9, P2 ;  /* 0x000000ffff197224 */ /* 0x000fe200010e0609 */
[----:B------:R-:W-:Y:S02]  /*9ea0*/  LOP3.LUT R14, R65, 0x380, RZ, 0xc0, !PT ;  /* 0x00000380410e7812 */ /* 0x000fe400078ec0ff */
[----:B------:R-:W-:Y:S02]  /*9eb0*/  F2FP.BF16.F32.PACK_AB R100, R100, R101 ;  /* 0x000000656464723e */ /* 0x000fe400000010ff */
[----:B------:R-:W-:Y:S02]  /*9ec0*/  F2FP.BF16.F32.PACK_AB R99, R98, R99 ;  /* 0x000000636263723e */ /* 0x000fe400000010ff */
[----:B------:R-:W-:Y:S02]  /*9ed0*/  LOP3.LUT R20, R67, 0x380, RZ, 0xc0, !PT ;  /* 0x0000038043147812 */ /* 0x000fe400078ec0ff */
[----:B------:R-:W-:-:S02]  /*9ee0*/  F2FP.BF16.F32.PACK_AB R96, R96, R97 ;  /* 0x000000616060723e */ /* 0x000fc400000010ff */
[----:B------:R-:W-:Y:S02]  /*9ef0*/  F2FP.BF16.F32.PACK_AB R95, R94, R95 ;  /* 0x0000005f5e5f723e */ /* 0x000fe400000010ff */
[----:B------:R-:W-:Y:S02]  /*9f00*/  SHF.R.U64 R5, R5, 0x3, RZ ;  /* 0x0000000305057819 */ /* 0x000fe400000012ff */
[----:B------:R-:W-:Y:S02]  /*9f10*/  SHF.R.U64 R10, R14, 0x3, RZ ;  /* 0x000000030e0a7819 */ /* 0x000fe400000012ff */
[----:B------:R-:W-:Y:S02]  /*9f20*/  SEL R35, R100, R99, P0 ;  /* 0x0000006364237207 */ /* 0x000fe40000000000 */
[----:B------:R-:W-:Y:S02]  /*9f30*/  SHF.R.U64 R14, R20, 0x3, RZ ;  /* 0x00000003140e7819 */ /* 0x000fe400000012ff */
[----:B------:R-:W-:-:S02]  /*9f40*/  SEL R100, R99, R100, P0 ;  /* 0x0000006463647207 */ /* 0x000fc40000000000 */
[----:B------:R-:W-:Y:S02]  /*9f50*/  SEL R37, R96, R95, P0 ;  /* 0x0000005f60257207 */ /* 0x000fe40000000000 */
[----:B------:R-:W-:Y:S02]  /*9f60*/  LOP3.LUT R20, R5, R38, RZ, 0x3c, !PT ;  /* 0x0000002605147212 */ /* 0x000fe400078e3cff */
[----:B------:R-:W-:Y:S02]  /*9f70*/  SEL R96, R95, R96, P0 ;  /* 0x000000605f607207 */ /* 0x000fe40000000000 */
[----:B------:R-:W-:Y:S02]  /*9f80*/  F2FP.BF16.F32.PACK_AB R88, R88, R91 ;  /* 0x0000005b5858723e */ /* 0x000fe400000010ff */
[----:B------:R-:W-:Y:S02]  /*9f90*/  LOP3.LUT R26, R10, R65, RZ, 0x3c, !PT ;  /* 0x000000410a1a7212 */ /* 0x000fe400078e3cff */
[----:B------:R-:W-:-:S02]  /*9fa0*/  SEL R45, R88, R89, P0 ;  /* 0x00000059582d7207 */ /* 0x000fc40000000000 */
[----:B------:R-:W-:Y:S02]  /*9fb0*/  LOP3.LUT R10, R69, 0x380, RZ, 0xc0, !PT ;  /* 0x00000380450a7812 */ /* 0x000fe400078ec0ff */
[----:B------:R-:W-:Y:S02]  /*9fc0*/  LOP3.LUT R40, R73, 0x380, RZ, 0xc0, !PT ;  /* 0x0000038049287812 */ /* 0x000fe400078ec0ff */
[----:B------:R-:W-:Y:S02]  /*9fd0*/  SEL R88, R89, R88, P0 ;  /* 0x0000005859587207 */ /* 0x000fe40000000000 */
[----:B------:R-:W-:Y:S02]  /*9fe0*/  SHF.R.U64 R10, R10, 0x3, RZ ;  /* 0x000000030a0a7819 */ /* 0x000fe400000012ff */
[----:B------:R-:W-:Y:S02]  /*9ff0*/  SHF.R.U64 R40, R40, 0x3, RZ ;  /* 0x0000000328287819 */ /* 0x000fe400000012ff */
[----:B------:R-:W-:-:S02]  /*a000*/  MOV R62, R20 ;  /* 0x00000014003e7202 */ /* 0x000fc40000000f00 */
[----:B------:R-:W-:Y:S02]  /*a010*/  LOP3.LUT R24, R14, R67, RZ, 0x3c, !PT ;  /* 0x000000430e187212 */ /* 0x000fe400078e3cff */
[----:B------:R-:W-:Y:S02]  /*a020*/  LOP3.LUT R14, R10, R69, RZ, 0x3c, !PT ;  /* 0x000000450a0e7212 */ /* 0x000fe400078e3cff */
[----:B------:R-:W-:Y:S02]  /*a030*/  LOP3.LUT R10, R40, R73, RZ, 0x3c, !PT ;  /* 0x00000049280a7212 */ /* 0x000fe400078e3cff */
[----:B------:R-:W-:Y:S02]  /*a040*/  LOP3.LUT R12, R71, 0x380, RZ, 0xc0, !PT ;  /* 0x00000380470c7812 */ /* 0x000fe400078ec0ff */
[----:B------:R-:W-:Y:S02]  /*a050*/  MOV R66, R8 ;  /* 0x0000000800427202 */ /* 0x000fe40000000f00 */
[----:B------:R-:W-:-:S02]  /*a060*/  SHF.R.U64 R12, R12, 0x3, RZ ;  /* 0x000000030c0c7819 */ /* 0x000fc400000012ff */
[----:B------:R-:W-:Y:S02]  /*a070*/  MOV R54, R10 ;  /* 0x0000000a00367202 */ /* 0x000fe40000000f00 */
[----:B------:R-:W-:Y:S02]  /*a080*/  LOP3.LUT R12, R12, R71, RZ, 0x3c, !PT ;  /* 0x000000470c0c7212 */ /* 0x000fe400078e3cff */
[----:B------:R-:W-:Y:S02]  /*a090*/  MOV R58, R14 ;  /* 0x0000000e003a7202 */ /* 0x000fe40000000f00 */
[----:B------:R-:W-:Y:S02]  /*a0a0*/  MOV R56, R12 ;  /* 0x0000000c00387202 */ /* 0x000fe40000000f00 */
[----:B------:R-:W-:Y:S02]  /*a0b0*/  MOV R65, R28 ;  /* 0x0000001c00417202 */ /* 0x000fe40000000f00 */
[----:B------:R-:W-:-:S02]  /*a0c0*/  MOV R29, R26 ;  /* 0x0000001a001d7202 */ /* 0x000fc40000000f00 */
[----:B------:R-:W-:Y:S02]  /*a0d0*/  MOV R64, R24 ;  /* 0x0000001800407202 */ /* 0x000fe40000000f00 */
[----:B------:R-:W-:Y:S02]  /*a0e0*/  PLOP3.LUT P2, PT, PT, PT, UP0, 0x80, 0x0 ;  /* 0x000000000000781c */ /* 0x000fe40003f4f008 */
[----:B--2---:R-:W-:Y:S01]  /*a0f0*/  LOP3.LUT R5, R48, 0x2, RZ, 0x3c, !PT ;  /* 0x0000000230057812 */ /* 0x004fe200078e3cff */
[----:B------:R-:W-:Y:S04]  /*a100*/  SHFL.IDX PT, R35, R35, R48, 0x1c1f ;  /* 0x001c1f3023237589 */ /* 0x000fe800000e0000 */
[----:B------:R-:W0:Y:S04]  /*a110*/  SHFL.IDX PT, R100, R100, R5, 0x1c1f ;  /* 0x001c1f0564647589 */ /* 0x000e2800000e0000 */
[----:B------:R-:W-:Y:S04]  /*a120*/  SHFL.IDX PT, R55, R55, R48, 0x1c1f ;  /* 0x001c1f3037377589 */ /* 0x000fe800000e0000 */
[----:B------:R-:W1:Y:S04]  /*a130*/  SHFL.IDX PT, R76, R76, R5, 0x1c1f ;  /* 0x001c1f054c4c7589 */ /* 0x000e6800000e0000 */
[----:B------:R-:W-:Y:S04]  /*a140*/  SHFL.IDX PT, R37, R37, R48, 0x1c1f ;  /* 0x001c1f3025257589 */ /* 0x000fe800000e0000 */
[----:B------:R-:W-:Y:S04]  /*a150*/  SHFL.IDX PT, R43, R43, R48, 0x1c1f ;  /* 0x001c1f302b2b7589 */ /* 0x000fe800000e0000 */
[----:B------:R-:W-:Y:S04]  /*a160*/  SHFL.IDX PT, R59, R59, R48, 0x1c1f ;  /* 0x001c1f303b3b7589 */ /* 0x000fe800000e0000 */
[----:B------:R-:W2:Y:S01]  /*a170*/  SHFL.IDX PT, R96, R96, R5, 0x1c1f ;  /* 0x001c1f0560607589 */ /* 0x000ea200000e0000 */
[----:B0-----:R-:W-:-:S02]  /*a180*/  SEL R8, R35, R100, P0 ;  /* 0x0000006423087207 */ /* 0x001fc40000000000 */
[----:B------:R-:W-:Y:S01]  /*a190*/  SEL R10, R100, R35, P0 ;  /* 0x00000023640a7207 */ /* 0x000fe20000000000 */
[----:B------:R-:W-:Y:S04]  /*a1a0*/  SHFL.IDX PT, R90, R90, R5, 0x1c1f ;  /* 0x001c1f055a5a7589 */ /* 0x000fe800000e0000 */
[----:B------:R-:W0:Y:S01]  /*a1b0*/  SHFL.IDX PT, R68, R68, R5, 0x1c1f ;  /* 0x001c1f0544447589 */ /* 0x000e2200000e0000 */
[----:B-1----:R-:W-:Y:S02]  /*a1c0*/  SEL R9, R55, R76, P0 ;  /* 0x0000004c37097207 */ /* 0x002fe40000000000 */
[----:B------:R-:W-:Y:S01]  /*a1d0*/  SEL R11, R76, R55, P0 ;  /* 0x000000374c0b7207 */ /* 0x000fe20000000000 */
[----:B------:R-:W-:Y:S04]  /*a1e0*/  SHFL.IDX PT, R61, R61, R48, 0x1c1f ;  /* 0x001c1f303d3d7589 */ /* 0x000fe800000e0000 */
[----:B------:R-:W1:Y:S01]  /*a1f0*/  SHFL.IDX PT, R60, R60, R5, 0x1c1f ;  /* 0x001c1f053c3c7589 */ /* 0x000e6200000e0000 */
[----:B------:R-:W-:Y:S01]  /*a200*/  BAR.SYNC.DEFER_BLOCKING 0x1, 0x100 ;  /* 0x0044000000007b1d */ /* 0x000fe20000010000 */
[----:B--2---:R-:W-:-:S02]  /*a210*/  SEL R12, R37, R96, P0 ;  /* 0x00000060250c7207 */ /* 0x004fc40000000000 */
[----:B------:R-:W-:-:S03]  /*a220*/  SEL R14, R96, R37, P0 ;  /* 0x00000025600e7207 */ /* 0x000fc60000000000 */
[----:B------:R-:W-:Y:S04]  /*a230*/  SHFL.IDX PT, R41, R41, R48, 0x1c1f ;  /* 0x001c1f3029297589 */ /* 0x000fe800000e0000 */
[----:B------:R-:W2:Y:S01]  /*a240*/  SHFL.IDX PT, R36, R36, R5, 0x1c1f ;  /* 0x001c1f0524247589 */ /* 0x000ea200000e0000 */
[----:B0-----:R-:W-:Y:S02]  /*a250*/  SEL R13, R59, R68, P0 ;  /* 0x000000443b0d7207 */ /* 0x001fe40000000000 */
[----:B------:R-:W-:Y:S01]  /*a260*/  SEL R15, R68, R59, P0 ;  /* 0x0000003b440f7207 */ /* 0x000fe20000000000 */
[----:B------:R-:W-:Y:S04]  /*a270*/  SHFL.IDX PT, R45, R45, R48, 0x1c1f ;  /* 0x001c1f302d2d7589 */ /* 0x000fe800000e0000 */
[----:B------:R-:W-:Y:S01]  /*a280*/  SHFL.IDX PT, R33, R33, R48, 0x1c1f ;  /* 0x001c1f3021217589 */ /* 0x000fe200000e0000 */
[----:B-1----:R-:W-:-:S02]  /*a290*/  SEL R89, R61, R60, P0 ;  /* 0x0000003c3d597207 */ /* 0x002fc40000000000 */
[----:B------:R-:W-:Y:S01]  /*a2a0*/  SEL R91, R60, R61, P0 ;  /* 0x0000003d3c5b7207 */ /* 0x000fe20000000000 */
[----:B------:R-:W-:Y:S04]  /*a2b0*/  SHFL.IDX PT, R57, R57, R48, 0x1c1f ;  /* 0x001c1f3039397589 */ /* 0x000fe800000e0000 */
[----:B------:R0:W1:Y:S04]  /*a2c0*/  SHFL.IDX PT, R20, R88, R5, 0x1c1f ;  /* 0x001c1f0558147589 */ /* 0x00006800000e0000 */
[----:B------:R-:W3:Y:S04]  /*a2d0*/  SHFL.IDX PT, R46, R46, R5, 0x1c1f ;  /* 0x001c1f052e2e7589 */ /* 0x000ee800000e0000 */
[----:B------:R2:W-:Y:S01]  /*a2e0*/  SHFL.IDX PT, R38, R32, R5, 0x1c1f ;  /* 0x001c1f0520267589 */ /* 0x0005e200000e0000 */
[----:B0-----:R-:W-:-:S03]  /*a2f0*/  SEL R88, R43, R90, P0 ;  /* 0x0000005a2b587207 */ /* 0x001fc60000000000 */
[----:B------:R-:W-:Y:S01]  /*a300*/  SHFL.IDX PT, R49, R49, R48, 0x1c1f ;  /* 0x001c1f3031317589 */ /* 0x000fe200000e0000 */
[----:B------:R-:W-:-:S03]  /*a310*/  SEL R90, R90, R43, P0 ;  /* 0x0000002b5a5a7207 */ /* 0x000fc60000000000 */
[----:B------:R-:W-:Y:S01]  /*a320*/  SHFL.IDX PT, R53, R53, R48, 0x1c1f ;  /* 0x001c1f3035357589 */ /* 0x000fe200000e0000 */
[----:B--2---:R-:W-:-:S03]  /*a330*/  SEL R32, R41, R36, P0 ;  /* 0x0000002429207207 */ /* 0x004fc60000000000 */
[----:B------:R-:W-:Y:S04]  /*a340*/  SHFL.IDX PT, R47, R47, R48, 0x1c1f ;  /* 0x001c1f302f2f7589 */ /* 0x000fe800000e0000 */
[----:B------:R-:W-:Y:S01]  /*a350*/  SHFL.IDX PT, R39, R39, R48, 0x1c1f ;  /* 0x001c1f3027277589 */ /* 0x000fe200000e0000 */
[----:B-1----:R-:W-:Y:S02]  /*a360*/  SEL R24, R45, R20, P0 ;  /* 0x000000142d187207 */ /* 0x002fe40000000000 */
[----:B------:R-:W-:Y:S01]  /*a370*/  SEL R26, R20, R45, P0 ;  /* 0x0000002d141a7207 */ /* 0x000fe20000000000 */
[----:B------:R-:W-:Y:S01]  /*a380*/  SHFL.IDX PT, R21, R31, R48, 0x1c1f ;  /* 0x001c1f301f157589 */ /* 0x000fe200000e0000 */
[----:B---3--:R-:W-:Y:S02]  /*a390*/  SEL R25, R57, R46, P0 ;  /* 0x0000002e39197207 */ /* 0x008fe40000000000 */
[----:B------:R-:W-:Y:S01]  /*a3a0*/  SEL R27, R46, R57, P0 ;  /* 0x000000392e1b7207 */ /* 0x000fe20000000000 */
[----:B------:R-:W-:Y:S04]  /*a3b0*/  SHFL.IDX PT, R63, R63, R48, 0x1c1f ;  /* 0x001c1f303f3f7589 */ /* 0x000fe800000e0000 */
[----:B------:R-:W0:Y:S04]  /*a3c0*/  SHFL.IDX PT, R44, R44, R5, 0x1c1f ;  /* 0x001c1f052c2c7589 */ /* 0x000e2800000e0000 */
[----:B------:R-:W1:Y:S04]  /*a3d0*/  SHFL.IDX PT, R42, R42, R5, 0x1c1f ;  /* 0x001c1f052a2a7589 */ /* 0x000e6800000e0000 */
[----:B------:R-:W2:Y:S04]  /*a3e0*/  SHFL.IDX PT, R48, R30, R5, 0x1c1f ;  /* 0x001c1f051e307589 */ /* 0x000ea800000e0000 */
[----:B------:R-:W3:Y:S04]  /*a3f0*/  SHFL.IDX PT, R50, R50, R5, 0x1c1f ;  /* 0x001c1f0532327589 */ /* 0x000ee800000e0000 */
[----:B------:R4:W3:Y:S04]  /*a400*/  SHFL.IDX PT, R40, R34, R5, 0x1c1f ;  /* 0x001c1f0522287589 */ /* 0x0008e800000e0000 */
[----:B------:R-:W3:Y:S04]  /*a410*/  SHFL.IDX PT, R52, R52, R5, 0x1c1f ;  /* 0x001c1f0534347589 */ /* 0x000ee800000e0000 */
[----:B------:R3:W-:Y:S01]  /*a420*/  STSM.16.M88.4 [R66], R8 ;  /* 0x0000000842007844 */ /* 0x0007e20000000200 */
[----:B0-----:R-:W-:-:S02]  /*a430*/  SEL R28, R49, R44, P0 ;  /* 0x0000002c311c7207 */ /* 0x001fc40000000000 */
[----:B----4-:R-:W-:Y:S01]  /*a440*/  SEL R34, R36, R41, P0 ;  /* 0x0000002924227207 */ /* 0x010fe20000000000 */
[----:B------:R0:W-:Y:S01]  /*a450*/  STSM.16.M88.4 [R65], R12 ;  /* 0x0000000c41007844 */ /* 0x0001e20000000200 */
[----:B------:R-:W-:Y:S02]  /*a460*/  SEL R36, R33, R38, P0 ;  /* 0x0000002621247207 */ /* 0x000fe40000000000 */
[----:B------:R-:W-:Y:S01]  /*a470*/  SEL R30, R44, R49, P0 ;  /* 0x000000312c1e7207 */ /* 0x000fe20000000000 */
[----:B------:R4:W-:Y:S01]  /*a480*/  STSM.16.M88.4 [R29], R88 ;  /* 0x000000581d007844 */ /* 0x0009e20000000200 */
[----:B------:R-:W-:Y:S02]  /*a490*/  SEL R38, R38, R33, P0 ;  /* 0x0000002126267207 */ /* 0x000fe40000000000 */
[----:B-1----:R-:W-:Y:S01]  /*a4a0*/  SEL R31, R42, R47, P0 ;  /* 0x0000002f2a1f7207 */ /* 0x002fe20000000000 */
[----:B------:R-:W-:Y:S01]  /*a4b0*/  STSM.16.M88.4 [R64], R24 ;  /* 0x0000001840007844 */ /* 0x000fe20000000200 */
[----:B--2---:R-:W-:-:S02]  /*a4c0*/  SEL R33, R39, R48, P0 ;  /* 0x0000003027217207 */ /* 0x004fc40000000000 */
[----:B------:R-:W-:Y:S01]  /*a4d0*/  SEL R35, R48, R39, P0 ;  /* 0x0000002730237207 */ /* 0x000fe20000000000 */
[----:B---3--:R-:W-:Y:S01]  /*a4e0*/  IMAD.U32 R9, RZ, RZ, UR6 ;  /* 0x00000006ff097e24 */ /* 0x008fe2000f8e00ff */
[----:B------:R-:W-:Y:S01]  /*a4f0*/  SEL R37, R21, R50, P0 ;  /* 0x0000003215257207 */ /* 0x000fe20000000000 */
[----:B------:R-:W-:Y:S01]  /*a500*/  ULDC.64 UR6, c[0x0][0xc08] ;  /* 0x0003020000067ab9 */ /* 0x000fe20000000a00 */
[----:B------:R-:W-:Y:S02]  /*a510*/  SEL R39, R50, R21, P0 ;  /* 0x0000001532277207 */ /* 0x000fe40000000000 */
[----:B0-----:R-:W-:Y:S02]  /*a520*/  SEL R12, R53, R40, P0 ;  /* 0x00000028350c7207 */ /* 0x001fe40000000000 */
[----:B------:R-:W-:Y:S02]  /*a530*/  SEL R14, R40, R53, P0 ;  /* 0x00000035280e7207 */ /* 0x000fe40000000000 */
[----:B----4-:R-:W-:-:S02]  /*a540*/  SEL R29, R47, R42, P0 ;  /* 0x0000002a2f1d7207 */ /* 0x010fc40000000000 */
[----:B------:R-:W-:Y:S02]  /*a550*/  SEL R13, R63, R52, P0 ;  /* 0x000000343f0d7207 */ /* 0x000fe40000000000 */
[----:B------:R-:W-:Y:S01]  /*a560*/  SEL R15, R52, R63, P0 ;  /* 0x0000003f340f7207 */ /* 0x000fe20000000000 */
[----:B------:R-:W-:Y:S01]  /*a570*/  STSM.16.M88.4 [R62], R28 ;  /* 0x0000001c3e007844 */ /* 0x000fe20000000200 */
[----:B------:R-:W-:Y:S01]  /*a580*/  MOV R8, UR4 ;  /* 0x0000000400087c02 */ /* 0x000fe20008000f00 */
[----:B------:R-:W-:Y:S01]  /*a590*/  UISETP.NE.U32.AND UP1, UPT, UR6, URZ, UPT ;  /* 0x0000003f0600728c */ /* 0x000fe2000bf25070 */
[----:B------:R-:W0:Y:S01]  /*a5a0*/  LDC R50, c[0x0][0xbe8] ;  /* 0x0002fa00ff327b82 */ /* 0x000e220000000800 */
[----:B------:R-:W-:Y:S04]  /*a5b0*/  STSM.16.M88.4 [R58], R32 ;  /* 0x000000203a007844 */ /* 0x000fe80000000200 */
[----:B------:R-:W-:Y:S04]  /*a5c0*/  STSM.16.M88.4 [R56], R36 ;  /* 0x0000002438007844 */ /* 0x000fe80000000200 */
[----:B------:R1:W-:Y:S01]  /*a5d0*/  STSM.16.M88.4 [R54], R12 ;  /* 0x0000000c36007844 */ /* 0x0003e20000000200 */
[----:B------:R-:W-:Y:S06]  /*a5e0*/  BAR.SYNC.DEFER_BLOCKING 0x1, 0x100 ;  /* 0x0044000000007b1d */ /* 0x000fec0000010000 */
[----:B------:R-:W2:Y:S01]  /*a5f0*/  @P2 LDG.E R5, desc[UR52][R8.64] ;  /* 0x0000003408052981 */ /* 0x000ea2000c1e1900 */
[----:B------:R-:W-:Y:S01]  /*a600*/  UISETP.NE.AND.EX UP1, UPT, UR7, URZ, UPT, UP1 ;  /* 0x0000003f0700728c */ /* 0x000fe2000bf25310 */
[----:B0-----:R-:W-:Y:S01]  /*a610*/  ISETP.NE.AND P1, PT, R50, 0x1, PT ;  /* 0x000000013200780c */ /* 0x001fe20003f25270 */
[----:B------:R-:W-:Y:S01]  /*a620*/  UMOV UR4, URZ ;  /* 0x0000003f00047c82 */ /* 0x000fe20008000000 */
[----:B-1----:R-:W-:-:S03]  /*a630*/  IMAD.U32 R13, RZ, RZ, UR39 ;  /* 0x00000027ff0d7e24 */ /* 0x002fc6000f8e00ff */
[----:B------:R-:W-:-:S05]  /*a640*/  PLOP3.LUT P0, PT, PT, PT, UP1, 0x80, 0x0 ;  /* 0x000000000000781c */ /* 0x000fca0003f0f018 */
[----:B------:R-:W-:-:S03]  /*a650*/  @UP1 UIADD3 UR6, UP2, UR8, UR6, URZ ;  /* 0x0000000608061290 */ /* 0x000fc6000ff5e03f */
[----:B------:R-:W-:Y:S01]  /*a660*/  ULDC UR8, c[0x0][0xa88] ;  /* 0x0002a20000087ab9 */ /* 0x000fe20000000800 */
[----:B------:R-:W-:Y:S01]  /*a670*/  @UP1 UIADD3.X UR7, UR9, UR7, URZ, UP2, !UPT ;  /* 0x0000000709071290 */ /* 0x000fe200097fe43f */
[----:B------:R-:W0:Y:S01]  /*a680*/  @P1 LDC R10, c[0x0][0xbec] ;  /* 0x0002fb00ff0a1b82 */ /* 0x000e220000000800 */
[----:B------:R-:W-:-:S04]  /*a690*/  IMAD.U32 R14, RZ, RZ, UR6 ;  /* 0x00000006ff0e7e24 */ /* 0x000fc8000f8e00ff */
[----:B------:R-:W-:-:S03]  /*a6a0*/  IMAD.U32 R15, RZ, RZ, UR7 ;  /* 0x00000007ff0f7e24 */ /* 0x000fc6000f8e00ff */
[----:B------:R-:W1:Y:S01]  /*a6b0*/  @P1 LDC R20, c[0x0][0xbf0] ;  /* 0x0002fc00ff141b82 */ /* 0x000e620000000800 */
[----:B--2---:R-:W-:Y:S01]  /*a6c0*/  @P2 R2UR UR4, R5 ;  /* 0x00000000050422ca */ /* 0x004fe200000e0000 */
[----:B------:R-:W-:-:S06]  /*a6d0*/  IMAD.U32 R5, RZ, RZ, UR8 ;  /* 0x00000008ff057e24 */ /* 0x000fcc000f8e00ff */
[----:B------:R2:W5:Y:S01]  /*a6e0*/  @P0 LDG.E R5, desc[UR52][R14.64] ;  /* 0x000000340e050981 */ /* 0x000562000c1e1900 */
[----:B01----:R-:W-:Y:S07]  /*a6f0*/  @P0 BRA `(.L_x_218) ;  /* 0x0000000000100947 */ /* 0x003fee0003800000 */
[----:B------:R-:W-:Y:S05]  /*a700*/  @!P2 BRA `(.L_x_218) ;  /* 0x00000000000ca947 */ /* 0x000fea0003800000 */
[----:B------:R-:W3:Y:S04]  /*a710*/  LDG.E R12, desc[UR52][R8.64] ;  /* 0x00000034080c7981 */ /* 0x000ee8000c1e1900 */
[----:B-----5:R-:W3:Y:S02]  /*a720*/  LDG.E R5, desc[UR52][R8.64+0x4] ;  /* 0x0000043408057981 */ /* 0x020ee4000c1e1900 */
[----:B---3--:R-:W-:-:S07]  /*a730*/  IMAD.IADD R5, R5, 0x1, -R12 ;  /* 0x0000000105057824 */ /* 0x008fce00078e0a0c */
.L_x_218:
[----:B------:R-:W-:Y:S01]  /*a740*/  USHF.R.S32.HI UR14, URZ, 0x1f, UR40 ;  /* 0x0000001f3f0e7899 */ /* 0x000fe20008011428 */
[----:B------:R-:W-:Y:S01]  /*a750*/  IMAD R13, R13, 0x80, R170 ;  /* 0x000000800d0d7824 */ /* 0x000fe200078e02aa */
[----:B------:R-:W-:Y:S01]  /*a760*/  ULDC.64 UR12, c[0x0][0xb90] ;  /* 0x0002e400000c7ab9 */ /* 0x000fe20000000a00 */
[----:B------:R-:W-:Y:S01]  /*a770*/  USHF.R.S32.HI UR9, URZ, 0x1f, UR4 ;  /* 0x0000001f3f097899 */ /* 0x000fe20008011404 */
[----:B-----5:R-:W-:Y:S01]  /*a780*/  IMAD R53, R5, R50, RZ ;  /* 0x0000003205357224 */ /* 0x020fe200078e02ff */
[----:B------:R-:W-:Y:S01]  /*a790*/  UIMAD UR10, UR14, UR12, URZ ;  /* 0x0000000c0e0a72a4 */ /* 0x000fe2000f8e023f */
[----:B------:R-:W-:Y:S01]  /*a7a0*/  @P1 IMAD.HI.U32 R9, R13, R10, RZ ;  /* 0x0000000a0d091227 */ /* 0x000fe200078e00ff */
[----:B------:R-:W-:Y:S01]  /*a7b0*/  UMOV UR8, UR4 ;  /* 0x0000000400087c82 */ /* 0x000fe20008000000 */
[----:B------:R-:W-:Y:S02]  /*a7c0*/  USEL UR38, UR38, URZ, !UP0 ;  /* 0x0000003f26267287 */ /* 0x000fe4000c000000 */
[----:B------:R-:W-:Y:S01]  /*a7d0*/  UIMAD.WIDE.U32 UR6, UR40, UR12, UR8 ;  /* 0x0000000c280672a5 */ /* 0x000fe2000f8e0008 */
[----:B------:R-:W-:Y:S01]  /*a7e0*/  IMAD.MOV.U32 R8, RZ, RZ, R13 ;  /* 0x000000ffff087224 */ /* 0x000fe200078e000d */
[----:B------:R-:W-:Y:S01]  /*a7f0*/  UIMAD UR10, UR40, UR13, UR10 ;  /* 0x0000000d280a72a4 */ /* 0x000fe2000f8e020a */
[----:B------:R-:W-:Y:S01]  /*a800*/  @P1 SHF.R.U32.HI R8, RZ, R20, R9 ;  /* 0x00000014ff081219 */ /* 0x000fe20000011609 */
[----:B------:R-:W-:Y:S01]  /*a810*/  USEL UR37, UR37, URZ, !UP0 ;  /* 0x0000003f25257287 */ /* 0x000fe2000c000000 */
[----:B------:R-:W-:Y:S01]  /*a820*/  IMAD R9, R18, 0x40, R2 ;  /* 0x0000004012097824 */ /* 0x000fe200078e0202 */
[----:B------:R-:W-:Y:S01]  /*a830*/  ULDC.64 UR12, c[0x0][0xb98] ;  /* 0x0002e600000c7ab9 */ /* 0x000fe20000000a00 */
[----:B------:R-:W-:Y:S01]  /*a840*/  UIADD3 UR7, UR7, UR10, URZ ;  /* 0x0000000a07077290 */ /* 0x000fe2000fffe03f */
[----:B------:R-:W-:Y:S01]  /*a850*/  IADD3 R11, -R8, RZ, RZ ;  /* 0x000000ff080b7210 */ /* 0x000fe20007ffe1ff */
[----:B------:R-:W-:Y:S01]  /*a860*/  UIMAD UR8, UR38, UR12, URZ ;  /* 0x0000000c260872a4 */ /* 0x000fe2000f8e023f */
[----:B------:R-:W-:Y:S01]  /*a870*/  IMAD.WIDE R6, R9, 0x2, R6 ;  /* 0x0000000209067825 */ /* 0x000fe200078e0206 */
[----:B------:R-:W-:Y:S01]  /*a880*/  UIMAD.WIDE.U32 UR6, UR37, UR12, UR6 ;  /* 0x0000000c250672a5 */ /* 0x000fe2000f8e0006 */
[----:B------:R-:W-:Y:S01]  /*a890*/  SHF.R.S32.HI R9, RZ, 0x1f, R8 ;  /* 0x0000001fff097819 */ /* 0x000fe20000011408 */
[----:B------:R-:W-:Y:S01]  /*a8a0*/  UIMAD UR8, UR37, UR13, UR8 ;  /* 0x0000000d250872a4 */ /* 0x000fe2000f8e0208 */
[----:B------:R-:W-:Y:S01]  /*a8b0*/  IMAD R11, R50, R11, R13 ;  /* 0x0000000b320b7224 */ /* 0x000fe200078e020d */
[----:B--2---:R-:W-:Y:S01]  /*a8c0*/  IADD3 R15, P3, R6, 0x2000, RZ ;  /* 0x00002000060f7810 */ /* 0x004fe20007f7e0ff */
[----:B------:R-:W-:Y:S01]  /*a8d0*/  ULDC.64 UR10, c[0x0][0xaa0] ;  /* 0x0002a800000a7ab9 */ /* 0x000fe20000000a00 */
[----:B------:R-:W-:-:S02]  /*a8e0*/  IADD3 R8, P2, R8, UR6, RZ ;  /* 0x0000000608087c10 */ /* 0x000fc4000ff5e0ff */
[----:B------:R-:W-:Y:S01]  /*a8f0*/  IMAD.U32 R10, RZ, RZ, UR8 ;  /* 0x00000008ff0a7e24 */ /* 0x000fe2000f8e00ff */
[----:B------:R-:W-:Y:S02]  /*a900*/  LOP3.LUT R12, R15, 0x380, RZ, 0xc0, !PT ;  /* 0x000003800f0c7812 */ /* 0x000fe400078ec0ff */
[----:B------:R-:W-:Y:S02]  /*a910*/  IADD3 R25, P0, R6, 0x1000, RZ ;  /* 0x0000100006197810 */ /* 0x000fe40007f1e0ff */
[----:B------:R-:W-:Y:S01]  /*a920*/  IADD3.X R9, R9, UR7, R10, P2, !PT ;  /* 0x0000000709097c10 */ /* 0x000fe200097fe40a */
[----:B------:R-:W-:Y:S01]  /*a930*/  ULDC.64 UR6, c[0x0][0xb88] ;  /* 0x0002e20000067ab9 */ /* 0x000fe20000000a00 */
[----:B------:R-:W-:Y:S02]  /*a940*/  SHF.R.S32.HI R10, RZ, 0x1f, R11 ;  /* 0x0000001fff0a7819 */ /* 0x000fe4000001140b */
[----:B------:R-:W-:Y:S01]  /*a950*/  SHF.R.U64 R12, R12, 0x3, RZ ;  /* 0x000000030c0c7819 */ /* 0x000fe200000012ff */
[----:B------:R-:W-:Y:S01]  /*a960*/  IMAD.WIDE.U32 R8, R11, UR6, R8 ;  /* 0x000000060b087c25 */ /* 0x000fe2000f8e0008 */
[----:B------:R-:W-:-:S02]  /*a970*/  IADD3 R13, P2, R6, 0x3000, RZ ;  /* 0x00003000060d7810 */ /* 0x000fc40007f5e0ff */
[----:B------:R-:W-:Y:S01]  /*a980*/  LOP3.LUT R12, R12, R15, RZ, 0x3c, !PT ;  /* 0x0000000f0c0c7212 */ /* 0x000fe200078e3cff */
[----:B------:R-:W-:Y:S01]  /*a990*/  IMAD R14, R10, UR6, RZ ;  /* 0x000000060a0e7c24 */ /* 0x000fe2000f8e02ff */
[----:B------:R-:W-:Y:S02]  /*a9a0*/  LOP3.LUT R24, R25, 0x380, RZ, 0xc0, !PT ;  /* 0x0000038019187812 */ /* 0x000fe400078ec0ff */
[----:B------:R-:W-:Y:S01]  /*a9b0*/  LOP3.LUT R10, R13, 0x380, RZ, 0xc0, !PT ;  /* 0x000003800d0a7812 */ /* 0x000fe200078ec0ff */
[----:B------:R-:W-:Y:S01]  /*a9c0*/  IMAD R15, R11, UR7, R14 ;  /* 0x000000070b0f7c24 */ /* 0x000fe2000f8e020e */
[----:B------:R-:W-:Y:S01]  /*a9d0*/  ULDC.64 UR6, c[0x0][0xb50] ;  /* 0x0002d40000067ab9 */ /* 0x000fe20000000a00 */
[----:B------:R-:W-:Y:S01]  /*a9e0*/  SHF.R.U64 R24, R24, 0x3, RZ ;  /* 0x0000000318187819 */ /* 0x000fe200000012ff */
[----:B------:R-:W-:Y:S01]  /*a9f0*/  IMAD.X R11, RZ, RZ, R7, P2 ;  /* 0x000000ffff0b7224 */ /* 0x000fe200010e0607 */
[----:B------:R-:W-:Y:S01]  /*aa00*/  SHF.R.U64 R10, R10, 0x3, RZ ;  /* 0x000000030a0a7819 */ /* 0x000fe200000012ff */
[----:B------:R-:W-:Y:S01]  /*aa10*/  IMAD.IADD R9, R9, 0x1, R15 ;  /* 0x0000000109097824 */ /* 0x000fe200078e020f */
[----:B------:R-:W-:-:S02]  /*aa20*/  LEA R15, P4, R8, UR6, 0x2 ;  /* 0x00000006080f7c11 */ /* 0x000fc4000f8810ff */
[----:B------:R-:W-:Y:S01]  /*aa30*/  LOP3.LUT R24, R24, R25, RZ, 0x3c, !PT ;  /* 0x0000001918187212 */ /* 0x000fe200078e3cff */
[----:B------:R-:W-:Y:S01]  /*aa40*/  IMAD.X R25, RZ, RZ, R7, P0 ;  /* 0x000000ffff197224 */ /* 0x000fe200000e0607 */
[----:B------:R-:W-:Y:S01]  /*aa50*/  LEA.HI.X R26, R8, UR7, R9, 0x2, P4 ;  /* 0x00000007081a7c11 */ /* 0x000fe2000a0f1409 */
[----:B------:R-:W-:Y:S01]  /*aa60*/  IMAD.U32 R9, RZ, RZ, UR39 ;  /* 0x00000027ff097e24 */ /* 0x000fe2000f8e00ff */
[----:B------:R-:W-:Y:S01]  /*aa70*/  SHFL.IDX PT, R20, R15, RZ, 0x1c1f ;  /* 0x001c1fff0f147589 */ /* 0x000fe200000e0000 */
[----:B------:R-:W-:Y:S01]  /*aa80*/  LOP3.LUT R10, R10, R13, RZ, 0x3c, !PT ;  /* 0x0000000d0a0a7212 */ /* 0x000fe200078e3cff */
[----:B------:R-:W-:Y:S01]  /*aa90*/  IMAD.X R13, RZ, RZ, R7, P3 ;  /* 0x000000ffff0d7224 */ /* 0x000fe200018e0607 */
[----:B------:R-:W-:Y:S01]  /*aaa0*/  LOP3.LUT P0, RZ, R19, 0x3, RZ, 0xc0, !PT ;  /* 0x0000000313ff7812 */ /* 0x000fe2000780c0ff */
[----:B------:R-:W0:Y:S01]  /*aab0*/  SHFL.IDX PT, R21, R26, RZ, 0x1c1f ;  /* 0x001c1fff1a157589 */ /* 0x000e2200000e0000 */
[----:B------:R-:W-:Y:S01]  /*aac0*/  IMAD R28, R9, 0x80, R168 ;  /* 0x00000080091c7824 */ /* 0x000fe200078e02a8 */
[----:B------:R-:W-:-:S02]  /*aad0*/  IADD3 R14, P3, R6, 0x7000, RZ ;  /* 0x00007000060e7810 */ /* 0x000fc40007f7e0ff */
[----:B------:R-:W-:Y:S01]  /*aae0*/  SHFL.IDX PT, R48, R15, 0x1, 0x1c1f ;  /* 0x003c1f000f307f89 */ /* 0x000fe200000e0000 */
[C---:B------:R-:W-:Y:S01]  /*aaf0*/  VIADD R8, R28.reuse, 0x8 ;  /* 0x000000081c087836 */ /* 0x040fe20000000000 */
[-C--:B------:R-:W-:Y:S01]  /*ab00*/  ISETP.GE.OR P2, PT, R28, R53.reuse, P0 ;  /* 0x000000351c00720c */ /* 0x080fe20000746670 */
[----:B------:R-:W-:Y:S01]  /*ab10*/  IMAD.X R33, RZ, RZ, R7, P3 ;  /* 0x000000ffff217224 */ /* 0x000fe200018e0607 */
[----:B------:R-:W1:Y:S01]  /*ab20*/  SHFL.IDX PT, R49, R26, 0x1, 0x1c1f ;  /* 0x003c1f001a317f89 */ /* 0x000e6200000e0000 */
[----:B------:R-:W-:Y:S02]  /*ab30*/  LOP3.LUT R5, R14, 0x380, RZ, 0xc0, !PT ;  /* 0x000003800e057812 */ /* 0x000fe400078ec0ff */
[----:B------:R-:W-:Y:S02]  /*ab40*/  ISETP.GE.OR P0, PT, R8, R53, P0 ;  /* 0x000000350800720c */ /* 0x000fe40000706670 */
[C---:B------:R-:W-:Y:S02]  /*ab50*/  IADD3 R45, P6, R6.reuse, 0x4000, RZ ;  /* 0x00004000062d7810 */ /* 0x040fe40007fde0ff */
[----:B------:R-:W-:-:S02]  /*ab60*/  IADD3 R41, P5, R6, 0x5000, RZ ;  /* 0x0000500006297810 */ /* 0x000fc40007fbe0ff */
[C---:B------:R-:W-:Y:S02]  /*ab70*/  IADD3 R37, P4, R6.reuse, 0x6000, RZ ;  /* 0x0000600006257810 */ /* 0x040fe40007f9e0ff */
[----:B------:R-:W-:Y:S02]  /*ab80*/  LOP3.LUT R9, R6, 0x380, RZ, 0xc0, !PT ;  /* 0x0000038006097812 */ /* 0x000fe400078ec0ff */
[----:B------:R-:W-:Y:S02]  /*ab90*/  SHF.R.U64 R5, R5, 0x3, RZ ;  /* 0x0000000305057819 */ /* 0x000fe400000012ff */
[----:B------:R-:W-:Y:S01]  /*aba0*/  LOP3.LUT R44, R45, 0x380, RZ, 0xc0, !PT ;  /* 0x000003802d2c7812 */ /* 0x000fe200078ec0ff */
[----:B0-----:R-:W-:Y:S01]  /*abb0*/  @!P2 ST.E desc[UR52][R20.64], R3 ;  /* 0x000000031400a985 */ /* 0x001fe2000c101934 */
[----:B------:R-:W-:Y:S02]  /*abc0*/  LOP3.LUT R40, R41, 0x380, RZ, 0xc0, !PT ;  /* 0x0000038029287812 */ /* 0x000fe400078ec0ff */
[----:B------:R-:W-:-:S02]  /*abd0*/  LOP3.LUT R36, R37, 0x380, RZ, 0xc0, !PT ;  /* 0x0000038025247812 */ /* 0x000fc400078ec0ff */
[----:B------:R-:W-:Y:S02]  /*abe0*/  SHF.R.U64 R9, R9, 0x3, RZ ;  /* 0x0000000309097819 */ /* 0x000fe400000012ff */
[----:B------:R-:W-:Y:S01]  /*abf0*/  SHF.R.U64 R44, R44, 0x3, RZ ;  /* 0x000000032c2c7819 */ /* 0x000fe200000012ff */
[----:B-1----:R0:W-:Y:S01]  /*ac00*/  @!P0 ST.E desc[UR52][R48.64], R0 ;  /* 0x0000000030008985 */ /* 0x0021e2000c101934 */
[----:B------:R-:W-:Y:S02]  /*ac10*/  SHF.R.U64 R40, R40, 0x3, RZ ;  /* 0x0000000328287819 */ /* 0x000fe400000012ff */
[----:B------:R-:W-:Y:S02]  /*ac20*/  SHF.R.U64 R36, R36, 0x3, RZ ;  /* 0x0000000324247819 */ /* 0x000fe400000012ff */
[----:B------:R-:W-:Y:S01]  /*ac30*/  LOP3.LUT R32, R5, R14, RZ, 0x3c, !PT ;  /* 0x0000000e05207212 */ /* 0x000fe200078e3cff */
[----:B------:R-:W-:Y:S01]  /*ac40*/  UIMAD UR8, UR9, UR10, URZ ;  /* 0x0000000a090872a4 */ /* 0x000fe2000f8e023f */
[----:B------:R-:W-:Y:S01]  /*ac50*/  LOP3.LUT R6, R9, R6, RZ, 0x3c, !PT ;  /* 0x0000000609067212 */ /* 0x000fe200078e3cff */
[----:B------:R-:W1:Y:S01]  /*ac60*/  @P1 LDC R5, c[0x0][0xbec] ;  /* 0x0002fb00ff051b82 */ /* 0x000e620000000800 */
[----:B------:R-:W-:Y:S01]  /*ac70*/  LOP3.LUT R44, R44, R45, RZ, 0x3c, !PT ;  /* 0x0000002d2c2c7212 */ /* 0x000fe200078e3cff */
[--C-:B------:R-:W-:Y:S01]  /*ac80*/  IMAD.X R45, RZ, RZ, R7.reuse, P6 ;  /* 0x000000ffff2d7224 */ /* 0x100fe200030e0607 */
[----:B------:R-:W-:Y:S01]  /*ac90*/  LOP3.LUT R40, R40, R41, RZ, 0x3c, !PT ;  /* 0x0000002928287212 */ /* 0x000fe200078e3cff */
[----:B------:R2:W5:Y:S01]  /*aca0*/  LD.E.128 R28, desc[UR52][R6.64] ;  /* 0x00000034061c7980 */ /* 0x000562000c101d00 */
[----:B------:R-:W-:Y:S01]  /*acb0*/  LOP3.LUT R36, R36, R37, RZ, 0x3c, !PT ;  /* 0x0000002524247212 */ /* 0x000fe200078e3cff */
[----:B------:R-:W-:Y:S01]  /*acc0*/  IMAD.X R37, RZ, RZ, R7, P4 ;  /* 0x000000ffff257224 */ /* 0x000fe200020e0607 */
[----:B------:R-:W-:Y:S01]  /*acd0*/  IADD3.X R41, RZ, R7, RZ, P5, !PT ;  /* 0x00000007ff297210 */ /* 0x000fe20002ffe4ff */
[----:B------:R-:W-:Y:S01]  /*ace0*/  UIMAD.WIDE.U32 UR6, UR4, UR10, URZ ;  /* 0x0000000a040672a5 */ /* 0x000fe2000f8e003f */
[----:B0-----:R-:W-:Y:S01]  /*acf0*/  IMAD R0, R17, 0x20, R18 ;  /* 0x0000002011007824 */ /* 0x001fe200078e0212 */
[----:B------:R-:W-:Y:S01]  /*ad00*/  UIMAD UR8, UR4, UR11, UR8 ;  /* 0x0000000b040872a4 */ /* 0x000fe2000f8e0208 */
[----:B------:R-:W-:Y:S01]  /*ad10*/  IMAD.U32 R3, RZ, RZ, UR39 ;  /* 0x00000027ff037e24 */ /* 0x000fe2000f8e00ff */
[----:B------:R-:W5:Y:S01]  /*ad20*/  LD.E.128 R24, desc[UR52][R24.64] ;  /* 0x0000003418187980 */ /* 0x000f62000c101d00 */
[----:B------:R-:W-:Y:S01]  /*ad30*/  ULDC.64 UR10, c[0x0][0xae8] ;  /* 0x0002ba00000a7ab9 */ /* 0x000fe20000000a00 */
[----:B--2---:R-:W0:Y:S01]  /*ad40*/  @P1 LDC R7, c[0x0][0xbf0] ;  /* 0x0002fc00ff071b82 */ /* 0x004e220000000800 */
[----:B------:R-:W-:Y:S01]  /*ad50*/  UIADD3 UR7, UR7, UR8, URZ ;  /* 0x0000000807077290 */ /* 0x000fe2000fffe03f */
[----:B------:R-:W5:Y:S01]  /*ad60*/  LD.E.128 R12, desc[UR52][R12.64] ;  /* 0x000000340c0c7980 */ /* 0x000f62000c101d00 */
[----:B------:R-:W-:Y:S01]  /*ad70*/  UIMAD UR4, UR14, UR10, URZ ;  /* 0x0000000a0e0472a4 */ /* 0x000fe2000f8e023f */
[----:B------:R-:W-:Y:S01]  /*ad80*/  IMAD R20, R3, 0x80, R0 ;  /* 0x0000008003147824 */ /* 0x000fe200078e0200 */
[----:B------:R-:W-:Y:S01]  /*ad90*/  UIMAD.WIDE.U32 UR6, UR40, UR10, UR6 ;  /* 0x0000000a280672a5 */ /* 0x000fe2000f8e0006 */
[----:B------:R-:W5:Y:S01]  /*ada0*/  LD.E.128 R8, desc[UR52][R10.64] ;  /* 0x000000340a087980 */ /* 0x000f62000c101d00 */
[----:B------:R-:W-:Y:S01]  /*adb0*/  UIMAD UR4, UR40, UR11, UR4 ;  /* 0x0000000b280472a4 */ /* 0x000fe2000f8e0204 */
[----:B------:R-:W-:Y:S01]  /*adc0*/  ULDC.64 UR8, c[0x0][0xaf0] ;  /* 0x0002bc0000087ab9 */ /* 0x000fe20000000a00 */
[----:B-1----:R-:W-:-:S02]  /*add0*/  @P1 IMAD.HI.U32 R0, R20, R5, RZ ;  /* 0x0000000514001227 */ /* 0x002fc400078e00ff */
[----:B------:R-:W-:Y:S01]  /*ade0*/  UIADD3 UR7, UR7, UR4, URZ ;  /* 0x0000000407077290 */ /* 0x000fe2000fffe03f */
[----:B------:R-:W5:Y:S01]  /*adf0*/  LD.E.128 R44, desc[UR52][R44.64] ;  /* 0x000000342c2c7980 */ /* 0x000f62000c101d00 */
[----:B------:R-:W-:Y:S01]  /*ae00*/  UIMAD UR4, UR38, UR8, URZ ;  /* 0x00000008260472a4 */ /* 0x000fe2000f8e023f */
[----:B------:R-:W-:Y:S01]  /*ae10*/  IMAD.MOV.U32 R3, RZ, RZ, R20 ;  /* 0x000000ffff037224 */ /* 0x000fe200078e0014 */
[----:B------:R-:W-:Y:S01]  /*ae20*/  UIMAD.WIDE.U32 UR6, UR37, UR8, UR6 ;  /* 0x00000008250672a5 */ /* 0x000fe2000f8e0006 */
[----:B------:R-:W5:Y:S01]  /*ae30*/  LD.E.128 R40, desc[UR52][R40.64] ;  /* 0x0000003428287980 */ /* 0x000f62000c101d00 */
[----:B------:R-:W-:-:S03]  /*ae40*/  UIMAD UR4, UR37, UR9, UR4 ;  /* 0x00000009250472a4 */ /* 0x000fc6000f8e0204 */
[----:B------:R-:W5:Y:S01]  /*ae50*/  LD.E.128 R36, desc[UR52][R36.64] ;  /* 0x0000003424247980 */ /* 0x000f62000c101d00 */
[----:B0-----:R-:W-:Y:S01]  /*ae60*/  @P1 SHF.R.U32.HI R3, RZ, R7, R0 ;  /* 0x00000007ff031219 */ /* 0x001fe20000011600 */
[----:B------:R-:W-:Y:S01]  /*ae70*/  UIADD3 UR4, UR7, UR4, URZ ;  /* 0x0000000407047290 */ /* 0x000fe2000fffe03f */
[----:B------:R-:W-:Y:S01]  /*ae80*/  IMAD.U32 R6, RZ, RZ, UR6 ;  /* 0x00000006ff067e24 */ /* 0x000fe2000f8e00ff */
[----:B------:R-:W5:Y:S01]  /*ae90*/  LD.E.128 R32, desc[UR52][R32.64] ;  /* 0x0000003420207980 */ /* 0x000f62000c101d00 */
[----:B------:R-:W-:Y:S02]  /*aea0*/  SHF.R.S32.HI R0, RZ, 0x1f, R3 ;  /* 0x0000001fff007819 */ /* 0x000fe40000011403 */
[----:B------:R-:W-:Y:S01]  /*aeb0*/  IADD3 R5, -R3, RZ, RZ ;  /* 0x000000ff03057210 */ /* 0x000fe20007ffe1ff */
[----:B------:R-:W-:Y:S01]  /*aec0*/  IMAD.U32 R7, RZ, RZ, UR7 ;  /* 0x00000007ff077e24 */ /* 0x000fe2000f8e00ff */
[----:B------:R-:W-:Y:S01]  /*aed0*/  ULDC.64 UR6, c[0x0][0xae0] ;  /* 0x0002b80000067ab9 */ /* 0x000fe20000000a00 */
[----:B------:R-:W-:Y:S01]  /*aee0*/  @!PT LDS RZ, [RZ] ;  /* 0x00000000fffff984 */ /* 0x000fe20000000800 */
[----:B------:R-:W-:Y:S01]  /*aef0*/  @!PT LDS RZ, [RZ] ;  /* 0x00000000fffff984 */ /* 0x000fe20000000800 */
[----:B------:R-:W-:Y:S01]  /*af00*/  @!PT LDS RZ, [RZ] ;  /* 0x00000000fffff984 */ /* 0x000fe20000000800 */
[----:B------:R-:W-:Y:S01]  /*af10*/  @!PT LDS RZ, [RZ] ;  /* 0x00000000fffff984 */ /* 0x000fe20000000800 */
[----:B------:R0:W-:Y:S06]  /*af20*/  MEMBAR.ALL.CTA ;  /* 0x0000000000007992 */ /* 0x0001ec0000008000 */
[----:B0-----:R-:W0:Y:S01]  /*af30*/  FENCE.VIEW.ASYNC.S ;  /* 0x00000000000073c6 */ /* 0x001e220000000000 */
[----:B------:R-:W-:-:S02]  /*af40*/  IMAD R0, R0, UR6, RZ ;  /* 0x0000000600007c24 */ /* 0x000fc4000f8e02ff */
[----:B------:R-:W-:Y:S02]  /*af50*/  IMAD R5, R50, R5, R20 ;  /* 0x0000000532057224 */ /* 0x000fe400078e0214 */
[----:B------:R-:W-:Y:S02]  /*af60*/  IMAD.U32 R7, RZ, RZ, UR4 ;  /* 0x00000004ff077e24 */ /* 0x000fe4000f8e00ff */
[C---:B------:R-:W-:Y:S01]  /*af70*/  IMAD R21, R3.reuse, UR7, R0 ;  /* 0x0000000703157c24 */ /* 0x040fe2000f8e0200 */
[----:B------:R-:W-:Y:S01]  /*af80*/  SHF.R.S32.HI R0, RZ, 0x1f, R5 ;  /* 0x0000001fff007819 */ /* 0x000fe20000011405 */
[----:B------:R-:W-:Y:S01]  /*af90*/  IMAD.WIDE.U32 R6, R3, UR6, R6 ;  /* 0x0000000603067c25 */ /* 0x000fe2000f8e0006 */
[----:B------:R-:W-:-:S03]  /*afa0*/  ULDC.64 UR6, c[0x0][0xad8] ;  /* 0x0002b60000067ab9 */ /* 0x000fc60000000a00 */
[----:B------:R-:W-:Y:S02]  /*afb0*/  IMAD.U32 R49, RZ, RZ, UR39 ;  /* 0x00000027ff317e24 */ /* 0x000fe4000f8e00ff */
[----:B------:R-:W-:Y:S02]  /*afc0*/  IMAD.IADD R7, R7, 0x1, R21 ;  /* 0x0000000107077824 */ /* 0x000fe400078e0215 */
[----:B------:R-:W-:Y:S02]  /*afd0*/  IMAD R20, R0, UR6, RZ ;  /* 0x0000000600147c24 */ /* 0x000fe4000f8e02ff */
[----:B------:R-:W-:Y:S02]  /*afe0*/  IMAD R48, R49, 0x80, R18 ;  /* 0x0000008031307824 */ /* 0x000fe400078e0212 */
[C---:B------:R-:W-:Y:S02]  /*aff0*/  IMAD R3, R5.reuse, UR7, R20 ;  /* 0x0000000705037c24 */ /* 0x040fe4000f8e0214 */
[----:B------:R-:W-:Y:S01]  /*b000*/  IMAD.WIDE.U32 R6, R5, UR6, R6 ;  /* 0x0000000605067c25 */ /* 0x000fe2000f8e0006 */
[----:B------:R-:W-:Y:S01]  /*b010*/  ISETP.GE.AND P2, PT, R48, R53, PT ;  /* 0x000000353000720c */ /* 0x000fe20003f46270 */
[----:B------:R-:W-:-:S02]  /*b020*/  ULDC.64 UR6, c[0x0][0xa80] ;  /* 0x0002a00000067ab9 */ /* 0x000fc40000000a00 */
[----:B------:R-:W-:Y:S01]  /*b030*/  IMAD.IADD R3, R7, 0x1, R3 ;  /* 0x0000000107037824 */ /* 0x000fe200078e0203 */
[----:B------:R-:W-:Y:S01]  /*b040*/  LEA R20, P3, R6, UR6, 0x1 ;  /* 0x0000000606147c11 */ /* 0x000fe2000f8608ff */
[----:B------:R-:W-:Y:S02]  /*b050*/  VIADD R4, R4, 0x29820 ;  /* 0x0002982004047836 */ /* 0x000fe40000000000 */
[----:B------:R-:W-:Y:S01]  /*b060*/  VIADD R0, R48, 0x20 ;  /* 0x0000002030007836 */ /* 0x000fe20000000000 */
[----:B------:R-:W-:Y:S02]  /*b070*/  LEA.HI.X R3, R6, UR7, R3, 0x1, P3 ;  /* 0x0000000706037c11 */ /* 0x000fe400098f0c03 */
[----:B------:R-:W-:Y:S02]  /*b080*/  PRMT R4, RZ, 0x654, R4 ;  /* 0x00000654ff047816 */ /* 0x000fe40000000004 */
[-C--:B------:R-:W-:Y:S01]  /*b090*/  ISETP.GE.AND P0, PT, R0, R53.reuse, PT ;  /* 0x000000350000720c */ /* 0x080fe20003f06270 */
[----:B------:R-:W-:Y:S01]  /*b0a0*/  VIADD R0, R48, 0x40 ;  /* 0x0000004030007836 */ /* 0x000fe20000000000 */
[----:B0-----:R0:W-:Y:S01]  /*b0b0*/  SYNCS.ARRIVE.TRANS64.RED.A1T0 RZ, [R4+URZ], RZ ;  /* 0x000000ff04ff79a7 */ /* 0x0011e2000810043f */
[----:B------:R0:W1:Y:S01]  /*b0c0*/  SHFL.IDX PT, R5, R20, RZ, 0x181f ;  /* 0x00181fff14057589 */ /* 0x00006200000e0000 */
[----:B------:R-:W-:Y:S03]  /*b0d0*/  BSSY B1, `(.L_x_219) ;  /* 0x000000d000017945 */ /* 0x000fe60003800000 */
[----:B------:R0:W2:Y:S01]  /*b0e0*/  SHFL.IDX PT, R7, R3, RZ, 0x181f ;  /* 0x00181fff03077589 */ /* 0x0000a200000e0000 */
[----:B------:R-:W-:Y:S01]  /*b0f0*/  ISETP.GE.AND P1, PT, R0, R53, PT ;  /* 0x000000350000720c */ /* 0x000fe20003f26270 */
[----:B------:R-:W-:-:S12]  /*b100*/  @P2 BRA `(.L_x_220) ;  /* 0x0000000000242947 */ /* 0x000fd80003800000 */
[----:B------:R-:W-:Y:S02]  /*b110*/  ULDC UR4, c[0x0][0xac8] ;  /* 0x0002b20000047ab9 */ /* 0x000fe40000000800 */
[----:B------:R-:W-:Y:S02]  /*b120*/  ISETP.GE.AND P2, PT, R2, UR4, PT ;  /* 0x0000000402007c0c */ /* 0x000fe4000bf46270 */
[----:B------:R-:W-:-:S11]  /*b130*/  ISETP.GE.AND P3, PT, R16, UR4, PT ;  /* 0x0000000410007c0c */ /* 0x000fd6000bf66270 */
[-C--:B01----:R-:W-:Y:S02]  /*b140*/  @!P2 LEA R4, P4, R2, R5.reuse, 0x1 ;  /* 0x000000050204a211 */ /* 0x083fe400078808ff */
[----:B------:R-:W-:Y:S02]  /*b150*/  @!P3 LEA R6, P5, R16, R5, 0x1 ;  /* 0x000000051006b211 */ /* 0x000fe400078a08ff */
[-C--:B--2---:R-:W-:Y:S02]  /*b160*/  @!P2 LEA.HI.X R5, R2, R7.reuse, R193, 0x1, P4 ;  /* 0x000000070205a211 */ /* 0x084fe400020f0cc1 */
[----:B------:R-:W-:-:S03]  /*b170*/  @!P3 LEA.HI.X R7, R16, R7, R192, 0x1, P5 ;  /* 0x000000071007b211 */ /* 0x000fc600028f0cc0 */
[----:B-----5:R3:W-:Y:S04]  /*b180*/  @!P2 ST.E.128 desc[UR52][R4.64], R28 ;  /* 0x0000001c0400a985 */ /* 0x0207e8000c101d34 */
[----:B------:R3:W-:Y:S02]  /*b190*/  @!P3 ST.E.128 desc[UR52][R6.64], R44 ;  /* 0x0000002c0600b985 */ /* 0x0007e4000c101d34 */
.L_x_220:
[----:B------:R-:W-:Y:S05]  /*b1a0*/  BSYNC B1 ;  /* 0x0000000000017941 */ /* 0x000fea0003800000 */
.L_x_219:
[----:B--23--:R2:W3:Y:S01]  /*b1b0*/  SHFL.IDX PT, R7, R3, 0x1, 0x181f ;  /* 0x00381f0003077f89 */ /* 0x00c4e200000e0000 */
[----:B------:R-:W-:Y:S03]  /*b1c0*/  BSSY B1, `(.L_x_221) ;  /* 0x000000c000017945 */ /* 0x000fe60003800000 */
[----:B-1----:R2:W1:Y:S01]  /*b1d0*/  SHFL.IDX PT, R5, R20, 0x1, 0x181f ;  /* 0x00381f0014057f89 */ /* 0x00246200000e0000 */
[----:B------:R-:W-:Y:S05]  /*b1e0*/  @P0 BRA `(.L_x_222) ;  /* 0x0000000000240947 */ /* 0x000fea0003800000 */
[----:B------:R-:W-:Y:S02]  /*b1f0*/  ULDC UR4, c[0x0][0xac8] ;  /* 0x0002b20000047ab9 */ /* 0x000fe40000000800 */
[----:B------:R-:W-:Y:S02]  /*b200*/  ISETP.GE.AND P3, PT, R2, UR4, PT ;  /* 0x0000000402007c0c */ /* 0x000fe4000bf66270 */
[----:B------:R-:W-:-:S11]  /*b210*/  ISETP.GE.AND P4, PT, R16, UR4, PT ;  /* 0x0000000410007c0c */ /* 0x000fd6000bf86270 */
[-C--:B01----:R-:W-:Y:S02]  /*b220*/  @!P3 LEA R4, P0, R2, R5.reuse, 0x1 ;  /* 0x000000050204b211 */ /* 0x083fe400078008ff */
[----:B------:R-:W-:Y:S02]  /*b230*/  @!P4 LEA R6, P2, R16, R5, 0x1 ;  /* 0x000000051006c211 */ /* 0x000fe400078408ff */
[-C--:B---3--:R-:W-:Y:S02]  /*b240*/  @!P3 LEA.HI.X R5, R2, R7.reuse, R193, 0x1, P0 ;  /* 0x000000070205b211 */ /* 0x088fe400000f0cc1 */
[----:B------:R-:W-:-:S03]  /*b250*/  @!P4 LEA.HI.X R7, R16, R7, R192, 0x1, P2 ;  /* 0x000000071007c211 */ /* 0x000fc600010f0cc0 */
[----:B-----5:R4:W-:Y:S04]  /*b260*/  @!P3 ST.E.128 desc[UR52][R4.64], R24 ;  /* 0x000000180400b985 */ /* 0x0209e8000c101d34 */
[----:B------:R4:W-:Y:S02]  /*b270*/  @!P4 ST.E.128 desc[UR52][R6.64], R40 ;  /* 0x000000280600c985 */ /* 0x0009e4000c101d34 */
.L_x_222:
[----:B------:R-:W-:Y:S05]  /*b280*/  BSYNC B1 ;  /* 0x0000000000017941 */ /* 0x000fea0003800000 */
.L_x_221:
[----:B---34-:R3:W4:Y:S01]  /*b290*/  SHFL.IDX PT, R7, R3, 0x2, 0x181f ;  /* 0x00581f0003077f89 */ /* 0x01872200000e0000 */
        /* <DEDUP_REMOVED lines=8> */
[-C--:B----4-:R-:W-:Y:S02]  /*b320*/  @!P2 LEA.HI.X R5, R2, R7.reuse, R193, 0x1, P0 ;  /* 0x000000070205a211 */ /* 0x090fe400000f0cc1 */
[----:B------:R-:W-:-:S03]  /*b330*/  @!P3 LEA.HI.X R7, R16, R7, R192, 0x1, P1 ;  /* 0x000000071007b211 */ /* 0x000fc600008f0cc0 */
[----:B-----5:R0:W-:Y:S04]  /*b340*/  @!P2 ST.E.128 desc[UR52][R4.64], R12 ;  /* 0x0000000c0400a985 */ /* 0x0201e8000c101d34 */
[----:B------:R0:W-:Y:S02]  /*b350*/  @!P3 ST.E.128 desc[UR52][R6.64], R36 ;  /* 0x000000240600b985 */ /* 0x0001e4000c101d34 */
.L_x_224:
[----:B------:R-:W-:Y:S05]  /*b360*/  BSYNC B1 ;  /* 0x0000000000017941 */ /* 0x000fea0003800000 */
.L_x_223:
[----:B------:R-:W-:Y:S01]  /*b370*/  VIADD R0, R48, 0x60 ;  /* 0x0000006030007836 */ /* 0x000fe20000000000 */
[----:B0-23--:R-:W0:Y:S04]  /*b380*/  SHFL.IDX PT, R3, R3, 0x3, 0x181f ;  /* 0x00781f0003037f89 */ /* 0x00de2800000e0000 */
[----:B------:R-:W-:Y:S01]  /*b390*/  ISETP.GE.AND P0, PT, R0, R53, PT ;  /* 0x000000350000720c */ /* 0x000fe20003f06270 */
[----:B----4-:R2:W3:-:S12]  /*b3a0*/  SHFL.IDX PT, R7, R20, 0x3, 0x181f ;  /* 0x00781f0014077f89 */ /* 0x0104d800000e0000 */
[----:B--2---:R-:W-:Y:S05]  /*b3b0*/  @P0 BRA `(.L_x_225) ;  /* 0x0000000c00140947 */ /* 0x004fea0003800000 */
[----:B------:R-:W-:Y:S02]  /*b3c0*/  ULDC UR4, c[0x0][0xac8] ;  /* 0x0002b20000047ab9 */ /* 0x000fe40000000800 */
[----:B------:R-:W-:-:S13]  /*b3d0*/  ISETP.GE.AND P1, PT, R2, UR4, PT ;  /* 0x0000000402007c0c */ /* 0x000fda000bf26270 */
[----:B---3--:R-:W-:-:S04]  /*b3e0*/  @!P1 LEA R4, P0, R2, R7, 0x1 ;  /* 0x0000000702049211 */ /* 0x008fc800078008ff */
[----:B01----:R-:W-:Y:S02]  /*b3f0*/  @!P1 LEA.HI.X R5, R2, R3, R193, 0x1, P0 ;  /* 0x0000000302059211 */ /* 0x003fe400000f0cc1 */
[----:B------:R-:W-:-:S03]  /*b400*/  ISETP.GE.AND P0, PT, R16, UR4, PT ;  /* 0x0000000410007c0c */ /* 0x000fc6000bf06270 */
[----:B-----5:R2:W-:Y:S10]  /*b410*/  @!P1 ST.E.128 desc[UR52][R4.64], R8 ;  /* 0x0000000804009985 */ /* 0x0205f4000c101d34 */
[----:B------:R-:W-:Y:S05]  /*b420*/  @P0 BRA `(.L_x_225) ;  /* 0x0000000800f80947 */ /* 0x000fea0003800000 */
[----:B--2---:R-:W-:-:S04]  /*b430*/  LEA R4, P0, R16, R7, 0x1 ;  /* 0x0000000710047211 */ /* 0x004fc800078008ff */
[----:B------:R-:W-:-:S05]  /*b440*/  LEA.HI.X R5, R16, R3, R192, 0x1, P0 ;  /* 0x0000000310057211 */ /* 0x000fca00000f0cc0 */
[----:B------:R4:W-:Y:S01]  /*b450*/  ST.E.128 desc[UR52][R4.64], R32 ;  /* 0x0000002004007985 */ /* 0x0009e2000c101d34 */
[----:B------:R-:W-:Y:S05]  /*b460*/  BRA `(.L_x_225) ;  /* 0x0000000800e87947 */ /* 0x000fea0003800000 */
.L_x_217:
[----:B------:R-:W-:Y:S01]  /*b470*/  ULDC.64 UR6, c[0x0][0xc00] ;  /* 0x0003000000067ab9 */ /* 0x000fe20000000a00 */
[----:B------:R-:W-:Y:S01]  /*b480*/  ULDC UR4, c[0x0][0xa88] ;  /* 0x0002a20000047ab9 */ /* 0x000fe20000000800 */
[----:B------:R-:W-:Y:S01]  /*b490*/  UISETP.NE.U32.AND UP0, UPT, UR6, URZ, UPT ;  /* 0x0000003f0600728c */ /* 0x000fe2000bf05070 */
[----:B------:R-:W0:Y:S03]  /*b4a0*/  LDC R11, c[0x0][0xbe8] ;  /* 0x0002fa00ff0b7b82 */ /* 0x000e260000000800 */
[----:B------:R-:W-:-:S03]  /*b4b0*/  UISETP.NE.AND.EX UP0, UPT, UR7, URZ, UPT, UP0 ;  /* 0x0000003f0700728c */ /* 0x000fc6000bf05300 */
[----:B------:R-:W-:Y:S02]  /*b4c0*/  ULDC.64 UR6, c[0x0][0xc00] ;  /* 0x0003000000067ab9 */ /* 0x000fe40000000a00 */
[----:B------:R-:W-:Y:S01]  /*b4d0*/  UIMAD.WIDE UR6, UR37, 0x4, UR6 ;  /* 0x00000004250678a5 */ /* 0x000fe2000f8e0206 */
[----:B------:R-:W-:-:S05]  /*b4e0*/  PLOP3.LUT P2, PT, PT, PT, UP0, 0x80, 0x0 ;  /* 0x000000000000781c */ /* 0x000fca0003f4f008 */
[----:B------:R-:W-:Y:S01]  /*b4f0*/  IMAD.U32 R4, RZ, RZ, UR6 ;  /* 0x00000006ff047e24 */ /* 0x000fe2000f8e00ff */
[----:B------:R-:W-:Y:S01]  /*b500*/  MOV R5, UR7 ;  /* 0x0000000700057c02 */ /* 0x000fe20008000f00 */
[----:B------:R-:W-:Y:S02]  /*b510*/  ULDC.64 UR6, c[0x0][0xc08] ;  /* 0x0003020000067ab9 */ /* 0x000fe40000000a00 */
[----:B------:R-:W-:-:S04]  /*b520*/  UISETP.NE.U32.AND UP1, UPT, UR6, URZ, UPT ;  /* 0x0000003f0600728c */ /* 0x000fc8000bf25070 */
[----:B------:R-:W-:Y:S01]  /*b530*/  UISETP.NE.AND.EX UP1, UPT, UR7, URZ, UPT, UP1 ;  /* 0x0000003f0700728c */ /* 0x000fe2000bf25310 */
[----:B------:R-:W2:Y:S01]  /*b540*/  @P2 LDG.E R3, desc[UR52][R4.64] ;  /* 0x0000003404032981 */ /* 0x000ea2000c1e1900 */
[----:B------:R-:W-:-:S04]  /*b550*/  IMAD.U32 R0, RZ, RZ, UR4 ;  /* 0x00000004ff007e24 */ /* 0x000fc8000f8e00ff */
[----:B------:R-:W-:-:S05]  /*b560*/  PLOP3.LUT P3, PT, PT, PT, UP1, 0x80, 0x0 ;  /* 0x000000000000781c */ /* 0x000fca0003f6f018 */
[----:B------:R-:W-:Y:S02]  /*b570*/  @UP1 ULDC.64 UR6, c[0x0][0xc08] ;  /* 0x0003020000061ab9 */ /* 0x000fe40000000a00 */
[----:B------:R-:W-:-:S06]  /*b580*/  @UP1 UIMAD.WIDE UR6, UR37, 0x4, UR6 ;  /* 0x00000004250618a5 */ /* 0x000fcc000f8e0206 */
[----:B------:R-:W-:Y:S02]  /*b590*/  IMAD.U32 R6, RZ, RZ, UR6 ;  /* 0x00000006ff067e24 */ /* 0x000fe4000f8e00ff */
[----:B------:R-:W-:-:S05]  /*b5a0*/  IMAD.U32 R7, RZ, RZ, UR7 ;  /* 0x00000007ff077e24 */ /* 0x000fca000f8e00ff */
[----:B------:R1:W5:Y:S01]  /*b5b0*/  @P3 LDG.E R0, desc[UR52][R6.64] ;  /* 0x0000003406003981 */ /* 0x000362000c1e1900 */
[----:B0-----:R-:W-:Y:S01]  /*b5c0*/  ISETP.NE.AND P0, PT, R11, 0x1, PT ;  /* 0x000000010b00780c */ /* 0x001fe20003f05270 */
[----:B------:R-:W-:Y:S01]  /*b5d0*/  UMOV UR4, URZ ;  /* 0x0000003f00047c82 */ /* 0x000fe20008000000 */
[----:B------:R-:W-:Y:S01]  /*b5e0*/  USHF.R.S32.HI UR10, URZ, 0x1f, UR40 ;  /* 0x0000001f3f0a7899 */ /* 0x000fe20008011428 */
[----:B------:R-:W-:-:S10]  /*b5f0*/  ISETP.GE.AND P1, PT, R194, 0x80, PT ;  /* 0x00000080c200780c */ /* 0x000fd40003f26270 */
[----:B------:R-:W0:Y:S01]  /*b600*/  @P0 LDC R9, c[0x0][0xbec] ;  /* 0x0002fb00ff090b82 */ /* 0x000e220000000800 */
[----:B--2---:R-:W-:-:S13]  /*b610*/  @P2 R2UR UR4, R3 ;  /* 0x00000000030422ca */ /* 0x004fda00000e0000 */
[----:B------:R-:W-:Y:S01]  /*b620*/  USHF.R.S32.HI UR9, URZ, 0x1f, UR4 ;  /* 0x0000001f3f097899 */ /* 0x000fe20008011404 */
[----:B01----:R-:W-:Y:S11]  /*b630*/  @P3 BRA `(.L_x_226) ;  /* 0x0000000000103947 */ /* 0x003ff60003800000 */
[----:B------:R-:W-:Y:S05]  /*b640*/  @!P2 BRA `(.L_x_226) ;  /* 0x00000000000ca947 */ /* 0x000fea0003800000 */
[----:B------:R-:W2:Y:S04]  /*b650*/  LDG.E R3, desc[UR52][R4.64] ;  /* 0x0000003404037981 */ /* 0x000ea8000c1e1900 */
[----:B-----5:R-:W2:Y:S02]  /*b660*/  LDG.E R0, desc[UR52][R4.64+0x4] ;  /* 0x0000043404007981 */ /* 0x020ea4000c1e1900 */
[----:B--2---:R-:W-:-:S07]  /*b670*/  IMAD.IADD R0, R0, 0x1, -R3 ;  /* 0x0000000100007824 */ /* 0x004fce00078e0a03 */
.L_x_226:
[----:B------:R-:W-:Y:S01]  /*b680*/  USEL UR37, UR37, URZ, !UP0 ;  /* 0x0000003f25257287 */ /* 0x000fe2000c000000 */
[----:B------:R-:W-:Y:S01]  /*b690*/  BSSY B1, `(.L_x_227) ;  /* 0x000002d000017945 */ /* 0x000fe20003800000 */
[----:B------:R-:W-:-:S03]  /*b6a0*/  USEL UR38, UR38, URZ, !UP0 ;  /* 0x0000003f26267287 */ /* 0x000fc6000c000000 */
[----:B------:R-:W-:Y:S09]  /*b6b0*/  @P1 BRA `(.L_x_228) ;  /* 0x0000000000a81947 */ /* 0x000ff20003800000 */
[----:B------:R-:W0:Y:S01]  /*b6c0*/  S2R R4, SR_TID.X ;  /* 0x0000000000047919 */ /* 0x000e220000002100 */
[----:B------:R-:W1:Y:S01]  /*b6d0*/  LDC R6, c[0x0][0xbe8] ;  /* 0x0002fa00ff067b82 */ /* 0x000e620000000800 */
[----:B------:R-:W-:-:S04]  /*b6e0*/  IMAD.U32 R3, RZ, RZ, UR39 ;  /* 0x00000027ff037e24 */ /* 0x000fc8000f8e00ff */
[----:B0-----:R-:W-:Y:S02]  /*b6f0*/  IMAD R3, R3, 0x80, R4 ;  /* 0x0000008003037824 */ /* 0x001fe400078e0204 */
[----:B-1---5:R-:W-:Y:S02]  /*b700*/  IMAD R4, R0, R6, RZ ;  /* 0x0000000600047224 */ /* 0x022fe400078e02ff */
[----:B------:R-:W-:-:S05]  /*b710*/  VIADD R5, R3, 0xffffff80 ;  /* 0xffffff8003057836 */ /* 0x000fca0000000000 */
[----:B------:R-:W-:-:S13]  /*b720*/  ISETP.GE.AND P1, PT, R5, R4, PT ;  /* 0x000000040500720c */ /* 0x000fda0003f26270 */
[----:B------:R-:W-:Y:S05]  /*b730*/  @P1 BRA `(.L_x_228) ;  /* 0x0000000000881947 */ /* 0x000fea0003800000 */
[----:B------:R-:W-:Y:S01]  /*b740*/  ISETP.NE.AND P1, PT, R6, 0x1, PT ;  /* 0x000000010600780c */ /* 0x000fe20003f25270 */
[----:B------:R-:W-:Y:S01]  /*b750*/  ULDC.64 UR12, c[0x0][0xb90] ;  /* 0x0002e400000c7ab9 */ /* 0x000fe20000000a00 */
[----:B------:R-:W-:Y:S01]  /*b760*/  UMOV UR6, UR4 ;  /* 0x0000000400067c82 */ /* 0x000fe20008000000 */
[----:B------:R-:W-:Y:S01]  /*b770*/  UIMAD UR8, UR10, UR12, URZ ;  /* 0x0000000c0a0872a4 */ /* 0x000fe2000f8e023f */
[----:B------:R-:W-:Y:S02]  /*b780*/  UMOV UR7, UR9 ;  /* 0x0000000900077c82 */ /* 0x000fe40008000000 */
[----:B------:R-:W-:Y:S02]  /*b790*/  UIMAD.WIDE.U32 UR6, UR40, UR12, UR6 ;  /* 0x0000000c280672a5 */ /* 0x000fe4000f8e0006 */
[----:B------:R-:W-:-:S03]  /*b7a0*/  UIMAD UR8, UR40, UR13, UR8 ;  /* 0x0000000d280872a4 */ /* 0x000fc6000f8e0208 */
[----:B------:R-:W-:Y:S02]  /*b7b0*/  ULDC.64 UR12, c[0x0][0xb98] ;  /* 0x0002e600000c7ab9 */ /* 0x000fe40000000a00 */
[----:B------:R-:W0:Y:S01]  /*b7c0*/  @P1 LDC R4, c[0x0][0xbec] ;  /* 0x0002fb00ff041b82 */ /* 0x000e220000000800 */
[----:B------:R-:W-:Y:S02]  /*b7d0*/  UIADD3 UR7, UR7, UR8, URZ ;  /* 0x0000000807077290 */ /* 0x000fe4000fffe03f */
[----:B------:R-:W-:Y:S02]  /*b7e0*/  UIMAD UR8, UR38, UR12, URZ ;  /* 0x0000000c260872a4 */ /* 0x000fe4000f8e023f */
[----:B------:R-:W-:Y:S02]  /*b7f0*/  UIMAD.WIDE.U32 UR6, UR37, UR12, UR6 ;  /* 0x0000000c250672a5 */ /* 0x000fe4000f8e0006 */
[----:B------:R-:W-:Y:S01]  /*b800*/  UIMAD UR8, UR37, UR13, UR8 ;  /* 0x0000000d250872a4 */ /* 0x000fe2000f8e0208 */
[----:B------:R-:W1:Y:S02]  /*b810*/  @P1 LDC R8, c[0x0][0xbf0] ;  /* 0x0002fc00ff081b82 */ /* 0x000e640000000800 */
[----:B------:R-:W-:Y:S01]  /*b820*/  ULDC.64 UR12, c[0x0][0xb88] ;  /* 0x0002e200000c7ab9 */ /* 0x000fe20000000a00 */
[----:B0-----:R-:W-:-:S04]  /*b830*/  @P1 IMAD.HI.U32 R3, R5, R4, RZ ;  /* 0x0000000405031227 */ /* 0x001fc800078e00ff */
[----:B------:R-:W-:Y:S01]  /*b840*/  IMAD.MOV.U32 R4, RZ, RZ, R5 ;  /* 0x000000ffff047224 */ /* 0x000fe200078e0005 */
[----:B-1----:R-:W-:Y:S02]  /*b850*/  @P1 SHF.R.U32.HI R4, RZ, R8, R3 ;  /* 0x00000008ff041219 */ /* 0x002fe40000011603 */
[----:B------:R-:W-:-:S03]  /*b860*/  MOV R8, UR8 ;  /* 0x0000000800087c02 */ /* 0x000fc60008000f00 */
[----:B------:R-:W-:-:S04]  /*b870*/  IMAD.MOV R3, RZ, RZ, -R4 ;  /* 0x000000ffff037224 */ /* 0x000fc800078e0a04 */
[----:B------:R-:W-:Y:S01]  /*b880*/  IMAD R3, R6, R3, R5 ;  /* 0x0000000306037224 */ /* 0x000fe200078e0205 */
[----:B------:R-:W-:Y:S02]  /*b890*/  SHF.R.S32.HI R5, RZ, 0x1f, R4 ;  /* 0x0000001fff057819 */ /* 0x000fe40000011404 */
[----:B------:R-:W-:Y:S02]  /*b8a0*/  IADD3 R4, P1, R4, UR6, RZ ;  /* 0x0000000604047c10 */ /* 0x000fe4000ff3e0ff */
[----:B------:R-:W-:Y:S02]  /*b8b0*/  SHF.R.S32.HI R6, RZ, 0x1f, R3 ;  /* 0x0000001fff067819 */ /* 0x000fe40000011403 */
[----:B------:R-:W-:Y:S01]  /*b8c0*/  IADD3.X R5, R5, UR7, R8, P1, !PT ;  /* 0x0000000705057c10 */ /* 0x000fe20008ffe408 */
[----:B------:R-:W-:Y:S02]  /*b8d0*/  ULDC.64 UR6, c[0x0][0xb50] ;  /* 0x0002d40000067ab9 */ /* 0x000fe40000000a00 */
[----:B------:R-:W-:-:S02]  /*b8e0*/  IMAD R6, R6, UR12, RZ ;  /* 0x0000000c06067c24 */ /* 0x000fc4000f8e02ff */
[----:B------:R-:W-:-:S04]  /*b8f0*/  IMAD.WIDE.U32 R4, R3, UR12, R4 ;  /* 0x0000000c03047c25 */ /* 0x000fc8000f8e0004 */
[----:B------:R-:W-:Y:S01]  /*b900*/  IMAD R7, R3, UR13, R6 ;  /* 0x0000000d03077c24 */ /* 0x000fe2000f8e0206 */
[----:B------:R-:W-:-:S03]  /*b910*/  LEA R6, P1, R4, UR6, 0x2 ;  /* 0x0000000604067c11 */ /* 0x000fc6000f8210ff */
[----:B------:R-:W-:-:S05]  /*b920*/  IMAD.IADD R3, R5, 0x1, R7 ;  /* 0x0000000105037824 */ /* 0x000fca00078e0207 */
[----:B------:R-:W-:Y:S01]  /*b930*/  LEA.HI.X R7, R4, UR7, R3, 0x2, P1 ;  /* 0x0000000704077c11 */ /* 0x000fe200088f1403 */
[----:B------:R-:W-:-:S05]  /*b940*/  IMAD.MOV.U32 R3, RZ, RZ, -0x800000 ;  /* 0xff800000ff037424 */ /* 0x000fca00078e00ff */
[----:B------:R0:W-:Y:S02]  /*b950*/  STG.E desc[UR52][R6.64], R3 ;  /* 0x0000000306007986 */ /* 0x0001e4000c101934 */
.L_x_228:
[----:B------:R-:W-:Y:S05]  /*b960*/  BSYNC B1 ;  /* 0x0000000000017941 */ /* 0x000fea0003800000 */
.L_x_227:
[----:B------:R-:W-:Y:S01]  /*b970*/  ULDC.64 UR12, c[0x0][0xaa0] ;  /* 0x0002a800000c7ab9 */ /* 0x000fe20000000a00 */
[----:B------:R-:W1:Y:S01]  /*b980*/  @P0 LDC R5, c[0x0][0xbf0] ;  /* 0x0002fc00ff050b82 */ /* 0x000e620000000800 */
[----:B------:R-:W-:Y:S01]  /*b990*/  UIMAD UR8, UR9, UR12, URZ ;  /* 0x0000000c090872a4 */ /* 0x000fe2000f8e023f */
[----:B0-----:R-:W-:Y:S01]  /*b9a0*/  IMAD R3, R17, 0x20, R18 ;  /* 0x0000002011037824 */ /* 0x001fe200078e0212 */
[----:B------:R-:W-:Y:S01]  /*b9b0*/  UIMAD.WIDE.U32 UR6, UR4, UR12, URZ ;  /* 0x0000000c040672a5 */ /* 0x000fe2000f8e003f */
[----:B------:R-:W-:Y:S01]  /*b9c0*/  IMAD.U32 R8, RZ, RZ, UR39 ;  /* 0x00000027ff087e24 */ /* 0x000fe2000f8e00ff */
[----:B------:R-:W-:Y:S01]  /*b9d0*/  UIMAD UR8, UR4, UR13, UR8 ;  /* 0x0000000d040872a4 */ /* 0x000fe2000f8e0208 */
[----:B------:R-:W-:Y:S01]  /*b9e0*/  IMAD.U32 R13, RZ, RZ, UR39 ;  /* 0x00000027ff0d7e24 */ /* 0x000fe2000f8e00ff */
[----:B------:R-:W-:Y:S01]  /*b9f0*/  BSSY B1, `(.L_x_229) ;  /* 0x0000037000017945 */ /* 0x000fe20003800000 */
[----:B------:R-:W-:Y:S01]  /*ba00*/  ULDC.64 UR12, c[0x0][0xae8] ;  /* 0x0002ba00000c7ab9 */ /* 0x000fe20000000a00 */
[----:B------:R-:W-:Y:S01]  /*ba10*/  UIADD3 UR7, UR7, UR8, URZ ;  /* 0x0000000807077290 */ /* 0x000fe2000fffe03f */
[----:B------:R-:W-:Y:S01]  /*ba20*/  IMAD R8, R8, 0x80, R3 ;  /* 0x0000008008087824 */ /* 0x000fe200078e0203 */
[----:B------:R-:W-:-:S02]  /*ba30*/  UIMAD UR4, UR10, UR12, URZ ;  /* 0x0000000c0a0472a4 */ /* 0x000fc4000f8e023f */
[----:B------:R-:W-:Y:S01]  /*ba40*/  UIMAD.WIDE.U32 UR6, UR40, UR12, UR6 ;  /* 0x0000000c280672a5 */ /* 0x000fe2000f8e0006 */
[----:B------:R-:W-:Y:S01]  /*ba50*/  @P0 IMAD.HI.U32 R4, R8, R9, RZ ;  /* 0x0000000908040227 */ /* 0x000fe200078e00ff */
[----:B------:R-:W-:Y:S01]  /*ba60*/  UIMAD UR4, UR40, UR13, UR4 ;  /* 0x0000000d280472a4 */ /* 0x000fe2000f8e0204 */
[----:B------:R-:W-:Y:S02]  /*ba70*/  ULDC.64 UR8, c[0x0][0xaf0] ;  /* 0x0002bc0000087ab9 */ /* 0x000fe40000000a00 */
[----:B------:R-:W-:Y:S01]  /*ba80*/  IMAD.MOV.U32 R3, RZ, RZ, R8 ;  /* 0x000000ffff037224 */ /* 0x000fe200078e0008 */
[----:B------:R-:W-:Y:S02]  /*ba90*/  UIADD3 UR7, UR7, UR4, URZ ;  /* 0x0000000407077290 */ /* 0x000fe4000fffe03f */
[----:B------:R-:W-:Y:S02]  /*baa0*/  UIMAD UR4, UR38, UR8, URZ ;  /* 0x00000008260472a4 */ /* 0x000fe4000f8e023f */
[----:B------:R-:W-:Y:S01]  /*bab0*/  UIMAD.WIDE.U32 UR6, UR37, UR8, UR6 ;  /* 0x00000008250672a5 */ /* 0x000fe2000f8e0006 */
[----:B-1----:R-:W-:Y:S01]  /*bac0*/  @P0 SHF.R.U32.HI R3, RZ, R5, R4 ;  /* 0x00000005ff030219 */ /* 0x002fe20000011604 */
[----:B------:R-:W-:-:S03]  /*bad0*/  UIMAD UR4, UR37, UR9, UR4 ;  /* 0x00000009250472a4 */ /* 0x000fc6000f8e0204 */
[--C-:B------:R-:W-:Y:S01]  /*bae0*/  SHF.R.S32.HI R4, RZ, 0x1f, R3.reuse ;  /* 0x0000001fff047819 */ /* 0x100fe20000011403 */
[----:B------:R-:W-:Y:S01]  /*baf0*/  UIADD3 UR4, UR7, UR4, URZ ;  /* 0x0000000407047290 */ /* 0x000fe2000fffe03f */
[----:B------:R-:W-:Y:S01]  /*bb00*/  IMAD.MOV R7, RZ, RZ, -R3 ;  /* 0x000000ffff077224 */ /* 0x000fe200078e0a03 */
[----:B------:R-:W-:Y:S01]  /*bb10*/  ULDC.64 UR8, c[0x0][0xae0] ;  /* 0x0002b80000087ab9 */ /* 0x000fe20000000a00 */
[----:B------:R-:W-:Y:S02]  /*bb20*/  IMAD.U32 R5, RZ, RZ, UR7 ;  /* 0x00000007ff057e24 */ /* 0x000fe4000f8e00ff */
[----:B------:R-:W-:Y:S01]  /*bb30*/  IMAD R6, R4, UR8, RZ ;  /* 0x0000000804067c24 */ /* 0x000fe2000f8e02ff */
[----:B------:R-:W-:Y:S01]  /*bb40*/  MOV R5, UR4 ;  /* 0x0000000400057c02 */ /* 0x000fe20008000f00 */
[----:B------:R-:W-:Y:S01]  /*bb50*/  IMAD.U32 R4, RZ, RZ, UR6 ;  /* 0x00000006ff047e24 */ /* 0x000fe2000f8e00ff */
[----:B------:R-:W-:Y:S01]  /*bb60*/  ULDC.64 UR6, c[0x0][0xad8] ;  /* 0x0002b60000067ab9 */ /* 0x000fe20000000a00 */
[----:B------:R-:W-:-:S02]  /*bb70*/  IMAD R7, R11, R7, R8 ;  /* 0x000000070b077224 */ /* 0x000fc400078e0208 */
[C---:B------:R-:W-:Y:S02]  /*bb80*/  IMAD R9, R3.reuse, UR9, R6 ;  /* 0x0000000903097c24 */ /* 0x040fe4000f8e0206 */
[----:B------:R-:W-:Y:S01]  /*bb90*/  IMAD.WIDE.U32 R4, R3, UR8, R4 ;  /* 0x0000000803047c25 */ /* 0x000fe2000f8e0004 */
[----:B------:R-:W-:-:S03]  /*bba0*/  SHF.R.S32.HI R3, RZ, 0x1f, R7 ;  /* 0x0000001fff037819 */ /* 0x000fc60000011407 */
[----:B------:R-:W-:Y:S02]  /*bbb0*/  IMAD.IADD R5, R5, 0x1, R9 ;  /* 0x0000000105057824 */ /* 0x000fe400078e0209 */
[----:B------:R-:W-:Y:S02]  /*bbc0*/  IMAD R6, R3, UR6, RZ ;  /* 0x0000000603067c24 */ /* 0x000fe4000f8e02ff */
[----:B------:R-:W-:Y:S02]  /*bbd0*/  IMAD R8, R13, 0x80, R18 ;  /* 0x000000800d087824 */ /* 0x000fe400078e0212 */
[----:B-----5:R-:W-:Y:S02]  /*bbe0*/  IMAD R11, R0, R11, RZ ;  /* 0x0000000b000b7224 */ /* 0x020fe400078e02ff */
[C---:B------:R-:W-:Y:S02]  /*bbf0*/  IMAD R3, R7.reuse, UR7, R6 ;  /* 0x0000000707037c24 */ /* 0x040fe4000f8e0206 */
[----:B------:R-:W-:Y:S01]  /*bc00*/  IMAD.WIDE.U32 R4, R7, UR6, R4 ;  /* 0x0000000607047c25 */ /* 0x000fe2000f8e0004 */
[----:B------:R-:W-:Y:S01]  /*bc10*/  ISETP.GE.AND P2, PT, R8, R11, PT ;  /* 0x0000000b0800720c */ /* 0x000fe20003f46270 */
[----:B------:R-:W-:-:S02]  /*bc20*/  ULDC.64 UR6, c[0x0][0xa80] ;  /* 0x0002a00000067ab9 */ /* 0x000fc40000000a00 */
[----:B------:R-:W-:Y:S01]  /*bc30*/  IMAD.IADD R3, R5, 0x1, R3 ;  /* 0x0000000105037824 */ /* 0x000fe200078e0203 */
[----:B------:R-:W-:Y:S01]  /*bc40*/  LEA R6, P3, R4, UR6, 0x1 ;  /* 0x0000000604067c11 */ /* 0x000fe2000f8608ff */
[----:B------:R-:W-:-:S03]  /*bc50*/  VIADD R0, R8, 0x20 ;  /* 0x0000002008007836 */ /* 0x000fc60000000000 */
[----:B------:R-:W-:Y:S01]  /*bc60*/  LEA.HI.X R3, R4, UR7, R3, 0x1, P3 ;  /* 0x0000000704037c11 */ /* 0x000fe200098f0c03 */
[----:B------:R0:W1:Y:S01]  /*bc70*/  SHFL.IDX PT, R7, R6, RZ, 0x181f ;  /* 0x00181fff06077589 */ /* 0x00006200000e0000 */
[-C--:B------:R-:W-:Y:S01]  /*bc80*/  ISETP.GE.AND P1, PT, R0, R11.reuse, PT ;  /* 0x0000000b0000720c */ /* 0x080fe20003f26270 */
[----:B------:R-:W-:Y:S02]  /*bc90*/  VIADD R0, R8, 0x40 ;  /* 0x0000004008007836 */ /* 0x000fe40000000000 */
[----:B------:R0:W2:Y:S03]  /*bca0*/  SHFL.IDX PT, R5, R3, RZ, 0x181f ;  /* 0x00181fff03057589 */ /* 0x0000a600000e0000 */
[----:B------:R-:W-:Y:S01]  /*bcb0*/  ISETP.GE.AND P0, PT, R0, R11, PT ;  /* 0x0000000b0000720c */ /* 0x000fe20003f06270 */
[----:B------:R-:W-:-:S12]  /*bcc0*/  @P2 BRA `(.L_x_230) ;  /* 0x0000000000242947 */ /* 0x000fd80003800000 */
[----:B------:R-:W-:Y:S02]  /*bcd0*/  ULDC UR4, c[0x0][0xac8] ;  /* 0x0002b20000047ab9 */ /* 0x000fe40000000800 */
[----:B------:R-:W-:Y:S02]  /*bce0*/  ISETP.GE.AND P4, PT, R2, UR4, PT ;  /* 0x0000000402007c0c */ /* 0x000fe4000bf86270 */
[----:B------:R-:W-:-:S11]  /*bcf0*/  ISETP.GE.AND P5, PT, R16, UR4, PT ;  /* 0x0000000410007c0c */ /* 0x000fd6000bfa6270 */
[-C--:B-1----:R-:W-:Y:S02]  /*bd00*/  @!P4 LEA R12, P2, R2, R7.reuse, 0x1 ;  /* 0x00000007020cc211 */ /* 0x082fe400078408ff */
[----:B------:R-:W-:Y:S02]  /*bd10*/  @!P5 LEA R4, P3, R16, R7, 0x1 ;  /* 0x000000071004d211 */ /* 0x000fe400078608ff */
[-C--:B--2---:R-:W-:Y:S02]  /*bd20*/  @!P4 LEA.HI.X R13, R2, R5.reuse, R193, 0x1, P2 ;  /* 0x00000005020dc211 */ /* 0x084fe400010f0cc1 */
[----:B------:R-:W-:-:S03]  /*bd30*/  @!P5 LEA.HI.X R5, R16, R5, R192, 0x1, P3 ;  /* 0x000000051005d211 */ /* 0x000fc600018f0cc0 */
[----:B------:R3:W-:Y:S04]  /*bd40*/  @!P4 ST.E.128 desc[UR52][R12.64], RZ ;  /* 0x000000ff0c00c985 */ /* 0x0007e8000c101d34 */
[----:B------:R3:W-:Y:S02]  /*bd50*/  @!P5 ST.E.128 desc[UR52][R4.64], RZ ;  /* 0x000000ff0400d985 */ /* 0x0007e4000c101d34 */
.L_x_230:
[----:B------:R-:W-:Y:S05]  /*bd60*/  BSYNC B1 ;  /* 0x0000000000017941 */ /* 0x000fea0003800000 */
.L_x_229:
[----:B--23--:R2:W3:Y:S01]  /*bd70*/  SHFL.IDX PT, R5, R3, 0x1, 0x181f ;  /* 0x00381f0003057f89 */ /* 0x00c4e200000e0000 */
[----:B------:R-:W-:Y:S03]  /*bd80*/  BSSY B1, `(.L_x_231) ;  /* 0x000000c000017945 */ /* 0x000fe60003800000 */
[----:B-1----:R2:W1:Y:S01]  /*bd90*/  SHFL.IDX PT, R7, R6, 0x1, 0x181f ;  /* 0x00381f0006077f89 */ /* 0x00246200000e0000 */
[----:B------:R-:W-:Y:S05]  /*bda0*/  @P1 BRA `(.L_x_232) ;  /* 0x0000000000241947 */ /* 0x000fea0003800000 */
[----:B------:R-:W-:Y:S02]  /*bdb0*/  ULDC UR4, c[0x0][0xac8] ;  /* 0x0002b20000047ab9 */ /* 0x000fe40000000800 */
[----:B------:R-:W-:Y:S02]  /*bdc0*/  ISETP.GE.AND P3, PT, R2, UR4, PT ;  /* 0x0000000402007c0c */ /* 0x000fe4000bf66270 */
[----:B------:R-:W-:-:S11]  /*bdd0*/  ISETP.GE.AND P4, PT, R16, UR4, PT ;  /* 0x0000000410007c0c */ /* 0x000fd6000bf86270 */
[-C--:B-1----:R-:W-:Y:S02]  /*bde0*/  @!P3 LEA R12, P1, R2, R7.reuse, 0x1 ;  /* 0x00000007020cb211 */ /* 0x082fe400078208ff */
[----:B------:R-:W-:Y:S02]  /*bdf0*/  @!P4 LEA R4, P2, R16, R7, 0x1 ;  /* 0x000000071004c211 */ /* 0x000fe400078408ff */
[-C--:B---3--:R-:W-:Y:S02]  /*be00*/  @!P3 LEA.HI.X R13, R2, R5.reuse, R193, 0x1, P1 ;  /* 0x00000005020db211 */ /* 0x088fe400008f0cc1 */
[----:B------:R-:W-:-:S03]  /*be10*/  @!P4 LEA.HI.X R5, R16, R5, R192, 0x1, P2 ;  /* 0x000000051005c211 */ /* 0x000fc600010f0cc0 */
[----:B------:R4:W-:Y:S04]  /*be20*/  @!P3 ST.E.128 desc[UR52][R12.64], RZ ;  /* 0x000000ff0c00b985 */ /* 0x0009e8000c101d34 */
[----:B------:R4:W-:Y:S02]  /*be30*/  @!P4 ST.E.128 desc[UR52][R4.64], RZ ;  /* 0x000000ff0400c985 */ /* 0x0009e4000c101d34 */
.L_x_232:
[----:B------:R-:W-:Y:S05]  /*be40*/  BSYNC B1 ;  /* 0x0000000000017941 */ /* 0x000fea0003800000 */
.L_x_231:
[----:B---34-:R3:W4:Y:S01]  /*be50*/  SHFL.IDX PT, R5, R3, 0x2, 0x181f ;  /* 0x00581f0003057f89 */ /* 0x01872200000e0000 */
        /* <DEDUP_REMOVED lines=8> */
[-C--:B----4-:R-:W-:Y:S02]  /*bee0*/  @!P2 LEA.HI.X R13, R2, R5.reuse, R193, 0x1, P0 ;  /* 0x00000005020da211 */ /* 0x090fe400000f0cc1 */
[----:B------:R-:W-:-:S03]  /*bef0*/  @!P3 LEA.HI.X R5, R16, R5, R192, 0x1, P1 ;  /* 0x000000051005b211 */ /* 0x000fc600008f0cc0 */
[----:B------:R1:W-:Y:S04]  /*bf00*/  @!P2 ST.E.128 desc[UR52][R12.64], RZ ;  /* 0x000000ff0c00a985 */ /* 0x0003e8000c101d34 */
[----:B------:R1:W-:Y:S02]  /*bf10*/  @!P3 ST.E.128 desc[UR52][R4.64], RZ ;  /* 0x000000ff0400b985 */ /* 0x0003e4000c101d34 */
.L_x_234:
[----:B------:R-:W-:Y:S05]  /*bf20*/  BSYNC B1 ;  /* 0x0000000000017941 */ /* 0x000fea0003800000 */
.L_x_233:
[----:B------:R-:W-:Y:S01]  /*bf30*/  VIADD R0, R8, 0x60 ;  /* 0x0000006008007836 */ /* 0x000fe20000000000 */
[----:B0-23--:R-:W0:Y:S04]  /*bf40*/  SHFL.IDX PT, R3, R3, 0x3, 0x181f ;  /* 0x00781f0003037f89 */ /* 0x00de2800000e0000 */
[----:B------:R-:W-:Y:S01]  /*bf50*/  ISETP.GE.AND P0, PT, R0, R11, PT ;  /* 0x0000000b0000720c */ /* 0x000fe20003f06270 */
[----:B-1--4-:R1:W2:-:S12]  /*bf60*/  SHFL.IDX PT, R5, R6, 0x3, 0x181f ;  /* 0x00781f0006057f89 */ /* 0x01229800000e0000 */
[----:B-1----:R-:W-:Y:S05]  /*bf70*/  @P0 BRA `(.L_x_225) ;  /* 0x0000000000240947 */ /* 0x002fea0003800000 */
[----:B------:R-:W-:Y:S02]  /*bf80*/  ULDC UR4, c[0x0][0xac8] ;  /* 0x0002b20000047ab9 */ /* 0x000fe40000000800 */
[----:B------:R-:W-:Y:S02]  /*bf90*/  ISETP.GE.AND P2, PT, R2, UR4, PT ;  /* 0x0000000402007c0c */ /* 0x000fe4000bf46270 */
[----:B------:R-:W-:-:S11]  /*bfa0*/  ISETP.GE.AND P3, PT, R16, UR4, PT ;  /* 0x0000000410007c0c */ /* 0x000fd6000bf66270 */
[-C--:B--2---:R-:W-:Y:S02]  /*bfb0*/  @!P2 LEA R6, P0, R2, R5.reuse, 0x1 ;  /* 0x000000050206a211 */ /* 0x084fe400078008ff */
[----:B------:R-:W-:Y:S02]  /*bfc0*/  @!P3 LEA R4, P1, R16, R5, 0x1 ;  /* 0x000000051004b211 */ /* 0x000fe400078208ff */
[-C--:B0-----:R-:W-:Y:S02]  /*bfd0*/  @!P2 LEA.HI.X R7, R2, R3.reuse, R193, 0x1, P0 ;  /* 0x000000030207a211 */ /* 0x081fe400000f0cc1 */
[----:B------:R-:W-:-:S03]  /*bfe0*/  @!P3 LEA.HI.X R5, R16, R3, R192, 0x1, P1 ;  /* 0x000000031005b211 */ /* 0x000fc600008f0cc0 */
[----:B------:R0:W-:Y:S04]  /*bff0*/  @!P2 ST.E.128 desc[UR52][R6.64], RZ ;  /* 0x000000ff0600a985 */ /* 0x0001e8000c101d34 */
[----:B------:R0:W-:Y:S02]  /*c000*/  @!P3 ST.E.128 desc[UR52][R4.64], RZ ;  /* 0x000000ff0400b985 */ /* 0x0001e4000c101d34 */
.L_x_225:
[----:B------:R-:W-:Y:S05]  /*c010*/  BSYNC B0 ;  /* 0x0000000000007941 */ /* 0x000fea0003800000 */
.L_x_216:
[----:B------:R-:W-:Y:S02]  /*c020*/  ULDC UR4, c[0x0][0xc3c] ;  /* 0x00030f0000047ab9 */ /* 0x000fe40000000800 */
[----:B------:R-:W-:-:S13]  /*c030*/  ISETP.GE.AND P0, PT, R51, UR4, PT ;  /* 0x0000000433007c0c */ /* 0x000fda000bf06270 */
[----:B------:R-:W-:Y:S05]  /*c040*/  @!P0 BRA `(.L_x_235) ;  /* 0xffffff4c00448947 */ /* 0x000fea000383ffff */
[----:B------:R-:W-:Y:S05]  /*c050*/  EXIT ;  /* 0x000000000000794d */ /* 0x000fea0003800000 */
.L_x_188:
[----:B------:R-:W-:-:S08]  /*c060*/  NOP ;  /* 0x0000000000007918 */ /* 0x000fd00000000000 */
[----:B------:R-:W0:-:S00]  /*c070*/  USETMAXREG.DEALLOC.CTAPOOL 0x28 ;  /* 0x00000028000079c8 */ /* 0x000e0000080e0500 */
[----:B0-----:R-:W-:Y:S02]  /*c080*/  LOP3.LUT R0, R0, 0x3, RZ, 0xc0, !PT ;  /* 0x0000000300007812 */ /* 0x001fe400078ec0ff */
[----:B------:R-:W-:-:S04]  /*c090*/  LOP3.LUT R23, R23, 0xfffffdff, RZ, 0xc0, !PT ;  /* 0xfffffdff17177812 */ /* 0x000fc800078ec0ff */
[----:B------:R-:W0:Y:S02]  /*c0a0*/  SHFL.IDX PT, R0, R0, RZ, 0x1f ;  /* 0x00001fff00007589 */ /* 0x000e2400000e0000 */
[----:B0-----:R-:W-:-:S13]  /*c0b0*/  ISETP.NE.AND P0, PT, R0, RZ, PT ;  /* 0x000000ff0000720c */ /* 0x001fda0003f05270 */
[----:B------:R-:W-:Y:S01]  /*c0c0*/  @P0 BAR.SYNC.DEFER_BLOCKING 0x5, 0x180 ;  /* 0x0146000000000b1d */ /* 0x000fe20000010000 */
[----:B------:R-:W-:Y:S02]  /*c0d0*/  @P0 MOV R3, 0x400 ;  /* 0x0000040000030802 */ /* 0x000fe40000000f00 */
[----:B------:R-:W-:Y:S02]  /*c0e0*/  @P0 LOP3.LUT R23, R23, 0x200, RZ, 0xfc, !PT ;  /* 0x0000020017170812 */ /* 0x000fe400078efcff */
[----:B------:R-:W-:-:S05]  /*c0f0*/  @P0 LEA R2, R2, R3, 0x18 ;  /* 0x0000000302020211 */ /* 0x000fca00078ec0ff */
[----:B------:R-:W0:Y:S02]  /*c100*/  @P0 LDS.128 R16, [R2+0x298d0] ;  /* 0x0298d00002100984 */ /* 0x000e240000000c00 */
[----:B0-----:R-:W-:Y:S01]  /*c110*/  @P0 R2UR UR40, R19 ;  /* 0x00000000132802ca */ /* 0x001fe200000e0000 */
[----:B------:R-:W-:Y:S06]  /*c120*/  @P0 BAR.ARV 0x4, 0x180 ;  /* 0x0106000000000b1d */ /* 0x000fec0000002000 */
[----:B------:R-:W-:Y:S08]  /*c130*/  @P0 BRA `(.L_x_236) ;  /* 0x00000008000c0947 */ /* 0x000ff00003800000 */
[----:B------:R-:W0:Y:S01]  /*c140*/  S2R R4, SR_TID.X ;  /* 0x0000000000047919 */ /* 0x000e220000002100 */
[----:B------:R-:W-:Y:S01]  /*c150*/  ULDC UR4, c[0x0][0xc3c] ;  /* 0x00030f0000047ab9 */ /* 0x000fe20000000800 */
[----:B------:R-:W-:Y:S01]  /*c160*/  IMAD.MOV.U32 R0, RZ, RZ, RZ ;  /* 0x000000ffff007224 */ /* 0x000fe200078e00ff */
[----:B------:R-:W1:Y:S01]  /*c170*/  LDC R11, c[0x0][0xc38] ;  /* 0x00030e00ff0b7b82 */ /* 0x000e620000000800 */
[----:B0-----:R-:W-:-:S04]  /*c180*/  LOP3.LUT R5, R4, 0x1f, RZ, 0xc0, !PT ;  /* 0x0000001f04057812 */ /* 0x001fc800078ec0ff */
[----:B------:R-:W-:-:S04]  /*c190*/  ISETP.NE.AND P0, PT, R5, 0x1f, PT ;  /* 0x0000001f0500780c */ /* 0x000fc80003f05270 */
[----:B------:R-:W-:-:S13]  /*c1a0*/  ISETP.GE.OR P1, PT, R5, UR4, !P0 ;  /* 0x0000000405007c0c */ /* 0x000fda000c726670 */
[----:B------:R-:W0:Y:S02]  /*c1b0*/  @!P1 LDC.64 R2, c[0x0][0xc80] ;  /* 0x00032000ff029b82 */ /* 0x000e240000000a00 */
[----:B0-----:R-:W-:-:S05]  /*c1c0*/  @!P1 IMAD.WIDE.U32 R2, R5, 0x4, R2 ;  /* 0x0000000405029825 */ /* 0x001fca00078e0002 */
[----:B------:R-:W2:Y:S01]  /*c1d0*/  @!P1 LDG.E R0, desc[UR52][R2.64] ;  /* 0x0000003402009981 */ /* 0x000ea2000c1e1900 */
[C---:B------:R-:W-:Y:S01]  /*c1e0*/  ISETP.NE.AND P1, PT, R5.reuse, RZ, PT ;  /* 0x000000ff0500720c */ /* 0x040fe20003f25270 */
[----:B------:R-:W-:Y:S01]  /*c1f0*/  UMOV UR4, URZ ;  /* 0x0000003f00047c82 */ /* 0x000fe20008000000 */
[C---:B------:R-:W-:Y:S01]  /*c200*/  ISETP.GE.U32.AND P2, PT, R5.reuse, 0x2, PT ;  /* 0x000000020500780c */ /* 0x040fe20003f46070 */
[----:B------:R-:W-:Y:S01]  /*c210*/  IMAD.MOV.U32 R16, RZ, RZ, RZ ;  /* 0x000000ffff107224 */ /* 0x000fe200078e00ff */
[C---:B------:R-:W-:Y:S02]  /*c220*/  ISETP.GE.U32.AND P3, PT, R5.reuse, 0x4, PT ;  /* 0x000000040500780c */ /* 0x040fe40003f66070 */
[C---:B------:R-:W-:Y:S02]  /*c230*/  ISETP.GE.U32.AND P4, PT, R5.reuse, 0x8, PT ;  /* 0x000000080500780c */ /* 0x040fe40003f86070 */
[----:B------:R-:W-:Y:S01]  /*c240*/  ISETP.GE.U32.AND P5, PT, R5, 0x10, PT ;  /* 0x000000100500780c */ /* 0x000fe20003fa6070 */
[----:B--2---:R-:W0:Y:S02]  /*c250*/  SHFL.UP PT, R4, R0, 0x1, RZ ;  /* 0x0420000000047989 */ /* 0x004e2400000e00ff */
[----:B0-----:R-:W-:-:S05]  /*c260*/  SEL R7, R4, RZ, P1 ;  /* 0x000000ff04077207 */ /* 0x001fca0000800000 */
[----:B------:R-:W-:-:S05]  /*c270*/  IMAD.IADD R7, R0, 0x1, R7 ;  /* 0x0000000100077824 */ /* 0x000fca00078e0207 */
[----:B------:R-:W0:Y:S02]  /*c280*/  SHFL.UP PT, R4, R7, 0x2, RZ ;  /* 0x0440000007047989 */ /* 0x000e2400000e00ff */
[----:B0-----:R-:W-:-:S04]  /*c290*/  SEL R4, R4, RZ, P2 ;  /* 0x000000ff04047207 */ /* 0x001fc80001000000 */
[----:B------:R-:W-:-:S05]  /*c2a0*/  IADD3 R4, R7, R4, RZ ;  /* 0x0000000407047210 */ /* 0x000fca0007ffe0ff */
[----:B------:R-:W0:Y:S02]  /*c2b0*/  SHFL.UP PT, R6, R4, 0x4, RZ ;  /* 0x0480000004067989 */ /* 0x000e2400000e00ff */
[----:B0-----:R-:W-:-:S05]  /*c2c0*/  SEL R3, R6, RZ, P3 ;  /* 0x000000ff06037207 */ /* 0x001fca0001800000 */
[----:B------:R-:W-:-:S05]  /*c2d0*/  IMAD.IADD R3, R4, 0x1, R3 ;  /* 0x0000000104037824 */ /* 0x000fca00078e0203 */
[----:B------:R-:W0:Y:S02]  /*c2e0*/  SHFL.UP PT, R2, R3, 0x8, RZ ;  /* 0x0500000003027989 */ /* 0x000e2400000e00ff */
[----:B0-----:R-:W-:-:S05]  /*c2f0*/  SEL R2, R2, RZ, P4 ;  /* 0x000000ff02027207 */ /* 0x001fca0002000000 */
[----:B------:R-:W-:-:S05]  /*c300*/  IMAD.IADD R2, R3, 0x1, R2 ;  /* 0x0000000103027824 */ /* 0x000fca00078e0202 */
[----:B------:R-:W0:Y:S02]  /*c310*/  SHFL.UP PT, R6, R2, 0x10, RZ ;  /* 0x0600000002067989 */ /* 0x000e2400000e00ff */
[----:B0-----:R-:W-:-:S05]  /*c320*/  SEL R7, R6, RZ, P5 ;  /* 0x000000ff06077207 */ /* 0x001fca0002800000 */
[----:B------:R-:W-:Y:S02]  /*c330*/  IMAD.IADD R6, R2, 0x1, R7 ;  /* 0x0000000102067824 */ /* 0x000fe400078e0207 */
[----:B------:R-:W0:Y:S03]  /*c340*/  S2R R7, SR_CTAID.X ;  /* 0x0000000000077919 */ /* 0x000e260000002500 */
[----:B------:R-:W1:Y:S02]  /*c350*/  SHFL.IDX PT, R4, R6, 0x1f, 0x1f ;  /* 0x03e01f0006047f89 */ /* 0x000e6400000e0000 */
[----:B-1----:R-:W-:-:S04]  /*c360*/  IMAD R4, R4, R11, RZ ;  /* 0x0000000b04047224 */ /* 0x002fc800078e02ff */
[----:B------:R-:W-:Y:S01]  /*c370*/  IMAD.MOV.U32 R3, RZ, RZ, R4 ;  /* 0x000000ffff037224 */ /* 0x000fe200078e0004 */
[----:B0-----:R-:W-:-:S13]  /*c380*/  ISETP.GT.AND P6, PT, R4, R7, PT ;  /* 0x000000070400720c */ /* 0x001fda0003fc4270 */
[----:B------:R-:W-:Y:S05]  /*c390*/  @P6 BRA `(.L_x_237) ;  /* 0x0000000000946947 */ /* 0x000fea0003800000 */
[----:B------:R-:W-:Y:S01]  /*c3a0*/  IMAD.MOV.U32 R4, RZ, RZ, R3 ;  /* 0x000000ffff047224 */ /* 0x000fe200078e0003 */
[----:B------:R-:W-:Y:S01]  /*c3b0*/  UMOV UR4, URZ ;  /* 0x0000003f00047c82 */ /* 0x000fe20008000000 */
[----:B------:R-:W-:-:S05]  /*c3c0*/  ULDC UR5, c[0x0][0xc3c] ;  /* 0x00030f0000057ab9 */ /* 0x000fca0000000800 */
.L_x_241:
[----:B------:R-:W-:-:S04]  /*c3d0*/  UIADD3 UR4, UR4, 0x1f, URZ ;  /* 0x0000001f04047890 */ /* 0x000fc8000fffe03f */
[----:B------:R-:W-:-:S06]  /*c3e0*/  UISETP.GE.AND UP0, UPT, UR4, UR5, UPT ;  /* 0x000000050400728c */ /* 0x000fcc000bf06270 */
[----:B------:R-:W-:-:S13]  /*c3f0*/  PLOP3.LUT P6, PT, PT, PT, UP0, 0x40, 0x0 ;  /* 0x000000000000781c */ /* 0x000fda0003fce808 */
[----:B------:R-:W-:Y:S05]  /*c400*/  @!P6 BRA `(.L_x_238) ;  /* 0x00000004002ce947 */ /* 0x000fea0003800000 */
[----:B------:R-:W-:Y:S01]  /*c410*/  VIADD R9, R5, UR4 ;  /* 0x0000000405097c36 */ /* 0x000fe20008000000 */
[----:B------:R-:W-:Y:S01]  /*c420*/  BSSY B0, `(.L_x_239) ;  /* 0x0000007000007945 */ /* 0x000fe20003800000 */
[----:B------:R-:W-:-:S03]  /*c430*/  IMAD.MOV.U32 R0, RZ, RZ, RZ ;  /* 0x000000ffff007224 */ /* 0x000fc600078e00ff */
[----:B------:R-:W-:-:S13]  /*c440*/  ISETP.GE.OR P6, PT, R9, UR5, !P0 ;  /* 0x0000000509007c0c */ /* 0x000fda000c7c6670 */
[----:B------:R-:W-:Y:S05]  /*c450*/  @P6 BRA `(.L_x_240) ;  /* 0x00000000000c6947 */ /* 0x000fea0003800000 */
[----:B------:R-:W0:Y:S02]  /*c460*/  LDC.64 R2, c[0x0][0xc80] ;  /* 0x00032000ff027b82 */ /* 0x000e240000000a00 */
[----:B0-----:R-:W-:-:S05]  /*c470*/  IMAD.WIDE R2, R9, 0x4, R2 ;  /* 0x0000000409027825 */ /* 0x001fca00078e0202 */
[----:B------:R0:W5:Y:S02]  /*c480*/  LDG.E R0, desc[UR52][R2.64] ;  /* 0x0000003402007981 */ /* 0x000164000c1e1900 */
.L_x_240:
[----:B------:R-:W-:Y:S05]  /*c490*/  BSYNC B0 ;  /* 0x0000000000007941 */ /* 0x000fea0003800000 */
.L_x_239:
[----:B0----5:R-:W0:Y:S02]  /*c4a0*/  SHFL.UP PT, R2, R0, 0x1, RZ ;  /* 0x0420000000027989 */ /* 0x021e2400000e00ff */
        /* <DEDUP_REMOVED lines=14> */
[----:B------:R-:W0:Y:S03]  /*c590*/  LDC R11, c[0x0][0xc38] ;  /* 0x00030e00ff0b7b82 */ /* 0x000e260000000800 */
[----:B------:R-:W0:Y:S02]  /*c5a0*/  SHFL.IDX PT, R3, R6, 0x1f, 0x1f ;  /* 0x03e01f0006037f89 */ /* 0x000e2400000e0000 */
[----:B0-----:R-:W-:-:S04]  /*c5b0*/  IMAD R3, R3, R11, RZ ;  /* 0x0000000b03037224 */ /* 0x001fc800078e02ff */
[----:B------:R-:W-:-:S05]  /*c5c0*/  IMAD.IADD R4, R3, 0x1, R4 ;  /* 0x0000000103047824 */ /* 0x000fca00078e0204 */
[----:B------:R-:W-:-:S13]  /*c5d0*/  ISETP.GT.AND P6, PT, R4, R7, PT ;  /* 0x000000070400720c */ /* 0x000fda0003fc4270 */
[----:B------:R-:W-:Y:S05]  /*c5e0*/  @!P6 BRA `(.L_x_241) ;  /* 0xfffffffc0078e947 */ /* 0x000fea000383ffff */
.L_x_237:
[----:B------:R-:W-:-:S04]  /*c5f0*/  IMAD.IADD R8, R4, 0x1, -R3 ;  /* 0x0000000104087824 */ /* 0x000fc800078e0a03 */
[----:B------:R-:W-:-:S05]  /*c600*/  IMAD R2, R6, R11, R8 ;  /* 0x0000000b06027224 */ /* 0x000fca00078e0208 */
[----:B------:R-:W-:-:S13]  /*c610*/  ISETP.GT.AND P0, PT, R2, R7, PT ;  /* 0x000000070200720c */ /* 0x000fda0003f04270 */
[----:B------:R-:W-:Y:S02]  /*c620*/  VOTEU.ANY UR5, UPT, !P0 ;  /* 0x0000000000057886 */ /* 0x000fe400040e0100 */
[----:B------:R-:W-:Y:S02]  /*c630*/  UPOPC UR40, UR5 ;  /* 0x00000005002872bf */ /* 0x000fe40008000000 */
[----:B------:R-:W-:-:S04]  /*c640*/  ISETP.NE.AND P0, PT, RZ, UR5, PT ;  /* 0x00000005ff007c0c */ /* 0x000fc8000bf05270 */
[----:B------:R-:W-:-:S05]  /*c650*/  IMAD.U32 R13, RZ, RZ, UR40 ;  /* 0x00000028ff0d7e24 */ /* 0x000fca000f8e00ff */
[----:B------:R-:W0:Y:S02]  /*c660*/  SHFL.IDX PT, R10, R0, R13, 0x1f ;  /* 0x00001f0d000a7589 */ /* 0x000e2400000e0000 */
[----:B0-----:R-:W-:-:S04]  /*c670*/  IABS R9, R10 ;  /* 0x0000000a00097213 */ /* 0x001fc80000000000 */
[----:B------:R-:W0:Y:S08]  /*c680*/  I2F.RP R4, R9 ;  /* 0x0000000900047306 */ /* 0x000e300000209400 */
[----:B0-----:R-:W0:Y:S02]  /*c690*/  MUFU.RCP R4, R4 ;  /* 0x0000000400047308 */ /* 0x001e240000001000 */
[----:B0-----:R-:W-:-:S06]  /*c6a0*/  VIADD R2, R4, 0xffffffe ;  /* 0x0ffffffe04027836 */ /* 0x001fcc0000000000 */
[----:B------:R0:W1:Y:S01]  /*c6b0*/  F2I.FTZ.U32.TRUNC.NTZ R3, R2 ;  /* 0x0000000200037305 */ /* 0x000062000021f000 */
[----:B------:R-:W-:Y:S05]  /*c6c0*/  @!P0 BRA `(.L_x_242) ;  /* 0x00000000000c8947 */ /* 0x000fea0003800000 */
[----:B------:R-:W-:-:S06]  /*c6d0*/  UIADD3 UR5, UR40, -0x1, URZ ;  /* 0xffffffff28057890 */ /* 0x000fcc000fffe03f */
[----:B------:R-:W-:-:S05]  /*c6e0*/  IMAD.U32 R13, RZ, RZ, UR5 ;  /* 0x00000005ff0d7e24 */ /* 0x000fca000f8e00ff */
[----:B------:R2:W3:Y:S02]  /*c6f0*/  SHFL.IDX PT, R16, R6, R13, 0x1f ;  /* 0x00001f0d06107589 */ /* 0x0004e400000e0000 */
.L_x_242:
[----:B---3--:R-:W-:Y:S01]  /*c700*/  IMAD R16, R16, R11, R8 ;  /* 0x0000000b10107224 */ /* 0x008fe200078e0208 */
[----:B0-----:R-:W-:Y:S01]  /*c710*/  IABS R2, R10 ;  /* 0x0000000a00027213 */ /* 0x001fe20000000000 */
[----:B-1----:R-:W-:Y:S01]  /*c720*/  IMAD.MOV R0, RZ, RZ, -R3 ;  /* 0x000000ffff007224 */ /* 0x002fe200078e0a03 */
[----:B------:R-:W-:Y:S02]  /*c730*/  UIADD3 UR40, UR40, UR4, URZ ;  /* 0x0000000428287290 */ /* 0x000fe4000fffe03f */
[----:B------:R-:W-:Y:S01]  /*c740*/  IADD3 R11, -R16, R7, RZ ;  /* 0x00000007100b7210 */ /* 0x000fe20007ffe1ff */
[----:B------:R-:W-:Y:S02]  /*c750*/  IMAD.MOV R4, RZ, RZ, -R2 ;  /* 0x000000ffff047224 */ /* 0x000fe400078e0a02 */
[----:B------:R-:W-:Y:S01]  /*c760*/  IMAD R7, R0, R9, RZ ;  /* 0x0000000900077224 */ /* 0x000fe200078e02ff */
[----:B------:R-:W-:Y:S01]  /*c770*/  IABS R0, R11 ;  /* 0x0000000b00007213 */ /* 0x000fe20000000000 */
[----:B------:R-:W-:-:S04]  /*c780*/  IMAD.MOV.U32 R2, RZ, RZ, RZ ;  /* 0x000000ffff027224 */ /* 0x000fc800078e00ff */
[----:B------:R-:W-:-:S04]  /*c790*/  IMAD.HI.U32 R2, R3, R7, R2 ;  /* 0x0000000703027227 */ /* 0x000fc800078e0002 */
[----:B------:R-:W-:Y:S02]  /*c7a0*/  IMAD.MOV.U32 R3, RZ, RZ, R0 ;  /* 0x000000ffff037224 */ /* 0x000fe400078e0000 */
[----:B------:R-:W-:Y:S02]  /*c7b0*/  IMAD.MOV.U32 R0, RZ, RZ, R4 ;  /* 0x000000ffff007224 */ /* 0x000fe400078e0004 */
[----:B------:R-:W-:-:S04]  /*c7c0*/  IMAD.HI.U32 R2, R2, R3, RZ ;  /* 0x0000000302027227 */ /* 0x000fc800078e00ff */
[----:B------:R-:W-:-:S05]  /*c7d0*/  IMAD R0, R2, R0, R3 ;  /* 0x0000000002007224 */ /* 0x000fca00078e0203 */
[----:B------:R-:W-:-:S13]  /*c7e0*/  ISETP.GT.U32.AND P1, PT, R9, R0, PT ;  /* 0x000000000900720c */ /* 0x000fda0003f24070 */
[----:B------:R-:W-:Y:S02]  /*c7f0*/  @!P1 IMAD.IADD R0, R0, 0x1, -R9 ;  /* 0x0000000100009824 */ /* 0x000fe400078e0a09 */
[----:B------:R-:W-:Y:S01]  /*c800*/  @!P1 VIADD R2, R2, 0x1 ;  /* 0x0000000102029836 */ /* 0x000fe20000000000 */
[----:B------:R-:W-:Y:S02]  /*c810*/  ISETP.NE.AND P1, PT, R10, RZ, PT ;  /* 0x000000ff0a00720c */ /* 0x000fe40003f25270 */
[----:B------:R-:W-:Y:S02]  /*c820*/  ISETP.GE.U32.AND P0, PT, R0, R9, PT ;  /* 0x000000090000720c */ /* 0x000fe40003f06070 */
[----:B------:R-:W-:-:S04]  /*c830*/  LOP3.LUT R0, R11, R10, RZ, 0x3c, !PT ;  /* 0x0000000a0b007212 */ /* 0x000fc800078e3cff */
[----:B------:R-:W-:-:S07]  /*c840*/  ISETP.GE.AND P2, PT, R0, RZ, PT ;  /* 0x000000ff0000720c */ /* 0x000fce0003f46270 */
[----:B------:R-:W-:-:S06]  /*c850*/  @P0 VIADD R2, R2, 0x1 ;  /* 0x0000000102020836 */ /* 0x000fcc0000000000 */
[----:B------:R-:W-:Y:S01]  /*c860*/  @!P2 IMAD.MOV R2, RZ, RZ, -R2 ;  /* 0x000000ffff02a224 */ /* 0x000fe200078e0a02 */
[----:B------:R-:W-:-:S04]  /*c870*/  @!P1 LOP3.LUT R2, RZ, R10, RZ, 0x33, !PT ;  /* 0x0000000aff029212 */ /* 0x000fc800078e33ff */
[----:B------:R-:W-:Y:S01]  /*c880*/  MOV R18, R2 ;  /* 0x0000000200127202 */ /* 0x000fe20000000f00 */
[----:B------:R-:W-:-:S04]  /*c890*/  IMAD.MOV R17, RZ, RZ, -R2 ;  /* 0x000000ffff117224 */ /* 0x000fc800078e0a02 */
[----:B------:R-:W-:Y:S01]  /*c8a0*/  IMAD R17, R10, R17, R11 ;  /* 0x000000110a117224 */ /* 0x000fe200078e020b */
[----:B------:R-:W-:Y:S06]  /*c8b0*/  BRA `(.L_x_243) ;  /* 0x0000000000107947 */ /* 0x000fec0003800000 */
.L_x_238:
[----:B------:R-:W-:Y:S01]  /*c8c0*/  IMAD.MOV.U32 R16, RZ, RZ, R7 ;  /* 0x000000ffff107224 */ /* 0x000fe200078e0007 */
[----:B------:R-:W-:Y:S01]  /*c8d0*/  ULDC UR40, c[0x0][0xc3c] ;  /* 0x00030f0000287ab9 */ /* 0x000fe20000000800 */
[----:B------:R-:W-:Y:S02]  /*c8e0*/  IMAD.MOV.U32 R17, RZ, RZ, RZ ;  /* 0x000000ffff117224 */ /* 0x000fe400078e00ff */
[----:B------:R-:W-:-:S07]  /*c8f0*/  IMAD.MOV.U32 R18, RZ, RZ, RZ ;  /* 0x000000ffff127224 */ /* 0x000fce00078e00ff */
.L_x_243:
[----:B------:R-:W-:Y:S01]  /*c900*/  ISETP.NE.AND P0, PT, R5, RZ, PT ;  /* 0x000000ff0500720c */ /* 0x000fe20003f05270 */
[----:B------:R-:W-:-:S12]  /*c910*/  IMAD.U32 R19, RZ, RZ, UR40 ;  /* 0x00000028ff137e24 */ /* 0x000fd8000f8e00ff */
[----:B------:R-:W0:Y:S01]  /*c920*/  @!P0 S2R R3, SR_CgaCtaId ;  /* 0x0000000000038919 */ /* 0x000e220000008800 */
[----:B------:R-:W-:-:S04]  /*c930*/  @!P0 MOV R0, 0x400 ;  /* 0x0000040000008802 */ /* 0x000fc80000000f00 */
[----:B0-----:R-:W-:-:S05]  /*c940*/  @!P0 LEA R0, R3, R0, 0x18 ;  /* 0x0000000003008211 */ /* 0x001fca00078ec0ff */
[----:B------:R0:W-:Y:S01]  /*c950*/  @!P0 STS.128 [R0+0x298d0], R16 ;  /* 0x0298d01000008388 */ /* 0x0001e20000000c00 */
[----:B------:R-:W-:Y:S06]  /*c960*/  BAR.ARV 0x5, 0x180 ;  /* 0x0146000000007b1d */ /* 0x000fec0000002000 */
.L_x_236:
[----:B------:R-:W-:Y:S01]  /*c970*/  ULDC UR4, c[0x0][0xc3c] ;  /* 0x00030f0000047ab9 */ /* 0x000fe20000000800 */
[----:B------:R1:W-:Y:S01]  /*c980*/  STL [R1+0x1c], RZ ;  /* 0x00001cff01007387 */ /* 0x0003e20000100800 */
[----:B------:R-:W-:Y:S01]  /*c990*/  UISETP.GE.AND UP0, UPT, UR40, UR4, UPT ;  /* 0x000000042800728c */ /* 0x000fe2000bf06270 */
[----:B------:R-:W-:Y:S02]  /*c9a0*/  IMAD.MOV.U32 R33, RZ, RZ, 0x1 ;  /* 0x00000001ff217424 */ /* 0x000fe400078e00ff */
[----:B------:R-:W-:-:S03]  /*c9b0*/  IMAD.MOV.U32 R28, RZ, RZ, RZ ;  /* 0x000000ffff1c7224 */ /* 0x000fc600078e00ff */
[----:B------:R-:W-:-:S13]  /*c9c0*/  PLOP3.LUT P0, PT, PT, PT, UP0, 0x80, 0x0 ;  /* 0x000000000000781c */ /* 0x000fda0003f0f008 */
[----:B-1----:R-:W-:Y:S05]  /*c9d0*/  @P0 BRA `(.L_x_244) ;  /* 0x0000005400e00947 */ /* 0x002fea0003800000 */
[----:B------:R-:W1:Y:S01]  /*c9e0*/  S2R R14, SR_TID.X ;  /* 0x00000000000e7919 */ /* 0x000e620000002100 */
[----:B------:R-:W3:Y:S01]  /*c9f0*/  S2UR UR4, SR_CgaCtaId ;  /* 0x00000000000479c3 */ /* 0x000ee20000008800 */
[----:B------:R-:W-:Y:S01]  /*ca00*/  MOV R22, 0x400 ;  /* 0x0000040000167802 */ /* 0x000fe20000000f00 */
[----:B------:R-:W-:Y:S01]  /*ca10*/  IMAD.MOV.U32 R36, RZ, RZ, 0x40 ;  /* 0x00000040ff247424 */ /* 0x000fe200078e00ff */
[----:B------:R-:W-:Y:S01]  /*ca20*/  ULOP3.LUT UR46, UR36, 0x2, URZ, 0xfc, !UPT ;  /* 0x00000002242e7892 */ /* 0x000fe2000f8efc3f */
[----:B------:R-:W-:Y:S01]  /*ca30*/  IMAD.MOV.U32 R33, RZ, RZ, 0x1 ;  /* 0x00000001ff217424 */ /* 0x000fe200078e00ff */
[----:B------:R-:W-:Y:S01]  /*ca40*/  ULOP3.LUT UR48, UR36, 0x1, URZ, 0xfc, !UPT ;  /* 0x0000000124307892 */ /* 0x000fe2000f8efc3f */
[----:B------:R-:W-:Y:S01]  /*ca50*/  IMAD.MOV.U32 R28, RZ, RZ, RZ ;  /* 0x000000ffff1c7224 */ /* 0x000fe200078e00ff */
[----:B------:R-:W-:Y:S01]  /*ca60*/  ULDC UR49, c[0x0][0xc] ;  /* 0x0000030000317ab9 */ /* 0x000fe20000000800 */
[C---:B-1----:R-:W-:Y:S01]  /*ca70*/  IMAD.SHL.U32 R4, R14.reuse, 0x10, RZ ;  /* 0x000000100e047824 */ /* 0x042fe200078e00ff */
[C---:B--2---:R-:W-:Y:S01]  /*ca80*/  LOP3.LUT R13, R14.reuse, 0x7f, RZ, 0xc0, !PT ;  /* 0x0000007f0e0d7812 */ /* 0x044fe200078ec0ff */
[C---:B------:R-:W-:Y:S01]  /*ca90*/  IMAD.SHL.U32 R3, R14.reuse, 0x2, RZ ;  /* 0x000000020e037824 */ /* 0x040fe200078e00ff */
[C---:B------:R-:W-:Y:S01]  /*caa0*/  R2P PR, R14.reuse, 0x14 ;  /* 0x000000140e007804 */ /* 0x040fe20000000000 */
[----:B------:R-:W-:Y:S01]  /*cab0*/  IMAD.SHL.U32 R11, R14, 0x4, RZ ;  /* 0x000000040e0b7824 */ /* 0x000fe200078e00ff */
[----:B0-----:R-:W-:-:S02]  /*cac0*/  LOP3.LUT R0, R4, 0x1b0, RZ, 0xc0, !PT ;  /* 0x000001b004007812 */ /* 0x001fc400078ec0ff */
[----:B------:R-:W-:Y:S02]  /*cad0*/  SHF.R.U32.HI R2, RZ, 0x5, R13 ;  /* 0x00000005ff027819 */ /* 0x000fe4000001160d */
[----:B------:R-:W-:Y:S01]  /*cae0*/  LOP3.LUT R10, R0, 0x30, R3, 0x78, !PT ;  /* 0x00000030000a7812 */ /* 0x000fe200078e7803 */
[C---:B------:R-:W-:Y:S01]  /*caf0*/  IMAD.SHL.U32 R0, R14.reuse, 0x20, RZ ;  /* 0x000000200e007824 */ /* 0x040fe200078e00ff */
[----:B------:R-:W-:Y:S01]  /*cb00*/  SHF.L.U32 R3, R14, 0x7, RZ ;  /* 0x000000070e037819 */ /* 0x000fe200000006ff */
[----:B------:R-:W-:Y:S01]  /*cb10*/  IMAD.SHL.U32 R7, R2, 0x200, RZ ;  /* 0x0000020002077824 */ /* 0x000fe200078e00ff */
[----:B------:R-:W-:Y:S02]  /*cb20*/  LOP3.LUT R37, R4, 0x30, RZ, 0xc0, !PT ;  /* 0x0000003004257812 */ /* 0x000fe400078ec0ff */
[----:B------:R-:W-:Y:S02]  /*cb30*/  LOP3.LUT R5, R3, 0x380, RZ, 0xc0, !PT ;  /* 0x0000038003057812 */ /* 0x000fe400078ec0ff */
[----:B------:R-:W-:-:S02]  /*cb40*/  LOP3.LUT R6, R0, 0x80, RZ, 0xc0, !PT ;  /* 0x0000008000067812 */ /* 0x000fc400078ec0ff */
[----:B------:R-:W-:Y:S01]  /*cb50*/  LOP3.LUT R9, R0, 0x380, RZ, 0xc0, !PT ;  /* 0x0000038000097812 */ /* 0x000fe200078ec0ff */
[----:B------:R-:W-:Y:S01]  /*cb60*/  IMAD R5, R2, 0x10, R5 ;  /* 0x0000001002057824 */ /* 0x000fe200078e0205 */
[----:B------:R-:W-:Y:S01]  /*cb70*/  LOP3.LUT R6, R6, 0x10, R14, 0xf8, !PT ;  /* 0x0000001006067812 */ /* 0x000fe200078ef80e */
[----:B------:R-:W-:Y:S01]  /*cb80*/  IMAD.SHL.U32 R2, R2, 0x400, RZ ;  /* 0x0000040002027824 */ /* 0x000fe200078e00ff */
[----:B------:R-:W-:Y:S02]  /*cb90*/  LOP3.LUT R35, R9, 0x30, R4, 0xf8, !PT ;  /* 0x0000003009237812 */ /* 0x000fe400078ef804 */
[----:B------:R-:W-:Y:S02]  /*cba0*/  LOP3.LUT R9, R7, 0x60, R0, 0xf8, !PT ;  /* 0x0000006007097812 */ /* 0x000fe400078ef800 */
[----:B------:R-:W-:Y:S02]  /*cbb0*/  LOP3.LUT R8, R6, 0x10, R11, 0x78, !PT ;  /* 0x0000001006087812 */ /* 0x000fe400078e780b */
[----:B------:R-:W-:-:S02]  /*cbc0*/  LOP3.LUT R6, R5, 0x70, R4, 0x78, !PT ;  /* 0x0000007005067812 */ /* 0x000fc400078e7804 */
[----:B------:R-:W-:Y:S02]  /*cbd0*/  LOP3.LUT R7, R7, 0x40, R4, 0xf8, !PT ;  /* 0x0000004007077812 */ /* 0x000fe400078ef804 */
[----:B------:R-:W-:Y:S02]  /*cbe0*/  LOP3.LUT R9, R9, 0x100, R0, 0xf8, !PT ;  /* 0x0000010009097812 */ /* 0x000fe400078ef800 */
[----:B------:R-:W-:Y:S02]  /*cbf0*/  LOP3.LUT R5, R6, 0xc00, R3, 0xf8, !PT ;  /* 0x00000c0006057812 */ /* 0x000fe400078ef803 */
[----:B------:R-:W-:Y:S02]  /*cc00*/  LOP3.LUT R12, R7, R10, RZ, 0xfc, !PT ;  /* 0x0000000a070c7212 */ /* 0x000fe400078efcff */
[----:B------:R-:W-:Y:S01]  /*cc10*/  LOP3.LUT R3, R9, R8, RZ, 0xfc, !PT ;  /* 0x0000000809037212 */ /* 0x000fe200078efcff */
[----:B------:R0:W-:Y:S01]  /*cc20*/  STL [R1+0x10], R5 ;  /* 0x0000100501007387 */ /* 0x0001e20000100800 */
[----:B------:R-:W-:-:S02]  /*cc30*/  SHF.R.U32.HI R4, RZ, 0x2, R13 ;  /* 0x00000002ff047819 */ /* 0x000fc4000001160d */
[----:B------:R-:W-:Y:S01]  /*cc40*/  LOP3.LUT R35, R35, 0x70, R11, 0x78, !PT ;  /* 0x0000007023237812 */ /* 0x000fe200078e780b */
[----:B------:R-:W-:Y:S01]  /*cc50*/  STL [R1+0x8], R12 ;  /* 0x0000080c01007387 */ /* 0x000fe20000100800 */
[----:B------:R-:W-:Y:S02]  /*cc60*/  LOP3.LUT R0, R4, 0x60, R0, 0xf8, !PT ;  /* 0x0000006004007812 */ /* 0x000fe400078ef800 */
[----:B------:R-:W-:Y:S01]  /*cc70*/  LOP3.LUT R4, R37, 0x40, RZ, 0xfc, !PT ;  /* 0x0000004025047812 */ /* 0x000fe200078efcff */
[----:B------:R3:W-:Y:S01]  /*cc80*/  STL [R1+0xc], R3 ;  /* 0x00000c0301007387 */ /* 0x0007e20000100800 */
[----:B------:R-:W-:Y:S02]  /*cc90*/  LOP3.LUT R2, R0, 0x80, RZ, 0xfc, !PT ;  /* 0x0000008000027812 */ /* 0x000fe400078efcff */
[C---:B0-----:R-:W-:Y:S02]  /*cca0*/  SEL R5, R36.reuse, 0xffffffc0, !P2 ;  /* 0xffffffc024057807 */ /* 0x041fe40005000000 */
[----:B------:R-:W-:-:S03]  /*ccb0*/  SEL R36, R36, 0xffffffc0, !P4 ;  /* 0xffffffc024247807 */ /* 0x000fc60006000000 */
[----:B------:R-:W-:Y:S01]  /*ccc0*/  STL [R1+0x14], R5 ;  /* 0x0000140501007387 */ /* 0x000fe20000100800 */
[----:B---3--:R-:W-:-:S05]  /*ccd0*/  IMAD.U32 R3, RZ, RZ, UR4 ;  /* 0x00000004ff037e24 */ /* 0x008fca000f8e00ff */
[----:B------:R-:W-:Y:S01]  /*cce0*/  LEA R22, R3, R22, 0x18 ;  /* 0x0000001603167211 */ /* 0x000fe200078ec0ff */
[----:B------:R0:W-:Y:S04]  /*ccf0*/  STL [R1+0x4], R3 ;  /* 0x0000040301007387 */ /* 0x0001e80000100800 */
[----:B------:R-:W-:Y:S01]  /*cd00*/  IMAD.IADD R0, R22, 0x1, R12 ;  /* 0x0000000116007824 */ /* 0x000fe200078e020c */
[----:B------:R1:W-:Y:S04]  /*cd10*/  STL [R1+0x1c], RZ ;  /* 0x00001cff01007387 */ /* 0x0003e80000100800 */
[----:B------:R1:W-:Y:S01]  /*cd20*/  STL [R1+0x18], R0 ;  /* 0x0000180001007387 */ /* 0x0003e20000100800 */
[----:B0-----:R-:W-:-:S07]  /*cd30*/  LOP3.LUT R3, R37, 0x80, RZ, 0xfc, !PT ;  /* 0x0000008025037812 */ /* 0x001fce00078efcff */
.L_x_321:
[----:B------:R-:W-:Y:S01]  /*cd40*/  ULDC.64 UR4, c[0x0][0xc88] ;  /* 0x0003220000047ab9 */ /* 0x000fe20000000a00 */
[----:B------:R-:W-:Y:S01]  /*cd50*/  ULDC.64 UR6, c[0x0][0xa18] ;  /* 0x0002860000067ab9 */ /* 0x000fe20000000a00 */
[----:B------:R-:W-:Y:S01]  /*cd60*/  UIMAD.WIDE UR4, UR40, 0x4, UR4 ;  /* 0x00000004280478a5 */ /* 0x000fe2000f8e0204 */
[----:B------:R-:W-:-:S05]  /*cd70*/  ULDC.64 UR8, c[0x0][0xa00] ;  /* 0x0002800000087ab9 */ /* 0x000fca0000000a00 */
[----:B0-----:R-:W-:Y:S01]  /*cd80*/  MOV R2, UR4 ;  /* 0x0000000400027c02 */ /* 0x001fe20008000f00 */
[----:B------:R-:W-:Y:S01]  /*cd90*/  IMAD.U32 R3, RZ, RZ, UR5 ;  /* 0x00000005ff037e24 */ /* 0x000fe2000f8e00ff */
[----:B------:R-:W-:-:S04]  /*cda0*/  ULDC.64 UR4, c[0x0][0xa28] ;  /* 0x00028a0000047ab9 */ /* 0x000fc80000000a00 */
[----:B------:R-:W2:Y:S01]  /*cdb0*/  LDG.E R2, desc[UR52][R2.64] ;  /* 0x0000003402027981 */ /* 0x000ea2000c1e1900 */
[----:B------:R-:W-:Y:S02]  /*cdc0*/  UISETP.NE.U32.AND UP1, UPT, UR4, URZ, UPT ;  /* 0x0000003f0400728c */ /* 0x000fe4000bf25070 */
[----:B------:R-:W-:Y:S02]  /*cdd0*/  UISETP.NE.U32.AND UP0, UPT, UR6, URZ, UPT ;  /* 0x0000003f0600728c */ /* 0x000fe4000bf05070 */
[----:B------:R-:W-:Y:S02]  /*cde0*/  UISETP.NE.AND.EX UP1, UPT, UR5, URZ, UPT, UP1 ;  /* 0x0000003f0500728c */ /* 0x000fe4000bf25310 */
[----:B------:R-:W-:Y:S02]  /*cdf0*/  UISETP.NE.AND.EX UP0, UPT, UR7, URZ, UPT, UP0 ;  /* 0x0000003f0700728c */ /* 0x000fe4000bf05300 */
[----:B------:R-:W-:Y:S02]  /*ce00*/  UISETP.NE.U32.AND UP2, UPT, UR8, URZ, UPT ;  /* 0x0000003f0800728c */ /* 0x000fe4000bf45070 */
[----:B------:R-:W-:-:S02]  /*ce10*/  PLOP3.LUT P0, PT, PT, PT, UP1, 0x80, 0x0 ;  /* 0x000000000000781c */ /* 0x000fc40003f0f018 */
[----:B------:R-:W-:Y:S01]  /*ce20*/  PLOP3.LUT P1, PT, PT, PT, UP0, 0x80, 0x0 ;  /* 0x000000000000781c */ /* 0x000fe20003f2f008 */
[----:B------:R-:W-:Y:S01]  /*ce30*/  UISETP.NE.AND.EX UP5, UPT, UR9, URZ, UPT, UP2 ;  /* 0x0000003f0900728c */ /* 0x000fe2000bfa5320 */
[----:B------:R-:W-:-:S03]  /*ce40*/  IMAD.MOV.U32 R26, RZ, RZ, RZ ;  /* 0x000000ffff1a7224 */ /* 0x000fc600078e00ff */
[----:B------:R-:W-:Y:S02]  /*ce50*/  UP2UR UR47, UPR, URZ, 0x20 ;  /* 0x000000203f2f7883 */ /* 0x000fe40008000000 */
[----:B------:R-:W-:Y:S02]  /*ce60*/  PLOP3.LUT P2, PT, PT, PT, UP5, 0x80, 0x0 ;  /* 0x000000000000781c */ /* 0x000fe40003f4f058 */
[----:B--2---:R-:W-:-:S13]  /*ce70*/  R2UR UR44, R2 ;  /* 0x00000000022c72ca */ /* 0x004fda00000e0000 */
[----:B------:R-:W-:Y:S02]  /*ce80*/  USHF.R.S32.HI UR45, URZ, 0x1f, UR44 ;  /* 0x0000001f3f2d7899 */ /* 0x000fe4000801142c */
[----:B------:R-:W-:Y:S02]  /*ce90*/  @UP1 ULEA UR4, UP3, UR44, UR4, 0x2 ;  /* 0x000000042c041291 */ /* 0x000fe4000f86103f */
[----:B------:R-:W-:Y:S02]  /*cea0*/  USHF.L.U32 UR38, UR44, 0x2, URZ ;  /* 0x000000022c267899 */ /* 0x000fe4000800063f */
[----:B------:R-:W-:Y:S02]  /*ceb0*/  @UP1 ULEA.HI.X UR5, UR44, UR5, UR45, 0x2, UP3 ;  /* 0x000000052c051291 */ /* 0x000fe400098f142d */
[----:B------:R-:W-:Y:S01]  /*cec0*/  USHF.L.U64.HI UR39, UR44, 0x2, UR45 ;  /* 0x000000022c277899 */ /* 0x000fe2000801022d */
[----:B------:R-:W-:Y:S01]  /*ced0*/  IMAD.U32 R2, RZ, RZ, UR4 ;  /* 0x00000004ff027e24 */ /* 0x000fe2000f8e00ff */
[----:B------:R-:W-:-:S02]  /*cee0*/  @UP0 UIADD3 UR6, UP4, UR38, UR6, URZ ;  /* 0x0000000626060290 */ /* 0x000fc4000ff9e03f */
[----:B------:R-:W-:Y:S02]  /*cef0*/  IMAD.U32 R3, RZ, RZ, UR5 ;  /* 0x00000005ff037e24 */ /* 0x000fe4000f8e00ff */
[----:B------:R-:W-:Y:S02]  /*cf00*/  @UP0 UIADD3.X UR7, UR39, UR7, URZ, UP4, !UPT ;  /* 0x0000000727070290 */ /* 0x000fe4000a7fe43f */
[----:B------:R-:W-:Y:S01]  /*cf10*/  UIADD3 UR8, UP0, UR38, UR8, URZ ;  /* 0x0000000826087290 */ /* 0x000fe2000ff1e03f */
[----:B-1----:R0:W5:Y:S03]  /*cf20*/  @P0 LDG.E R0, desc[UR52][R2.64] ;  /* 0x0000003402000981 */ /* 0x002166000c1e1900 */
[----:B------:R-:W-:Y:S01]  /*cf30*/  UIADD3.X UR4, UR39, UR9, URZ, UP0, !UPT ;  /* 0x0000000927047290 */ /* 0x000fe200087fe43f */
[----:B0-----:R-:W-:Y:S02]  /*cf40*/  IMAD.U32 R2, RZ, RZ, UR6 ;  /* 0x00000006ff027e24 */ /* 0x001fe4000f8e00ff */
[----:B------:R-:W-:-:S05]  /*cf50*/  IMAD.U32 R3, RZ, RZ, UR7 ;  /* 0x00000007ff037e24 */ /* 0x000fca000f8e00ff */
[----:B------:R0:W2:Y:S02]  /*cf60*/  @P1 LDG.E R4, desc[UR52][R2.64] ;  /* 0x0000003402041981 */ /* 0x0000a4000c1e1900 */
[----:B0-----:R-:W-:Y:S02]  /*cf70*/  IMAD.U32 R2, RZ, RZ, UR8 ;  /* 0x00000008ff027e24 */ /* 0x001fe4000f8e00ff */
[----:B------:R-:W-:-:S05]  /*cf80*/  IMAD.U32 R3, RZ, RZ, UR4 ;  /* 0x00000004ff037e24 */ /* 0x000fca000f8e00ff */
[----:B------:R0:W5:Y:S01]  /*cf90*/  @P2 LDG.E R26, desc[UR52][R2.64] ;  /* 0x00000034021a2981 */ /* 0x000162000c1e1900 */
[----:B--2---:R-:W-:Y:S01]  /*cfa0*/  @P1 R2UR UR41, R4 ;  /* 0x00000000042912ca */ /* 0x004fe200000e0000 */
[----:B0-----:R-:W-:-:S14]  /*cfb0*/  @P1 BRA `(.L_x_245) ;  /* 0x0000000000241947 */ /* 0x001fdc0003800000 */
[----:B------:R-:W-:Y:S01]  /*cfc0*/  UISETP.NE.AND UP0, UPT, UR47, URZ, UPT ;  /* 0x0000003f2f00728c */ /* 0x000fe2000bf05270 */
[----:B------:R-:W-:-:S05]  /*cfd0*/  ULDC UR41, c[0x0][0x288] ;  /* 0x0000a20000297ab9 */ /* 0x000fca0000000800 */
[----:B------:R-:W-:-:S13]  /*cfe0*/  PLOP3.LUT P1, PT, PT, PT, UP0, 0x40, 0x0 ;  /* 0x000000000000781c */ /* 0x000fda0003f2e808 */
[----:B------:R-:W-:Y:S05]  /*cff0*/  @P1 BRA `(.L_x_245) ;  /* 0x0000000000141947 */ /* 0x000fea0003800000 */
[----:B------:R-:W2:Y:S04]  /*d000*/  LDG.E R5, desc[UR52][R2.64] ;  /* 0x0000003402057981 */ /* 0x000ea8000c1e1900 */
[----:B------:R-:W3:Y:S01]  /*d010*/  LDG.E R4, desc[UR52][R2.64+0x4] ;  /* 0x0000043402047981 */ /* 0x000ee2000c1e1900 */
[----:B--2---:R-:W-:Y:S02]  /*d020*/  R2UR UR4, R5 ;  /* 0x00000000050472ca */ /* 0x004fe400000e0000 */
[----:B---3--:R-:W-:-:S13]  /*d030*/  R2UR UR41, R4 ;  /* 0x00000000042972ca */ /* 0x008fda00000e0000 */
[----:B------:R-:W-:-:S12]  /*d040*/  UIADD3 UR41, -UR4, UR41, URZ ;  /* 0x0000002904297290 */ /* 0x000fd8000fffe13f */
.L_x_245:
[----:B------:R-:W-:Y:S01]  /*d050*/  UMOV UR37, URZ ;  /* 0x0000003f00257c82 */ /* 0x000fe20008000000 */
[----:B------:R-:W-:Y:S01]  /*d060*/  ULDC.64 UR6, c[0x0][0xa20] ;  /* 0x0002880000067ab9 */ /* 0x000fe20000000a00 */
[----:B-----5:R-:W-:Y:S01]  /*d070*/  @P0 R2UR UR37, R0 ;  /* 0x00000000002502ca */ /* 0x020fe200000e0000 */
[----:B------:R-:W-:Y:S01]  /*d080*/  ULDC.64 UR4, c[0x0][0x418] ;  /* 0x0001060000047ab9 */ /* 0x000fe20000000a00 */
[----:B------:R-:W-:Y:S01]  /*d090*/  ISETP.NE.U32.AND P0, PT, RZ, UR6, PT ;  /* 0x00000006ff007c0c */ /* 0x000fe2000bf05070 */
[----:B------:R-:W-:Y:S01]  /*d0a0*/  UISETP.NE.U32.AND UP0, UPT, UR4, URZ, UPT ;  /* 0x0000003f0400728c */ /* 0x000fe2000bf05070 */
[----:B------:R-:W-:Y:S01]  /*d0b0*/  IMAD.U32 R32, RZ, RZ, UR44 ;  /* 0x0000002cff207e24 */ /* 0x000fe2000f8e00ff */
[----:B------:R-:W-:Y:S01]  /*d0c0*/  ULDC UR42, c[0x0][0x2f0] ;  /* 0x0000bc00002a7ab9 */ /* 0x000fe20000000800 */
[----:B------:R-:W-:Y:S01]  /*d0d0*/  ISETP.NE.AND.EX P0, PT, RZ, UR7, PT, P0 ;  /* 0x00000007ff007c0c */ /* 0x000fe2000bf05300 */
[----:B------:R-:W-:Y:S01]  /*d0e0*/  UISETP.NE.AND.EX UP0, UPT, UR5, URZ, UPT, UP0 ;  /* 0x0000003f0500728c */ /* 0x000fe2000bf05300 */
[----:B------:R-:W-:-:S03]  /*d0f0*/  ULDC UR4, c[0x0][0x424] ;  /* 0x0001090000047ab9 */ /* 0x000fc60000000800 */
[----:B------:R-:W-:-:S04]  /*d100*/  USEL UR4, UR4, 0x1, UP0 ;  /* 0x0000000104047887 */ /* 0x000fc80008000000 */
[----:B------:R-:W-:-:S04]  /*d110*/  UIMAD UR42, UR4, UR42, URZ ;  /* 0x0000002a042a72a4 */ /* 0x000fc8000f8e023f */
[----:B------:R-:W-:Y:S08]  /*d120*/  @!P0 BRA `(.L_x_246) ;  /* 0x00000000001c8947 */ /* 0x000ff00003800000 */
[----:B------:R-:W-:-:S04]  /*d130*/  UIADD3 UR4, UP0, UR38, UR6, URZ ;  /* 0x0000000626047290 */ /* 0x000fc8000ff1e03f */
[----:B------:R-:W-:Y:S02]  /*d140*/  UIADD3.X UR5, UR39, UR7, URZ, UP0, !UPT ;  /* 0x0000000727057290 */ /* 0x000fe400087fe43f */
[----:B------:R-:W-:-:S04]  /*d150*/  MOV R2, UR4 ;  /* 0x0000000400027c02 */ /* 0x000fc80008000f00 */
[----:B------:R-:W-:-:S05]  /*d160*/  IMAD.U32 R3, RZ, RZ, UR5 ;  /* 0x00000005ff037e24 */ /* 0x000fca000f8e00ff */
[----:B------:R-:W2:Y:S02]  /*d170*/  LDG.E R2, desc[UR52][R2.64] ;  /* 0x0000003402027981 */ /* 0x000ea4000c1e1900 */
[----:B--2---:R-:W-:Y:S01]  /*d180*/  R2UR UR42, R2 ;  /* 0x00000000022a72ca */ /* 0x004fe200000e0000 */
[----:B------:R-:W-:-:S14]  /*d190*/  BRA `(.L_x_247) ;  /* 0x00000000002c7947 */ /* 0x000fdc0003800000 */
.L_x_246:
[----:B------:R-:W-:Y:S02]  /*d1a0*/  ULDC.64 UR4, c[0x0][0xa08] ;  /* 0x0002820000047ab9 */ /* 0x000fe40000000a00 */
[----:B------:R-:W-:-:S04]  /*d1b0*/  ISETP.NE.U32.AND P0, PT, RZ, UR4, PT ;  /* 0x00000004ff007c0c */ /* 0x000fc8000bf05070 */
[----:B------:R-:W-:-:S13]  /*d1c0*/  ISETP.NE.AND.EX P0, PT, RZ, UR5, PT, P0 ;  /* 0x00000005ff007c0c */ /* 0x000fda000bf05300 */
[----:B------:R-:W-:Y:S05]  /*d1d0*/  @!P0 BRA `(.L_x_247) ;  /* 0x00000000001c8947 */ /* 0x000fea0003800000 */
[----:B------:R-:W0:Y:S02]  /*d1e0*/  LDC.64 R2, c[0x0][0xa08] ;  /* 0x00028200ff027b82 */ /* 0x000e240000000a00 */
[----:B0-----:R-:W-:-:S05]  /*d1f0*/  IMAD.WIDE R2, R32, 0x4, R2 ;  /* 0x0000000420027825 */ /* 0x001fca00078e0202 */
[----:B------:R-:W2:Y:S04]  /*d200*/  LDG.E R4, desc[UR52][R2.64] ;  /* 0x0000003402047981 */ /* 0x000ea8000c1e1900 */
[----:B------:R-:W3:Y:S01]  /*d210*/  LDG.E R0, desc[UR52][R2.64+0x4] ;  /* 0x0000043402007981 */ /* 0x000ee2000c1e1900 */
[----:B--2---:R-:W-:Y:S02]  /*d220*/  R2UR UR42, R4 ;  /* 0x00000000042a72ca */ /* 0x004fe400000e0000 */
[----:B---3--:R-:W-:-:S13]  /*d230*/  R2UR UR4, R0 ;  /* 0x00000000000472ca */ /* 0x008fda00000e0000 */
[----:B------:R-:W-:-:S12]  /*d240*/  UIADD3 UR42, -UR42, UR4, URZ ;  /* 0x000000042a2a7290 */ /* 0x000fd8000fffe13f */
.L_x_247:
[----:B------:R-:W-:Y:S01]  /*d250*/  UIADD3 UR42, -UR37, UR42, URZ ;  /* 0x0000002a252a7290 */ /* 0x000fe2000fffe13f */
[----:B------:R-:W-:Y:S03]  /*d260*/  BSSY B7, `(.L_x_248) ;  /* 0x0000457000077945 */ /* 0x000fe60003800000 */
[----:B------:R-:W-:Y:S02]  /*d270*/  UIADD3 UR4, UR42, 0x9f, URZ ;  /* 0x0000009f2a047890 */ /* 0x000fe4000fffe03f */
[----:B------:R-:W-:Y:S02]  /*d280*/  ISETP.LT.AND P0, PT, RZ, UR42, PT ;  /* 0x0000002aff007c0c */ /* 0x000fe4000bf01270 */
[----:B------:R-:W-:-:S04]  /*d290*/  UIMAD.WIDE UR4, UR4, 0x66666667, URZ ;  /* 0x66666667040478a5 */ /* 0x000fc8000f8e023f */
[----:B------:R-:W-:-:S04]  /*d2a0*/  USHF.R.U32.HI UR43, URZ, 0x1f, UR5 ;  /* 0x0000001f3f2b7899 */ /* 0x000fc80008011605 */
[----:B------:R-:W-:-:S03]  /*d2b0*/  ULEA.HI.SX32 UR43, UR5, UR43, 0x1a ;  /* 0x0000002b052b7291 */ /* 0x000fc6000f8fd23f */
[----:B------:R-:W-:Y:S09]  /*d2c0*/  @P0 BRA `(.L_x_249) ;  /* 0x0000000000440947 */ /* 0x000ff20003800000 */
[----:B------:R-:W0:Y:S02]  /*d2d0*/  S2R R0, SR_TID.X ;  /* 0x0000000000007919 */ /* 0x000e240000002100 */
[----:B0-----:R-:W-:-:S04]  /*d2e0*/  LOP3.LUT R0, R0, 0x7f, RZ, 0xc0, !PT ;  /* 0x0000007f00007812 */ /* 0x001fc800078ec0ff */
[----:B------:R-:W-:-:S13]  /*d2f0*/  ISETP.NE.AND P0, PT, R0, RZ, PT ;  /* 0x000000ff0000720c */ /* 0x000fda0003f05270 */
[----:B------:R-:W-:Y:S05]  /*d300*/  @P0 BRA `(.L_x_250) ;  /* 0x0000004400300947 */ /* 0x000fea0003800000 */
[----:B------:R-:W0:Y:S01]  /*d310*/  S2R R5, SR_LANEID ;  /* 0x0000000000057919 */ /* 0x000e220000000000 */
[----:B------:R-:W-:Y:S01]  /*d320*/  VOTEU.ANY UR4, UPT, PT ;  /* 0x0000000000047886 */ /* 0x000fe200038e0100 */
[----:B------:R-:W1:Y:S01]  /*d330*/  LDC.64 R2, c[0x0][0xc60] ;  /* 0x00031800ff027b82 */ /* 0x000e620000000a00 */
[----:B------:R-:W0:Y:S02]  /*d340*/  FLO.U32 R0, UR4 ;  /* 0x0000000400007d00 */ /* 0x000e2400080e0000 */
[----:B0-----:R-:W-:-:S06]  /*d350*/  ISETP.EQ.U32.AND P0, PT, R0, R5, PT ;  /* 0x000000050000720c */ /* 0x001fcc0003f02070 */
[----:B------:R-:W1:Y:S07]  /*d360*/  POPC R5, UR4 ;  /* 0x0000000400057d09 */ /* 0x000e6e0008000000 */
[----:B-1----:R-:W2:Y:S01]  /*d370*/  @P0 ATOMG.E.ADD.STRONG.GPU PT, R3, desc[UR52][R2.64], R5 ;  /* 0x00000005020309a8 */ /* 0x002ea200081ee1f4 */
[----:B------:R-:W0:Y:S02]  /*d380*/  S2R R4, SR_LTMASK ;  /* 0x0000000000047919 */ /* 0x000e240000003900 */
[----:B0-----:R-:W-:-:S04]  /*d390*/  LOP3.LUT R4, R4, UR4, RZ, 0xc0, !PT ;  /* 0x0000000404047c12 */ /* 0x001fc8000f8ec0ff */
[----:B------:R-:W0:Y:S01]  /*d3a0*/  POPC R7, R4 ;  /* 0x0000000400077309 */ /* 0x000e220000000000 */
[----:B--2---:R-:W0:Y:S02]  /*d3b0*/  SHFL.IDX PT, R0, R3, R0, 0x1f ;  /* 0x00001f0003007589 */ /* 0x004e2400000e0000 */
[----:B0-----:R-:W-:Y:S01]  /*d3c0*/  IADD3 R16, R0, UR49, R7 ;  /* 0x0000003100107c10 */ /* 0x001fe2000fffe007 */
[----:B------:R-:W-:Y:S06]  /*d3d0*/  BRA `(.L_x_250) ;  /* 0x0000004000fc7947 */ /* 0x000fec0003800000 */
.L_x_249:
[----:B------:R-:W-:Y:S01]  /*d3e0*/  VIADD R0, R22, 0x1a400 ;  /* 0x0001a40016007836 */ /* 0x000fe20000000000 */
[----:B------:R-:W-:Y:S04]  /*d3f0*/  BSSY B6, `(.L_x_251) ;  /* 0x0000013000067945 */ /* 0x000fe80003800000 */
[----:B------:R-:W-:-:S13]  /*d400*/  LOP3.LUT P0, RZ, R0, 0x1bf, RZ, 0xc0, !PT ;  /* 0x000001bf00ff7812 */ /* 0x000fda000780c0ff */
[----:B------:R-:W-:Y:S05]  /*d410*/  @!P0 BRA `(.L_x_252) ;  /* 0x0000000000408947 */ /* 0x000fea0003800000 */
[----:B------:R-:W-:Y:S01]  /*d420*/  MOV R2, 0x0 ;  /* 0x0000000000027802 */ /* 0x000fe20000000f00 */
[----:B------:R-:W-:Y:S01]  /*d430*/  ULDC.64 UR6, c[0x4][0xc8] ;  /* 0x0100320000067ab9 */ /* 0x000fe20000000a00 */
[----:B------:R-:W-:Y:S01]  /*d440*/  ULDC.64 UR8, c[0x4][0xd0] ;  /* 0x0100340000087ab9 */ /* 0x000fe20000000a00 */
[----:B------:R-:W-:Y:S01]  /*d450*/  ULDC.64 UR4, c[0x4][0x8] ;  /* 0x0100020000047ab9 */ /* 0x000fe20000000a00 */
[----:B------:R-:W-:Y:S01]  /*d460*/  IMAD.U32 R4, RZ, RZ, UR6 ;  /* 0x00000006ff047e24 */ /* 0x000fe2000f8e00ff */
[----:B------:R-:W-:Y:S01]  /*d470*/  MOV R12, 0x1 ;  /* 0x00000001000c7802 */ /* 0x000fe20000000f00 */
[----:B------:R-:W0:Y:S01]  /*d480*/  LDC.64 R2, c[0x4][R2] ;  /* 0x0100000002027b82 */ /* 0x000e220000000a00 */
[----:B------:R-:W-:Y:S02]  /*d490*/  IMAD.U32 R5, RZ, RZ, UR7 ;  /* 0x00000007ff057e24 */ /* 0x000fe4000f8e00ff */
[----:B------:R-:W-:Y:S02]  /*d4a0*/  IMAD.U32 R6, RZ, RZ, UR8 ;  /* 0x00000008ff067e24 */ /* 0x000fe4000f8e00ff */
[----:B------:R-:W-:-:S02]  /*d4b0*/  IMAD.U32 R7, RZ, RZ, UR9 ;  /* 0x00000009ff077e24 */ /* 0x000fc4000f8e00ff */
[----:B------:R-:W-:Y:S02]  /*d4c0*/  IMAD.U32 R10, RZ, RZ, UR4 ;  /* 0x00000004ff0a7e24 */ /* 0x000fe4000f8e00ff */
[----:B------:R-:W-:Y:S02]  /*d4d0*/  IMAD.U32 R11, RZ, RZ, UR5 ;  /* 0x00000005ff0b7e24 */ /* 0x000fe4000f8e00ff */
[----:B------:R-:W-:Y:S02]  /*d4e0*/  IMAD.MOV.U32 R8, RZ, RZ, 0x70 ;  /* 0x00000070ff087424 */ /* 0x000fe400078e00ff */
[----:B------:R-:W-:-:S07]  /*d4f0*/  IMAD.MOV.U32 R13, RZ, RZ, RZ ;  /* 0x000000ffff0d7224 */ /* 0x000fce00078e00ff */
[----:B------:R-:W-:-:S07]  /*d500*/  LEPC R20, `(.L_x_252) ;  /* 0x000000001014794e */ /* 0x000fce0000000000 */
[----:B0-----:R-:W-:Y:S05]  /*d510*/  CALL.ABS.NOINC R2 ;  /* 0x0000000002007343 */ /* 0x001fea0003c00000 */
.L_x_252:
[----:B------:R-:W-:Y:S05]  /*d520*/  BSYNC B6 ;  /* 0x0000000000067941 */ /* 0x000fea0003800000 */
.L_x_251:
[----:B------:R-:W-:Y:S01]  /*d530*/  VIADD R0, R22, 0xa400 ;  /* 0x0000a40016007836 */ /* 0x000fe20000000000 */
[----:B------:R-:W-:Y:S01]  /*d540*/  LOP3.LUT R23, R23, 0xfffffffe, RZ, 0xc0, !PT ;  /* 0xfffffffe17177812 */ /* 0x000fe200078ec0ff */
[----:B------:R-:W-:Y:S03]  /*d550*/  BSSY B6, `(.L_x_253) ;  /* 0x0000014000067945 */ /* 0x000fe60003800000 */
        /* <DEDUP_REMOVED lines=19> */
.L_x_254:
[----:B------:R-:W-:Y:S05]  /*d690*/  BSYNC B6 ;  /* 0x0000000000067941 */ /* 0x000fea0003800000 */
.L_x_253:
        /* <DEDUP_REMOVED lines=20> */
.L_x_256:
[----:B------:R-:W-:Y:S05]  /*d7e0*/  BSYNC B6 ;  /* 0x0000000000067941 */ /* 0x000fea0003800000 */
.L_x_255:
[----:B------:R-:W-:Y:S01]  /*d7f0*/  LOP3.LUT P6, RZ, R23, 0x1, RZ, 0xc0, !PT ;  /* 0x0000000117ff7812 */ /* 0x000fe200078cc0ff */
[----:B------:R-:W-:-:S12]  /*d800*/  BSSY B6, `(.L_x_257) ;  /* 0x0000012000067945 */ /* 0x000fd80003800000 */
[----:B------:R-:W-:Y:S05]  /*d810*/  @!P6 BRA `(.L_x_258) ;  /* 0x000000000040e947 */ /* 0x000fea0003800000 */
[----:B------:R-:W-:Y:S01]  /*d820*/  MOV R2, 0x0 ;  /* 0x0000000000027802 */ /* 0x000fe20000000f00 */
[----:B------:R-:W-:Y:S01]  /*d830*/  ULDC.64 UR6, c[0x4][0xc8] ;  /* 0x0100320000067ab9 */ /* 0x000fe20000000a00 */
[----:B------:R-:W-:Y:S01]  /*d840*/  ULDC.64 UR8, c[0x4][0xd0] ;  /* 0x0100340000087ab9 */ /* 0x000fe20000000a00 */
[----:B------:R-:W-:Y:S01]  /*d850*/  ULDC.64 UR4, c[0x4][0x20] ;  /* 0x0100080000047ab9 */ /* 0x000fe20000000a00 */
[----:B------:R-:W-:Y:S01]  /*d860*/  IMAD.U32 R4, RZ, RZ, UR6 ;  /* 0x00000006ff047e24 */ /* 0x000fe2000f8e00ff */
[----:B------:R-:W-:Y:S01]  /*d870*/  MOV R13, RZ ;  /* 0x000000ff000d7202 */ /* 0x000fe20000000f00 */
[----:B------:R-:W0:Y:S01]  /*d880*/  LDC.64 R2, c[0x4][R2] ;  /* 0x0100000002027b82 */ /* 0x000e220000000a00 */
[----:B------:R-:W-:Y:S02]  /*d890*/  IMAD.U32 R5, RZ, RZ, UR7 ;  /* 0x00000007ff057e24 */ /* 0x000fe4000f8e00ff */
[----:B------:R-:W-:Y:S02]  /*d8a0*/  IMAD.U32 R6, RZ, RZ, UR8 ;  /* 0x00000008ff067e24 */ /* 0x000fe4000f8e00ff */
[----:B------:R-:W-:-:S02]  /*d8b0*/  IMAD.U32 R7, RZ, RZ, UR9 ;  /* 0x00000009ff077e24 */ /* 0x000fc4000f8e00ff */
[----:B------:R-:W-:Y:S02]  /*d8c0*/  IMAD.U32 R10, RZ, RZ, UR4 ;  /* 0x00000004ff0a7e24 */ /* 0x000fe4000f8e00ff */
[----:B------:R-:W-:Y:S02]  /*d8d0*/  IMAD.U32 R11, RZ, RZ, UR5 ;  /* 0x00000005ff0b7e24 */ /* 0x000fe4000f8e00ff */
[----:B------:R-:W-:Y:S02]  /*d8e0*/  IMAD.MOV.U32 R8, RZ, RZ, 0x70 ;  /* 0x00000070ff087424 */ /* 0x000fe400078e00ff */
[----:B------:R-:W-:-:S07]  /*d8f0*/  IMAD.MOV.U32 R12, RZ, RZ, 0x1 ;  /* 0x00000001ff0c7424 */ /* 0x000fce00078e00ff */
[----:B------:R-:W-:-:S07]  /*d900*/  LEPC R20, `(.L_x_258) ;  /* 0x000000001014794e */ /* 0x000fce0000000000 */
[----:B0-----:R-:W-:Y:S05]  /*d910*/  CALL.ABS.NOINC R2 ;  /* 0x0000000002007343 */ /* 0x001fea0003c00000 */
.L_x_258:
[----:B------:R-:W-:Y:S05]  /*d920*/  BSYNC B6 ;  /* 0x0000000000067941 */ /* 0x000fea0003800000 */
.L_x_257:
[----:B------:R-:W-:Y:S01]  /*d930*/  ULDC.64 UR4, c[0x0][0x9f8] ;  /* 0x00027e0000047ab9 */ /* 0x000fe20000000a00 */
[----:B------:R-:W0:Y:S01]  /*d940*/  LDC R19, c[0x0][0x430] ;  /* 0x00010c00ff137b82 */ /* 0x000e220000000800 */
[----:B------:R-:W-:-:S04]  /*d950*/  UISETP.NE.U32.AND UP0, UPT, UR4, URZ, UPT ;  /* 0x0000003f0400728c */ /* 0x000fc8000bf05070 */
[----:B------:R-:W-:-:S06]  /*d960*/  UISETP.NE.AND.EX UP0, UPT, UR5, URZ, UPT, UP0 ;  /* 0x0000003f0500728c */ /* 0x000fcc000bf05300 */
[----:B------:R-:W-:-:S05]  /*d970*/  PLOP3.LUT P0, PT, PT, PT, UP0, 0x80, 0x0 ;  /* 0x000000000000781c */ /* 0x000fca0003f0f008 */
[----:B------:R-:W-:-:S04]  /*d980*/  @UP0 UIADD3 UR4, UP1, UR38, UR4, URZ ;  /* 0x0000000426040290 */ /* 0x000fc8000ff3e03f */
[----:B------:R-:W-:Y:S02]  /*d990*/  @UP0 UIADD3.X UR5, UR39, UR5, URZ, UP1, !UPT ;  /* 0x0000000527050290 */ /* 0x000fe40008ffe43f */
[----:B------:R-:W-:Y:S01]  /*d9a0*/  IMAD.U32 R2, RZ, RZ, UR4 ;  /* 0x00000004ff027e24 */ /* 0x000fe2000f8e00ff */
[----:B------:R-:W-:Y:S01]  /*d9b0*/  ULDC UR4, c[0x0][0x2f4] ;  /* 0x0000bd0000047ab9 */ /* 0x000fe20000000800 */
[----:B0-----:R-:W-:Y:S02]  /*d9c0*/  ISETP.NE.AND P2, PT, R19, 0x1, PT ;  /* 0x000000011300780c */ /* 0x001fe40003f45270 */
[----:B------:R-:W-:Y:S01]  /*d9d0*/  IMAD.U32 R3, RZ, RZ, UR5 ;  /* 0x00000005ff037e24 */ /* 0x000fe2000f8e00ff */
[----:B------:R-:W-:Y:S01]  /*d9e0*/  LOP3.LUT R23, R23, 0xffffff7f, RZ, 0xc0, !PT ;  /* 0xffffff7f17177812 */ /* 0x000fe200078ec0ff */
[----:B------:R-:W-:-:S03]  /*d9f0*/  ULDC UR5, c[0x0][0x320] ;  /* 0x0000c80000057ab9 */ /* 0x000fc60000000800 */
[----:B------:R0:W5:Y:S01]  /*da00*/  @P0 LDG.E R32, desc[UR52][R2.64] ;  /* 0x0000003402200981 */ /* 0x000162000c1e1900 */
[C---:B------:R-:W-:Y:S01]  /*da10*/  ISETP.GE.AND P0, PT, R37.reuse, UR4, PT ;  /* 0x0000000425007c0c */ /* 0x040fe2000bf06270 */
[----:B------:R-:W-:Y:S01]  /*da20*/  UMOV UR6, 0xffffffff ;  /* 0xffffffff00067882 */ /* 0x000fe20000000000 */
[C---:B------:R-:W-:Y:S02]  /*da30*/  LOP3.LUT R20, R37.reuse, 0x40, RZ, 0xfc, !PT ;  /* 0x0000004025147812 */ /* 0x040fe400078efcff */
[----:B------:R-:W-:Y:S02]  /*da40*/  LOP3.LUT R21, R37, 0x80, RZ, 0xfc, !PT ;  /* 0x0000008025157812 */ /* 0x000fe400078efcff */
[----:B------:R-:W-:Y:S02]  /*da50*/  @P2 LOP3.LUT R23, R23, 0x80, RZ, 0xfc, !PT ;  /* 0x0000008017172812 */ /* 0x000fe400078efcff */
[----:B------:R-:W-:Y:S02]  /*da60*/  ISETP.GE.AND P3, PT, R21, UR4, PT ;  /* 0x0000000415007c0c */ /* 0x000fe4000bf66270 */
[----:B------:R-:W-:-:S02]  /*da70*/  LOP3.LUT R23, R23, 0xffffffef, RZ, 0xc0, !PT ;  /* 0xffffffef17177812 */ /* 0x000fc400078ec0ff */
[----:B------:R-:W-:Y:S02]  /*da80*/  ISETP.GE.AND P1, PT, R37, UR5, PT ;  /* 0x0000000525007c0c */ /* 0x000fe4000bf26270 */
[----:B------:R-:W-:Y:S02]  /*da90*/  @P0 LOP3.LUT R23, R23, 0x10, RZ, 0xfc, !PT ;  /* 0x0000001017170812 */ /* 0x000fe400078efcff */
[----:B------:R-:W-:Y:S02]  /*daa0*/  ISETP.GE.AND P0, PT, R20, UR4, PT ;  /* 0x0000000414007c0c */ /* 0x000fe4000bf06270 */
[----:B------:R-:W-:-:S11]  /*dab0*/  LOP3.LUT R23, R23, 0xfffffff7, RZ, 0xc0, !PT ;  /* 0xfffffff717177812 */ /* 0x000fd600078ec0ff */
[----:B------:R-:W-:Y:S02]  /*dac0*/  @P0 LOP3.LUT R23, R23, 0x8, RZ, 0xfc, !PT ;  /* 0x0000000817170812 */ /* 0x000fe400078efcff */
[----:B------:R-:W-:Y:S02]  /*dad0*/  ISETP.GE.AND P0, PT, R20, UR5, PT ;  /* 0x0000000514007c0c */ /* 0x000fe4000bf06270 */
[----:B------:R-:W-:-:S04]  /*dae0*/  LOP3.LUT R23, R23, 0xfffffffb, RZ, 0xc0, !PT ;  /* 0xfffffffb17177812 */ /* 0x000fc800078ec0ff */
[----:B------:R-:W-:-:S04]  /*daf0*/  @P3 LOP3.LUT R23, R23, 0x4, RZ, 0xfc, !PT ;  /* 0x0000000417173812 */ /* 0x000fc800078efcff */
[----:B------:R-:W-:-:S04]  /*db00*/  LOP3.LUT R23, R23, 0xfffffffe, RZ, 0xc0, !PT ;  /* 0xfffffffe17177812 */ /* 0x000fc800078ec0ff */
[----:B------:R-:W-:-:S04]  /*db10*/  LOP3.LUT R23, R23, 0xfffffffd, RZ, 0xc0, !PT ;  /* 0xfffffffd17177812 */ /* 0x000fc800078ec0ff */
[----:B------:R-:W-:-:S04]  /*db20*/  @P1 LOP3.LUT R23, R23, 0x2, RZ, 0xfc, !PT ;  /* 0x0000000217171812 */ /* 0x000fc800078efcff */
[----:B------:R-:W-:Y:S01]  /*db30*/  @P0 LOP3.LUT R23, R23, 0x1, RZ, 0xfc, !PT ;  /* 0x0000000117170812 */ /* 0x000fe200078efcff */
[----:B0-----:R-:W-:Y:S06]  /*db40*/  BRA.DIV UR6, `(.L_x_259) ;  /* 0x0000004e06007947 */ /* 0x001fec000b800000 */
.L_x_341:
[----:B------:R-:W0:Y:S01]  /*db50*/  S2R R0, SR_TID.X ;  /* 0x0000000000007919 */ /* 0x000e220000002100 */
[----:B------:R-:W-:Y:S01]  /*db60*/  UMOV UR4, 0xa0 ;  /* 0x000000a000047882 */ /* 0x000fe20000000000 */
[----:B------:R-:W1:Y:S01]  /*db70*/  @P2 LDC R5, c[0x0][0x434] ;  /* 0x00010d00ff052b82 */ /* 0x000e620000000800 */
[----:B------:R-:W-:Y:S01]  /*db80*/  UIMAD UR4, UR43, UR4, -0xa0 ;  /* 0xffffff602b0474a4 */ /* 0x000fe2000f8e0204 */
[----:B------:R-:W2:Y:S01]  /*db90*/  S2R R12, SR_TID.X ;  /* 0x00000000000c7919 */ /* 0x000ea20000002100 */
[----:B-----5:R-:W-:-:S05]  /*dba0*/  SHF.R.S32.HI R10, RZ, 0x1f, R32 ;  /* 0x0000001fff0a7819 */ /* 0x020fca0000011420 */
[----:B------:R-:W3:Y:S01]  /*dbb0*/  @P2 LDC R7, c[0x0][0x438] ;  /* 0x00010e00ff072b82 */ /* 0x000ee20000000800 */
[----:B------:R4:W-:Y:S01]  /*dbc0*/  STL [R1], R10 ;  /* 0x0000000a01007387 */ /* 0x0009e20000100800 */
[----:B0-----:R-:W-:Y:S01]  /*dbd0*/  LOP3.LUT R0, R0, 0x7f, RZ, 0xc0, !PT ;  /* 0x0000007f00007812 */ /* 0x001fe200078ec0ff */
[----:B--2---:R-:W-:-:S03]  /*dbe0*/  IMAD.SHL.U32 R11, R12, 0x20, RZ ;  /* 0x000000200c0b7824 */ /* 0x004fc600078e00ff */
[----:B------:R-:W-:Y:S01]  /*dbf0*/  SHF.R.U32.HI R13, RZ, 0x2, R0 ;  /* 0x00000002ff0d7819 */ /* 0x000fe20000011600 */
[----:B------:R-:W-:-:S03]  /*dc00*/  IMAD.SHL.U32 R12, R12, 0x20, RZ ;  /* 0x000000200c0c7824 */ /* 0x000fc600078e00ff */
[C---:B------:R-:W-:Y:S02]  /*dc10*/  LOP3.LUT R11, R13.reuse, 0x60, R11, 0xf8, !PT ;  /* 0x000000600d0b7812 */ /* 0x040fe400078ef80b */
[----:B------:R-:W-:Y:S02]  /*dc20*/  LOP3.LUT R12, R13, 0x60, R12, 0xf8, !PT ;  /* 0x000000600d0c7812 */ /* 0x000fe400078ef80c */
[----:B------:R-:W-:-:S05]  /*dc30*/  LOP3.LUT R11, R11, 0x80, RZ, 0xfc, !PT ;  /* 0x000000800b0b7812 */ /* 0x000fca00078efcff */
[----:B------:R-:W-:-:S05]  /*dc40*/  VIADD R8, R11, UR4 ;  /* 0x000000040b087c36 */ /* 0x000fca0008000000 */
[C---:B------:R-:W-:Y:S01]  /*dc50*/  ISETP.GE.AND P0, PT, R8.reuse, UR42, PT ;  /* 0x0000002a08007c0c */ /* 0x040fe2000bf06270 */
[----:B------:R-:W-:-:S03]  /*dc60*/  VIADD R8, R8, UR37 ;  /* 0x0000002508087c36 */ /* 0x000fc60008000000 */
[----:B------:R-:W-:Y:S01]  /*dc70*/  ISETP.GT.U32.OR P0, PT, R11, 0x9f, P0 ;  /* 0x0000009f0b00780c */ /* 0x000fe20000704470 */
[----:B-1----:R-:W-:-:S04]  /*dc80*/  @P2 IMAD.HI.U32 R4, R8, R5, RZ ;  /* 0x0000000508042227 */ /* 0x002fc800078e00ff */
[----:B------:R-:W-:Y:S01]  /*dc90*/  IMAD.MOV.U32 R0, RZ, RZ, R8 ;  /* 0x000000ffff007224 */ /* 0x000fe200078e0008 */
[----:B---3--:R-:W-:-:S07]  /*dca0*/  @P2 SHF.R.U32.HI R0, RZ, R7, R4 ;  /* 0x00000007ff002219 */ /* 0x008fce0000011604 */
[----:B------:R-:W0:Y:S01]  /*dcb0*/  @!P0 LDC.64 R2, c[0x0][0x428] ;  /* 0x00010a00ff028b82 */ /* 0x000e220000000a00 */
[--C-:B------:R-:W-:Y:S01]  /*dcc0*/  @!P0 SHF.R.S32.HI R7, RZ, 0x1f, R0.reuse ;  /* 0x0000001fff078819 */ /* 0x100fe20000011400 */
[----:B------:R-:W-:-:S06]  /*dcd0*/  @!P0 IMAD.MOV.U32 R6, RZ, RZ, R0 ;  /* 0x000000ffff068224 */ /* 0x000fcc00078e0000 */
[----:B------:R-:W1:Y:S01]  /*dce0*/  @!P0 LDC.64 R4, c[0x0][0x418] ;  /* 0x00010600ff048b82 */ /* 0x000e620000000a00 */
[----:B0-----:R-:W-:-:S04]  /*dcf0*/  @!P0 IMAD R9, R10, R2, RZ ;  /* 0x000000020a098224 */ /* 0x001fc800078e02ff */
[C---:B------:R-:W-:Y:S02]  /*dd00*/  @!P0 IMAD R9, R32.reuse, R3, R9 ;  /* 0x0000000320098224 */ /* 0x040fe400078e0209 */
[----:B------:R-:W-:Y:S01]  /*dd10*/  @!P0 IMAD.WIDE.U32 R2, R32, R2, R6 ;  /* 0x0000000220028225 */ /* 0x000fe200078e0006 */
[----:B------:R-:W-:-:S03]  /*dd20*/  MOV R6, RZ ;  /* 0x000000ff00067202 */ /* 0x000fc60000000f00 */
[----:B------:R-:W-:Y:S01]  /*dd30*/  @!P0 IMAD.IADD R9, R9, 0x1, R3 ;  /* 0x0000000109098824 */ /* 0x000fe200078e0203 */
[----:B-1----:R-:W-:-:S04]  /*dd40*/  @!P0 LEA R4, P1, R2, R4, 0x2 ;  /* 0x0000000402048211 */ /* 0x002fc800078210ff */
[----:B------:R-:W-:Y:S01]  /*dd50*/  @!P0 LEA.HI.X R5, R2, R5, R9, 0x2, P1 ;  /* 0x0000000502058211 */ /* 0x000fe200008f1409 */
[----:B------:R-:W-:-:S04]  /*dd60*/  VIADD R9, R12, UR4 ;  /* 0x000000040c097c36 */ /* 0x000fc80008000000 */
[----:B------:R0:W5:Y:S01]  /*dd70*/  @!P0 LDG.E R6, desc[UR52][R4.64] ;  /* 0x0000003404068981 */ /* 0x000162000c1e1900 */
[C---:B------:R-:W-:Y:S01]  /*dd80*/  ISETP.GE.AND P0, PT, R9.reuse, UR42, PT ;  /* 0x0000002a09007c0c */ /* 0x040fe2000bf06270 */
[----:B------:R-:W-:-:S04]  /*dd90*/  VIADD R9, R9, UR37 ;  /* 0x0000002509097c36 */ /* 0x000fc80008000000 */
[----:B------:R-:W-:Y:S01]  /*dda0*/  IMAD.MOV.U32 R7, RZ, RZ, R9 ;  /* 0x000000ffff077224 */ /* 0x000fe200078e0009 */
[----:B0-----:R-:W0:Y:S08]  /*ddb0*/  @P2 LDC R5, c[0x0][0x434] ;  /* 0x00010d00ff052b82 */ /* 0x001e300000000800 */
[----:B------:R-:W1:Y:S08]  /*ddc0*/  @P2 LDC R4, c[0x0][0x438] ;  /* 0x00010e00ff042b82 */ /* 0x000e700000000800 */
[----:B------:R-:W4:Y:S01]  /*ddd0*/  @!P0 LDC.64 R2, c[0x0][0x428] ;  /* 0x00010a00ff028b82 */ /* 0x000f220000000a00 */
[----:B0-----:R-:W-:-:S05]  /*dde0*/  @P2 IMAD.HI.U32 R5, R9, R5, RZ ;  /* 0x0000000509052227 */ /* 0x001fca00078e00ff */
[----:B-1----:R-:W-:-:S04]  /*ddf0*/  @P2 SHF.R.U32.HI R7, RZ, R4, R5 ;  /* 0x00000004ff072219 */ /* 0x002fc80000011605 */
[--C-:B------:R-:W-:Y:S01]  /*de00*/  @!P0 SHF.R.S32.HI R5, RZ, 0x1f, R7.reuse ;  /* 0x0000001fff058819 */ /* 0x100fe20000011407 */
[----:B------:R-:W-:Y:S02]  /*de10*/  @!P0 IMAD.MOV.U32 R4, RZ, RZ, R7 ;  /* 0x000000ffff048224 */ /* 0x000fe400078e0007 */
[-C--:B----4-:R-:W-:Y:S02]  /*de20*/  @!P0 IMAD R10, R10, R2.reuse, RZ ;  /* 0x000000020a0a8224 */ /* 0x090fe400078e02ff */
[----:B------:R-:W-:-:S04]  /*de30*/  @!P0 IMAD.WIDE.U32 R4, R32, R2, R4 ;  /* 0x0000000220048225 */ /* 0x000fc800078e0004 */
[----:B------:R-:W-:Y:S02]  /*de40*/  @!P0 IMAD R10, R32, R3, R10 ;  /* 0x00000003200a8224 */ /* 0x000fe400078e020a */
[----:B------:R-:W0:Y:S02]  /*de50*/  @!P0 LDC.64 R2, c[0x0][0x418] ;  /* 0x00010600ff028b82 */ /* 0x000e240000000a00 */
[----:B------:R-:W-:Y:S01]  /*de60*/  @!P0 IMAD.IADD R10, R5, 0x1, R10 ;  /* 0x00000001050a8824 */ /* 0x000fe200078e020a */
[----:B0-----:R-:W-:-:S04]  /*de70*/  @!P0 LEA R2, P1, R4, R2, 0x2 ;  /* 0x0000000204028211 */ /* 0x001fc800078210ff */
[----:B------:R-:W-:Y:S01]  /*de80*/  @!P0 LEA.HI.X R3, R4, R3, R10, 0x2, P1 ;  /* 0x0000000304038211 */ /* 0x000fe200008f140a */
[----:B------:R-:W-:-:S06]  /*de90*/  IMAD.MOV.U32 R4, RZ, RZ, RZ ;  /* 0x000000ffff047224 */ /* 0x000fcc00078e00ff */
[----:B------:R0:W5:Y:S01]  /*dea0*/  @!P0 LDG.E R4, desc[UR52][R2.64] ;  /* 0x0000003402048981 */ /* 0x000162000c1e1900 */
[----:B------:R-:W-:Y:S01]  /*deb0*/  ISETP.GT.U32.AND P0, PT, R11, 0x9f, PT ;  /* 0x0000009f0b00780c */ /* 0x000fe20003f04070 */
[----:B------:R-:W-:Y:S01]  /*dec0*/  IMAD.MOV R5, RZ, RZ, -R0 ;  /* 0x000000ffff057224 */ /* 0x000fe200078e0a00 */
[----:B------:R-:W-:Y:S01]  /*ded0*/  LOP3.LUT R23, R23, 0xffffffbf, RZ, 0xc0, !PT ;  /* 0xffffffbf17177812 */ /* 0x000fe200078ec0ff */
[----:B------:R-:W-:Y:S01]  /*dee0*/  IMAD.MOV R0, RZ, RZ, -R7 ;  /* 0x000000ffff007224 */ /* 0x000fe200078e0a07 */
[----:B------:R-:W-:Y:S01]  /*def0*/  SHF.R.S32.HI R34, RZ, 0x1f, R18 ;  /* 0x0000001fff227819 */ /* 0x000fe20000011412 */
[----:B------:R-:W-:Y:S02]  /*df00*/  IMAD.U32 R12, RZ, RZ, UR43 ;  /* 0x0000002bff0c7e24 */ /* 0x000fe4000f8e00ff */
[C---:B------:R-:W-:Y:S01]  /*df10*/  IMAD R7, R19.reuse, R5, R8 ;  /* 0x0000000513077224 */ /* 0x040fe200078e0208 */
[----:B0-----:R-:W-:Y:S01]  /*df20*/  MOV R2, UR46 ;  /* 0x0000002e00027c02 */ /* 0x001fe20008000f00 */
[----:B------:R-:W-:-:S02]  /*df30*/  IMAD R5, R19, R0, R9 ;  /* 0x0000000013057224 */ /* 0x000fc400078e0209 */
[----:B------:R-:W-:Y:S01]  /*df40*/  VIADD R12, R12, 0xffffffff ;  /* 0xffffffff0c0c7836 */ /* 0x000fe20000000000 */
[----:B------:R-:W-:-:S13]  /*df50*/  ISETP.NE.AND P2, PT, R2, 0x3, PT ;  /* 0x000000030200780c */ /* 0x000fda0003f45270 */
[----:B------:R-:W-:-:S04]  /*df60*/  @P2 LOP3.LUT R23, R23, 0x40, RZ, 0xfc, !PT ;  /* 0x0000004017172812 */ /* 0x000fc800078efcff */
[----:B------:R-:W-:-:S04]  /*df70*/  LOP3.LUT R23, R23, 0xffffffdf, RZ, 0xc0, !PT ;  /* 0xffffffdf17177812 */ /* 0x000fc800078ec0ff */
[----:B------:R-:W-:Y:S01]  /*df80*/  @P0 LOP3.LUT R23, R23, 0x20, RZ, 0xfc, !PT ;  /* 0x0000002017170812 */ /* 0x000fe200078efcff */
[----:B------:R-:W-:Y:S06]  /*df90*/  @!P2 BRA `(.L_x_260) ;  /* 0x000000000004a947 */ /* 0x000fec0003800000 */
[----:B------:R-:W-:Y:S01]  /*dfa0*/  BPT.TRAP 0x1 ;  /* 0x000000040000795c */ /* 0x000fe20000300000 */
.L_x_260:
[----:B------:R-:W-:Y:S01]  /*dfb0*/  IMAD R0, R28, 0x8, R22 ;  /* 0x000000081c007824 */ /* 0x000fe200078e0216 */
[----:B------:R-:W-:Y:S01]  /*dfc0*/  SHF.L.U32 R31, R33, 0x1f, RZ ;  /* 0x0000001f211f7819 */ /* 0x000fe200000006ff */
[----:B------:R-:W-:Y:S01]  /*dfd0*/  BSSY B0, `(.L_x_261) ;  /* 0x0000004000007945 */ /* 0x000fe20003800000 */
[----:B------:R-:W-:Y:S02]  /*dfe0*/  SHF.R.S32.HI R29, RZ, 0x1f, R5 ;  /* 0x0000001fff1d7819 */ /* 0x000fe40000011405 */
[----:B------:R-:W0:Y:S02]  /*dff0*/  SYNCS.PHASECHK.TRANS64.TRYWAIT P0, [R0+URZ+0x29880], R31 ;  /* 0x0298801f000075a7 */ /* 0x000e24000800017f */
[----:B0-----:R-:W-:Y:S05]  /*e000*/  @!P0 BRA `(.L_x_262) ;  /* 0x0000004400fc8947 */ /* 0x001fea0003800000 */
.L_x_342:
[----:B------:R-:W-:Y:S05]  /*e010*/  BSYNC B0 ;  /* 0x0000000000007941 */ /* 0x000fea0003800000 */
.L_x_261:
[----:B------:R-:W-:Y:S01]  /*e020*/  ULDC.64 UR4, c[0x0][0x328] ;  /* 0x0000ca0000047ab9 */ /* 0x000fe20000000a00 */
[----:B-----5:R-:W-:Y:S01]  /*e030*/  SHF.R.S32.HI R30, RZ, 0x1f, R4 ;  /* 0x0000001fff1e7819 */ /* 0x020fe20000011404 */
[----:B------:R-:W-:Y:S01]  /*e040*/  IMAD R8, R29, UR4, RZ ;  /* 0x000000041d087c24 */ /* 0x000fe2000f8e02ff */
[----:B------:R-:W-:Y:S01]  /*e050*/  ULDC.64 UR6, c[0x0][0x338] ;  /* 0x0000ce0000067ab9 */ /* 0x000fe20000000a00 */
[C---:B------:R-:W-:Y:S01]  /*e060*/  IMAD.WIDE.U32 R2, R5.reuse, UR4, RZ ;  /* 0x0000000405027c25 */ /* 0x040fe2000f8e00ff */
[----:B------:R-:W-:Y:S01]  /*e070*/  ULDC.64 UR8, c[0x0][0x330] ;  /* 0x0000cc0000087ab9 */ /* 0x000fe20000000a00 */
[----:B------:R-:W1:Y:S01]  /*e080*/  S2R R13, SR_TID.X ;  /* 0x00000000000d7919 */ /* 0x000e620000002100 */
[----:B------:R-:W-:Y:S01]  /*e090*/  SHF.R.S32.HI R25, RZ, 0x1f, R7 ;  /* 0x0000001fff197819 */ /* 0x000fe20000011407 */
[----:B------:R-:W-:Y:S01]  /*e0a0*/  IMAD R8, R5, UR5, R8 ;  /* 0x0000000505087c24 */ /* 0x000fe2000f8e0208 */
[----:B------:R-:W-:Y:S01]  /*e0b0*/  ULDC.64 UR10, c[0x0][0x318] ;  /* 0x0000c600000a7ab9 */ /* 0x000fe20000000a00 */
[----:B------:R-:W-:Y:S01]  /*e0c0*/  IMAD R10, R34, UR8, RZ ;  /* 0x00000008220a7c24 */ /* 0x000fe2000f8e02ff */
[----:B------:R-:W-:Y:S01]  /*e0d0*/  SHF.R.S32.HI R27, RZ, 0x1f, R6 ;  /* 0x0000001fff1b7819 */ /* 0x000fe20000011406 */
[----:B------:R-:W-:Y:S01]  /*e0e0*/  IMAD.IADD R3, R3, 0x1, R8 ;  /* 0x0000000103037824 */ /* 0x000fe200078e0208 */
[----:B------:R-:W-:Y:S01]  /*e0f0*/  LOP3.LUT P1, RZ, R23, 0x1, RZ, 0xc0, !PT ;  /* 0x0000000117ff7812 */ /* 0x000fe2000782c0ff */
[----:B------:R-:W-:-:S02]  /*e100*/  IMAD R8, R30, UR6, RZ ;  /* 0x000000061e087c24 */ /* 0x000fc4000f8e02ff */
[----:B------:R-:W-:-:S04]  /*e110*/  IMAD.WIDE.U32 R2, R4, UR6, R2 ;  /* 0x0000000604027c25 */ /* 0x000fc8000f8e0002 */
[----:B------:R-:W-:Y:S02]  /*e120*/  IMAD R8, R4, UR7, R8 ;  /* 0x0000000704087c24 */ /* 0x000fe4000f8e0208 */
[C---:B------:R-:W-:Y:S02]  /*e130*/  IMAD R10, R18.reuse, UR9, R10 ;  /* 0x00000009120a7c24 */ /* 0x040fe4000f8e020a */
[----:B------:R-:W-:Y:S02]  /*e140*/  IMAD.IADD R3, R3, 0x1, R8 ;  /* 0x0000000103037824 */ /* 0x000fe400078e0208 */
[----:B------:R-:W-:Y:S02]  /*e150*/  IMAD R11, R25, UR4, RZ ;  /* 0x00000004190b7c24 */ /* 0x000fe4000f8e02ff */
[----:B------:R-:W-:-:S04]  /*e160*/  IMAD.WIDE.U32 R2, R18, UR8, R2 ;  /* 0x0000000812027c25 */ /* 0x000fc8000f8e0002 */
[----:B------:R-:W-:Y:S01]  /*e170*/  IMAD R11, R7, UR5, R11 ;  /* 0x00000005070b7c24 */ /* 0x000fe2000f8e020b */
[----:B------:R-:W-:-:S04]  /*e180*/  IADD3 R9, P0, R2, UR10, RZ ;  /* 0x0000000a02097c10 */ /* 0x000fc8000ff1e0ff */
[----:B------:R-:W-:Y:S01]  /*e190*/  IADD3.X R8, R3, UR11, R10, P0, !PT ;  /* 0x0000000b03087c10 */ /* 0x000fe200087fe40a */
[----:B------:R-:W-:Y:S01]  /*e1a0*/  IMAD.WIDE.U32 R2, R7, UR4, RZ ;  /* 0x0000000407027c25 */ /* 0x000fe2000f8e00ff */
[----:B-1----:R-:W-:Y:S01]  /*e1b0*/  LOP3.LUT R13, R13, 0x7f, RZ, 0xc0, !PT ;  /* 0x0000007f0d0d7812 */ /* 0x002fe200078ec0ff */
[----:B------:R-:W-:Y:S02]  /*e1c0*/  UMOV UR4, 0xffffffff ;  /* 0xffffffff00047882 */ /* 0x000fe40000000000 */
[----:B------:R-:W-:Y:S01]  /*e1d0*/  IMAD.IADD R3, R3, 0x1, R11 ;  /* 0x0000000103037824 */ /* 0x000fe200078e020b */
[--C-:B------:R-:W-:Y:S01]  /*e1e0*/  SHF.R.U32.HI R14, RZ, 0x2, R13.reuse ;  /* 0x00000002ff0e7819 */ /* 0x100fe2000001160d */
[----:B------:R-:W-:Y:S01]  /*e1f0*/  IMAD R11, R27, UR6, RZ ;  /* 0x000000061b0b7c24 */ /* 0x000fe2000f8e02ff */
[----:B------:R-:W-:Y:S01]  /*e200*/  SHF.R.U32.HI R13, RZ, 0x5, R13 ;  /* 0x00000005ff0d7819 */ /* 0x000fe2000001160d */
[----:B------:R-:W-:-:S04]  /*e210*/  IMAD.WIDE.U32 R2, R6, UR6, R2 ;  /* 0x0000000606027c25 */ /* 0x000fc8000f8e0002 */
[----:B------:R-:W-:Y:S02]  /*e220*/  IMAD R11, R6, UR7, R11 ;  /* 0x00000007060b7c24 */ /* 0x000fe4000f8e020b */
[----:B------:R-:W-:Y:S02]  /*e230*/  IMAD.SHL.U32 R13, R13, 0x400, RZ ;  /* 0x000004000d0d7824 */ /* 0x000fe400078e00ff */
[----:B------:R-:W-:Y:S02]  /*e240*/  IMAD.IADD R3, R3, 0x1, R11 ;  /* 0x0000000103037824 */ /* 0x000fe400078e020b */
[----:B------:R-:W-:Y:S02]  /*e250*/  IMAD R19, R28, 0x5000, R13 ;  /* 0x000050001c137824 */ /* 0x000fe400078e020d */
[----:B------:R-:W-:-:S03]  /*e260*/  IMAD.WIDE.U32 R2, R18, UR8, R2 ;  /* 0x0000000812027c25 */ /* 0x000fc6000f8e0002 */
[----:B------:R-:W-:Y:S01]  /*e270*/  IADD3 R24, P0, R2, UR10, RZ ;  /* 0x0000000a02187c10 */ /* 0x000fe2000ff1e0ff */
[----:B------:R-:W-:-:S03]  /*e280*/  IMAD.MOV.U32 R2, RZ, RZ, -0xa0 ;  /* 0xffffff60ff027424 */ /* 0x000fc600078e00ff */
[----:B------:R-:W-:Y:S01]  /*e290*/  IADD3.X R21, R10, UR11, R3, P0, !PT ;  /* 0x0000000b0a157c10 */ /* 0x000fe200087fe403 */
[----:B------:R-:W-:-:S04]  /*e2a0*/  IMAD R12, R12, R2, UR42 ;  /* 0x0000002a0c0c7e24 */ /* 0x000fc8000f8e0202 */
[----:B------:R-:W-:-:S05]  /*e2b0*/  IMAD.IADD R20, R12, 0x1, -R14 ;  /* 0x000000010c147824 */ /* 0x000fca00078e0a0e */
[----:B------:R-:W-:Y:S01]  /*e2c0*/  ISETP.GE.AND P5, PT, R20, 0x1, PT ;  /* 0x000000011400780c */ /* 0x000fe20003fa6270 */
[----:B------:R-:W-:-:S12]  /*e2d0*/  BRA.DIV UR4, `(.L_x_263) ;  /* 0x00000046045c7947 */ /* 0x000fd8000b800000 */
[----:B------:R-:W1:Y:S01]  /*e2e0*/  SHFL.IDX PT, R2, R9, RZ, 0x1c1f ;  /* 0x001c1fff09027589 */ /* 0x000e6200000e0000 */
[C---:B------:R-:W-:Y:S02]  /*e2f0*/  LOP3.LUT P6, RZ, R23.reuse, 0x2, RZ, 0xc0, !PT ;  /* 0x0000000217ff7812 */ /* 0x040fe400078cc0ff */
[----:B------:R-:W-:Y:S01]  /*e300*/  IADD3 R19, R22, R19, R35 ;  /* 0x0000001316137210 */ /* 0x000fe20007ffe023 */
[----:B------:R-:W2:Y:S01]  /*e310*/  SHFL.IDX PT, R3, R8, RZ, 0x1c1f ;  /* 0x001c1fff08037589 */ /* 0x000ea200000e0000 */
[----:B------:R-:W-:Y:S02]  /*e320*/  LOP3.LUT R23, R23, 0xfffffeff, RZ, 0xc0, !PT ;  /* 0xfffffeff17177812 */ /* 0x000fe400078ec0ff */
[----:B------:R-:W-:Y:S01]  /*e330*/  ISETP.GE.AND P4, PT, R20, 0x21, PT ;  /* 0x000000211400780c */ /* 0x000fe20003f86270 */
[----:B------:R-:W-:Y:S01]  /*e340*/  IMAD.IADD R10, R36, 0x1, R19 ;  /* 0x00000001240a7824 */ /* 0x000fe200078e0213 */
[----:B------:R-:W-:Y:S01]  /*e350*/  SHFL.IDX PT, R21, R21, RZ, 0x1c1f ;  /* 0x001c1fff15157589 */ /* 0x000fe200000e0000 */
[----:B------:R-:W-:-:S02]  /*e360*/  ISETP.GE.AND P3, PT, R20, 0x41, PT ;  /* 0x000000411400780c */ /* 0x000fc40003f66270 */
[----:B------:R-:W-:Y:S02]  /*e370*/  ISETP.GE.AND P2, PT, R20, 0x61, PT ;  /* 0x000000611400780c */ /* 0x000fe40003f46270 */
[----:B-1----:R-:W-:-:S04]  /*e380*/  IADD3 R2, P0, R37, R2, RZ ;  /* 0x0000000225027210 */ /* 0x002fc80007f1e0ff */
[----:B--2---:R-:W-:Y:S02]  /*e390*/  IADD3.X R3, RZ, R3, RZ, P0, !PT ;  /* 0x00000003ff037210 */ /* 0x004fe400007fe4ff */
[----:B------:R-:W-:-:S13]  /*e3a0*/  ISETP.LT.OR P0, PT, R20, 0x1, P6 ;  /* 0x000000011400780c */ /* 0x000fda0003701670 */
[----:B------:R-:W-:Y:S01]  /*e3b0*/  LDGSTS.E.BYPASS.LTC128B.128 [R19+0xa400], desc[UR52][R2.64], !P0 ;  /* 0x0a40000002137fae */ /* 0x000fe2000c101d74 */
[----:B------:R-:W-:-:S13]  /*e3c0*/  ISETP.LT.OR P0, PT, R20, 0x1, P1 ;  /* 0x000000011400780c */ /* 0x000fda0000f01670 */
[----:B------:R1:W-:Y:S04]  /*e3d0*/  LDGSTS.E.BYPASS.LTC128B.128 [R10+0xa400], desc[UR52][R2.64+0x40], !P0 ;  /* 0x0a400040020a7fae */ /* 0x0003e8000c101d74 */
[----:B-1----:R-:W1:Y:S04]  /*e3e0*/  SHFL.IDX PT, R2, R9, 0x1, 0x1c1f ;  /* 0x003c1f0009027f89 */ /* 0x002e6800000e0000 */
[----:B------:R-:W2:Y:S01]  /*e3f0*/  SHFL.IDX PT, R3, R8, 0x1, 0x1c1f ;  /* 0x003c1f0008037f89 */ /* 0x000ea200000e0000 */
[----:B-1----:R-:W-:-:S05]  /*e400*/  IADD3 R2, P0, R37, R2, RZ ;  /* 0x0000000225027210 */ /* 0x002fca0007f1e0ff */
[----:B--2---:R-:W-:Y:S01]  /*e410*/  IMAD.X R3, RZ, RZ, R3, P0 ;  /* 0x000000ffff037224 */ /* 0x004fe200000e0603 */
[----:B------:R-:W-:-:S13]  /*e420*/  ISETP.LT.OR P0, PT, R20, 0x21, P6 ;  /* 0x000000211400780c */ /* 0x000fda0003701670 */
[----:B------:R-:W-:Y:S01]  /*e430*/  LDGSTS.E.BYPASS.LTC128B.128 [R19+0xb400], desc[UR52][R2.64], !P0 ;  /* 0x0b40000002137fae */ /* 0x000fe2000c101d74 */
[----:B------:R-:W-:-:S13]  /*e440*/  ISETP.LT.OR P0, PT, R20, 0x21, P1 ;  /* 0x000000211400780c */ /* 0x000fda0000f01670 */
[----:B------:R1:W-:Y:S04]  /*e450*/  LDGSTS.E.BYPASS.LTC128B.128 [R10+0xb400], desc[UR52][R2.64+0x40], !P0 ;  /* 0x0b400040020a7fae */ /* 0x0003e8000c101d74 */
[----:B-1----:R-:W1:Y:S04]  /*e460*/  SHFL.IDX PT, R2, R9, 0x2, 0x1c1f ;  /* 0x005c1f0009027f89 */ /* 0x002e6800000e0000 */
[----:B------:R-:W2:Y:S04]  /*e470*/  SHFL.IDX PT, R3, R8, 0x2, 0x1c1f ;  /* 0x005c1f0008037f89 */ /* 0x000ea800000e0000 */
[----:B------:R-:W-:Y:S01]  /*e480*/  SHFL.IDX PT, R8, R8, 0x3, 0x1c1f ;  /* 0x007c1f0008087f89 */ /* 0x000fe200000e0000 */
[----:B-1----:R-:W-:-:S05]  /*e490*/  IADD3 R2, P0, R37, R2, RZ ;  /* 0x0000000225027210 */ /* 0x002fca0007f1e0ff */
[----:B--2---:R-:W-:Y:S01]  /*e4a0*/  IMAD.X R3, RZ, RZ, R3, P0 ;  /* 0x000000ffff037224 */ /* 0x004fe200000e0603 */
[----:B------:R-:W-:-:S13]  /*e4b0*/  ISETP.LT.OR P0, PT, R20, 0x41, P6 ;  /* 0x000000411400780c */ /* 0x000fda0003701670 */
[----:B------:R-:W-:Y:S01]  /*e4c0*/  LDGSTS.E.BYPASS.LTC128B.128 [R19+0xc400], desc[UR52][R2.64], !P0 ;  /* 0x0c40000002137fae */ /* 0x000fe2000c101d74 */
[----:B------:R-:W-:-:S13]  /*e4d0*/  ISETP.LT.OR P0, PT, R20, 0x41, P1 ;  /* 0x000000411400780c */ /* 0x000fda0000f01670 */
[----:B------:R1:W-:Y:S04]  /*e4e0*/  LDGSTS.E.BYPASS.LTC128B.128 [R10+0xc400], desc[UR52][R2.64+0x40], !P0 ;  /* 0x0c400040020a7fae */ /* 0x0003e8000c101d74 */
[----:B-1----:R-:W1:Y:S02]  /*e4f0*/  SHFL.IDX PT, R2, R9, 0x3, 0x1c1f ;  /* 0x007c1f0009027f89 */ /* 0x002e6400000e0000 */
[----:B-1----:R-:W-:-:S05]  /*e500*/  IADD3 R2, P0, R37, R2, RZ ;  /* 0x0000000225027210 */ /* 0x002fca0007f1e0ff */
[----:B------:R-:W-:Y:S01]  /*e510*/  IMAD.X R3, RZ, RZ, R8, P0 ;  /* 0x000000ffff037224 */ /* 0x000fe200000e0608 */
[----:B------:R-:W-:-:S13]  /*e520*/  ISETP.LT.OR P0, PT, R20, 0x61, P6 ;  /* 0x000000611400780c */ /* 0x000fda0003701670 */
[----:B------:R-:W-:Y:S01]  /*e530*/  LDGSTS.E.BYPASS.LTC128B.128 [R19+0xd400], desc[UR52][R2.64], !P0 ;  /* 0x0d40000002137fae */ /* 0x000fe2000c101d74 */
[----:B------:R-:W-:-:S13]  /*e540*/  ISETP.LT.OR P0, PT, R20, 0x61, P1 ;  /* 0x000000611400780c */ /* 0x000fda0000f01670 */
[----:B------:R1:W-:Y:S01]  /*e550*/  LDGSTS.E.BYPASS.LTC128B.128 [R10+0xd400], desc[UR52][R2.64+0x40], !P0 ;  /* 0x0d400040020a7fae */ /* 0x0003e2000c101d74 */
[----:B------:R-:W-:-:S03]  /*e560*/  ISETP.GE.AND P0, PT, R20, 0x81, PT ;  /* 0x000000811400780c */ /* 0x000fc60003f06270 */
[----:B-1----:R1:W2:Y:S10]  /*e570*/  SHFL.IDX PT, R2, R24, RZ, 0x1c1f ;  /* 0x001c1fff18027589 */ /* 0x0022b400000e0000 */
[----:B------:R-:W-:-:S07]  /*e580*/  @P0 LOP3.LUT R23, R23, 0x100, RZ, 0xfc, !PT ;  /* 0x0000010017170812 */ /* 0x000fce00078efcff */
.L_x_354:
[----:B--2---:R-:W-:Y:S02]  /*e590*/  IADD3 R2, P0, R37, R2, RZ ;  /* 0x0000000225027210 */ /* 0x004fe40007f1e0ff */
[----:B------:R-:W-:-:S03]  /*e5a0*/  LOP3.LUT P6, RZ, R23, 0x2, RZ, 0xc0, !PT ;  /* 0x0000000217ff7812 */ /* 0x000fc600078cc0ff */
[----:B------:R-:W-:Y:S01]  /*e5b0*/  IMAD.X R3, RZ, RZ, R21, P0 ;  /* 0x000000ffff037224 */ /* 0x000fe200000e0615 */
[----:B------:R-:W-:-:S13]  /*e5c0*/  ISETP.LT.OR P0, PT, R20, 0x81, P6 ;  /* 0x000000811400780c */ /* 0x000fda0003701670 */
[----:B------:R-:W-:Y:S01]  /*e5d0*/  @!PT LDS RZ, [RZ] ;  /* 0x00000000fffff984 */ /* 0x000fe20000000800 */
[----:B------:R-:W-:Y:S01]  /*e5e0*/  @!PT LDS RZ, [RZ] ;  /* 0x00000000fffff984 */ /* 0x000fe20000000800 */
[----:B------:R-:W-:Y:S01]  /*e5f0*/  @!PT LDS RZ, [RZ] ;  /* 0x00000000fffff984 */ /* 0x000fe20000000800 */
[----:B------:R2:W-:Y:S01]  /*e600*/  LDGSTS.E.BYPASS.LTC128B.128 [R19+0xe400], desc[UR52][R2.64], !P0 ;  /* 0x0e40000002137fae */ /* 0x0005e2000c101d74 */
[----:B------:R-:W-:-:S13]  /*e610*/  ISETP.LT.OR P0, PT, R20, 0x81, P1 ;  /* 0x000000811400780c */ /* 0x000fda0000f01670 */
[----:B------:R2:W-:Y:S01]  /*e620*/  LDGSTS.E.BYPASS.LTC128B.128 [R10+0xe400], desc[UR52][R2.64+0x40], !P0 ;  /* 0x0e400040020a7fae */ /* 0x0005e2000c101d74 */
[----:B------:R-:W-:Y:S01]  /*e630*/  PLOP3.LUT P0, PT, PT, PT, PT, 0x80, 0x0 ;  /* 0x000000000000781c */ /* 0x000fe20003f0f070 */
[----:B------:R-:W-:-:S12]  /*e640*/  NOP ;  /* 0x0000000000007918 */ /* 0x000fd80000000000 */
.L_x_264:
        /* <DEDUP_REMOVED lines=11> */
.L_x_265:
[----:B------:R2:W-:Y:S01]  /*e700*/  SYNCS.ARRIVE.TRANS64.A1T0 RZ, [R0+URZ+0x29870], RZ ;  /* 0x029870ff00ff79a7 */ /* 0x0005e2000810003f */
[----:B------:R-:W-:Y:S05]  /*e710*/  @!P6 BRA `(.L_x_266) ;  /* 0x000000000004e947 */ /* 0x000fea0003800000 */
[----:B------:R-:W-:Y:S01]  /*e720*/  BPT.TRAP 0x1 ;  /* 0x000000040000795c */ /* 0x000fe20000300000 */
.L_x_266:
[----:B------:R-:W3:Y:S01]  /*e730*/  SYNCS.PHASECHK.TRANS64.TRYWAIT P0, [R0+URZ+0x29840], R31 ;  /* 0x0298401f000075a7 */ /* 0x000ee2000800017f */
[----:B------:R-:W-:Y:S04]  /*e740*/  BSSY B0, `(.L_x_267) ;  /* 0x0000002000007945 */ /* 0x000fe80003800000 */
[----:B---3--:R-:W-:Y:S05]  /*e750*/  @!P0 BRA `(.L_x_268) ;  /* 0x0000004800048947 */ /* 0x008fea0003800000 */
.L_x_355:
[----:B------:R-:W-:Y:S05]  /*e760*/  BSYNC B0 ;  /* 0x0000000000007941 */ /* 0x000fea0003800000 */
.L_x_267:
[----:B------:R-:W4:Y:S01]  /*e770*/  LDL R9, [R1+0x8] ;  /* 0x0000080001097983 */ /* 0x000f220000100800 */
[----:B------:R-:W-:Y:S01]  /*e780*/  ULDC.64 UR4, c[0x0][0x300] ;  /* 0x0000c00000047ab9 */ /* 0x000fe20000000a00 */
[----:B------:R-:W-:Y:S01]  /*e790*/  ULDC.64 UR6, c[0x0][0x310] ;  /* 0x0000c40000067ab9 */ /* 0x000fe20000000a00 */
[----:B------:R-:W-:Y:S02]  /*e7a0*/  IMAD R8, R29, UR4, RZ ;  /* 0x000000041d087c24 */ /* 0x000fe4000f8e02ff */
[----:B------:R-:W-:-:S04]  /*e7b0*/  IMAD.WIDE.U32 R2, R5, UR4, RZ ;  /* 0x0000000405027c25 */ /* 0x000fc8000f8e00ff */
[----:B------:R-:W-:Y:S02]  /*e7c0*/  IMAD R8, R5, UR5, R8 ;  /* 0x0000000505087c24 */ /* 0x000fe4000f8e0208 */
[----:B------:R-:W-:Y:S02]  /*e7d0*/  IMAD R30, R30, UR6, RZ ;  /* 0x000000061e1e7c24 */ /* 0x000fe4000f8e02ff */
[----:B------:R-:W-:Y:S02]  /*e7e0*/  IMAD.IADD R3, R3, 0x1, R8 ;  /* 0x0000000103037824 */ /* 0x000fe400078e0208 */
[----:B------:R-:W-:Y:S02]  /*e7f0*/  IMAD R8, R25, UR4, RZ ;  /* 0x0000000419087c24 */ /* 0x000fe4000f8e02ff */
[----:B------:R-:W-:-:S04]  /*e800*/  IMAD.WIDE.U32 R2, R4, UR6, R2 ;  /* 0x0000000604027c25 */ /* 0x000fc8000f8e0002 */
[----:B------:R-:W-:Y:S02]  /*e810*/  IMAD R4, R4, UR7, R30 ;  /* 0x0000000704047c24 */ /* 0x000fe4000f8e021e */
[----:B------:R-:W-:Y:S02]  /*e820*/  IMAD R8, R7, UR5, R8 ;  /* 0x0000000507087c24 */ /* 0x000fe4000f8e0208 */
[----:B------:R-:W-:Y:S02]  /*e830*/  IMAD.IADD R5, R3, 0x1, R4 ;  /* 0x0000000103057824 */ /* 0x000fe400078e0204 */
[----:B------:R-:W-:Y:S02]  /*e840*/  IMAD.MOV.U32 R4, RZ, RZ, R2 ;  /* 0x000000ffff047224 */ /* 0x000fe400078e0002 */
[----:B------:R-:W-:Y:S01]  /*e850*/  IMAD.WIDE.U32 R2, R7, UR4, RZ ;  /* 0x0000000407027c25 */ /* 0x000fe2000f8e00ff */
[----:B------:R-:W-:-:S04]  /*e860*/  ULDC.64 UR4, c[0x0][0x308] ;  /* 0x0000c20000047ab9 */ /* 0x000fc80000000a00 */
[----:B------:R-:W-:Y:S01]  /*e870*/  IADD3 R3, R3, R8, RZ ;  /* 0x0000000803037210 */ /* 0x000fe20007ffe0ff */
[----:B------:R-:W-:-:S04]  /*e880*/  IMAD R8, R27, UR6, RZ ;  /* 0x000000061b087c24 */ /* 0x000fc8000f8e02ff */
[C---:B------:R-:W-:Y:S02]  /*e890*/  IMAD R8, R6.reuse, UR7, R8 ;  /* 0x0000000706087c24 */ /* 0x040fe4000f8e0208 */
[----:B------:R-:W-:Y:S01]  /*e8a0*/  IMAD.WIDE.U32 R2, R6, UR6, R2 ;  /* 0x0000000606027c25 */ /* 0x000fe2000f8e0002 */
[----:B------:R-:W-:-:S03]  /*e8b0*/  ULDC.64 UR6, c[0x0][0x2e8] ;  /* 0x0000ba0000067ab9 */ /* 0x000fc60000000a00 */
[----:B------:R-:W-:-:S04]  /*e8c0*/  IMAD.WIDE.U32 R6, R18, UR4, R4 ;  /* 0x0000000412067c25 */ /* 0x000fc8000f8e0004 */
[----:B------:R-:W-:Y:S01]  /*e8d0*/  IMAD R4, R34, UR4, RZ ;  /* 0x0000000422047c24 */ /* 0x000fe2000f8e02ff */
[----:B------:R-:W-:Y:S01]  /*e8e0*/  IADD3 R5, P0, R6, UR6, RZ ;  /* 0x0000000606057c10 */ /* 0x000fe2000ff1e0ff */
[----:B------:R-:W-:Y:S02]  /*e8f0*/  IMAD.IADD R3, R3, 0x1, R8 ;  /* 0x0000000103037824 */ /* 0x000fe400078e0208 */
[C---:B------:R-:W-:Y:S02]  /*e900*/  IMAD R4, R18.reuse, UR5, R4 ;  /* 0x0000000512047c24 */ /* 0x040fe4000f8e0204 */
[----:B------:R-:W-:Y:S01]  /*e910*/  IMAD.WIDE.U32 R2, R18, UR4, R2 ;  /* 0x0000000412027c25 */ /* 0x000fe2000f8e0002 */
[----:B------:R-:W-:Y:S02]  /*e920*/  UMOV UR4, 0xffffffff ;  /* 0xffffffff00047882 */ /* 0x000fe40000000000 */
[----:B------:R-:W-:Y:S02]  /*e930*/  IADD3.X R6, R7, UR7, R4, P0, !PT ;  /* 0x0000000707067c10 */ /* 0x000fe400087fe404 */
[----:B------:R-:W-:-:S04]  /*e940*/  IADD3 R8, P0, R2, UR6, RZ ;  /* 0x0000000602087c10 */ /* 0x000fc8000ff1e0ff */
[----:B------:R-:W-:Y:S01]  /*e950*/  IADD3.X R7, R4, UR7, R3, P0, !PT ;  /* 0x0000000704077c10 */ /* 0x000fe200087fe403 */
[----:B----4-:R-:W-:Y:S01]  /*e960*/  IMAD R4, R28, 0x7800, R9 ;  /* 0x000078001c047824 */ /* 0x010fe200078e0209 */
[----:B------:R-:W-:Y:S07]  /*e970*/  BRA.DIV UR4, `(.L_x_269) ;  /* 0x0000004604907947 */ /* 0x000fee000b800000 */
[----:B------:R-:W4:Y:S01]  /*e980*/  SHFL.IDX PT, R3, R5, RZ, 0x1c1f ;  /* 0x001c1fff05037589 */ /* 0x000f2200000e0000 */
[C---:B------:R-:W-:Y:S01]  /*e990*/  LOP3.LUT P6, RZ, R23.reuse, 0x8, RZ, 0xc0, !PT ;  /* 0x0000000817ff7812 */ /* 0x040fe200078cc0ff */
[C-C-:B------:R-:W-:Y:S01]  /*e9a0*/  @P5 IMAD.IADD R9, R22.reuse, 0x1, R4.reuse ;  /* 0x0000000116095824 */ /* 0x140fe200078e0204 */
[----:B------:R-:W-:Y:S01]  /*e9b0*/  LOP3.LUT P1, RZ, R23, 0x4, RZ, 0xc0, !PT ;  /* 0x0000000417ff7812 */ /* 0x000fe2000782c0ff */
[----:B------:R-:W5:Y:S01]  /*e9c0*/  SHFL.IDX PT, R2, R6, RZ, 0x1c1f ;  /* 0x001c1fff06027589 */ /* 0x000f6200000e0000 */
[----:B------:R-:W-:-:S03]  /*e9d0*/  @P4 IMAD.IADD R19, R22, 0x1, R4 ;  /* 0x0000000116134824 */ /* 0x000fc600078e0204 */
[----:B------:R-:W-:Y:S04]  /*e9e0*/  SHFL.IDX PT, R7, R7, RZ, 0x1c1f ;  /* 0x001c1fff07077589 */ /* 0x000fe800000e0000 */
[----:B------:R-:W-:Y:S01]  /*e9f0*/  SHFL.IDX PT, R14, R8, RZ, 0x1c1f ;  /* 0x001c1fff080e7589 */ /* 0x000fe200000e0000 */
[----:B----4-:R-:W-:-:S05]  /*ea00*/  @P5 IADD3 R3, P0, R37, R3, RZ ;  /* 0x0000000325035210 */ /* 0x010fca0007f1e0ff */
[----:B-----5:R-:W-:Y:S01]  /*ea10*/  @P5 IMAD.X R2, RZ, RZ, R2, P0 ;  /* 0x000000ffff025224 */ /* 0x020fe200000e0602 */
[----:B------:R-:W-:-:S04]  /*ea20*/  LOP3.LUT P0, RZ, R23, 0x10, RZ, 0xc0, !PT ;  /* 0x0000001017ff7812 */ /* 0x000fc8000780c0ff */
[----:B------:R-:W-:-:S04]  /*ea30*/  @P5 LOP3.LUT R3, R3, R2, RZ, 0x3c, !PT ;  /* 0x0000000203035212 */ /* 0x000fc800078e3cff */
[----:B------:R-:W-:-:S04]  /*ea40*/  @P5 LOP3.LUT R2, R3, R2, RZ, 0x3c, !PT ;  /* 0x0000000203025212 */ /* 0x000fc800078e3cff */
[----:B------:R-:W-:-:S05]  /*ea50*/  @P5 LOP3.LUT R3, R3, R2, RZ, 0x3c, !PT ;  /* 0x0000000203035212 */ /* 0x000fca00078e3cff */
[----:B------:R-:W-:Y:S04]  /*ea60*/  @P5 LDGSTS.E.BYPASS.LTC128B.128 [R9+0x1a400], desc[UR52][R2.64], !P0 ;  /* 0x1a40000002095fae */ /* 0x000fe8000c101d74 */
[----:B------:R-:W-:Y:S04]  /*ea70*/  @P5 LDGSTS.E.BYPASS.LTC128B.128 [R9+0x1cc00], desc[UR52][R2.64+0x40], !P6 ;  /* 0x1cc0004002095fae */ /* 0x000fe8000f101d74 */
[----:B------:R4:W-:Y:S01]  /*ea80*/  @P5 LDGSTS.E.BYPASS.LTC128B.128 [R9+0x1f400], desc[UR52][R2.64+0x80], !P1 ;  /* 0x1f40008002095fae */ /* 0x0009e2000c901d74 */
[----:B------:R-:W-:-:S03]  /*ea90*/  LOP3.LUT P5, RZ, R23, 0x10, RZ, 0xc0, !PT ;  /* 0x0000001017ff7812 */ /* 0x000fc600078ac0ff */
[----:B----4-:R-:W4:Y:S01]  /*eaa0*/  SHFL.IDX PT, R3, R5, 0x1, 0x1c1f ;  /* 0x003c1f0005037f89 */ /* 0x010f2200000e0000 */
[----:B------:R-:W-:-:S03]  /*eab0*/  @P3 IMAD.IADD R9, R22, 0x1, R4 ;  /* 0x0000000116093824 */ /* 0x000fc600078e0204 */
[----:B------:R-:W5:Y:S01]  /*eac0*/  SHFL.IDX PT, R2, R6, 0x1, 0x1c1f ;  /* 0x003c1f0006027f89 */ /* 0x000f6200000e0000 */
[----:B----4-:R-:W-:-:S05]  /*ead0*/  @P4 IADD3 R3, P0, R37, R3, RZ ;  /* 0x0000000325034210 */ /* 0x010fca0007f1e0ff */
[----:B-----5:R-:W-:-:S05]  /*eae0*/  @P4 IMAD.X R2, RZ, RZ, R2, P0 ;  /* 0x000000ffff024224 */ /* 0x020fca00000e0602 */
[----:B------:R-:W-:-:S04]  /*eaf0*/  @P4 LOP3.LUT R3, R3, R2, RZ, 0x3c, !PT ;  /* 0x0000000203034212 */ /* 0x000fc800078e3cff */
[----:B------:R-:W-:-:S04]  /*eb00*/  @P4 LOP3.LUT R2, R3, R2, RZ, 0x3c, !PT ;  /* 0x0000000203024212 */ /* 0x000fc800078e3cff */
[----:B------:R-:W-:-:S05]  /*eb10*/  @P4 LOP3.LUT R3, R3, R2, RZ, 0x3c, !PT ;  /* 0x0000000203034212 */ /* 0x000fca00078e3cff */
[----:B------:R-:W-:Y:S04]  /*eb20*/  @P4 LDGSTS.E.BYPASS.LTC128B.128 [R19+0x1ac00], desc[UR52][R2.64], !P5 ;  /* 0x1ac0000002134fae */ /* 0x000fe8000e901d74 */
[----:B------:R-:W-:Y:S04]  /*eb30*/  @P4 LDGSTS.E.BYPASS.LTC128B.128 [R19+0x1d400], desc[UR52][R2.64+0x40], !P6 ;  /* 0x1d40004002134fae */ /* 0x000fe8000f101d74 */
[----:B------:R4:W-:Y:S04]  /*eb40*/  @P4 LDGSTS.E.BYPASS.LTC128B.128 [R19+0x1fc00], desc[UR52][R2.64+0x80], !P1 ;  /* 0x1fc0008002134fae */ /* 0x0009e8000c901d74 */
[----:B----4-:R-:W4:Y:S01]  /*eb50*/  SHFL.IDX PT, R3, R5, 0x2, 0x1c1f ;  /* 0x005c1f0005037f89 */ /* 0x010f2200000e0000 */
[----:B------:R-:W-:-:S03]  /*eb60*/  @P2 IMAD.IADD R19, R22, 0x1, R4 ;  /* 0x0000000116132824 */ /* 0x000fc600078e0204 */
[----:B------:R-:W5:Y:S04]  /*eb70*/  SHFL.IDX PT, R2, R6, 0x2, 0x1c1f ;  /* 0x005c1f0006027f89 */ /* 0x000f6800000e0000 */
[----:B------:R-:W-:Y:S01]  /*eb80*/  SHFL.IDX PT, R6, R6, 0x3, 0x1c1f ;  /* 0x007c1f0006067f89 */ /* 0x000fe200000e0000 */
        /* <DEDUP_REMOVED lines=8> */
[----:B----4-:R-:W4:Y:S02]  /*ec10*/  SHFL.IDX PT, R2, R5, 0x3, 0x1c1f ;  /* 0x007c1f0005027f89 */ /* 0x010f2400000e0000 */
[----:B----4-:R-:W-:-:S05]  /*ec20*/  @P2 IADD3 R2, P0, R37, R2, RZ ;  /* 0x0000000225022210 */ /* 0x010fca0007f1e0ff */
[----:B------:R-:W-:-:S05]  /*ec30*/  @P2 IMAD.X R3, RZ, RZ, R6, P0 ;  /* 0x000000ffff032224 */ /* 0x000fca00000e0606 */
[----:B------:R4:W-:Y:S04]  /*ec40*/  @P2 LDGSTS.E.BYPASS.LTC128B.128 [R19+0x1bc00], desc[UR52][R2.64], !P5 ;  /* 0x1bc0000002132fae */ /* 0x0009e8000e901d74 */
[----:B------:R4:W-:Y:S04]  /*ec50*/  @P2 LDGSTS.E.BYPASS.LTC128B.128 [R19+0x1e400], desc[UR52][R2.64+0x40], !P6 ;  /* 0x1e40004002132fae */ /* 0x0009e8000f101d74 */
[----:B------:R4:W-:Y:S02]  /*ec60*/  @P2 LDGSTS.E.BYPASS.LTC128B.128 [R19+0x20c00], desc[UR52][R2.64+0x80], !P1 ;  /* 0x20c0008002132fae */ /* 0x0009e4000c901d74 */
.L_x_367:
[----:B------:R-:W-:Y:S01]  /*ec70*/  LOP3.LUT P0, RZ, R23, 0x100, RZ, 0xc0, !PT ;  /* 0x0000010017ff7812 */ /* 0x000fe2000780c0ff */
[----:B------:R-:W-:-:S12]  /*ec80*/  BSSY B0, `(.L_x_270) ;  /* 0x000000e000007945 */ /* 0x000fd80003800000 */
[----:B------:R-:W-:Y:S05]  /*ec90*/  @!P0 BRA `(.L_x_271) ;  /* 0x0000000000308947 */ /* 0x000fea0003800000 */
[C---:B------:R-:W-:Y:S01]  /*eca0*/  LOP3.LUT P3, RZ, R23.reuse, 0x10, RZ, 0xc0, !PT ;  /* 0x0000001017ff7812 */ /* 0x040fe2000786c0ff */
[----:B------:R-:W-:Y:S01]  /*ecb0*/  IMAD.IADD R5, R22, 0x1, R4 ;  /* 0x0000000116057824 */ /* 0x000fe200078e0204 */
[C---:B------:R-:W-:Y:S02]  /*ecc0*/  LOP3.LUT P2, RZ, R23.reuse, 0x8, RZ, 0xc0, !PT ;  /* 0x0000000817ff7812 */ /* 0x040fe4000784c0ff */
[----:B------:R-:W-:Y:S02]  /*ecd0*/  LOP3.LUT P1, RZ, R23, 0x4, RZ, 0xc0, !PT ;  /* 0x0000000417ff7812 */ /* 0x000fe4000782c0ff */
[----:B----4-:R-:W-:-:S04]  /*ece0*/  IADD3 R2, P0, R37, R14, RZ ;  /* 0x0000000e25027210 */ /* 0x010fc80007f1e0ff */
[----:B------:R-:W-:-:S05]  /*ecf0*/  IADD3.X R3, RZ, R7, RZ, P0, !PT ;  /* 0x00000007ff037210 */ /* 0x000fca00007fe4ff */
[----:B------:R-:W-:Y:S01]  /*ed00*/  @!PT LDS RZ, [RZ] ;  /* 0x00000000fffff984 */ /* 0x000fe20000000800 */
[----:B------:R-:W-:Y:S01]  /*ed10*/  @!PT LDS RZ, [RZ] ;  /* 0x00000000fffff984 */ /* 0x000fe20000000800 */
[----:B------:R-:W-:Y:S01]  /*ed20*/  @!PT LDS RZ, [RZ] ;  /* 0x00000000fffff984 */ /* 0x000fe20000000800 */
[----:B------:R4:W-:Y:S04]  /*ed30*/  LDGSTS.E.BYPASS.LTC128B.128 [R5+0x1c400], desc[UR52][R2.64], !P3 ;  /* 0x1c40000002057fae */ /* 0x0009e8000d901d74 */
[----:B------:R4:W-:Y:S04]  /*ed40*/  LDGSTS.E.BYPASS.LTC128B.128 [R5+0x1ec00], desc[UR52][R2.64+0x40], !P2 ;  /* 0x1ec0004002057fae */ /* 0x0009e8000d101d74 */
[----:B------:R4:W-:Y:S02]  /*ed50*/  LDGSTS.E.BYPASS.LTC128B.128 [R5+0x21400], desc[UR52][R2.64+0x80], !P1 ;  /* 0x2140008002057fae */ /* 0x0009e4000c901d74 */
.L_x_271:
[----:B------:R-:W-:Y:S05]  /*ed60*/  BSYNC B0 ;  /* 0x0000000000007941 */ /* 0x000fea0003800000 */
.L_x_270:
[----:B------:R-:W-:Y:S01]  /*ed70*/  NOP ;  /* 0x0000000000007918 */ /* 0x000fe20000000000 */
[----:B------:R-:W-:-:S13]  /*ed80*/  PLOP3.LUT P0, PT, PT, PT, PT, 0x80, 0x0 ;  /* 0x000000000000781c */ /* 0x000fda0003f0f070 */
.L_x_272:
[----:B------:R-:W-:Y:S02]  /*ed90*/  PLOP3.LUT P1, PT, P1, P0, PT, 0xa2, 0x0 ;  /* 0x000000000000781c */ /* 0x000fe40000f21472 */
[----:B------:R-:W-:-:S08]  /*eda0*/  @P0 R2UR P1, UR4, R0 ;  /* 0x00000000000402ca */ /* 0x000fd00000020000 */
[----:B------:R-:W-:-:S05]  /*edb0*/  @P0 PLOP3.LUT P0, PT, P1, PT, PT, 0x80, 0x0 ;  /* 0x000000000000081c */ /* 0x000fca0000f0f070 */
[----:B------:R-:W-:Y:S01]  /*edc0*/  @!P1 SYNCS.ARRIVE.TRANS64.RED.A0T1 RZ, [UR4+0x29830], RZ ;  /* 0x029830ffffff99a7 */ /* 0x000fe20008200404 */
[----:B------:R-:W-:Y:S07]  /*edd0*/  @!P1 ARRIVES.LDGSTSBAR.64.TRANSCNT [UR4+0x29830] ;  /* 0x02983000ff0099b0 */ /* 0x000fee0008000a84 */
[----:B------:R-:W-:Y:S05]  /*ede0*/  @P0 BRA.U.ANY `(.L_x_272) ;  /* 0xfffffffd00e80947 */ /* 0x000fea000393ffff */
[----:B------:R-:W-:Y:S01]  /*edf0*/  NOP ;  /* 0x0000000000007918 */ /* 0x000fe20000000000 */
[----:B----4-:R-:W-:-:S05]  /*ee00*/  IMAD.U32 R2, RZ, RZ, UR46 ;  /* 0x0000002eff027e24 */ /* 0x010fca000f8e00ff */
[----:B------:R-:W-:-:S13]  /*ee10*/  ISETP.NE.AND P2, PT, R2, 0x3, PT ;  /* 0x000000030200780c */ /* 0x000fda0003f45270 */
[----:B------:R-:W-:Y:S05]  /*ee20*/  @!P2 BRA `(.L_x_273) ;  /* 0x000000000004a947 */ /* 0x000fea0003800000 */
[----:B------:R-:W-:Y:S01]  /*ee30*/  BPT.TRAP 0x1 ;  /* 0x000000040000795c */ /* 0x000fe20000300000 */
.L_x_273:
[----:B------:R4:W-:Y:S02]  /*ee40*/  SYNCS.ARRIVE.TRANS64.A1T0 RZ, [R0+URZ+0x29830], RZ ;  /* 0x029830ff00ff79a7 */ /* 0x0009e4000810003f */
[----:B------:R-:W-:Y:S05]  /*ee50*/  WARPSYNC.ALL ;  /* 0x0000000000007948 */ /* 0x000fea0003800000 */
[----:B------:R-:W-:Y:S01]  /*ee60*/  R2UR UR5, R26 ;  /* 0x000000001a0572ca */ /* 0x000fe200000e0000 */
[----:B0-234-:R-:W-:Y:S01]  /*ee70*/  VIADD R0, R22, 0x14400 ;  /* 0x0001440016007836 */ /* 0x01dfe20000000000 */
[----:B------:R-:W-:Y:S01]  /*ee80*/  R2UR UR38, R26 ;  /* 0x000000001a2672ca */ /* 0x000fe200000e0000 */
[----:B------:R-:W-:Y:S01]  /*ee90*/  ULDC.64 UR6, c[0x0][0x298] ;  /* 0x0000a60000067ab9 */ /* 0x000fe20000000a00 */
[----:B------:R-:W-:Y:S01]  /*eea0*/  UISETP.NE.AND UP0, UPT, UR47, URZ, UPT ;  /* 0x0000003f2f00728c */ /* 0x000fe2000bf05270 */
[----:B------:R-:W-:Y:S01]  /*eeb0*/  BSSY B6, `(.L_x_274) ;  /* 0x000001b000067945 */ /* 0x000fe20003800000 */
[----:B------:R-:W-:Y:S01]  /*eec0*/  BAR.SYNC.DEFER_BLOCKING 0x8, 0x180 ;  /* 0x0206000000007b1d */ /* 0x000fe20000010000 */
[----:B------:R-:W-:Y:S01]  /*eed0*/  LOP3.LUT P0, RZ, R0, 0x1bf, RZ, 0xc0, !PT ;  /* 0x000001bf00ff7812 */ /* 0x000fe2000780c0ff */
[----:B------:R-:W-:-:S02]  /*eee0*/  USEL UR44, UR44, URZ, !UP0 ;  /* 0x0000003f2c2c7287 */ /* 0x000fc4000c000000 */
[----:B------:R-:W-:-:S03]  /*eef0*/  USEL UR45, UR45, URZ, !UP0 ;  /* 0x0000003f2d2d7287 */ /* 0x000fc6000c000000 */
[----:B------:R-:W-:Y:S02]  /*ef00*/  USHF.R.S32.HI UR4, URZ, 0x1f, UR5 ;  /* 0x0000001f3f047899 */ /* 0x000fe40008011405 */
[----:B------:R-:W-:Y:S02]  /*ef10*/  UIMAD.WIDE.U32 UR38, UR38, UR6, URZ ;  /* 0x00000006262672a5 */ /* 0x000fe4000f8e003f */
[----:B------:R-:W-:-:S04]  /*ef20*/  UIMAD UR4, UR4, UR6, URZ ;  /* 0x00000006040472a4 */ /* 0x000fc8000f8e023f */
[----:B------:R-:W-:-:S04]  /*ef30*/  UIMAD UR4, UR5, UR7, UR4 ;  /* 0x00000007050472a4 */ /* 0x000fc8000f8e0204 */
[----:B------:R-:W-:Y:S01]  /*ef40*/  UIADD3 UR47, UR39, UR4, URZ ;  /* 0x00000004272f7290 */ /* 0x000fe2000fffe03f */
[----:B------:R-:W-:Y:S11]  /*ef50*/  @!P0 BRA `(.L_x_275) ;  /* 0x0000000000408947 */ /* 0x000ff60003800000 */
        /* <DEDUP_REMOVED lines=15> */
[----:B01----:R-:W-:Y:S05]  /*f050*/  CALL.ABS.NOINC R2 ;  /* 0x0000000002007343 */ /* 0x003fea0003c00000 */
.L_x_275:
[----:B------:R-:W-:Y:S05]  /*f060*/  BSYNC B6 ;  /* 0x0000000000067941 */ /* 0x000fea0003800000 */
.L_x_274:
[----:B------:R0:W5:Y:S01]  /*f070*/  LDL R9, [R1+0x18] ;  /* 0x0000180001097983 */ /* 0x0001620000100800 */
[----:B------:R-:W2:Y:S01]  /*f080*/  LDC R5, c[0x0][0x448] ;  /* 0x00011200ff057b82 */ /* 0x000ea20000000800 */
[----:B------:R-:W3:Y:S01]  /*f090*/  S2R R2, SR_TID.X ;  /* 0x0000000000027919 */ /* 0x000ee20000002100 */
[----:B------:R-:W-:Y:S01]  /*f0a0*/  R2UR UR6, R34 ;  /* 0x00000000220672ca */ /* 0x000fe200000e0000 */
[----:B------:R-:W-:Y:S01]  /*f0b0*/  IMAD.SHL.U32 R6, R17, 0x80, RZ ;  /* 0x0000008011067824 */ /* 0x000fe200078e00ff */
[C---:B------:R-:W-:Y:S01]  /*f0c0*/  R2UR UR7, R18.reuse ;  /* 0x00000000120772ca */ /* 0x040fe200000e0000 */
[----:B------:R-:W-:Y:S01]  /*f0d0*/  ULDC.64 UR8, c[0x0][0x2d8] ;  /* 0x0000b60000087ab9 */ /* 0x000fe20000000a00 */
[----:B--2---:R-:W-:Y:S02]  /*f0e0*/  ISETP.NE.AND P0, PT, R5, 0x1, PT ;  /* 0x000000010500780c */ /* 0x004fe40003f05270 */
[----:B------:R-:W-:Y:S02]  /*f0f0*/  R2UR UR10, R18 ;  /* 0x00000000120a72ca */ /* 0x000fe400000e0000 */
[C---:B---3--:R-:W-:Y:S01]  /*f100*/  LOP3.LUT R19, R2.reuse, 0x7f, RZ, 0xc0, !PT ;  /* 0x0000007f02137812 */ /* 0x048fe200078ec0ff */
[----:B------:R-:W-:-:S08]  /*f110*/  IMAD.SHL.U32 R2, R2, 0x20, RZ ;  /* 0x0000002002027824 */ /* 0x000fd000078e00ff */
[----:B------:R-:W2:Y:S01]  /*f120*/  @P0 LDC R7, c[0x0][0x44c] ;  /* 0x00011300ff070b82 */ /* 0x000ea20000000800 */
[----:B------:R-:W-:-:S04]  /*f130*/  SHF.R.U32.HI R19, RZ, 0x2, R19 ;  /* 0x00000002ff137819 */ /* 0x000fc80000011613 */
[----:B------:R-:W-:-:S03]  /*f140*/  LOP3.LUT R2, R19, 0x60, R2, 0xf8, !PT ;  /* 0x0000006013027812 */ /* 0x000fc600078ef802 */
[----:B------:R-:W3:Y:S01]  /*f150*/  @P0 LDC R3, c[0x0][0x450] ;  /* 0x00011400ff030b82 */ /* 0x000ee20000000800 */
[----:B------:R-:W-:Y:S01]  /*f160*/  UIMAD UR6, UR6, UR8, URZ ;  /* 0x00000008060672a4 */ /* 0x000fe2000f8e023f */
[----:B------:R-:W-:Y:S01]  /*f170*/  LOP3.LUT R0, R2, R6, RZ, 0xfc, !PT ;  /* 0x0000000602007212 */ /* 0x000fe200078efcff */
[----:B------:R-:W-:Y:S01]  /*f180*/  UMOV UR4, UR38 ;  /* 0x0000002600047c82 */ /* 0x000fe20008000000 */
[----:B------:R-:W-:Y:S01]  /*f190*/  UMOV UR5, UR47 ;  /* 0x0000002f00057c82 */ /* 0x000fe20008000000 */
[----:B------:R-:W-:Y:S02]  /*f1a0*/  UIMAD UR6, UR10, UR9, UR6 ;  /* 0x000000090a0672a4 */ /* 0x000fe4000f8e0206 */
[----:B------:R-:W-:Y:S01]  /*f1b0*/  UIMAD.WIDE.U32 UR4, UR7, UR8, UR4 ;  /* 0x00000008070472a5 */ /* 0x000fe2000f8e0004 */
[----:B------:R-:W-:Y:S02]  /*f1c0*/  IMAD.MOV.U32 R2, RZ, RZ, R0 ;  /* 0x000000ffff027224 */ /* 0x000fe400078e0000 */
[----:B------:R-:W-:Y:S01]  /*f1d0*/  ULDC.64 UR8, c[0x0][0x2e0] ;  /* 0x0000b80000087ab9 */ /* 0x000fe20000000a00 */
[----:B------:R-:W-:Y:S01]  /*f1e0*/  UIADD3 UR5, UR5, UR6, URZ ;  /* 0x0000000605057290 */ /* 0x000fe2000fffe03f */
[----:B--2---:R-:W-:Y:S01]  /*f1f0*/  @P0 IMAD.HI.U32 R4, R0, R7, RZ ;  /* 0x0000000700040227 */ /* 0x004fe200078e00ff */
[----:B------:R-:W-:Y:S01]  /*f200*/  UIMAD UR6, UR45, UR8, URZ ;  /* 0x000000082d0672a4 */ /* 0x000fe2000f8e023f */
[----:B------:R-:W2:Y:S01]  /*f210*/  S2R R19, SR_TID.X ;  /* 0x0000000000137919 */ /* 0x000ea20000002100 */
[----:B------:R-:W-:-:S02]  /*f220*/  UIMAD.WIDE.U32 UR4, UR44, UR8, UR4 ;  /* 0x000000082c0472a5 */ /* 0x000fc4000f8e0004 */
[----:B---3--:R-:W-:Y:S01]  /*f230*/  @P0 SHF.R.U32.HI R2, RZ, R3, R4 ;  /* 0x00000003ff020219 */ /* 0x008fe20000011604 */
[----:B------:R-:W-:-:S03]  /*f240*/  UIMAD UR6, UR44, UR9, UR6 ;  /* 0x000000092c0672a4 */ /* 0x000fc6000f8e0206 */
[--C-:B------:R-:W-:Y:S01]  /*f250*/  SHF.R.S32.HI R3, RZ, 0x1f, R2.reuse ;  /* 0x0000001fff037819 */ /* 0x100fe20000011402 */
[----:B------:R-:W-:Y:S01]  /*f260*/  IMAD.MOV R4, RZ, RZ, -R2 ;  /* 0x000000ffff047224 */ /* 0x000fe200078e0a02 */
[----:B------:R-:W-:Y:S01]  /*f270*/  ULDC.64 UR8, c[0x0][0x2d0] ;  /* 0x0000b40000087ab9 */ /* 0x000fe20000000a00 */
[----:B------:R-:W-:Y:S02]  /*f280*/  UIADD3 UR5, UR5, UR6, URZ ;  /* 0x0000000605057290 */ /* 0x000fe4000fffe03f */
[----:B------:R-:W-:Y:S02]  /*f290*/  IMAD R7, R3, UR8, RZ ;  /* 0x0000000803077c24 */ /* 0x000fe4000f8e02ff */
[----:B------:R-:W-:Y:S02]  /*f2a0*/  IMAD.U32 R3, RZ, RZ, UR8 ;  /* 0x00000008ff037e24 */ /* 0x000fe4000f8e00ff */
[----:B------:R-:W-:Y:S02]  /*f2b0*/  IMAD R0, R5, R4, R0 ;  /* 0x0000000405007224 */ /* 0x000fe400078e0200 */
[----:B------:R-:W-:-:S02]  /*f2c0*/  IMAD R7, R2, UR9, R7 ;  /* 0x0000000902077c24 */ /* 0x000fc4000f8e0207 */
[----:B------:R-:W-:Y:S01]  /*f2d0*/  IMAD.WIDE.U32 R2, R2, R3, UR4 ;  /* 0x0000000402027e25 */ /* 0x000fe2000f8e0003 */
[----:B------:R-:W-:Y:S01]  /*f2e0*/  SHF.R.S32.HI R4, RZ, 0x1f, R0 ;  /* 0x0000001fff047819 */ /* 0x000fe20000011400 */
[----:B------:R-:W-:Y:S02]  /*f2f0*/  ULDC.64 UR4, c[0x0][0x2c8] ;  /* 0x0000b20000047ab9 */ /* 0x000fe40000000a00 */
[----:B------:R-:W-:Y:S02]  /*f300*/  IMAD.IADD R3, R3, 0x1, R7 ;  /* 0x0000000103037824 */ /* 0x000fe400078e0207 */
[----:B------:R-:W-:Y:S02]  /*f310*/  IMAD R4, R4, UR4, RZ ;  /* 0x0000000404047c24 */ /* 0x000fe4000f8e02ff */
[----:B------:R-:W-:-:S04]  /*f320*/  IMAD.WIDE.U32 R2, R0, UR4, R2 ;  /* 0x0000000400027c25 */ /* 0x000fc8000f8e0002 */
[----:B------:R-:W-:Y:S01]  /*f330*/  IMAD R7, R0, UR5, R4 ;  /* 0x0000000500077c24 */ /* 0x000fe2000f8e0204 */
[----:B------:R-:W-:Y:S02]  /*f340*/  ULDC.64 UR4, c[0x0][0x280] ;  /* 0x0000a00000047ab9 */ /* 0x000fe40000000a00 */
[----:B------:R-:W-:Y:S01]  /*f350*/  IADD3 R0, P0, R2, UR4, RZ ;  /* 0x0000000402007c10 */ /* 0x000fe2000ff1e0ff */
[----:B------:R-:W-:Y:S01]  /*f360*/  ULDC UR4, c[0x0][0x2b8] ;  /* 0x0000ae0000047ab9 */ /* 0x000fe20000000800 */
[C---:B------:R-:W-:Y:S02]  /*f370*/  LOP3.LUT R10, R37.reuse, 0x40, RZ, 0xfc, !PT ;  /* 0x00000040250a7812 */ /* 0x040fe400078efcff */
[----:B------:R-:W-:Y:S02]  /*f380*/  LOP3.LUT R8, R37, 0x80, RZ, 0xfc, !PT ;  /* 0x0000008025087812 */ /* 0x000fe400078efcff */
[----:B------:R-:W-:Y:S01]  /*f390*/  IADD3.X R4, R3, UR5, R7, P0, !PT ;  /* 0x0000000503047c10 */ /* 0x000fe200087fe407 */
[----:B------:R-:W-:Y:S01]  /*f3a0*/  UMOV UR5, 0xffffffff ;  /* 0xffffffff00057882 */ /* 0x000fe20000000000 */
[----:B--2---:R-:W-:-:S02]  /*f3b0*/  LOP3.LUT R19, R19, 0x7f, RZ, 0xc0, !PT ;  /* 0x0000007f13137812 */ /* 0x004fc400078ec0ff */
[----:B------:R-:W-:Y:S02]  /*f3c0*/  ISETP.GE.AND P3, PT, R37, UR4, PT ;  /* 0x0000000425007c0c */ /* 0x000fe4000bf66270 */
[----:B------:R-:W-:Y:S02]  /*f3d0*/  ISETP.GE.AND P2, PT, R10, UR4, PT ;  /* 0x000000040a007c0c */ /* 0x000fe4000bf46270 */
[----:B------:R-:W-:Y:S02]  /*f3e0*/  ISETP.GE.AND P1, PT, R8, UR4, PT ;  /* 0x0000000408007c0c */ /* 0x000fe4000bf26270 */
[----:B------:R-:W-:Y:S01]  /*f3f0*/  SHF.R.U32.HI R10, RZ, 0x2, R19 ;  /* 0x00000002ff0a7819 */ /* 0x000fe20000011613 */
[----:B0-----:R-:W-:Y:S10]  /*f400*/  BRA.DIV UR5, `(.L_x_276) ;  /* 0x0000004205c87947 */ /* 0x001ff4000b800000 */
[----:B------:R-:W0:Y:S01]  /*f410*/  SHFL.IDX PT, R3, R0, RZ, 0x1c1f ;  /* 0x001c1fff00037589 */ /* 0x000e2200000e0000 */
[----:B------:R-:W-:Y:S02]  /*f420*/  IMAD R5, R5, UR41, RZ ;  /* 0x0000002905057c24 */ /* 0x000fe4000f8e02ff */
[----:B------:R-:W-:Y:S01]  /*f430*/  IMAD.IADD R6, R10, 0x1, R6 ;  /* 0x000000010a067824 */ /* 0x000fe200078e0206 */
[----:B------:R-:W2:Y:S03]  /*f440*/  SHFL.IDX PT, R2, R4, RZ, 0x1c1f ;  /* 0x001c1fff04027589 */ /* 0x000ea600000e0000 */
[C---:B------:R-:W-:Y:S01]  /*f450*/  VIADD R8, R6.reuse, 0x20 ;  /* 0x0000002006087836 */ /* 0x040fe20000000000 */
[----:B------:R-:W-:Y:S01]  /*f460*/  ISETP.GE.AND P0, PT, R6, R5, PT ;  /* 0x000000050600720c */ /* 0x000fe20003f06270 */
[----:B------:R-:W3:-:S12]  /*f470*/  SHFL.IDX PT, R14, R0, 0x1, 0x1c1f ;  /* 0x003c1f00000e7f89 */ /* 0x000ed800000e0000 */
[----:B0-----:R-:W-:-:S04]  /*f480*/  @!P0 IADD3 R7, P4, R37, R3, RZ ;  /* 0x0000000325078210 */ /* 0x001fc80007f9e0ff */
[----:B--2---:R-:W-:Y:S01]  /*f490*/  @!P0 IADD3.X R3, RZ, R2, RZ, P4, !PT ;  /* 0x00000002ff038210 */ /* 0x004fe200027fe4ff */
[----:B------:R-:W-:-:S05]  /*f4a0*/  @!P0 IMAD.MOV.U32 R2, RZ, RZ, R7 ;  /* 0x000000ffff028224 */ /* 0x000fca00078e0007 */
[----:B-----5:R-:W-:Y:S04]  /*f4b0*/  @!P0 LDGSTS.E.BYPASS.LTC128B.128 [R9+0x14400], desc[UR52][R2.64], !P3 ;  /* 0x1440000002098fae */ /* 0x020fe8000d901d74 */
[----:B------:R-:W-:Y:S04]  /*f4c0*/  @!P0 LDGSTS.E.BYPASS.LTC128B.128 [R9+0x16400], desc[UR52][R2.64+0x40], !P2 ;  /* 0x1640004002098fae */ /* 0x000fe8000d101d74 */
[----:B------:R0:W-:Y:S01]  /*f4d0*/  @!P0 LDGSTS.E.BYPASS.LTC128B.128 [R9+0x18400], desc[UR52][R2.64+0x80], !P1 ;  /* 0x1840008002098fae */ /* 0x0001e2000c901d74 */
[----:B------:R-:W-:Y:S01]  /*f4e0*/  ISETP.GE.AND P0, PT, R8, R5, PT ;  /* 0x000000050800720c */ /* 0x000fe20003f06270 */
[----:B------:R-:W-:-:S02]  /*f4f0*/  VIADD R8, R6, 0x40 ;  /* 0x0000004006087836 */ /* 0x000fc40000000000 */
[----:B0-----:R-:W0:Y:S10]  /*f500*/  SHFL.IDX PT, R2, R4, 0x1, 0x1c1f ;  /* 0x003c1f0004027f89 */ /* 0x001e3400000e0000 */
[----:B---3--:R-:W-:-:S05]  /*f510*/  @!P0 IADD3 R14, P4, R37, R14, RZ ;  /* 0x0000000e250e8210 */ /* 0x008fca0007f9e0ff */
[----:B0-----:R-:W-:Y:S02]  /*f520*/  @!P0 IMAD.X R7, RZ, RZ, R2, P4 ;  /* 0x000000ffff078224 */ /* 0x001fe400020e0602 */
[----:B------:R-:W-:Y:S02]  /*f530*/  @!P0 IMAD.MOV.U32 R2, RZ, RZ, R14 ;  /* 0x000000ffff028224 */ /* 0x000fe400078e000e */
[----:B------:R-:W-:Y:S01]  /*f540*/  @!P0 IMAD.MOV.U32 R3, RZ, RZ, R7 ;  /* 0x000000ffff038224 */ /* 0x000fe200078e0007 */
[----:B------:R-:W0:Y:S04]  /*f550*/  SHFL.IDX PT, R14, R0, 0x2, 0x1c1f ;  /* 0x005c1f00000e7f89 */ /* 0x000e2800000e0000 */
[----:B------:R-:W-:Y:S04]  /*f560*/  @!P0 LDGSTS.E.BYPASS.LTC128B.128 [R9+0x14c00], desc[UR52][R2.64], !P3 ;  /* 0x14c0000002098fae */ /* 0x000fe8000d901d74 */
[----:B------:R-:W-:Y:S04]  /*f570*/  @!P0 LDGSTS.E.BYPASS.LTC128B.128 [R9+0x16c00], desc[UR52][R2.64+0x40], !P2 ;  /* 0x16c0004002098fae */ /* 0x000fe8000d101d74 */
[----:B------:R2:W-:Y:S01]  /*f580*/  @!P0 LDGSTS.E.BYPASS.LTC128B.128 [R9+0x18c00], desc[UR52][R2.64+0x80], !P1 ;  /* 0x18c0008002098fae */ /* 0x0005e2000c901d74 */
[----:B------:R-:W-:-:S03]  /*f590*/  ISETP.GE.AND P0, PT, R8, R5, PT ;  /* 0x000000050800720c */ /* 0x000fc60003f06270 */
[----:B--2---:R-:W2:Y:S10]  /*f5a0*/  SHFL.IDX PT, R2, R4, 0x2, 0x1c1f ;  /* 0x005c1f0004027f89 */ /* 0x004eb400000e0000 */
[----:B0-----:R-:W-:Y:S01]  /*f5b0*/  @!P0 IADD3 R14, P4, R37, R14, RZ ;  /* 0x0000000e250e8210 */ /* 0x001fe20007f9e0ff */
[----:B------:R-:W0:Y:S04]  /*f5c0*/  SHFL.IDX PT, R4, R4, 0x3, 0x1c1f ;  /* 0x007c1f0004047f89 */ /* 0x000e2800000e0000 */
[----:B--2---:R-:W-:-:S02]  /*f5d0*/  @!P0 IMAD.X R7, RZ, RZ, R2, P4 ;  /* 0x000000ffff078224 */ /* 0x004fc400020e0602 */
[----:B------:R-:W-:Y:S02]  /*f5e0*/  @!P0 IMAD.MOV.U32 R2, RZ, RZ, R14 ;  /* 0x000000ffff028224 */ /* 0x000fe400078e000e */
[----:B------:R-:W-:Y:S01]  /*f5f0*/  @!P0 IMAD.MOV.U32 R3, RZ, RZ, R7 ;  /* 0x000000ffff038224 */ /* 0x000fe200078e0007 */
[----:B------:R2:W3:Y:S04]  /*f600*/  SHFL.IDX PT, R14, R0, 0x3, 0x1c1f ;  /* 0x007c1f00000e7f89 */ /* 0x0004e800000e0000 */
[----:B------:R2:W-:Y:S04]  /*f610*/  @!P0 LDGSTS.E.BYPASS.LTC128B.128 [R9+0x15400], desc[UR52][R2.64], !P3 ;  /* 0x1540000002098fae */ /* 0x0005e8000d901d74 */
[----:B------:R2:W-:Y:S04]  /*f620*/  @!P0 LDGSTS.E.BYPASS.LTC128B.128 [R9+0x17400], desc[UR52][R2.64+0x40], !P2 ;  /* 0x1740004002098fae */ /* 0x0005e8000d101d74 */
[----:B0-----:R2:W-:Y:S02]  /*f630*/  @!P0 LDGSTS.E.BYPASS.LTC128B.128 [R9+0x19400], desc[UR52][R2.64+0x80], !P1 ;  /* 0x1940008002098fae */ /* 0x0015e4000c901d74 */
.L_x_376:
[----:B------:R-:W-:Y:S01]  /*f640*/  IADD3 R6, R6, 0x60, RZ ;  /* 0x0000006006067810 */ /* 0x000fe20007ffe0ff */
[----:B------:R-:W-:Y:S03]  /*f650*/  BSSY B0, `(.L_x_277) ;  /* 0x000000b000007945 */ /* 0x000fe60003800000 */
[----:B------:R-:W-:-:S13]  /*f660*/  ISETP.GE.AND P0, PT, R6, R5, PT ;  /* 0x000000050600720c */ /* 0x000fda0003f06270 */
[----:B------:R-:W-:Y:S05]  /*f670*/  @P0 BRA `(.L_x_278) ;  /* 0x0000000000200947 */ /* 0x000fea0003800000 */
[----:B--23--:R-:W-:-:S05]  /*f680*/  IADD3 R2, P0, R37, R14, RZ ;  /* 0x0000000e25027210 */ /* 0x00cfca0007f1e0ff */
[----:B------:R-:W-:-:S05]  /*f690*/  IMAD.X R3, RZ, RZ, R4, P0 ;  /* 0x000000ffff037224 */ /* 0x000fca00000e0604 */
[----:B------:R-:W-:Y:S01]  /*f6a0*/  @!PT LDS RZ, [RZ] ;  /* 0x00000000fffff984 */ /* 0x000fe20000000800 */
[----:B------:R-:W-:Y:S01]  /*f6b0*/  @!PT LDS RZ, [RZ] ;  /* 0x00000000fffff984 */ /* 0x000fe20000000800 */
[----:B------:R-:W-:Y:S01]  /*f6c0*/  @!PT LDS RZ, [RZ] ;  /* 0x00000000fffff984 */ /* 0x000fe20000000800 */
[----:B------:R0:W-:Y:S04]  /*f6d0*/  LDGSTS.E.BYPASS.LTC128B.128 [R9+0x15c00], desc[UR52][R2.64], !P3 ;  /* 0x15c0000002097fae */ /* 0x0001e8000d901d74 */
[----:B------:R0:W-:Y:S04]  /*f6e0*/  LDGSTS.E.BYPASS.LTC128B.128 [R9+0x17c00], desc[UR52][R2.64+0x40], !P2 ;  /* 0x17c0004002097fae */ /* 0x0001e8000d101d74 */
[----:B------:R0:W-:Y:S02]  /*f6f0*/  LDGSTS.E.BYPASS.LTC128B.128 [R9+0x19c00], desc[UR52][R2.64+0x80], !P1 ;  /* 0x19c0008002097fae */ /* 0x0001e4000c901d74 */
.L_x_278:
[----:B------:R-:W-:Y:S05]  /*f700*/  BSYNC B0 ;  /* 0x0000000000007941 */ /* 0x000fea0003800000 */
.L_x_277:
[----:B------:R-:W-:Y:S01]  /*f710*/  NOP ;  /* 0x0000000000007918 */ /* 0x000fe20000000000 */
[----:B------:R-:W-:-:S13]  /*f720*/  PLOP3.LUT P0, PT, PT, PT, PT, 0x80, 0x0 ;  /* 0x000000000000781c */ /* 0x000fda0003f0f070 */
.L_x_279:
[----:B------:R-:W-:Y:S02]  /*f730*/  PLOP3.LUT P1, PT, P1, P0, PT, 0xa2, 0x0 ;  /* 0x000000000000781c */ /* 0x000fe40000f21472 */
[----:B------:R-:W-:-:S08]  /*f740*/  @P0 R2UR P1, UR4, R22 ;  /* 0x00000000160402ca */ /* 0x000fd00000020000 */
[----:B------:R-:W-:-:S05]  /*f750*/  @P0 PLOP3.LUT P0, PT, P1, PT, PT, 0x80, 0x0 ;  /* 0x000000000000081c */ /* 0x000fca0000f0f070 */
[----:B------:R-:W-:Y:S01]  /*f760*/  @!P1 SYNCS.ARRIVE.TRANS64.RED.A0T1 RZ, [UR4+0x29800], RZ ;  /* 0x029800ffffff99a7 */ /* 0x000fe20008200404 */
[----:B------:R-:W-:Y:S07]  /*f770*/  @!P1 ARRIVES.LDGSTSBAR.64.TRANSCNT [UR4+0x29800] ;  /* 0x02980000ff0099b0 */ /* 0x000fee0008000a84 */
[----:B------:R-:W-:Y:S05]  /*f780*/  @P0 BRA.U.ANY `(.L_x_279) ;  /* 0xfffffffd00e80947 */ /* 0x000fea000393ffff */
[----:B0-2---:R-:W2:Y:S02]  /*f790*/  LDL.LU R2, [R1+0x1c] ;  /* 0x00001c0001027983 */ /* 0x005ea40000300800 */
[----:B--2---:R-:W-:-:S05]  /*f7a0*/  VIADD R2, R2, 0x1 ;  /* 0x0000000102027836 */ /* 0x004fca0000000000 */
[----:B------:R0:W-:Y:S01]  /*f7b0*/  STL [R1+0x1c], R2 ;  /* 0x00001c0201007387 */ /* 0x0001e20000100800 */
[----:B------:R-:W-:-:S04]  /*f7c0*/  LEA.HI R0, R2, R2, RZ, 0x1 ;  /* 0x0000000202007211 */ /* 0x000fc800078f08ff */
[----:B------:R-:W-:-:S05]  /*f7d0*/  LOP3.LUT R0, R0, 0xfffffffe, RZ, 0xc0, !PT ;  /* 0xfffffffe00007812 */ /* 0x000fca00078ec0ff */
[----:B------:R-:W-:-:S05]  /*f7e0*/  IMAD.IADD R0, R2, 0x1, -R0 ;  /* 0x0000000102007824 */ /* 0x000fca00078e0a00 */
[----:B------:R-:W-:Y:S01]  /*f7f0*/  SHF.L.U32 R3, R0, 0x1f, RZ ;  /* 0x0000001f00037819 */ /* 0x000fe200000006ff */
[----:B------:R-:W-:Y:S01]  /*f800*/  NOP ;  /* 0x0000000000007918 */ /* 0x000fe20000000000 */
[----:B------:R0:W-:Y:S01]  /*f810*/  SYNCS.ARRIVE.TRANS64.A1T0 RZ, [R22+URZ+0x29800], RZ ;  /* 0x029800ff16ff79a7 */ /* 0x0001e2000810003f */
[----:B------:R-:W-:Y:S01]  /*f820*/  BSSY B0, `(.L_x_280) ;  /* 0x0000003000007945 */ /* 0x000fe20003800000 */
[----:B------:R-:W2:Y:S03]  /*f830*/  SYNCS.PHASECHK.TRANS64.TRYWAIT P0, [R22+URZ+0x29820], R3 ;  /* 0x02982003160075a7 */ /* 0x000ea6000800017f */
[----:B0-2---:R-:W-:Y:S05]  /*f840*/  @!P0 BRA `(.L_x_281) ;  /* 0x0000004000f88947 */ /* 0x005fea0003800000 */
.L_x_377:
[----:B------:R-:W-:Y:S05]  /*f850*/  BSYNC B0 ;  /* 0x0000000000007941 */ /* 0x000fea0003800000 */
.L_x_280:
[----:B------:R-:W-:-:S06]  /*f860*/  UISETP.GE.AND UP0, UPT, UR42, 0xa1, UPT ;  /* 0x000000a12a00788c */ /* 0x000fcc000bf06270 */
[----:B------:R-:W-:-:S13]  /*f870*/  PLOP3.LUT P0, PT, PT, PT, UP0, 0x40, 0x0 ;  /* 0x000000000000781c */ /* 0x000fda0003f0e808 */
[----:B------:R-:W-:Y:S05]  /*f880*/  @P0 BRA `(.L_x_282) ;  /* 0x0000001400cc0947 */ /* 0x000fea0003800000 */
[----:B------:R-:W-:Y:S01]  /*f890*/  UIADD3 UR4, UR43, -0x2, URZ ;  /* 0xfffffffe2b047890 */ /* 0x000fe2000fffe03f */
[----:B------:R-:W-:Y:S02]  /*f8a0*/  IMAD.MOV.U32 R20, RZ, RZ, R33 ;  /* 0x000000ffff147224 */ /* 0x000fe400078e0021 */
[----:B------:R-:W-:-:S03]  /*f8b0*/  IMAD.MOV.U32 R19, RZ, RZ, R28 ;  /* 0x000000ffff137224 */ /* 0x000fc600078e001c */
[----:B------:R-:W-:-:S07]  /*f8c0*/  IMAD.U32 R31, RZ, RZ, UR4 ;  /* 0x00000004ff1f7e24 */ /* 0x000fce000f8e00ff */
.L_x_302:
[----:B0-2---:R-:W2:Y:S01]  /*f8d0*/  LDL R11, [R1] ;  /* 0x00000000010b7983 */ /* 0x005ea20000100800 */
[----:B------:R-:W4:Y:S01]  /*f8e0*/  LDC R0, c[0x0][0x430] ;  /* 0x00010c00ff007b82 */ /* 0x000f220000000800 */
[----:B------:R-:W0:Y:S01]  /*f8f0*/  S2R R2, SR_TID.X ;  /* 0x0000000000027919 */ /* 0x000e220000002100 */
[----:B------:R-:W1:Y:S01]  /*f900*/  S2R R4, SR_TID.X ;  /* 0x0000000000047919 */ /* 0x000e620000002100 */
[----:B------:R-:W3:Y:S01]  /*f910*/  S2R R8, SR_TID.X ;  /* 0x0000000000087919 */ /* 0x000ee20000002100 */
[----:B----4-:R-:W-:Y:S02]  /*f920*/  ISETP.NE.AND P0, PT, R0, 0x1, PT ;  /* 0x000000010000780c */ /* 0x010fe40003f05270 */
[----:B0-----:R-:W-:-:S11]  /*f930*/  LOP3.LUT R3, R2, 0x7f, RZ, 0xc0, !PT ;  /* 0x0000007f02037812 */ /* 0x001fd600078ec0ff */
[----:B------:R-:W0:Y:S01]  /*f940*/  @P0 LDC R7, c[0x0][0x434] ;  /* 0x00010d00ff070b82 */ /* 0x000e220000000800 */
[----:B------:R-:W-:Y:S02]  /*f950*/  SHF.R.U32.HI R6, RZ, 0x2, R3 ;  /* 0x00000002ff067819 */ /* 0x000fe40000011603 */
[C---:B-1----:R-:W-:Y:S01]  /*f960*/  LOP3.LUT R3, R4.reuse, 0x7f, RZ, 0xc0, !PT ;  /* 0x0000007f04037812 */ /* 0x042fe200078ec0ff */
[----:B------:R-:W-:-:S04]  /*f970*/  IMAD.SHL.U32 R4, R4, 0x20, RZ ;  /* 0x0000002004047824 */ /* 0x000fc800078e00ff */
[----:B------:R-:W1:Y:S01]  /*f980*/  @P0 LDC R0, c[0x0][0x438] ;  /* 0x00010e00ff000b82 */ /* 0x000e620000000800 */
[----:B------:R-:W-:Y:S01]  /*f990*/  IMAD.MOV.U32 R2, RZ, RZ, 0xa0 ;  /* 0x000000a0ff027424 */ /* 0x000fe200078e00ff */
[----:B------:R-:W-:Y:S02]  /*f9a0*/  LOP3.LUT R4, R6, 0x60, R4, 0xf8, !PT ;  /* 0x0000006006047812 */ /* 0x000fe400078ef804 */
[----:B------:R-:W-:-:S04]  /*f9b0*/  SHF.R.U32.HI R6, RZ, 0x2, R3 ;  /* 0x00000002ff067819 */ /* 0x000fc80000011603 */
[----:B------:R-:W4:Y:S01]  /*f9c0*/  @P0 LDC R5, c[0x0][0x434] ;  /* 0x00010d00ff050b82 */ /* 0x000f220000000800 */
[----:B------:R-:W-:Y:S01]  /*f9d0*/  IMAD R2, R31, R2, UR37 ;  /* 0x000000251f027e24 */ /* 0x000fe2000f8e0202 */
[----:B---3--:R-:W-:-:S06]  /*f9e0*/  SHF.L.U32 R9, R8, 0x5, RZ ;  /* 0x0000000508097819 */ /* 0x008fcc00000006ff */
[----:B------:R-:W3:Y:S01]  /*f9f0*/  @P0 LDC R3, c[0x0][0x438] ;  /* 0x00010e00ff030b82 */ /* 0x000ee20000000800 */
[----:B------:R-:W-:Y:S01]  /*fa00*/  IMAD.IADD R4, R4, 0x1, R2 ;  /* 0x0000000104047824 */ /* 0x000fe200078e0202 */
[----:B------:R-:W-:-:S03]  /*fa10*/  LOP3.LUT R9, R6, 0x60, R9, 0xf8, !PT ;  /* 0x0000006006097812 */ /* 0x000fc600078ef809 */
[----:B0-----:R-:W-:Y:S01]  /*fa20*/  @P0 IMAD.HI.U32 R6, R4, R7, RZ ;  /* 0x0000000704060227 */ /* 0x001fe200078e00ff */
[----:B------:R-:W-:-:S03]  /*fa30*/  LOP3.LUT R9, R9, 0x80, RZ, 0xfc, !PT ;  /* 0x0000008009097812 */ /* 0x000fc600078efcff */
[----:B------:R-:W-:Y:S01]  /*fa40*/  IMAD.MOV.U32 R8, RZ, RZ, R4 ;  /* 0x000000ffff087224 */ /* 0x000fe200078e0004 */
[----:B-1----:R-:W-:Y:S01]  /*fa50*/  @P0 SHF.R.U32.HI R8, RZ, R0, R6 ;  /* 0x00000000ff080219 */ /* 0x002fe20000011606 */
[C---:B------:R-:W-:Y:S01]  /*fa60*/  IMAD.IADD R0, R9.reuse, 0x1, R2 ;  /* 0x0000000109007824 */ /* 0x040fe200078e0202 */
[----:B------:R-:W-:Y:S05]  /*fa70*/  YIELD ;  /* 0x0000000000007946 */ /* 0x000fea0003800000 */
[----:B----4-:R-:W-:Y:S01]  /*fa80*/  @P0 IMAD.HI.U32 R2, R0, R5, RZ ;  /* 0x0000000500020227 */ /* 0x010fe200078e00ff */
[----:B------:R-:W-:Y:S01]  /*fa90*/  ULDC.64 UR6, c[0x0][0x428] ;  /* 0x00010a0000067ab9 */ /* 0x000fe20000000a00 */
[----:B------:R-:W-:Y:S01]  /*faa0*/  ISETP.GT.U32.AND P1, PT, R9, 0x9f, PT ;  /* 0x0000009f0900780c */ /* 0x000fe20003f24070 */
[----:B------:R-:W-:Y:S01]  /*fab0*/  ULDC.64 UR8, c[0x0][0x418] ;  /* 0x0001060000087ab9 */ /* 0x000fe20000000a00 */
[----:B------:R-:W-:Y:S01]  /*fac0*/  IMAD.MOV.U32 R10, RZ, RZ, R0 ;  /* 0x000000ffff0a7224 */ /* 0x000fe200078e0000 */
[----:B------:R-:W-:Y:S01]  /*fad0*/  ULDC UR4, c[0x0][0x430] ;  /* 0x00010c0000047ab9 */ /* 0x000fe20000000800 */
[----:B---3--:R-:W-:Y:S01]  /*fae0*/  @P0 SHF.R.U32.HI R10, RZ, R3, R2 ;  /* 0x00000003ff0a0219 */ /* 0x008fe20000011602 */
[--C-:B------:R-:W-:Y:S01]  /*faf0*/  IMAD.MOV.U32 R2, RZ, RZ, R8.reuse ;  /* 0x000000ffff027224 */ /* 0x100fe200078e0008 */
[----:B------:R-:W-:-:S03]  /*fb00*/  SHF.R.S32.HI R3, RZ, 0x1f, R8 ;  /* 0x0000001fff037819 */ /* 0x000fc60000011408 */
[----:B------:R-:W-:-:S03]  /*fb10*/  IMAD.WIDE.U32 R2, R32, UR6, R2 ;  /* 0x0000000620027c25 */ /* 0x000fc6000f8e0002 */
[----:B------:R-:W-:Y:S01]  /*fb20*/  LEA R6, P0, R2, UR8, 0x2 ;  /* 0x0000000802067c11 */ /* 0x000fe2000f8010ff */
[----:B--2---:R-:W-:-:S04]  /*fb30*/  IMAD R5, R11, UR6, RZ ;  /* 0x000000060b057c24 */ /* 0x004fc8000f8e02ff */
[----:B------:R-:W-:-:S04]  /*fb40*/  IMAD R5, R32, UR7, R5 ;  /* 0x0000000720057c24 */ /* 0x000fc8000f8e0205 */
[----:B------:R-:W-:-:S05]  /*fb50*/  IMAD.IADD R3, R5, 0x1, R3 ;  /* 0x0000000105037824 */ /* 0x000fca00078e0203 */
[----:B------:R-:W-:Y:S01]  /*fb60*/  LEA.HI.X R7, R2, UR9, R3, 0x2, P0 ;  /* 0x0000000902077c11 */ /* 0x000fe200080f1403 */
[----:B------:R-:W-:Y:S01]  /*fb70*/  IMAD.MOV R2, RZ, RZ, -R8 ;  /* 0x000000ffff027224 */ /* 0x000fe200078e0a08 */
[----:B------:R-:W-:-:S03]  /*fb80*/  @!P1 SHF.R.S32.HI R3, RZ, 0x1f, R10 ;  /* 0x0000001fff039819 */ /* 0x000fc6000001140a */
[----:B------:R-:W-:Y:S02]  /*fb90*/  IMAD R4, R2, UR4, R4 ;  /* 0x0000000402047c24 */ /* 0x000fe4000f8e0204 */
[----:B------:R-:W-:-:S04]  /*fba0*/  @!P1 IMAD.MOV.U32 R2, RZ, RZ, R10 ;  /* 0x000000ffff029224 */ /* 0x000fc800078e000a */
[----:B------:R-:W-:-:S04]  /*fbb0*/  @!P1 IMAD.WIDE.U32 R2, R32, UR6, R2 ;  /* 0x0000000620029c25 */ /* 0x000fc8000f8e0002 */
[----:B------:R-:W-:Y:S01]  /*fbc0*/  @!P1 IMAD.IADD R5, R5, 0x1, R3 ;  /* 0x0000000105059824 */ /* 0x000fe200078e0203 */
[----:B------:R-:W-:-:S04]  /*fbd0*/  @!P1 LEA R8, P0, R2, UR8, 0x2 ;  /* 0x0000000802089c11 */ /* 0x000fc8000f8010ff */
[----:B------:R-:W-:Y:S02]  /*fbe0*/  @!P1 LEA.HI.X R9, R2, UR9, R5, 0x2, P0 ;  /* 0x0000000902099c11 */ /* 0x000fe400080f1405 */
[----:B------:R0:W2:Y:S01]  /*fbf0*/  LDG.E R5, desc[UR52][R6.64] ;  /* 0x0000003406057981 */ /* 0x0000a2000c1e1900 */
[----:B------:R-:W-:Y:S02]  /*fc00*/  IMAD.U32 R11, RZ, RZ, UR46 ;  /* 0x0000002eff0b7e24 */ /* 0x000fe4000f8e00ff */
[----:B0-----:R-:W-:Y:S02]  /*fc10*/  IMAD.MOV.U32 R6, RZ, RZ, RZ ;  /* 0x000000ffff067224 */ /* 0x001fe400078e00ff */
[----:B------:R-:W-:-:S04]  /*fc20*/  VIADD R28, R19, 0x1 ;  /* 0x00000001131c7836 */ /* 0x000fc80000000000 */
[----:B------:R0:W5:Y:S01]  /*fc30*/  @!P1 LDG.E R6, desc[UR52][R8.64] ;  /* 0x0000003408069981 */ /* 0x000162000c1e1900 */
[----:B------:R-:W-:Y:S02]  /*fc40*/  ISETP.NE.AND P1, PT, R11, 0x3, PT ;  /* 0x000000030b00780c */ /* 0x000fe40003f25270 */
[----:B------:R-:W-:Y:S02]  /*fc50*/  IADD3 R7, -R10, RZ, RZ ;  /* 0x000000ff0a077210 */ /* 0x000fe40007ffe1ff */
[----:B------:R-:W-:-:S03]  /*fc60*/  ISETP.NE.AND P0, PT, R28, 0x2, PT ;  /* 0x000000021c00780c */ /* 0x000fc60003f05270 */
[----:B------:R-:W-:Y:S01]  /*fc70*/  IMAD R7, R7, UR4, R0 ;  /* 0x0000000407077c24 */ /* 0x000fe2000f8e0200 */
[----:B------:R-:W-:Y:S01]  /*fc80*/  SEL R33, RZ, 0x1, P0 ;  /* 0x00000001ff217807 */ /* 0x000fe20000000000 */
[----:B------:R-:W-:Y:S01]  /*fc90*/  IMAD.MOV.U32 R0, RZ, RZ, R31 ;  /* 0x000000ffff007224 */ /* 0x000fe200078e001f */
[----:B------:R-:W-:Y:S01]  /*fca0*/  SEL R28, R28, RZ, P0 ;  /* 0x000000ff1c1c7207 */ /* 0x000fe20000000000 */
[----:B------:R-:W-:Y:S01]  /*fcb0*/  VIADD R31, R31, 0xffffffff ;  /* 0xffffffff1f1f7836 */ /* 0x000fe20000000000 */
[----:B------:R-:W-:Y:S02]  /*fcc0*/  LOP3.LUT R33, R20, R33, RZ, 0x3c, !PT ;  /* 0x0000002114217212 */ /* 0x000fe400078e3cff */
[----:B------:R-:W-:Y:S02]  /*fcd0*/  ISETP.GT.AND P2, PT, R0, RZ, PT ;  /* 0x000000ff0000720c */ /* 0x000fe40003f44270 */
[----:B--2---:R-:W-:Y:S01]  /*fce0*/  SHF.R.S32.HI R29, RZ, 0x1f, R5 ;  /* 0x0000001fff1d7819 */ /* 0x004fe20000011405 */
[----:B0-----:R-:W-:Y:S10]  /*fcf0*/  @!P1 BRA `(.L_x_283) ;  /* 0x0000000000049947 */ /* 0x001ff40003800000 */
[----:B------:R-:W-:Y:S01]  /*fd00*/  BPT.TRAP 0x1 ;  /* 0x000000040000795c */ /* 0x000fe20000300000 */
.L_x_283:
[----:B------:R-:W-:Y:S01]  /*fd10*/  IMAD R0, R28, 0x8, R22 ;  /* 0x000000081c007824 */ /* 0x000fe200078e0216 */
[----:B------:R-:W-:Y:S01]  /*fd20*/  SHF.L.U32 R30, R33, 0x1f, RZ ;  /* 0x0000001f211e7819 */ /* 0x000fe200000006ff */
[----:B------:R-:W-:Y:S01]  /*fd30*/  BSSY B0, `(.L_x_284) ;  /* 0x0000004000007945 */ /* 0x000fe20003800000 */
[----:B------:R-:W-:Y:S02]  /*fd40*/  SHF.R.S32.HI R27, RZ, 0x1f, R4 ;  /* 0x0000001fff1b7819 */ /* 0x000fe40000011404 */
[----:B------:R-:W0:Y:S02]  /*fd50*/  SYNCS.PHASECHK.TRANS64.TRYWAIT P0, [R0+URZ+0x29880], R30 ;  /* 0x0298801e000075a7 */ /* 0x000e24000800017f */
[----:B0-----:R-:W-:Y:S05]  /*fd60*/  @!P0 BRA `(.L_x_285) ;  /* 0x0000003c00c48947 */ /* 0x001fea0003800000 */
.L_x_378:
[----:B------:R-:W-:Y:S05]  /*fd70*/  BSYNC B0 ;  /* 0x0000000000007941 */ /* 0x000fea0003800000 */
.L_x_284:
        /* <DEDUP_REMOVED lines=11> */
[----:B------:R-:W-:Y:S01]  /*fe30*/  LOP3.LUT P3, RZ, R23, 0x2, RZ, 0xc0, !PT ;  /* 0x0000000217ff7812 */ /* 0x000fe2000786c0ff */
        /* <DEDUP_REMOVED lines=10> */
[----:B------:R-:W-:Y:S02]  /*fee0*/  IADD3 R8, P0, R2, UR10, RZ ;  /* 0x0000000a02087c10 */ /* 0x000fe4000ff1e0ff */
[----:B-1----:R-:W-:Y:S02]  /*fef0*/  LOP3.LUT R11, R11, 0x7f, RZ, 0xc0, !PT ;  /* 0x0000007f0b0b7812 */ /* 0x002fe400078ec0ff */
[----:B------:R-:W-:Y:S01]  /*ff00*/  IADD3.X R9, R21, UR11, R3, P0, !PT ;  /* 0x0000000b15097c10 */ /* 0x000fe200087fe403 */
[----:B------:R-:W-:Y:S01]  /*ff10*/  IMAD.WIDE.U32 R2, R7, UR4, RZ ;  /* 0x0000000407027c25 */ /* 0x000fe2000f8e00ff */
[----:B------:R-:W-:Y:S01]  /*ff20*/  SHF.R.U32.HI R11, RZ, 0x5, R11 ;  /* 0x00000005ff0b7819 */ /* 0x000fe2000001160b */
[----:B------:R-:W-:Y:S02]  /*ff30*/  UMOV UR4, 0xffffffff ;  /* 0xffffffff00047882 */ /* 0x000fe40000000000 */
[----:B------:R-:W-:Y:S01]  /*ff40*/  IMAD.IADD R3, R3, 0x1, R10 ;  /* 0x0000000103037824 */ /* 0x000fe200078e020a */
[----:B------:R-:W-:Y:S01]  /*ff50*/  SHF.L.U32 R11, R11, 0xa, RZ ;  /* 0x0000000a0b0b7819 */ /* 0x000fe200000006ff */
[----:B------:R-:W-:-:S02]  /*ff60*/  IMAD R10, R26, UR6, RZ ;  /* 0x000000061a0a7c24 */ /* 0x000fc4000f8e02ff */
[----:B------:R-:W-:-:S04]  /*ff70*/  IMAD.WIDE.U32 R2, R6, UR6, R2 ;  /* 0x0000000606027c25 */ /* 0x000fc8000f8e0002 */
[----:B------:R-:W-:-:S04]  /*ff80*/  IMAD R10, R6, UR7, R10 ;  /* 0x00000007060a7c24 */ /* 0x000fc8000f8e020a */
[----:B------:R-:W-:Y:S02]  /*ff90*/  IMAD.IADD R3, R3, 0x1, R10 ;  /* 0x0000000103037824 */ /* 0x000fe400078e020a */
[----:B------:R-:W-:Y:S02]  /*ffa0*/  IMAD R10, R28, 0x5000, R11 ;  /* 0x000050001c0a7824 */ /* 0x000fe400078e020b */
[----:B------:R-:W-:-:S03]  /*ffb0*/  IMAD.WIDE.U32 R2, R18, UR8, R2 ;  /* 0x0000000812027c25 */ /* 0x000fc6000f8e0002 */
[----:B------:R-:W-:-:S04]  /*ffc0*/  IADD3 R24, P0, R2, UR10, RZ ;  /* 0x0000000a02187c10 */ /* 0x000fc8000ff1e0ff */
[----:B------:R-:W-:Y:S01]  /*ffd0*/  IADD3.X R21, R21, UR11, R3, P0, !PT ;  /* 0x0000000b15157c10 */ /* 0x000fe200087fe403 */
[----:B------:R-:W-:Y:S08]  /*ffe0*/  BRA.DIV UR4, `(.L_x_286) ;  /* 0x0000003e04387947 */ /* 0x000ff0000b800000 */
[----:B------:R-:W1:Y:S01]  /*fff0*/  SHFL.IDX PT, R2, R8, RZ, 0x1c1f ;  /* 0x001c1fff08027589 */ /* 0x000e6200000e0000 */
[----:B------:R-:W-:-:S03]  /*10000*/  IADD3 R10, R22, R10, R35 ;  /* 0x0000000a160a7210 */ /* 0x000fc60007ffe023 */
        /* <DEDUP_REMOVED lines=26> */
.L_x_390:
        /* <DEDUP_REMOVED lines=9> */
.L_x_287:
        /* <DEDUP_REMOVED lines=11> */
.L_x_288:
[----:B------:R2:W-:Y:S01]  /*102f0*/  SYNCS.ARRIVE.TRANS64.A1T0 RZ, [R0+URZ+0x29870], RZ ;  /* 0x029870ff00ff79a7 */ /* 0x0005e2000810003f */
[----:B------:R-:W-:Y:S05]  /*10300*/  @!P3 BRA `(.L_x_289) ;  /* 0x000000000004b947 */ /* 0x000fea0003800000 */
[----:B------:R-:W-:Y:S01]  /*10310*/  BPT.TRAP 0x1 ;  /* 0x000000040000795c */ /* 0x000fe20000300000 */
.L_x_289:
[----:B------:R-:W3:Y:S01]  /*10320*/  SYNCS.PHASECHK.TRANS64.TRYWAIT P0, [R0+URZ+0x29840], R30 ;  /* 0x0298401e000075a7 */ /* 0x000ee2000800017f */
[----:B------:R-:W-:Y:S04]  /*10330*/  BSSY B0, `(.L_x_290) ;  /* 0x0000002000007945 */ /* 0x000fe80003800000 */
[----:B---3--:R-:W-:Y:S05]  /*10340*/  @!P0 BRA `(.L_x_291) ;  /* 0x0000003c00d48947 */ /* 0x008fea0003800000 */
.L_x_391:
[----:B------:R-:W-:Y:S05]  /*10350*/  BSYNC B0 ;  /* 0x0000000000007941 */ /* 0x000fea0003800000 */
.L_x_290:
[----:B------:R-:W4:Y:S01]  /*10360*/  LDL R9, [R1+0x8] ;  /* 0x0000080001097983 */ /* 0x000f220000100800 */
[----:B------:R-:W-:Y:S01]  /*10370*/  ULDC.64 UR4, c[0x0][0x300] ;  /* 0x0000c00000047ab9 */ /* 0x000fe20000000a00 */
[----:B------:R-:W-:Y:S01]  /*10380*/  ULDC.64 UR6, c[0x0][0x310] ;  /* 0x0000c40000067ab9 */ /* 0x000fe20000000a00 */
[----:B------:R-:W-:Y:S01]  /*10390*/  IMAD R8, R27, UR4, RZ ;  /* 0x000000041b087c24 */ /* 0x000fe2000f8e02ff */
[C---:B------:R-:W-:Y:S01]  /*103a0*/  LOP3.LUT P4, RZ, R23.reuse, 0x10, RZ, 0xc0, !PT ;  /* 0x0000001017ff7812 */ /* 0x040fe2000788c0ff */
[C---:B------:R-:W-:Y:S01]  /*103b0*/  IMAD.WIDE.U32 R2, R4.reuse, UR4, RZ ;  /* 0x0000000404027c25 */ /* 0x040fe2000f8e00ff */
[C---:B------:R-:W-:Y:S02]  /*103c0*/  LOP3.LUT P3, RZ, R23.reuse, 0x8, RZ, 0xc0, !PT ;  /* 0x0000000817ff7812 */ /* 0x040fe4000786c0ff */
[----:B------:R-:W-:Y:S01]  /*103d0*/  LOP3.LUT P1, RZ, R23, 0x4, RZ, 0xc0, !PT ;  /* 0x0000000417ff7812 */ /* 0x000fe2000782c0ff */
[----:B------:R-:W-:Y:S02]  /*103e0*/  IMAD R8, R4, UR5, R8 ;  /* 0x0000000504087c24 */ /* 0x000fe4000f8e0208 */
[----:B------:R-:W-:-:S02]  /*103f0*/  IMAD R29, R29, UR6, RZ ;  /* 0x000000061d1d7c24 */ /* 0x000fc4000f8e02ff */
[----:B------:R-:W-:Y:S02]  /*10400*/  IMAD.IADD R3, R3, 0x1, R8 ;  /* 0x0000000103037824 */ /* 0x000fe400078e0208 */
[----:B------:R-:W-:Y:S02]  /*10410*/  IMAD R8, R25, UR4, RZ ;  /* 0x0000000419087c24 */ /* 0x000fe4000f8e02ff */
[----:B------:R-:W-:-:S04]  /*10420*/  IMAD.WIDE.U32 R2, R5, UR6, R2 ;  /* 0x0000000605027c25 */ /* 0x000fc8000f8e0002 */
[----:B------:R-:W-:Y:S01]  /*10430*/  IMAD R5, R5, UR7, R29 ;  /* 0x0000000705057c24 */ /* 0x000fe2000f8e021d */
[----:B------:R-:W-:Y:S01]  /*10440*/  MOV R4, R2 ;  /* 0x0000000200047202 */ /* 0x000fe20000000f00 */
[----:B------:R-:W-:Y:S02]  /*10450*/  IMAD R8, R7, UR5, R8 ;  /* 0x0000000507087c24 */ /* 0x000fe4000f8e0208 */
[----:B------:R-:W-:Y:S02]  /*10460*/  IMAD.IADD R5, R3, 0x1, R5 ;  /* 0x0000000103057824 */ /* 0x000fe400078e0205 */
[----:B------:R-:W-:Y:S01]  /*10470*/  IMAD.WIDE.U32 R2, R7, UR4, RZ ;  /* 0x0000000407027c25 */ /* 0x000fe2000f8e00ff */
[----:B------:R-:W-:-:S03]  /*10480*/  ULDC.64 UR4, c[0x0][0x308] ;  /* 0x0000c20000047ab9 */ /* 0x000fc60000000a00 */
[----:B------:R-:W-:Y:S02]  /*10490*/  IMAD.IADD R3, R3, 0x1, R8 ;  /* 0x0000000103037824 */ /* 0x000fe400078e0208 */
[----:B------:R-:W-:Y:S02]  /*104a0*/  IMAD R7, R26, UR6, RZ ;  /* 0x000000061a077c24 */ /* 0x000fe4000f8e02ff */
[----:B------:R-:W-:-:S04]  /*104b0*/  IMAD.WIDE.U32 R2, R6, UR6, R2 ;  /* 0x0000000606027c25 */ /* 0x000fc8000f8e0002 */
[----:B------:R-:W-:Y:S01]  /*104c0*/  IMAD R7, R6, UR7, R7 ;  /* 0x0000000706077c24 */ /* 0x000fe2000f8e0207 */
[----:B------:R-:W-:Y:S01]  /*104d0*/  ULDC.64 UR6, c[0x0][0x2e8] ;  /* 0x0000ba0000067ab9 */ /* 0x000fe20000000a00 */
        /* <DEDUP_REMOVED lines=13> */
[----:B------:R-:W-:-:S03]  /*105b0*/  IMAD.IADD R7, R22, 0x1, R7 ;  /* 0x0000000116077824 */ /* 0x000fc600078e0207 */
[----:B------:R-:W5:Y:S04]  /*105c0*/  SHFL.IDX PT, R3, R5, RZ, 0x1c1f ;  /* 0x001c1fff05037589 */ /* 0x000f6800000e0000 */
[----:B------:R-:W-:Y:S04]  /*105d0*/  SHFL.IDX PT, R9, R5, 0x2, 0x1c1f ;  /* 0x005c1f0005097f89 */ /* 0x000fe800000e0000 */
[----:B------:R-:W-:Y:S04]  /*105e0*/  SHFL.IDX PT, R8, R8, RZ, 0x1c1f ;  /* 0x001c1fff08087589 */ /* 0x000fe800000e0000 */
[----:B------:R-:W-:Y:S01]  /*105f0*/  SHFL.IDX PT, R14, R6, RZ, 0x1c1f ;  /* 0x001c1fff060e7589 */ /* 0x000fe200000e0000 */
[----:B----4-:R-:W-:-:S05]  /*10600*/  IADD3 R2, P0, R37, R2, RZ ;  /* 0x0000000225027210 */ /* 0x010fca0007f1e0ff */
[----:B-----5:R-:W-:-:S05]  /*10610*/  IMAD.X R3, RZ, RZ, R3, P0 ;  /* 0x000000ffff037224 */ /* 0x020fca00000e0603 */
[----:B------:R-:W-:Y:S04]  /*10620*/  LDGSTS.E.BYPASS.LTC128B.128 [R7+0x1a400], desc[UR52][R2.64], !P4 ;  /* 0x1a40000002077fae */ /* 0x000fe8000e101d74 */
[----:B------:R-:W-:Y:S04]  /*10630*/  LDGSTS.E.BYPASS.LTC128B.128 [R7+0x1cc00], desc[UR52][R2.64+0x40], !P3 ;  /* 0x1cc0004002077fae */ /* 0x000fe8000d901d74 */
[----:B------:R4:W-:Y:S04]  /*10640*/  LDGSTS.E.BYPASS.LTC128B.128 [R7+0x1f400], desc[UR52][R2.64+0x80], !P1 ;  /* 0x1f40008002077fae */ /* 0x0009e8000c901d74 */
[----:B----4-:R-:W4:Y:S04]  /*10650*/  SHFL.IDX PT, R2, R4, 0x1, 0x1c1f ;  /* 0x003c1f0004027f89 */ /* 0x010f2800000e0000 */
[----:B------:R-:W5:Y:S01]  /*10660*/  SHFL.IDX PT, R3, R5, 0x1, 0x1c1f ;  /* 0x003c1f0005037f89 */ /* 0x000f6200000e0000 */
[----:B----4-:R-:W-:-:S05]  /*10670*/  IADD3 R2, P0, R37, R2, RZ ;  /* 0x0000000225027210 */ /* 0x010fca0007f1e0ff */
[----:B-----5:R-:W-:-:S05]  /*10680*/  IMAD.X R3, RZ, RZ, R3, P0 ;  /* 0x000000ffff037224 */ /* 0x020fca00000e0603 */
[----:B------:R-:W-:Y:S04]  /*10690*/  LDGSTS.E.BYPASS.LTC128B.128 [R7+0x1ac00], desc[UR52][R2.64], !P4 ;  /* 0x1ac0000002077fae */ /* 0x000fe8000e101d74 */
[----:B------:R-:W-:Y:S04]  /*106a0*/  LDGSTS.E.BYPASS.LTC128B.128 [R7+0x1d400], desc[UR52][R2.64+0x40], !P3 ;  /* 0x1d40004002077fae */ /* 0x000fe8000d901d74 */
[----:B------:R4:W-:Y:S04]  /*106b0*/  LDGSTS.E.BYPASS.LTC128B.128 [R7+0x1fc00], desc[UR52][R2.64+0x80], !P1 ;  /* 0x1fc0008002077fae */ /* 0x0009e8000c901d74 */
[----:B----4-:R-:W4:Y:S02]  /*106c0*/  SHFL.IDX PT, R2, R4, 0x2, 0x1c1f ;  /* 0x005c1f0004027f89 */ /* 0x010f2400000e0000 */
[----:B----4-:R-:W-:-:S05]  /*106d0*/  IADD3 R2, P0, R37, R2, RZ ;  /* 0x0000000225027210 */ /* 0x010fca0007f1e0ff */
[----:B------:R-:W-:Y:S02]  /*106e0*/  IMAD.X R3, RZ, RZ, R9, P0 ;  /* 0x000000ffff037224 */ /* 0x000fe400000e0609 */
[----:B------:R-:W-:Y:S04]  /*106f0*/  SHFL.IDX PT, R9, R5, 0x3, 0x1c1f ;  /* 0x007c1f0005097f89 */ /* 0x000fe800000e0000 */
[----:B------:R-:W-:Y:S04]  /*10700*/  LDGSTS.E.BYPASS.LTC128B.128 [R7+0x1b400], desc[UR52][R2.64], !P4 ;  /* 0x1b40000002077fae */ /* 0x000fe8000e101d74 */
[----:B------:R-:W-:Y:S04]  /*10710*/  LDGSTS.E.BYPASS.LTC128B.128 [R7+0x1dc00], desc[UR52][R2.64+0x40], !P3 ;  /* 0x1dc0004002077fae */ /* 0x000fe8000d901d74 */
[----:B------:R4:W-:Y:S04]  /*10720*/  LDGSTS.E.BYPASS.LTC128B.128 [R7+0x20400], desc[UR52][R2.64+0x80], !P1 ;  /* 0x2040008002077fae */ /* 0x0009e8000c901d74 */
[----:B----4-:R-:W4:Y:S02]  /*10730*/  SHFL.IDX PT, R2, R4, 0x3, 0x1c1f ;  /* 0x007c1f0004027f89 */ /* 0x010f2400000e0000 */
[----:B----4-:R-:W-:-:S05]  /*10740*/  IADD3 R2, P0, R37, R2, RZ ;  /* 0x0000000225027210 */ /* 0x010fca0007f1e0ff */
[----:B------:R-:W-:-:S05]  /*10750*/  IMAD.X R3, RZ, RZ, R9, P0 ;  /* 0x000000ffff037224 */ /* 0x000fca00000e0609 */
[----:B------:R4:W-:Y:S04]  /*10760*/  LDGSTS.E.BYPASS.LTC128B.128 [R7+0x1bc00], desc[UR52][R2.64], !P4 ;  /* 0x1bc0000002077fae */ /* 0x0009e8000e101d74 */
[----:B------:R4:W-:Y:S04]  /*10770*/  LDGSTS.E.BYPASS.LTC128B.128 [R7+0x1e400], desc[UR52][R2.64+0x40], !P3 ;  /* 0x1e40004002077fae */ /* 0x0009e8000d901d74 */
[----:B------:R4:W-:Y:S02]  /*10780*/  LDGSTS.E.BYPASS.LTC128B.128 [R7+0x20c00], desc[UR52][R2.64+0x80], !P1 ;  /* 0x20c0008002077fae */ /* 0x0009e4000c901d74 */
.L_x_403:
[----:B----4-:R-:W-:-:S05]  /*10790*/  IADD3 R2, P0, R37, R14, RZ ;  /* 0x0000000e25027210 */ /* 0x010fca0007f1e0ff */
[----:B------:R-:W-:Y:S01]  /*107a0*/  IMAD.X R3, RZ, RZ, R8, P0 ;  /* 0x000000ffff037224 */ /* 0x000fe200000e0608 */
[----:B------:R-:W-:-:S04]  /*107b0*/  PLOP3.LUT P0, PT, PT, PT, PT, 0x80, 0x0 ;  /* 0x000000000000781c */ /* 0x000fc80003f0f070 */
[----:B------:R-:W-:Y:S01]  /*107c0*/  @!PT LDS RZ, [RZ] ;  /* 0x00000000fffff984 */ /* 0x000fe20000000800 */
[----:B------:R-:W-:Y:S01]  /*107d0*/  @!PT LDS RZ, [RZ] ;  /* 0x00000000fffff984 */ /* 0x000fe20000000800 */
[----:B------:R-:W-:Y:S01]  /*107e0*/  @!PT LDS RZ, [RZ] ;  /* 0x00000000fffff984 */ /* 0x000fe20000000800 */
[----:B------:R4:W-:Y:S04]  /*107f0*/  LDGSTS.E.BYPASS.LTC128B.128 [R7+0x1c400], desc[UR52][R2.64], !P4 ;  /* 0x1c40000002077fae */ /* 0x0009e8000e101d74 */
[----:B------:R4:W-:Y:S04]  /*10800*/  LDGSTS.E.BYPASS.LTC128B.128 [R7+0x1ec00], desc[UR52][R2.64+0x40], !P3 ;  /* 0x1ec0004002077fae */ /* 0x0009e8000d901d74 */
[----:B------:R4:W-:Y:S01]  /*10810*/  LDGSTS.E.BYPASS.LTC128B.128 [R7+0x21400], desc[UR52][R2.64+0x80], !P1 ;  /* 0x2140008002077fae */ /* 0x0009e2000c901d74 */
[----:B------:R-:W-:Y:S01]  /*10820*/  NOP ;  /* 0x0000000000007918 */ /* 0x000fe20000000000 */
.L_x_293:
        /* <DEDUP_REMOVED lines=11> */
.L_x_294:
[----:B------:R0:W-:Y:S02]  /*108e0*/  SYNCS.ARRIVE.TRANS64.A1T0 RZ, [R0+URZ+0x29830], RZ ;  /* 0x029830ff00ff79a7 */ /* 0x0001e4000810003f */
[----:B0-23--:R-:W-:-:S04]  /*108f0*/  MOV R0, UR48 ;  /* 0x0000003000007c02 */ /* 0x00dfc80008000f00 */
[----:B------:R-:W-:-:S13]  /*10900*/  ISETP.NE.AND P0, PT, R0, 0x3, PT ;  /* 0x000000030000780c */ /* 0x000fda0003f05270 */
[----:B------:R-:W-:Y:S05]  /*10910*/  @!P0 BRA `(.L_x_295) ;  /* 0x0000000000048947 */ /* 0x000fea0003800000 */
[----:B------:R-:W-:Y:S01]  /*10920*/  BPT.TRAP 0x1 ;  /* 0x000000040000795c */ /* 0x000fe20000300000 */
.L_x_295:
[----:B------:R-:W-:Y:S01]  /*10930*/  LOP3.LUT R0, R20, 0x1, RZ, 0x3c, !PT ;  /* 0x0000000114007812 */ /* 0x000fe200078e3cff */
[----:B------:R-:W-:Y:S01]  /*10940*/  IMAD R3, R19, 0x8, R22 ;  /* 0x0000000813037824 */ /* 0x000fe200078e0216 */
[----:B------:R-:W-:Y:S02]  /*10950*/  BSSY B0, `(.L_x_296) ;  /* 0x0000004000007945 */ /* 0x000fe40003800000 */
[----:B------:R-:W-:-:S04]  /*10960*/  SHF.L.U32 R0, R0, 0x1f, RZ ;  /* 0x0000001f00007819 */ /* 0x000fc800000006ff */
[----:B------:R-:W0:Y:S02]  /*10970*/  SYNCS.PHASECHK.TRANS64.TRYWAIT P1, [R3+URZ+0x29870], R0 ;  /* 0x02987000030075a7 */ /* 0x000e24000802017f */
[----:B0-----:R-:W-:Y:S05]  /*10980*/  @!P1 BRA `(.L_x_297) ;  /* 0x0000003c00d49947 */ /* 0x001fea0003800000 */
.L_x_404:
[----:B------:R-:W-:Y:S05]  /*10990*/  BSYNC B0 ;  /* 0x0000000000007941 */ /* 0x000fea0003800000 */
.L_x_296:
[----:B------:R-:W-:-:S05]  /*109a0*/  IMAD.U32 R2, RZ, RZ, UR46 ;  /* 0x0000002eff027e24 */ /* 0x000fca000f8e00ff */
[----:B------:R-:W-:-:S13]  /*109b0*/  ISETP.NE.AND P1, PT, R2, 0x3, PT ;  /* 0x000000030200780c */ /* 0x000fda0003f25270 */
[----:B------:R-:W-:Y:S05]  /*109c0*/  @!P1 BRA `(.L_x_298) ;  /* 0x0000000000049947 */ /* 0x000fea0003800000 */
[----:B------:R-:W-:Y:S01]  /*109d0*/  BPT.TRAP 0x1 ;  /* 0x000000040000795c */ /* 0x000fe20000300000 */
.L_x_298:
[----:B0-----:R-:W-:Y:S01]  /*109e0*/  SHF.L.U32 R0, R20, 0x1f, RZ ;  /* 0x0000001f14007819 */ /* 0x001fe200000006ff */
[----:B------:R-:W-:-:S03]  /*109f0*/  IMAD R12, R19, 0x5000, RZ ;  /* 0x00005000130c7824 */ /* 0x000fc600078e02ff */
[----:B------:R-:W0:Y:S02]  /*10a00*/  SYNCS.PHASECHK.TRANS64.TRYWAIT P1, [R3+URZ+0x29860], R0 ;  /* 0x02986000030075a7 */ /* 0x000e24000802017f */
[----:B0-----:R-:W-:Y:S05]  /*10a10*/  @!P1 BRA `(.L_x_299) ;  /* 0x0000003c00c49947 */ /* 0x001fea0003800000 */
.L_x_405:
[----:B------:R-:W2:Y:S04]  /*10a20*/  LDL R4, [R1+0x10] ;  /* 0x0000100001047983 */ /* 0x000ea80000100800 */
[----:B------:R-:W3:Y:S04]  /*10a30*/  LDL R2, [R1+0x14] ;  /* 0x0000140001027983 */ /* 0x000ee80000100800 */
[----:B------:R-:W4:Y:S01]  /*10a40*/  LDL R13, [R1+0xc] ;  /* 0x00000c00010d7983 */ /* 0x000f220000100800 */
[----:B------:R-:W-:Y:S05]  /*10a50*/  WARPSYNC.ALL ;  /* 0x0000000000007948 */ /* 0x000fea0003800000 */
[----:B------:R-:W-:-:S05]  /*10a60*/  IMAD.U32 R19, RZ, RZ, UR46 ;  /* 0x0000002eff137e24 */ /* 0x000fca000f8e00ff */
[----:B------:R-:W-:Y:S02]  /*10a70*/  ISETP.NE.AND P1, PT, R19, 0x3, PT ;  /* 0x000000031300780c */ /* 0x000fe40003f25270 */
[----:B--2---:R-:W-:-:S05]  /*10a80*/  LOP3.LUT R5, R12, R4, RZ, 0xfc, !PT ;  /* 0x000000040c057212 */ /* 0x004fca00078efcff */
[----:B0-----:R-:W-:Y:S01]  /*10a90*/  IMAD.IADD R0, R22, 0x1, R5 ;  /* 0x0000000116007824 */ /* 0x001fe200078e0205 */
[----:B----4-:R-:W-:-:S03]  /*10aa0*/  LOP3.LUT R17, R12, R13, RZ, 0xfc, !PT ;  /* 0x0000000d0c117212 */ /* 0x010fc600078efcff */
[----:B---3--:R-:W-:Y:S01]  /*10ab0*/  IMAD.IADD R2, R2, 0x1, R0 ;  /* 0x0000000102027824 */ /* 0x008fe200078e0200 */
[----:B------:R-:W0:Y:S01]  /*10ac0*/  LDSM.16.MT88.4 R4, [R0+0xa400] ;  /* 0x00a400000004783b */ /* 0x000e220000004200 */
[----:B------:R-:W-:Y:S01]  /*10ad0*/  IMAD.IADD R17, R22, 0x1, R17 ;  /* 0x0000000116117824 */ /* 0x000fe200078e0211 */
        /* <DEDUP_REMOVED lines=11> */
[----:B------:R-:W0:Y:S02]  /*10b90*/  LDSM.16.MT88.4 R8, [R0+0xb400] ;  /* 0x00b400000008783b */ /* 0x000e240000004200 */
[C-C-:B0-----:R-:W-:Y:S02]  /*10ba0*/  PRMT R4, R8.reuse, 0x6420, R9.reuse ;  /* 0x0000642008047816 */ /* 0x141fe40000000009 */
[----:B------:R-:W-:Y:S02]  /*10bb0*/  PRMT R5, R8, 0x7531, R9 ;  /* 0x0000753108057816 */ /* 0x000fe40000000009 */
[----:B------:R-:W-:-:S02]  /*10bc0*/  PRMT R6, R10, 0x6420, R11 ;  /* 0x000064200a067816 */ /* 0x000fc4000000000b */
[----:B------:R-:W-:Y:S02]  /*10bd0*/  PRMT R7, R10, 0x7531, R11 ;  /* 0x000075310a077816 */ /* 0x000fe4000000000b */
[----:B------:R-:W1:Y:S04]  /*10be0*/  LDSM.16.MT88.4 R8, [R2+0xb400] ;  /* 0x00b400000208783b */ /* 0x000e680000004200 */
[----:B------:R-:W-:Y:S01]  /*10bf0*/  STSM.16.M88.4 [R17+0x1400], R4 ;  /* 0x0014000411007844 */ /* 0x000fe20000000200 */
[C-C-:B-1----:R-:W-:Y:S02]  /*10c00*/  PRMT R24, R8.reuse, 0x6420, R9.reuse ;  /* 0x0000642008187816 */ /* 0x142fe40000000009 */
[----:B------:R-:W-:Y:S02]  /*10c10*/  PRMT R25, R8, 0x7531, R9 ;  /* 0x0000753108197816 */ /* 0x000fe40000000009 */
[----:B------:R-:W-:-:S02]  /*10c20*/  PRMT R26, R10, 0x6420, R11 ;  /* 0x000064200a1a7816 */ /* 0x000fc4000000000b */
[----:B------:R-:W-:-:S05]  /*10c30*/  PRMT R27, R10, 0x7531, R11 ;  /* 0x000075310a1b7816 */ /* 0x000fca000000000b */
[----:B------:R-:W-:Y:S04]  /*10c40*/  STSM.16.M88.4 [R17+0x1c00], R24 ;  /* 0x001c001811007844 */ /* 0x000fe80000000200 */
[----:B------:R-:W0:Y:S02]  /*10c50*/  LDSM.16.MT88.4 R8, [R0+0xc400] ;  /* 0x00c400000008783b */ /* 0x000e240000004200 */
        /* <DEDUP_REMOVED lines=23> */
[----:B------:R-:W0:Y:S04]  /*10dd0*/  LDSM.16.MT88.4 R8, [R0+0xe400] ;  /* 0x00e400000008783b */ /* 0x000e280000004200 */
        /* <DEDUP_REMOVED lines=19> */
.L_x_300:
[----:B-1----:R1:W-:Y:S01]  /*10f10*/  SYNCS.ARRIVE.TRANS64.A1T0 RZ, [R3+URZ+0x29850], RZ ;  /* 0x029850ff03ff79a7 */ /* 0x0023e2000810003f */
[----:B------:R-:W-:Y:S06]  /*10f20*/  BAR.SYNC.DEFER_BLOCKING 0x2, 0x80 ;  /* 0x0082000000007b1d */ /* 0x000fec0000010000 */
[----:B------:R-:W-:Y:S05]  /*10f30*/  @!P0 BRA `(.L_x_301) ;  /* 0x0000000000048947 */ /* 0x000fea0003800000 */
[----:B------:R-:W-:Y:S01]  /*10f40*/  BPT.TRAP 0x1 ;  /* 0x000000040000795c */ /* 0x000fe20000300000 */
.L_x_301:
[----:B------:R-:W2:Y:S01]  /*10f50*/  LDL R0, [R1+0x4] ;  /* 0x0000040001007983 */ /* 0x000ea20000100800 */
[----:B-1----:R-:W-:Y:S02]  /*10f60*/  VIADD R3, R3, 0x29880 ;  /* 0x0002988003037836 */ /* 0x002fe40000000000 */
[----:B------:R-:W-:Y:S02]  /*10f70*/  IMAD.MOV.U32 R20, RZ, RZ, R33 ;  /* 0x000000ffff147224 */ /* 0x000fe400078e0021 */
[----:B------:R-:W-:Y:S01]  /*10f80*/  IMAD.MOV.U32 R19, RZ, RZ, R28 ;  /* 0x000000ffff137224 */ /* 0x000fe200078e001c */
[----:B--2---:R-:W-:-:S04]  /*10f90*/  PRMT R3, R0, 0x654, R3 ;  /* 0x0000065400037816 */ /* 0x004fc80000000003 */
[----:B------:R2:W-:Y:S01]  /*10fa0*/  SYNCS.ARRIVE.TRANS64.RED.A1T0 RZ, [R3+URZ], RZ ;  /* 0x000000ff03ff79a7 */ /* 0x0005e2000810043f */
[----:B------:R-:W-:Y:S05]  /*10fb0*/  @P2 BRA `(.L_x_302) ;  /* 0xffffffe800442947 */ /* 0x000fea000383ffff */
.L_x_282:
[----:B------:R-:W4:Y:S01]  /*10fc0*/  S2R R0, SR_TID.X ;  /* 0x0000000000007919 */ /* 0x000f220000002100 */
[----:B------:R-:W-:Y:S01]  /*10fd0*/  BSSY B0, `(.L_x_303) ;  /* 0x0000012000007945 */ /* 0x000fe20003800000 */
[----:B----4-:R-:W-:Y:S02]  /*10fe0*/  LOP3.LUT R2, R0, 0x7f, RZ, 0xc0, !PT ;  /* 0x0000007f00027812 */ /* 0x010fe400078ec0ff */
[----:B------:R-:W-:Y:S02]  /*10ff0*/  MOV R0, UR48 ;  /* 0x0000003000007c02 */ /* 0x000fe40008000f00 */
[----:B------:R-:W-:Y:S02]  /*11000*/  ISETP.NE.AND P1, PT, R2, RZ, PT ;  /* 0x000000ff0200720c */ /* 0x000fe40003f25270 */
[----:B------:R-:W-:-:S11]  /*11010*/  ISETP.NE.AND P0, PT, R0, 0x3, PT ;  /* 0x000000030000780c */ /* 0x000fd60003f05270 */
[----:B------:R-:W-:Y:S05]  /*11020*/  @P1 BRA `(.L_x_304) ;  /* 0x0000000000301947 */ /* 0x000fea0003800000 */
[----:B------:R-:W4:Y:S01]  /*11030*/  S2R R5, SR_LANEID ;  /* 0x0000000000057919 */ /* 0x000f220000000000 */
[----:B------:R-:W-:Y:S01]  /*11040*/  VOTEU.ANY UR4, UPT, PT ;  /* 0x0000000000047886 */ /* 0x000fe200038e0100 */
[----:B0-2---:R-:W0:Y:S01]  /*11050*/  LDC.64 R2, c[0x0][0xc60] ;  /* 0x00031800ff027b82 */ /* 0x005e220000000a00 */
[----:B------:R-:W4:Y:S02]  /*11060*/  FLO.U32 R0, UR4 ;  /* 0x0000000400007d00 */ /* 0x000f2400080e0000 */
[----:B----4-:R-:W-:-:S06]  /*11070*/  ISETP.EQ.U32.AND P1, PT, R0, R5, PT ;  /* 0x000000050000720c */ /* 0x010fcc0003f22070 */
[----:B------:R-:W0:Y:S07]  /*11080*/  POPC R5, UR4 ;  /* 0x0000000400057d09 */ /* 0x000e2e0008000000 */
[----:B0-----:R-:W2:Y:S01]  /*11090*/  @P1 ATOMG.E.ADD.STRONG.GPU PT, R3, desc[UR52][R2.64], R5 ;  /* 0x00000005020319a8 */ /* 0x001ea200081ee1f4 */
[----:B------:R-:W0:Y:S02]  /*110a0*/  S2R R4, SR_LTMASK ;  /* 0x0000000000047919 */ /* 0x000e240000003900 */
[----:B0-----:R-:W-:-:S04]  /*110b0*/  LOP3.LUT R4, R4, UR4, RZ, 0xc0, !PT ;  /* 0x0000000404047c12 */ /* 0x001fc8000f8ec0ff */
[----:B------:R-:W0:Y:S01]  /*110c0*/  POPC R7, R4 ;  /* 0x0000000400077309 */ /* 0x000e220000000000 */
[----:B--2---:R-:W0:Y:S02]  /*110d0*/  SHFL.IDX PT, R0, R3, R0, 0x1f ;  /* 0x00001f0003007589 */ /* 0x004e2400000e0000 */
[----:B0-----:R-:W-:-:S07]  /*110e0*/  IADD3 R16, R0, UR49, R7 ;  /* 0x0000003100107c10 */ /* 0x001fce000fffe007 */
.L_x_304:
[----:B------:R-:W-:Y:S05]  /*110f0*/  BSYNC B0 ;  /* 0x0000000000007941 */ /* 0x000fea0003800000 */
.L_x_303:
[----:B------:R-:W-:Y:S05]  /*11100*/  @!P0 BRA `(.L_x_305) ;  /* 0x0000000000048947 */ /* 0x000fea0003800000 */
[----:B------:R-:W-:Y:S01]  /*11110*/  BPT.TRAP 0x1 ;  /* 0x000000040000795c */ /* 0x000fe20000300000 */
.L_x_305:
[----:B------:R-:W-:Y:S01]  /*11120*/  LOP3.LUT R0, R33, 0x1, RZ, 0x3c, !PT ;  /* 0x0000000121007812 */ /* 0x000fe200078e3cff */
[----:B0-----:R-:W-:Y:S01]  /*11130*/  IMAD R17, R28, 0x8, R22 ;  /* 0x000000081c117824 */ /* 0x001fe200078e0216 */
[----:B------:R-:W-:Y:S02]  /*11140*/  BSSY B0, `(.L_x_306) ;  /* 0x0000004000007945 */ /* 0x000fe40003800000 */
[----:B------:R-:W-:-:S04]  /*11150*/  SHF.L.U32 R0, R0, 0x1f, RZ ;  /* 0x0000001f00007819 */ /* 0x000fc800000006ff */
[----:B------:R-:W0:Y:S02]  /*11160*/  SYNCS.PHASECHK.TRANS64.TRYWAIT P1, [R17+URZ+0x29870], R0 ;  /* 0x02987000110075a7 */ /* 0x000e24000802017f */
[----:B0-----:R-:W-:Y:S05]  /*11170*/  @!P1 BRA `(.L_x_307) ;  /* 0x0000003800009947 */ /* 0x001fea0003800000 */
.L_x_406:
[----:B------:R-:W-:Y:S05]  /*11180*/  BSYNC B0 ;  /* 0x0000000000007941 */ /* 0x000fea0003800000 */
.L_x_306:
[----:B------:R-:W-:-:S05]  /*11190*/  IMAD.U32 R2, RZ, RZ, UR46 ;  /* 0x0000002eff027e24 */ /* 0x000fca000f8e00ff */
[----:B------:R-:W-:-:S13]  /*111a0*/  ISETP.NE.AND P1, PT, R2, 0x3, PT ;  /* 0x000000030200780c */ /* 0x000fda0003f25270 */
[----:B------:R-:W-:Y:S05]  /*111b0*/  @!P1 BRA `(.L_x_308) ;  /* 0x0000000000049947 */ /* 0x000fea0003800000 */
[----:B------:R-:W-:Y:S01]  /*111c0*/  BPT.TRAP 0x1 ;  /* 0x000000040000795c */ /* 0x000fe20000300000 */
.L_x_308:
[----:B0-----:R-:W-:-:S04]  /*111d0*/  SHF.L.U32 R0, R33, 0x1f, RZ ;  /* 0x0000001f21007819 */ /* 0x001fc800000006ff */
[----:B------:R-:W0:Y:S02]  /*111e0*/  SYNCS.PHASECHK.TRANS64.TRYWAIT P1, [R17+URZ+0x29860], R0 ;  /* 0x02986000110075a7 */ /* 0x000e24000802017f */
[----:B0-----:R-:W-:Y:S05]  /*111f0*/  @!P1 BRA `(.L_x_309) ;  /* 0x0000003400f49947 */ /* 0x001fea0003800000 */
.L_x_407:
[----:B------:R-:W2:Y:S04]  /*11200*/  LDL R2, [R1+0x10] ;  /* 0x0000100001027983 */ /* 0x000ea80000100800 */
[----:B------:R-:W4:Y:S04]  /*11210*/  LDL R13, [R1+0x14] ;  /* 0x00001400010d7983 */ /* 0x000f280000100800 */
[----:B------:R-:W5:Y:S01]  /*11220*/  LDL R12, [R1+0xc] ;  /* 0x00000c00010c7983 */ /* 0x000f620000100800 */
[----:B0-----:R-:W-:Y:S01]  /*11230*/  IMAD R0, R28, 0x5000, RZ ;  /* 0x000050001c007824 */ /* 0x001fe200078e02ff */
[----:B------:R-:W-:Y:S05]  /*11240*/  WARPSYNC.ALL ;  /* 0x0000000000007948 */ /* 0x000fea0003800000 */
[----:B------:R-:W-:-:S05]  /*11250*/  IMAD.U32 R18, RZ, RZ, UR46 ;  /* 0x0000002eff127e24 */ /* 0x000fca000f8e00ff */
[----:B------:R-:W-:Y:S02]  /*11260*/  ISETP.NE.AND P1, PT, R18, 0x3, PT ;  /* 0x000000031200780c */ /* 0x000fe40003f25270 */
[----:B--2---:R-:W-:-:S05]  /*11270*/  LOP3.LUT R3, R0, R2, RZ, 0xfc, !PT ;  /* 0x0000000200037212 */ /* 0x004fca00078efcff */
[----:B------:R-:W-:-:S04]  /*11280*/  IMAD.IADD R2, R22, 0x1, R3 ;  /* 0x0000000116027824 */ /* 0x000fc800078e0203 */
[----:B----4-:R-:W-:Y:S01]  /*11290*/  IMAD.IADD R3, R13, 0x1, R2 ;  /* 0x000000010d037824 */ /* 0x010fe200078e0202 */
[----:B------:R-:W0:Y:S01]  /*112a0*/  LDSM.16.MT88.4 R8, [R2+0xa400] ;  /* 0x00a400000208783b */ /* 0x000e220000004200 */
[----:B-----5:R-:W-:-:S05]  /*112b0*/  LOP3.LUT R13, R0, R12, RZ, 0xfc, !PT ;  /* 0x0000000c000d7212 */ /* 0x020fca00078efcff */
        /* <DEDUP_REMOVED lines=9> */
[C-C-:B---3--:R-:W-:Y:S02]  /*11350*/  PRMT R14, R10.reuse, 0x6420, R11.reuse ;  /* 0x000064200a0e7816 */ /* 0x148fe4000000000b */
        /* <DEDUP_REMOVED lines=58> */
.L_x_310:
[----:B-1----:R1:W-:Y:S01]  /*11700*/  SYNCS.ARRIVE.TRANS64.A1T0 RZ, [R17+URZ+0x29850], RZ ;  /* 0x029850ff11ff79a7 */ /* 0x0023e2000810003f */
[----:B------:R-:W-:Y:S06]  /*11710*/  BAR.SYNC.DEFER_BLOCKING 0x2, 0x80 ;  /* 0x0082000000007b1d */ /* 0x000fec0000010000 */
[----:B------:R-:W-:Y:S05]  /*11720*/  @!P0 BRA `(.L_x_311) ;  /* 0x0000000000048947 */ /* 0x000fea0003800000 */
[----:B------:R-:W-:Y:S01]  /*11730*/  BPT.TRAP 0x1 ;  /* 0x000000040000795c */ /* 0x000fe20000300000 */
.L_x_311:
[----:B0-----:R-:W2:Y:S01]  /*11740*/  LDL R0, [R1+0x4] ;  /* 0x0000040001007983 */ /* 0x001ea20000100800 */
[----:B-1----:R-:W-:Y:S02]  /*11750*/  VIADD R17, R17, 0x29880 ;  /* 0x0002988011117836 */ /* 0x002fe40000000000 */
[----:B------:R-:W-:-:S05]  /*11760*/  VIADD R28, R28, 0x1 ;  /* 0x000000011c1c7836 */ /* 0x000fca0000000000 */
[----:B------:R-:W-:-:S04]  /*11770*/  ISETP.NE.AND P0, PT, R28, 0x2, PT ;  /* 0x000000021c00780c */ /* 0x000fc80003f05270 */
[----:B------:R-:W-:Y:S02]  /*11780*/  SEL R28, R28, RZ, P0 ;  /* 0x000000ff1c1c7207 */ /* 0x000fe40000000000 */
[----:B--2---:R-:W-:Y:S02]  /*11790*/  PRMT R17, R0, 0x654, R17 ;  /* 0x0000065400117816 */ /* 0x004fe40000000011 */
[----:B------:R-:W-:Y:S02]  /*117a0*/  SEL R0, RZ, 0x1, P0 ;  /* 0x00000001ff007807 */ /* 0x000fe40000000000 */
[----:B------:R0:W-:Y:S02]  /*117b0*/  SYNCS.ARRIVE.TRANS64.RED.A1T0 RZ, [R17+URZ], RZ ;  /* 0x000000ff11ff79a7 */ /* 0x0001e4000810043f */
[----:B------:R-:W-:-:S07]  /*117c0*/  LOP3.LUT R33, R33, R0, RZ, 0x3c, !PT ;  /* 0x0000000021217212 */ /* 0x000fce00078e3cff */
.L_x_250:
[----:B------:R-:W-:Y:S05]  /*117d0*/  BSYNC B7 ;  /* 0x0000000000077941 */ /* 0x000fea0003800000 */
.L_x_248:
[----:B------:R-:W-:-:S13]  /*117e0*/  LOP3.LUT P0, RZ, R23, 0x200, RZ, 0xc0, !PT ;  /* 0x0000020017ff7812 */ /* 0x000fda000780c0ff */
[----:B------:R-:W-:Y:S05]  /*117f0*/  @!P0 BRA `(.L_x_312) ;  /* 0x0000000000288947 */ /* 0x000fea0003800000 */
[----:B------:R-:W1:Y:S08]  /*11800*/  S2UR UR4, SR_CgaCtaId ;  /* 0x00000000000479c3 */ /* 0x000e700000008800 */
[----:B------:R-:W-:Y:S01]  /*11810*/  BAR.SYNC.DEFER_BLOCKING 0x5, 0x180 ;  /* 0x0146000000007b1d */ /* 0x000fe20000010000 */
[----:B------:R-:W-:Y:S01]  /*11820*/  MOV R22, 0x400 ;  /* 0x0000040000167802 */ /* 0x000fe20000000f00 */
[----:B-1----:R-:W-:-:S05]  /*11830*/  IMAD.U32 R0, RZ, RZ, UR4 ;  /* 0x00000004ff007e24 */ /* 0x002fca000f8e00ff */
[----:B------:R-:W-:Y:S01]  /*11840*/  LEA R22, R0, R22, 0x18 ;  /* 0x0000001600167211 */ /* 0x000fe200078ec0ff */
[----:B------:R-:W-:Y:S04]  /*11850*/  STL [R1+0x4], R0 ;  /* 0x0000040001007387 */ /* 0x000fe80000100800 */
[----:B0-----:R-:W0:Y:S02]  /*11860*/  LDS.128 R16, [R22+0x298d0] ;  /* 0x0298d00016107984 */ /* 0x001e240000000c00 */
[----:B0-----:R-:W-:Y:S01]  /*11870*/  R2UR UR40, R19 ;  /* 0x00000000132872ca */ /* 0x001fe200000e0000 */
[----:B------:R-:W-:Y:S06]  /*11880*/  BAR.ARV 0x4, 0x180 ;  /* 0x0106000000007b1d */ /* 0x000fec0000002000 */
[----:B------:R-:W-:Y:S08]  /*11890*/  BRA `(.L_x_313) ;  /* 0x0000000800207947 */ /* 0x000ff00003800000 */
.L_x_312:
[----:B------:R-:W1:Y:S01]  /*118a0*/  S2R R0, SR_TID.X ;  /* 0x0000000000007919 */ /* 0x000e620000002100 */
[----:B------:R-:W-:Y:S01]  /*118b0*/  ULDC UR4, c[0x0][0xc3c] ;  /* 0x00030f0000047ab9 */ /* 0x000fe20000000800 */
[----:B-1----:R-:W-:Y:S01]  /*118c0*/  LOP3.LUT R8, R0, 0x1f, RZ, 0xc0, !PT ;  /* 0x0000001f00087812 */ /* 0x002fe200078ec0ff */
[----:B------:R-:W-:-:S03]  /*118d0*/  IMAD.MOV.U32 R0, RZ, RZ, RZ ;  /* 0x000000ffff007224 */ /* 0x000fc600078e00ff */
[C---:B------:R-:W-:Y:S02]  /*118e0*/  ISETP.NE.AND P0, PT, R8.reuse, 0x1f, PT ;  /* 0x0000001f0800780c */ /* 0x040fe40003f05270 */
[----:B------:R-:W-:-:S04]  /*118f0*/  IADD3 R5, R8, UR40, RZ ;  /* 0x0000002808057c10 */ /* 0x000fc8000fffe0ff */
[----:B------:R-:W-:Y:S01]  /*11900*/  ISETP.GE.OR P1, PT, R5, UR4, !P0 ;  /* 0x0000000405007c0c */ /* 0x000fe2000c726670 */
[----:B------:R-:W-:-:S12]  /*11910*/  ULDC UR4, c[0x0][0xc3c] ;  /* 0x00030f0000047ab9 */ /* 0x000fd80000000800 */
[----:B------:R-:W1:Y:S02]  /*11920*/  @!P1 LDC.64 R2, c[0x0][0xc80] ;  /* 0x00032000ff029b82 */ /* 0x000e640000000a00 */
[----:B-1----:R-:W-:-:S05]  /*11930*/  @!P1 IMAD.WIDE R2, R5, 0x4, R2 ;  /* 0x0000000405029825 */ /* 0x002fca00078e0202 */
[----:B------:R-:W2:Y:S01]  /*11940*/  @!P1 LDG.E R0, desc[UR52][R2.64] ;  /* 0x0000003402009981 */ /* 0x000ea2000c1e1900 */
[C---:B------:R-:W-:Y:S02]  /*11950*/  ISETP.NE.AND P1, PT, R8.reuse, RZ, PT ;  /* 0x000000ff0800720c */ /* 0x040fe40003f25270 */
[C---:B------:R-:W-:Y:S02]  /*11960*/  ISETP.GE.U32.AND P2, PT, R8.reuse, 0x2, PT ;  /* 0x000000020800780c */ /* 0x040fe40003f46070 */
[C---:B------:R-:W-:Y:S02]  /*11970*/  ISETP.GE.U32.AND P3, PT, R8.reuse, 0x4, PT ;  /* 0x000000040800780c */ /* 0x040fe40003f66070 */
[C---:B------:R-:W-:Y:S02]  /*11980*/  ISETP.GE.U32.AND P4, PT, R8.reuse, 0x8, PT ;  /* 0x000000080800780c */ /* 0x040fe40003f86070 */
[----:B------:R-:W-:Y:S01]  /*11990*/  ISETP.GE.U32.AND P5, PT, R8, 0x10, PT ;  /* 0x000000100800780c */ /* 0x000fe20003fa6070 */
[----:B--2---:R-:W1:Y:S02]  /*119a0*/  SHFL.UP PT, R4, R0, 0x1, RZ ;  /* 0x0420000000047989 */ /* 0x004e6400000e00ff */
[----:B-1----:R-:W-:-:S05]  /*119b0*/  SEL R5, R4, RZ, P1 ;  /* 0x000000ff04057207 */ /* 0x002fca0000800000 */
[----:B------:R-:W-:-:S05]  /*119c0*/  IMAD.IADD R5, R0, 0x1, R5 ;  /* 0x0000000100057824 */ /* 0x000fca00078e0205 */
[----:B------:R-:W1:Y:S02]  /*119d0*/  SHFL.UP PT, R4, R5, 0x2, RZ ;  /* 0x0440000005047989 */ /* 0x000e6400000e00ff */
[----:B-1----:R-:W-:-:S05]  /*119e0*/  SEL R4, R4, RZ, P2 ;  /* 0x000000ff04047207 */ /* 0x002fca0001000000 */
[----:B------:R-:W-:Y:S02]  /*119f0*/  IMAD.IADD R4, R5, 0x1, R4 ;  /* 0x0000000105047824 */ /* 0x000fe400078e0204 */
[----:B------:R-:W-:Y:S04]  /*11a00*/  SHFL.IDX PT, R5, R16, RZ, 0x1f ;  /* 0x00001fff10057589 */ /* 0x000fe800000e0000 */
[----:B------:R-:W1:Y:S02]  /*11a10*/  SHFL.UP PT, R6, R4, 0x4, RZ ;  /* 0x0480000004067989 */ /* 0x000e6400000e00ff */
[----:B-1----:R-:W-:-:S05]  /*11a20*/  SEL R3, R6, RZ, P3 ;  /* 0x000000ff06037207 */ /* 0x002fca0001800000 */
[----:B------:R-:W-:Y:S02]  /*11a30*/  IMAD.IADD R6, R4, 0x1, R3 ;  /* 0x0000000104067824 */ /* 0x000fe400078e0203 */
[----:B------:R-:W-:Y:S04]  /*11a40*/  SHFL.IDX PT, R4, R16, 0x1, 0x1f ;  /* 0x00201f0010047f89 */ /* 0x000fe800000e0000 */
[----:B------:R-:W1:Y:S02]  /*11a50*/  SHFL.UP PT, R2, R6, 0x8, RZ ;  /* 0x0500000006027989 */ /* 0x000e6400000e00ff */
[----:B-1----:R-:W-:-:S05]  /*11a60*/  SEL R3, R2, RZ, P4 ;  /* 0x000000ff02037207 */ /* 0x002fca0002000000 */
[----:B------:R-:W-:-:S05]  /*11a70*/  IMAD.IADD R7, R6, 0x1, R3 ;  /* 0x0000000106077824 */ /* 0x000fca00078e0203 */
[----:B------:R-:W1:Y:S02]  /*11a80*/  SHFL.UP PT, R2, R7, 0x10, RZ ;  /* 0x0600000007027989 */ /* 0x000e6400000e00ff */
[----:B-1----:R-:W-:-:S05]  /*11a90*/  SEL R2, R2, RZ, P5 ;  /* 0x000000ff02027207 */ /* 0x002fca0002800000 */
[----:B------:R-:W-:Y:S02]  /*11aa0*/  IMAD.IADD R3, R7, 0x1, R2 ;  /* 0x0000000107037824 */ /* 0x000fe400078e0202 */
[----:B------:R-:W1:Y:S03]  /*11ab0*/  LDC R2, c[0x0][0xc38] ;  /* 0x00030e00ff027b82 */ /* 0x000e660000000800 */
[----:B------:R-:W1:Y:S02]  /*11ac0*/  SHFL.IDX PT, R9, R3, 0x1f, 0x1f ;  /* 0x03e01f0003097f89 */ /* 0x000e6400000e0000 */
[----:B-1----:R-:W-:-:S04]  /*11ad0*/  IMAD R9, R9, R2, RZ ;  /* 0x0000000209097224 */ /* 0x002fc800078e02ff */
[----:B------:R-:W-:-:S05]  /*11ae0*/  IMAD.IADD R4, R4, 0x1, R9 ;  /* 0x0000000104047824 */ /* 0x000fca00078e0209 */
[----:B------:R-:W-:-:S13]  /*11af0*/  ISETP.GT.AND P6, PT, R4, R5, PT ;  /* 0x000000050400720c */ /* 0x000fda0003fc4270 */
[----:B------:R-:W-:Y:S05]  /*11b00*/  @P6 BRA `(.L_x_314) ;  /* 0x0000000000906947 */ /* 0x000fea0003800000 */
.L_x_318:
[----:B------:R-:W-:-:S04]  /*11b10*/  UIADD3 UR40, UR40, 0x1f, URZ ;  /* 0x0000001f28287890 */ /* 0x000fc8000fffe03f */
[----:B------:R-:W-:-:S06]  /*11b20*/  UISETP.GE.AND UP0, UPT, UR40, UR4, UPT ;  /* 0x000000042800728c */ /* 0x000fcc000bf06270 */
[----:B------:R-:W-:-:S13]  /*11b30*/  PLOP3.LUT P6, PT, PT, PT, UP0, 0x40, 0x0 ;  /* 0x000000000000781c */ /* 0x000fda0003fce808 */
[----:B------:R-:W-:Y:S05]  /*11b40*/  @!P6 BRA `(.L_x_315) ;  /* 0x000000040034e947 */ /* 0x000fea0003800000 */
[----:B------:R-:W1:Y:S01]  /*11b50*/  S2R R0, SR_TID.X ;  /* 0x0000000000007919 */ /* 0x000e620000002100 */
[----:B------:R-:W-:Y:S01]  /*11b60*/  BSSY B0, `(.L_x_316) ;  /* 0x0000009000007945 */ /* 0x000fe20003800000 */
[----:B-1----:R-:W-:-:S05]  /*11b70*/  LOP3.LUT R0, R0, 0x1f, RZ, 0xc0, !PT ;  /* 0x0000001f00007812 */ /* 0x002fca00078ec0ff */
[----:B------:R-:W-:Y:S02]  /*11b80*/  VIADD R7, R0, UR40 ;  /* 0x0000002800077c36 */ /* 0x000fe40008000000 */
[----:B------:R-:W-:-:S03]  /*11b90*/  IMAD.MOV.U32 R0, RZ, RZ, RZ ;  /* 0x000000ffff007224 */ /* 0x000fc600078e00ff */
[----:B------:R-:W-:-:S13]  /*11ba0*/  ISETP.GE.OR P6, PT, R7, UR4, !P0 ;  /* 0x0000000407007c0c */ /* 0x000fda000c7c6670 */
[----:B------:R-:W-:Y:S05]  /*11bb0*/  @P6 BRA `(.L_x_317) ;  /* 0x00000000000c6947 */ /* 0x000fea0003800000 */
[----:B------:R-:W1:Y:S02]  /*11bc0*/  LDC.64 R2, c[0x0][0xc80] ;  /* 0x00032000ff027b82 */ /* 0x000e640000000a00 */
[----:B-1----:R-:W-:-:S05]  /*11bd0*/  IMAD.WIDE R2, R7, 0x4, R2 ;  /* 0x0000000407027825 */ /* 0x002fca00078e0202 */
[----:B------:R1:W5:Y:S02]  /*11be0*/  LDG.E R0, desc[UR52][R2.64] ;  /* 0x0000003402007981 */ /* 0x000364000c1e1900 */
.L_x_317:
[----:B------:R-:W-:Y:S05]  /*11bf0*/  BSYNC B0 ;  /* 0x0000000000007941 */ /* 0x000fea0003800000 */
.L_x_316:
[----:B-1---5:R-:W1:Y:S02]  /*11c00*/  SHFL.UP PT, R2, R0, 0x1, RZ ;  /* 0x0420000000027989 */ /* 0x022e6400000e00ff */
[----:B-1----:R-:W-:-:S04]  /*11c10*/  SEL R3, R2, RZ, P1 ;  /* 0x000000ff02037207 */ /* 0x002fc80000800000 */
[----:B------:R-:W-:-:S05]  /*11c20*/  IADD3 R3, R0, R3, RZ ;  /* 0x0000000300037210 */ /* 0x000fca0007ffe0ff */
[----:B------:R-:W1:Y:S02]  /*11c30*/  SHFL.UP PT, R2, R3, 0x2, RZ ;  /* 0x0440000003027989 */ /* 0x000e6400000e00ff */
[----:B-1----:R-:W-:-:S05]  /*11c40*/  SEL R2, R2, RZ, P2 ;  /* 0x000000ff02027207 */ /* 0x002fca0001000000 */
[----:B------:R-:W-:-:S05]  /*11c50*/  IMAD.IADD R6, R3, 0x1, R2 ;  /* 0x0000000103067824 */ /* 0x000fca00078e0202 */
[----:B------:R-:W1:Y:S02]  /*11c60*/  SHFL.UP PT, R2, R6, 0x4, RZ ;  /* 0x0480000006027989 */ /* 0x000e6400000e00ff */
[----:B-1----:R-:W-:-:S05]  /*11c70*/  SEL R7, R2, RZ, P3 ;  /* 0x000000ff02077207 */ /* 0x002fca0001800000 */
[----:B------:R-:W-:-:S05]  /*11c80*/  IMAD.IADD R7, R6, 0x1, R7 ;  /* 0x0000000106077824 */ /* 0x000fca00078e0207 */
[----:B------:R-:W1:Y:S02]  /*11c90*/  SHFL.UP PT, R2, R7, 0x8, RZ ;  /* 0x0500000007027989 */ /* 0x000e6400000e00ff */
[----:B-1----:R-:W-:-:S05]  /*11ca0*/  SEL R2, R2, RZ, P4 ;  /* 0x000000ff02027207 */ /* 0x002fca0002000000 */
[----:B------:R-:W-:-:S05]  /*11cb0*/  IMAD.IADD R8, R7, 0x1, R2 ;  /* 0x0000000107087824 */ /* 0x000fca00078e0202 */
[----:B------:R-:W1:Y:S02]  /*11cc0*/  SHFL.UP PT, R2, R8, 0x10, RZ ;  /* 0x0600000008027989 */ /* 0x000e6400000e00ff */
[----:B-1----:R-:W-:Y:S02]  /*11cd0*/  SEL R9, R2, RZ, P5 ;  /* 0x000000ff02097207 */ /* 0x002fe40002800000 */
[----:B------:R-:W1:Y:S03]  /*11ce0*/  LDC R2, c[0x0][0xc38] ;  /* 0x00030e00ff027b82 */ /* 0x000e660000000800 */
[----:B------:R-:W-:-:S05]  /*11cf0*/  IMAD.IADD R3, R8, 0x1, R9 ;  /* 0x0000000108037824 */ /* 0x000fca00078e0209 */
[----:B------:R-:W1:Y:S02]  /*11d00*/  SHFL.IDX PT, R9, R3, 0x1f, 0x1f ;  /* 0x03e01f0003097f89 */ /* 0x000e6400000e0000 */
[----:B-1----:R-:W-:-:S04]  /*11d10*/  IMAD R9, R9, R2, RZ ;  /* 0x0000000209097224 */ /* 0x002fc800078e02ff */
[----:B------:R-:W-:-:S05]  /*11d20*/  IMAD.IADD R4, R9, 0x1, R4 ;  /* 0x0000000109047824 */ /* 0x000fca00078e0204 */
[----:B------:R-:W-:-:S13]  /*11d30*/  ISETP.GT.AND P6, PT, R4, R5, PT ;  /* 0x000000050400720c */ /* 0x000fda0003fc4270 */
[----:B------:R-:W-:Y:S05]  /*11d40*/  @!P6 BRA `(.L_x_318) ;  /* 0xfffffffc0070e947 */ /* 0x000fea000383ffff */
.L_x_314:
[----:B------:R-:W-:Y:S02]  /*11d50*/  IMAD.IADD R7, R4, 0x1, -R9 ;  /* 0x0000000104077824 */ /* 0x000fe400078e0a09 */
[----:B------:R-:W-:Y:S02]  /*11d60*/  IMAD.MOV.U32 R16, RZ, RZ, RZ ;  /* 0x000000ffff107224 */ /* 0x000fe400078e00ff */
[----:B------:R-:W-:-:S05]  /*11d70*/  IMAD R4, R3, R2, R7 ;  /* 0x0000000203047224 */ /* 0x000fca00078e0207 */
[----:B------:R-:W-:-:S13]  /*11d80*/  ISETP.GT.AND P0, PT, R4, R5, PT ;  /* 0x000000050400720c */ /* 0x000fda0003f04270 */
[----:B------:R-:W-:Y:S02]  /*11d90*/  VOTEU.ANY UR5, UPT, !P0 ;  /* 0x0000000000057886 */ /* 0x000fe400040e0100 */
[----:B------:R-:W-:Y:S02]  /*11da0*/  UPOPC UR4, UR5 ;  /* 0x00000005000472bf */ /* 0x000fe40008000000 */
[----:B------:R-:W-:-:S04]  /*11db0*/  ISETP.NE.AND P0, PT, RZ, UR5, PT ;  /* 0x00000005ff007c0c */ /* 0x000fc8000bf05270 */
[----:B------:R-:W-:-:S05]  /*11dc0*/  IMAD.U32 R11, RZ, RZ, UR4 ;  /* 0x00000004ff0b7e24 */ /* 0x000fca000f8e00ff */
[----:B------:R-:W1:Y:S02]  /*11dd0*/  SHFL.IDX PT, R0, R0, R11, 0x1f ;  /* 0x00001f0b00007589 */ /* 0x000e6400000e0000 */
[----:B-1----:R-:W-:-:S04]  /*11de0*/  IABS R4, R0 ;  /* 0x0000000000047213 */ /* 0x002fc80000000000 */
[----:B------:R-:W1:Y:S08]  /*11df0*/  I2F.RP R6, R4 ;  /* 0x0000000400067306 */ /* 0x000e700000209400 */
[----:B-1----:R-:W1:Y:S02]  /*11e00*/  MUFU.RCP R6, R6 ;  /* 0x0000000600067308 */ /* 0x002e640000001000 */
[----:B-1----:R-:W-:-:S06]  /*11e10*/  VIADD R9, R6, 0xffffffe ;  /* 0x0ffffffe06097836 */ /* 0x002fcc0000000000 */
[----:B------:R-:W1:Y:S01]  /*11e20*/  F2I.FTZ.U32.TRUNC.NTZ R9, R9 ;  /* 0x0000000900097305 */ /* 0x000e62000021f000 */
[----:B------:R-:W-:Y:S05]  /*11e30*/  @!P0 BRA `(.L_x_319) ;  /* 0x00000000000c8947 */ /* 0x000fea0003800000 */
[----:B------:R-:W-:-:S06]  /*11e40*/  UIADD3 UR5, UR4, -0x1, URZ ;  /* 0xffffffff04057890 */ /* 0x000fcc000fffe03f */
[----:B------:R-:W-:-:S06]  /*11e50*/  MOV R16, UR5 ;  /* 0x0000000500107c02 */ /* 0x000fcc0008000f00 */
[----:B------:R2:W3:Y:S02]  /*11e60*/  SHFL.IDX PT, R16, R3, R16, 0x1f ;  /* 0x00001f1003107589 */ /* 0x0004e400000e0000 */
.L_x_319:
[----:B-12---:R-:W-:Y:S01]  /*11e70*/  IMAD.MOV R3, RZ, RZ, -R9 ;  /* 0x000000ffff037224 */ /* 0x006fe200078e0a09 */
[----:B------:R-:W-:Y:S01]  /*11e80*/  UIADD3 UR40, UR4, UR40, URZ ;  /* 0x0000002804287290 */ /* 0x000fe2000fffe03f */
[----:B---3--:R-:W-:Y:S02]  /*11e90*/  IMAD R16, R16, R2, R7 ;  /* 0x0000000210107224 */ /* 0x008fe400078e0207 */
[----:B------:R-:W-:Y:S02]  /*11ea0*/  IMAD R6, R3, R4, RZ ;  /* 0x0000000403067224 */ /* 0x000fe400078e02ff */
[----:B------:R-:W-:Y:S02]  /*11eb0*/  IMAD.MOV.U32 R2, RZ, RZ, RZ ;  /* 0x000000ffff027224 */ /* 0x000fe400078e00ff */
[----:B------:R-:W-:Y:S02]  /*11ec0*/  IMAD.MOV.U32 R3, RZ, RZ, R9 ;  /* 0x000000ffff037224 */ /* 0x000fe400078e0009 */
[----:B0-----:R-:W-:-:S02]  /*11ed0*/  IMAD.IADD R17, R5, 0x1, -R16 ;  /* 0x0000000105117824 */ /* 0x001fc400078e0a10 */
[----:B------:R-:W-:Y:S01]  /*11ee0*/  IMAD.HI.U32 R9, R9, R6, R2 ;  /* 0x0000000609097227 */ /* 0x000fe200078e0002 */
[----:B------:R-:W-:Y:S02]  /*11ef0*/  IABS R3, R0 ;  /* 0x0000000000037213 */ /* 0x000fe40000000000 */
[----:B------:R-:W-:-:S03]  /*11f00*/  IABS R2, R17 ;  /* 0x0000001100027213 */ /* 0x000fc60000000000 */
[----:B------:R-:W-:Y:S02]  /*11f10*/  IMAD.MOV R3, RZ, RZ, -R3 ;  /* 0x000000ffff037224 */ /* 0x000fe400078e0a03 */
[----:B------:R-:W-:-:S04]  /*11f20*/  IMAD.HI.U32 R9, R9, R2, RZ ;  /* 0x0000000209097227 */ /* 0x000fc800078e00ff */
[----:B------:R-:W-:Y:S01]  /*11f30*/  IMAD R3, R9, R3, R2 ;  /* 0x0000000309037224 */ /* 0x000fe200078e0202 */
[----:B------:R-:W-:-:S04]  /*11f40*/  LOP3.LUT R2, R17, R0, RZ, 0x3c, !PT ;  /* 0x0000000011027212 */ /* 0x000fc800078e3cff */
[----:B------:R-:W-:Y:S02]  /*11f50*/  ISETP.GT.U32.AND P1, PT, R4, R3, PT ;  /* 0x000000030400720c */ /* 0x000fe40003f24070 */
[----:B------:R-:W-:-:S11]  /*11f60*/  ISETP.GE.AND P2, PT, R2, RZ, PT ;  /* 0x000000ff0200720c */ /* 0x000fd60003f46270 */
[----:B------:R-:W-:Y:S02]  /*11f70*/  @!P1 IMAD.IADD R3, R3, 0x1, -R4 ;  /* 0x0000000103039824 */ /* 0x000fe400078e0a04 */
[----:B------:R-:W-:Y:S01]  /*11f80*/  @!P1 VIADD R9, R9, 0x1 ;  /* 0x0000000109099836 */ /* 0x000fe20000000000 */
[----:B------:R-:W-:Y:S02]  /*11f90*/  ISETP.NE.AND P1, PT, R0, RZ, PT ;  /* 0x000000ff0000720c */ /* 0x000fe40003f25270 */
[----:B------:R-:W-:-:S13]  /*11fa0*/  ISETP.GE.U32.AND P0, PT, R3, R4, PT ;  /* 0x000000040300720c */ /* 0x000fda0003f06070 */
[----:B------:R-:W-:-:S04]  /*11fb0*/  @P0 VIADD R9, R9, 0x1 ;  /* 0x0000000109090836 */ /* 0x000fc80000000000 */
[----:B------:R-:W-:Y:S01]  /*11fc0*/  @!P2 IMAD.MOV R9, RZ, RZ, -R9 ;  /* 0x000000ffff09a224 */ /* 0x000fe200078e0a09 */
[----:B------:R-:W-:-:S04]  /*11fd0*/  @!P1 LOP3.LUT R9, RZ, R0, RZ, 0x33, !PT ;  /* 0x00000000ff099212 */ /* 0x000fc800078e33ff */
[----:B------:R-:W-:Y:S01]  /*11fe0*/  IADD3 R2, -R9, RZ, RZ ;  /* 0x000000ff09027210 */ /* 0x000fe20007ffe1ff */
[----:B------:R-:W-:-:S04]  /*11ff0*/  IMAD.MOV.U32 R18, RZ, RZ, R9 ;  /* 0x000000ffff127224 */ /* 0x000fc800078e0009 */
[----:B------:R-:W-:Y:S01]  /*12000*/  IMAD R17, R0, R2, R17 ;  /* 0x0000000200117224 */ /* 0x000fe200078e0211 */
[----:B------:R-:W-:Y:S06]  /*12010*/  BRA `(.L_x_320) ;  /* 0x0000000000107947 */ /* 0x000fec0003800000 */
.L_x_315:
[----:B------:R-:W-:Y:S01]  /*12020*/  IMAD.MOV.U32 R16, RZ, RZ, R5 ;  /* 0x000000ffff107224 */ /* 0x000fe200078e0005 */
[----:B------:R-:W-:Y:S01]  /*12030*/  ULDC UR40, c[0x0][0xc3c] ;  /* 0x00030f0000287ab9 */ /* 0x000fe20000000800 */
[----:B0-----:R-:W-:Y:S02]  /*12040*/  IMAD.MOV.U32 R17, RZ, RZ, RZ ;  /* 0x000000ffff117224 */ /* 0x001fe400078e00ff */
[----:B------:R-:W-:-:S07]  /*12050*/  IMAD.MOV.U32 R18, RZ, RZ, RZ ;  /* 0x000000ffff127224 */ /* 0x000fce00078e00ff */
.L_x_320:
[----:B------:R0:W2:Y:S01]  /*12060*/  LDL R2, [R1+0x4] ;  /* 0x0000040001027983 */ /* 0x0000a20000100800 */
[----:B------:R-:W1:Y:S02]  /*12070*/  S2R R0, SR_TID.X ;  /* 0x0000000000007919 */ /* 0x000e640000002100 */
[----:B-1----:R-:W-:Y:S01]  /*12080*/  LOP3.LUT R0, R0, 0x1f, RZ, 0xc0, !PT ;  /* 0x0000001f00007812 */ /* 0x002fe200078ec0ff */
[----:B------:R-:W-:Y:S03]  /*12090*/  BAR.SYNC.DEFER_BLOCKING 0x4, 0x180 ;  /* 0x0106000000007b1d */ /* 0x000fe60000010000 */
[----:B------:R-:W-:Y:S01]  /*120a0*/  ISETP.NE.AND P0, PT, R0, RZ, PT ;  /* 0x000000ff0000720c */ /* 0x000fe20003f05270 */
[----:B------:R-:W-:-:S12]  /*120b0*/  IMAD.U32 R19, RZ, RZ, UR40 ;  /* 0x00000028ff137e24 */ /* 0x000fd8000f8e00ff */
[----:B------:R-:W-:Y:S01]  /*120c0*/  @!P0 MOV R0, 0x400 ;  /* 0x0000040000008802 */ /* 0x000fe20000000f00 */
[----:B--2---:R-:W1:Y:S03]  /*120d0*/  @!P0 S2R R2, SR_CgaCtaId ;  /* 0x0000000000028919 */ /* 0x004e660000008800 */
[----:B-1----:R-:W-:Y:S01]  /*120e0*/  @!P0 LEA R22, R2, R0, 0x18 ;  /* 0x0000000002168211 */ /* 0x002fe200078ec0ff */
[----:B------:R0:W-:Y:S04]  /*120f0*/  @!P0 STL [R1+0x4], R2 ;  /* 0x0000040201008387 */ /* 0x0001e80000100800 */
[----:B------:R0:W-:Y:S01]  /*12100*/  @!P0 STS.128 [R22+0x298d0], R16 ;  /* 0x0298d01016008388 */ /* 0x0001e20000000c00 */
[----:B------:R-:W-:Y:S06]  /*12110*/  BAR.ARV 0x5, 0x180 ;  /* 0x0146000000007b1d */ /* 0x000fec0000002000 */
.L_x_313:
[----:B------:R-:W-:Y:S02]  /*12120*/  ULDC UR4, c[0x0][0xc3c] ;  /* 0x00030f0000047ab9 */ /* 0x000fe40000000800 */
[----:B------:R-:W-:-:S06]  /*12130*/  UISETP.GE.AND UP0, UPT, UR40, UR4, UPT ;  /* 0x000000042800728c */ /* 0x000fcc000bf06270 */
[----:B------:R-:W-:-:S13]  /*12140*/  PLOP3.LUT P0, PT, PT, PT, UP0, 0x80, 0x0 ;  /* 0x000000000000781c */ /* 0x000fda0003f0f008 */
[----:B------:R-:W-:Y:S05]  /*12150*/  @!P0 BRA `(.L_x_321) ;  /* 0xffffffa800f88947 */ /* 0x000fea000383ffff */
.L_x_244:
[----:B0-----:R-:W3:Y:S01]  /*12160*/  LDL.LU R0, [R1+0x1c] ;  /* 0x00001c0001007983 */ /* 0x001ee20000300800 */
[----:B------:R-:W-:Y:S01]  /*12170*/  BSSY B0, `(.L_x_322) ;  /* 0x000000b000007945 */ /* 0x000fe20003800000 */
[----:B------:R-:W0:Y:S01]  /*12180*/  S2R R5, SR_CgaCtaId ;  /* 0x0000000000057919 */ /* 0x000e220000008800 */
[----:B---3--:R-:W-:-:S05]  /*12190*/  VIADD R0, R0, 0x1 ;  /* 0x0000000100007836 */ /* 0x008fca0000000000 */
[----:B------:R-:W-:-:S04]  /*121a0*/  LEA.HI R2, R0, R0, RZ, 0x1 ;  /* 0x0000000000027211 */ /* 0x000fc800078f08ff */
[----:B------:R-:W-:Y:S02]  /*121b0*/  LOP3.LUT R3, R2, 0xfffffffe, RZ, 0xc0, !PT ;  /* 0xfffffffe02037812 */ /* 0x000fe400078ec0ff */
[----:B------:R-:W-:-:S03]  /*121c0*/  MOV R2, 0x400 ;  /* 0x0000040000027802 */ /* 0x000fc60000000f00 */
[----:B------:R-:W-:Y:S01]  /*121d0*/  IMAD.IADD R0, R0, 0x1, -R3 ;  /* 0x0000000100007824 */ /* 0x000fe200078e0a03 */
[----:B0-----:R-:W-:-:S04]  /*121e0*/  LEA R5, R5, R2, 0x18 ;  /* 0x0000000205057211 */ /* 0x001fc800078ec0ff */
[----:B------:R-:W-:-:S04]  /*121f0*/  SHF.L.U32 R0, R0, 0x1f, RZ ;  /* 0x0000001f00007819 */ /* 0x000fc800000006ff */
[----:B------:R-:W0:Y:S02]  /*12200*/  SYNCS.PHASECHK.TRANS64.TRYWAIT P0, [R5+URZ+0x29820], R0 ;  /* 0x02982000050075a7 */ /* 0x000e24000800017f */
[----:B0-----:R-:W-:Y:S05]  /*12210*/  @!P0 BRA `(.L_x_323) ;  /* 0x0000002800008947 */ /* 0x001fea0003800000 */
.L_x_408:
[----:B------:R-:W-:Y:S05]  /*12220*/  BSYNC B0 ;  /* 0x0000000000007941 */ /* 0x000fea0003800000 */
.L_x_322:
[----:B------:R-:W-:-:S03]  /*12230*/  UMOV UR4, 0xffffffff ;  /* 0xffffffff00047882 */ /* 0x000fc60000000000 */
[----:B------:R-:W-:Y:S05]  /*12240*/  BRA.DIV UR4, `(.L_x_324) ;  /* 0x0000002a04087947 */ /* 0x000fea000b800000 */
[----:B0-----:R-:W0:Y:S02]  /*12250*/  S2R R0, SR_TID.X ;  /* 0x0000000000007919 */ /* 0x001e240000002100 */
[----:B0-----:R-:W-:-:S04]  /*12260*/  SHF.R.U32.HI R0, RZ, 0x5, R0 ;  /* 0x00000005ff007819 */ /* 0x001fc80000011600 */
[----:B------:R-:W-:-:S05]  /*12270*/  LOP3.LUT R0, R0, 0x3, RZ, 0xc0, !PT ;  /* 0x0000000300007812 */ /* 0x000fca00078ec0ff */
[----:B------:R0:W1:Y:S02]  /*12280*/  SHFL.IDX PT, R14, R0, RZ, 0x1f ;  /* 0x00001fff000e7589 */ /* 0x00006400000e0000 */
.L_x_411:
[----:B-1----:R-:W-:Y:S01]  /*12290*/  ISETP.NE.AND P0, PT, R14, RZ, PT ;  /* 0x000000ff0e00720c */ /* 0x002fe20003f05270 */
[----:B------:R-:W-:-:S12]  /*122a0*/  BSSY B0, `(.L_x_325) ;  /* 0x000002c000007945 */ /* 0x000fd80003800000 */
[----:B------:R-:W-:Y:S05]  /*122b0*/  @P0 BRA `(.L_x_326) ;  /* 0x0000000000a80947 */ /* 0x000fea0003800000 */
[----:B------:R-:W-:-:S03]  /*122c0*/  UMOV UR4, 0xffffffff ;  /* 0xffffffff00047882 */ /* 0x000fc60000000000 */
[----:B------:R-:W-:Y:S05]  /*122d0*/  BRA.DIV UR4, `(.L_x_327) ;  /* 0x0000002a04187947 */ /* 0x000fea000b800000 */
[----:B------:R-:W-:-:S13]  /*122e0*/  ELECT P6, URZ, PT ;  /* 0x00000000003f782f */ /* 0x000fda00038c0000 */
.L_x_414:
[----:B------:R-:W-:Y:S05]  /*122f0*/  @!P6 BRA `(.L_x_326) ;  /* 0x000000000098e947 */ /* 0x000fea0003800000 */
[----:B------:R-:W-:-:S06]  /*12300*/  ULOP3.LUT UR4, UR36, 0x2, URZ, 0xfc, !UPT ;  /* 0x0000000224047892 */ /* 0x000fcc000f8efc3f */
[----:B0-----:R-:W-:-:S05]  /*12310*/  IMAD.U32 R0, RZ, RZ, UR4 ;  /* 0x00000004ff007e24 */ /* 0x001fca000f8e00ff */
[----:B------:R-:W-:-:S13]  /*12320*/  ISETP.NE.AND P0, PT, R0, 0x3, PT ;  /* 0x000000030000780c */ /* 0x000fda0003f05270 */
[----:B------:R-:W-:Y:S05]  /*12330*/  @!P0 BRA `(.L_x_328) ;  /* 0x0000000000048947 */ /* 0x000fea0003800000 */
[----:B------:R-:W-:Y:S01]  /*12340*/  BPT.TRAP 0x1 ;  /* 0x000000040000795c */ /* 0x000fe20000300000 */
.L_x_328:
[C---:B------:R-:W-:Y:S01]  /*12350*/  IMAD R3, R28.reuse, 0x8, R5 ;  /* 0x000000081c037824 */ /* 0x040fe200078e0205 */
[----:B------:R-:W-:Y:S02]  /*12360*/  SHF.L.U32 R2, R33, 0x1f, RZ ;  /* 0x0000001f21027819 */ /* 0x000fe400000006ff */
[----:B------:R-:W-:Y:S02]  /*12370*/  IADD3 R28, R28, 0x1, RZ ;  /* 0x000000011c1c7810 */ /* 0x000fe40007ffe0ff */
[----:B------:R-:W0:Y:S02]  /*12380*/  SYNCS.PHASECHK.TRANS64.TRYWAIT P1, [R3+URZ+0x29840], R2 ;  /* 0x02984002030075a7 */ /* 0x000e24000802017f */
[----:B------:R-:W-:-:S04]  /*12390*/  ISETP.NE.AND P2, PT, R28, 0x2, PT ;  /* 0x000000021c00780c */ /* 0x000fc80003f45270 */
[----:B------:R-:W-:Y:S01]  /*123a0*/  SEL R0, RZ, 0x1, P2 ;  /* 0x00000001ff007807 */ /* 0x000fe20001000000 */
[----:B0-----:R-:W-:Y:S08]  /*123b0*/  @!P1 BRA `(.L_x_329) ;  /* 0x0000002800009947 */ /* 0x001ff00003800000 */
.L_x_415:
[----:B------:R-:W-:Y:S02]  /*123c0*/  SEL R28, R28, RZ, P2 ;  /* 0x000000ff1c1c7207 */ /* 0x000fe40001000000 */
[----:B------:R-:W-:Y:S01]  /*123d0*/  LOP3.LUT R0, R33, R0, RZ, 0x3c, !PT ;  /* 0x0000000021007212 */ /* 0x000fe200078e3cff */
[----:B------:R-:W-:Y:S06]  /*123e0*/  @!P0 BRA `(.L_x_330) ;  /* 0x0000000000048947 */ /* 0x000fec0003800000 */
[----:B------:R-:W-:Y:S01]  /*123f0*/  BPT.TRAP 0x1 ;  /* 0x000000040000795c */ /* 0x000fe20000300000 */
.L_x_330:
[----:B------:R-:W-:Y:S01]  /*12400*/  IMAD R5, R28, 0x8, R5 ;  /* 0x000000081c057824 */ /* 0x000fe200078e0205 */
[----:B------:R-:W-:-:S04]  /*12410*/  SHF.L.U32 R0, R0, 0x1f, RZ ;  /* 0x0000001f00007819 */ /* 0x000fc800000006ff */
[----:B------:R-:W1:Y:S02]  /*12420*/  SYNCS.PHASECHK.TRANS64.TRYWAIT P1, [R5+URZ+0x29840], R0 ;  /* 0x02984000050075a7 */ /* 0x000e64000802017f */
[----:B-1----:R-:W-:Y:S05]  /*12430*/  @!P1 BRA `(.L_x_331) ;  /* 0x0000002400f49947 */ /* 0x002fea0003800000 */
.L_x_416:
[----:B------:R-:W-:Y:S05]  /*12440*/  @!P0 BRA `(.L_x_332) ;  /* 0x0000000000048947 */ /* 0x000fea0003800000 */
[----:B------:R-:W-:Y:S01]  /*12450*/  BPT.TRAP 0x1 ;  /* 0x000000040000795c */ /* 0x000fe20000300000 */
.L_x_332:
[----:B------:R-:W3:Y:S02]  /*12460*/  SYNCS.PHASECHK.TRANS64.TRYWAIT P1, [R3+URZ+0x29860], R2 ;  /* 0x02986002030075a7 */ /* 0x000ee4000802017f */
[----:B---3--:R-:W-:Y:S05]  /*12470*/  @!P1 BRA `(.L_x_333) ;  /* 0x0000002400f89947 */ /* 0x008fea0003800000 */
.L_x_417:
[----:B------:R-:W-:Y:S05]  /*12480*/  @!P0 BRA `(.L_x_334) ;  /* 0x0000000000048947 */ /* 0x000fea0003800000 */
[----:B------:R-:W-:Y:S01]  /*12490*/  BPT.TRAP 0x1 ;  /* 0x000000040000795c */ /* 0x000fe20000300000 */
.L_x_334:
[----:B------:R-:W4:Y:S02]  /*124a0*/  SYNCS.PHASECHK.TRANS64.TRYWAIT P1, [R5+URZ+0x29860], R0 ;  /* 0x02986000050075a7 */ /* 0x000f24000802017f */
[----:B----4-:R-:W-:Y:S05]  /*124b0*/  @!P1 BRA `(.L_x_335) ;  /* 0x0000002400fc9947 */ /* 0x010fea0003800000 */
.L_x_418:
[----:B------:R-:W-:Y:S05]  /*124c0*/  @!P0 BRA `(.L_x_336) ;  /* 0x0000000000048947 */ /* 0x000fea0003800000 */
[----:B------:R-:W-:Y:S01]  /*124d0*/  BPT.TRAP 0x1 ;  /* 0x000000040000795c */ /* 0x000fe20000300000 */
.L_x_336:
[----:B------:R-:W5:Y:S02]  /*124e0*/  SYNCS.PHASECHK.TRANS64.TRYWAIT P1, [R3+URZ+0x29880], R2 ;  /* 0x02988002030075a7 */ /* 0x000f64000802017f */
[----:B-----5:R-:W-:Y:S05]  /*124f0*/  @!P1 BRA `(.L_x_337) ;  /* 0x0000002800009947 */ /* 0x020fea0003800000 */
.L_x_419:
[----:B------:R-:W-:Y:S05]  /*12500*/  @!P0 BRA `(.L_x_338) ;  /* 0x0000000000048947 */ /* 0x000fea0003800000 */
[----:B------:R-:W-:Y:S01]  /*12510*/  BPT.TRAP 0x1 ;  /* 0x000000040000795c */ /* 0x000fe20000300000 */
.L_x_338:
[----:B------:R0:W0:Y:S02]  /*12520*/  SYNCS.PHASECHK.TRANS64.TRYWAIT P0, [R5+URZ+0x29880], R0 ;  /* 0x02988000050075a7 */ /* 0x000024000800017f */
[----:B0-----:R-:W-:Y:S05]  /*12530*/  @!P0 NANOSLEEP.SYNCS 0x989680 ;  /* 0x009896800000895d */ /* 0x001fea0003900000 */
[----:B------:R-:W0:Y:S02]  /*12540*/  @!P0 SYNCS.PHASECHK.TRANS64 P0, [R5+URZ+0x29880], R0 ;  /* 0x02988000050085a7 */ /* 0x000e24000800007f */
[----:B0-----:R-:W-:Y:S05]  /*12550*/  @!P0 BRA `(.L_x_338) ;  /* 0xfffffffc00f08947 */ /* 0x001fea000383ffff */
.L_x_326:
[----:B------:R-:W-:Y:S05]  /*12560*/  BSYNC B0 ;  /* 0x0000000000007941 */ /* 0x000fea0003800000 */
.L_x_325:
[----:B------:R-:W-:Y:S05]  /*12570*/  EXIT ;  /* 0x000000000000794d */ /* 0x000fea0003800000 */
.L_x_193:
[----:B0-----:R-:W-:-:S04]  /*12580*/  IMAD.U32 R3, RZ, RZ, UR47 ;  /* 0x0000002fff037e24 */ /* 0x001fc8000f8e00ff */
[----:B------:R0:W1:Y:S03]  /*12590*/  SYNCS.PHASECHK.TRANS64.TRYWAIT P1, [R3+URZ+0x29800], R8 ;  /* 0x02980008030075a7 */ /* 0x000066000802017f */
[----:B-1----:R-:W-:Y:S05]  /*125a0*/  @!P1 NANOSLEEP.SYNCS 0x989680 ;  /* 0x009896800000995d */ /* 0x002fea0003900000 */
[----:B------:R-:W1:Y:S02]  /*125b0*/  @!P1 SYNCS.PHASECHK.TRANS64 P1, [R3+URZ+0x29800], R8 ;  /* 0x02980008030095a7 */ /* 0x000e64000802007f */
[----:B-1----:R-:W-:Y:S05]  /*125c0*/  @!P1 BRA `(.L_x_193) ;  /* 0xfffffffc00ec9947 */ /* 0x002fea000383ffff */
[----:B------:R-:W-:Y:S05]  /*125d0*/  BRA `(.L_x_339) ;  /* 0xfffffef000b47947 */ /* 0x000fea000383ffff */
.L_x_197:
[----:B-1----:R1:W2:Y:S02]  /*125e0*/  SYNCS.PHASECHK.TRANS64.TRYWAIT P1, [R3+URZ+0x29830], R4 ;  /* 0x02983004030075a7 */ /* 0x0022a4000802017f */
[----:B--2---:R-:W-:Y:S05]  /*125f0*/  @!P1 NANOSLEEP.SYNCS 0x989680 ;  /* 0x009896800000995d */ /* 0x004fea0003900000 */
[----:B------:R-:W2:Y:S02]  /*12600*/  @!P1 SYNCS.PHASECHK.TRANS64 P1, [R3+URZ+0x29830], R4 ;  /* 0x02983004030095a7 */ /* 0x000ea4000802007f */
[----:B--2---:R-:W-:Y:S05]  /*12610*/  @!P1 BRA `(.L_x_197) ;  /* 0xfffffffc00f09947 */ /* 0x004fea000383ffff */
[----:B------:R-:W-:Y:S05]  /*12620*/  BRA `(.L_x_196) ;  /* 0xfffffef000d47947 */ /* 0x000fea000383ffff */
.L_x_203:
[----:B-1----:R-:W-:-:S04]  /*12630*/  IMAD.U32 R8, RZ, RZ, UR6 ;  /* 0x00000006ff087e24 */ /* 0x002fc8000f8e00ff */
[----:B------:R1:W2:Y:S03]  /*12640*/  SYNCS.PHASECHK.TRANS64.TRYWAIT P1, [R8+URZ+0x29830], R7 ;  /* 0x02983007080075a7 */ /* 0x0002a6000802017f */
[----:B--2---:R-:W-:Y:S05]  /*12650*/  @!P1 NANOSLEEP.SYNCS 0x989680 ;  /* 0x009896800000995d */ /* 0x004fea0003900000 */
[----:B------:R-:W2:Y:S02]  /*12660*/  @!P1 SYNCS.PHASECHK.TRANS64 P1, [R8+URZ+0x29830], R7 ;  /* 0x02983007080095a7 */ /* 0x000ea4000802007f */
[----:B--2---:R-:W-:Y:S05]  /*12670*/  @!P1 BRA `(.L_x_203) ;  /* 0xfffffffc00ec9947 */ /* 0x004fea000383ffff */
[----:B------:R-:W-:Y:S05]  /*12680*/  BRA `(.L_x_200) ;  /* 0xffffff3000347947 */ /* 0x000fea000383ffff */
.L_x_207:
[----:B-1----:R-:W-:-:S04]  /*12690*/  IMAD.U32 R8, RZ, RZ, UR6 ;  /* 0x00000006ff087e24 */ /* 0x002fc8000f8e00ff */
[----:B------:R1:W2:Y:S03]  /*126a0*/  SYNCS.PHASECHK.TRANS64.TRYWAIT P1, [R8+URZ+0x29850], R7 ;  /* 0x02985007080075a7 */ /* 0x0002a6000802017f */
[----:B--2---:R-:W-:Y:S05]  /*126b0*/  @!P1 NANOSLEEP.SYNCS 0x989680 ;  /* 0x009896800000995d */ /* 0x004fea0003900000 */
[----:B------:R-:W2:Y:S02]  /*126c0*/  @!P1 SYNCS.PHASECHK.TRANS64 P1, [R8+URZ+0x29850], R7 ;  /* 0x02985007080095a7 */ /* 0x000ea4000802007f */
[----:B--2---:R-:W-:Y:S05]  /*126d0*/  @!P1 BRA `(.L_x_207) ;  /* 0xfffffffc00ec9947 */ /* 0x004fea000383ffff */
[----:B------:R-:W-:Y:S05]  /*126e0*/  BRA `(.L_x_204) ;  /* 0xffffff3c00407947 */ /* 0x000fea000383ffff */
.L_x_214:
[----:B-1----:R-:W-:-:S04]  /*126f0*/  IMAD.U32 R3, RZ, RZ, UR9 ;  /* 0x00000009ff037e24 */ /* 0x002fc8000f8e00ff */
[----:B------:R1:W2:Y:S03]  /*12700*/  SYNCS.PHASECHK.TRANS64.TRYWAIT P1, [R3+URZ+0x29850], R0 ;  /* 0x02985000030075a7 */ /* 0x0002a6000802017f */
[----:B--2---:R-:W-:Y:S05]  /*12710*/  @!P1 NANOSLEEP.SYNCS 0x989680 ;  /* 0x009896800000995d */ /* 0x004fea0003900000 */
[----:B------:R-:W2:Y:S02]  /*12720*/  @!P1 SYNCS.PHASECHK.TRANS64 P1, [R3+URZ+0x29850], R0 ;  /* 0x02985000030095a7 */ /* 0x000ea4000802007f */
[----:B--2---:R-:W-:Y:S05]  /*12730*/  @!P1 BRA `(.L_x_214) ;  /* 0xfffffffc00ec9947 */ /* 0x004fea000383ffff */
[----:B------:R-:W-:Y:S05]  /*12740*/  BRA `(.L_x_213) ;  /* 0xffffff6400b07947 */ /* 0x000fea000383ffff */
.L_x_259:
[----:B------:R-:W0:Y:S01]  /*12750*/  S2R R20, SR_TID.X ;  /* 0x0000000000147919 */ /* 0x000e220000002100 */
[----:B------:R-:W-:Y:S02]  /*12760*/  IMAD.MOV.U32 R12, RZ, RZ, RZ ;  /* 0x000000ffff0c7224 */ /* 0x000fe400078e00ff */
[----:B------:R-:W-:Y:S02]  /*12770*/  IMAD.MOV.U32 R11, RZ, RZ, 0x1f ;  /* 0x0000001fff0b7424 */ /* 0x000fe400078e00ff */
[----:B------:R-:W-:Y:S01]  /*12780*/  IMAD.MOV.U32 R15, RZ, RZ, -0x1 ;  /* 0xffffffffff0f7424 */ /* 0x000fe200078e00ff */
[----:B0-----:R-:W-:-:S04]  /*12790*/  SHF.R.U32.HI R20, RZ, 0x5, R20 ;  /* 0x00000005ff147819 */ /* 0x001fc80000011614 */
[----:B------:R-:W-:-:S05]  /*127a0*/  LOP3.LUT R20, R20, 0x3, RZ, 0xc0, !PT ;  /* 0x0000000314147812 */ /* 0x000fca00078ec0ff */
[----:B------:R-:W-:-:S07]  /*127b0*/  IMAD.MOV.U32 R13, RZ, RZ, R20 ;  /* 0x000000ffff0d7224 */ /* 0x000fce00078e0014 */
[----:B-----5:R-:W-:Y:S05]  /*127c0*/  WARPSYNC.COLLECTIVE R15, `(.L_x_340) ;  /* 0x000000000f087348 */ /* 0x020fea0003c00000 */
[----:B------:R0:W1:Y:S02]  /*127d0*/  SHFL.IDX P6, R14, R13, R12, R11 ;  /* 0x0000000c0d0e7389 */ /* 0x00006400000c000b */
[----:B01---5:R-:W-:Y:S01]  /*127e0*/  ENDCOLLECTIVE ;  /* 0x000000000000791b */ /* 0x023fe20003800000 */
.L_x_340:
[----:B------:R-:W-:Y:S05]  /*127f0*/  BRA `(.L_x_341) ;  /* 0xffffffb000d47947 */ /* 0x000fea000383ffff */
.L_x_262:
[----:B0-----:R0:W1:Y:S02]  /*12800*/  SYNCS.PHASECHK.TRANS64.TRYWAIT P0, [R0+URZ+0x29880], R31 ;  /* 0x0298801f000075a7 */ /* 0x001064000800017f */
[----:B-1----:R-:W-:Y:S05]  /*12810*/  @!P0 NANOSLEEP.SYNCS 0x989680 ;  /* 0x009896800000895d */ /* 0x002fea0003900000 */
[----:B------:R-:W1:Y:S02]  /*12820*/  @!P0 SYNCS.PHASECHK.TRANS64 P0, [R0+URZ+0x29880], R31 ;  /* 0x0298801f000085a7 */ /* 0x000e64000800007f */
[----:B-1----:R-:W-:Y:S05]  /*12830*/  @!P0 BRA `(.L_x_262) ;  /* 0xfffffffc00f08947 */ /* 0x002fea000383ffff */
[----:B------:R-:W-:Y:S05]  /*12840*/  BRA `(.L_x_342) ;  /* 0xffffffb400f07947 */ /* 0x000fea000383ffff */
.L_x_263:
[----:B------:R-:W-:Y:S01]  /*12850*/  BSSY B0, `(.L_x_343) ;  /* 0x0000008000007945 */ /* 0x000fe20003800000 */
[----:B------:R-:W-:Y:S01]  /*12860*/  MOV R13, R8 ;  /* 0x00000008000d7202 */ /* 0x000fe20000000f00 */
[----:B------:R-:W-:Y:S02]  /*12870*/  IMAD.MOV.U32 R12, RZ, RZ, RZ ;  /* 0x000000ffff0c7224 */ /* 0x000fe400078e00ff */
[----:B------:R-:W-:Y:S02]  /*12880*/  IMAD.MOV.U32 R11, RZ, RZ, 0x1c1f ;  /* 0x00001c1fff0b7424 */ /* 0x000fe400078e00ff */
[----:B------:R-:W-:-:S07]  /*12890*/  IMAD.MOV.U32 R15, RZ, RZ, -0x1 ;  /* 0xffffffffff0f7424 */ /* 0x000fce00078e00ff */
[----:B0-----:R-:W-:Y:S05]  /*128a0*/  WARPSYNC.COLLECTIVE R15, `(.L_x_344) ;  /* 0x000000000f087348 */ /* 0x001fea0003c00000 */
[----:B------:R1:W2:Y:S02]  /*128b0*/  SHFL.IDX P6, R14, R13, R12, R11 ;  /* 0x0000000c0d0e7389 */ /* 0x0002a400000c000b */
[----:B012---:R-:W-:Y:S01]  /*128c0*/  ENDCOLLECTIVE ;  /* 0x000000000000791b */ /* 0x007fe20003800000 */
.L_x_344:
[----:B------:R-:W-:Y:S05]  /*128d0*/  BSYNC B0 ;  /* 0x0000000000007941 */ /* 0x000fea0003800000 */
.L_x_343:
[----:B------:R-:W-:Y:S01]  /*128e0*/  IMAD.MOV.U32 R13, RZ, RZ, R9 ;  /* 0x000000ffff0d7224 */ /* 0x000fe200078e0009 */
[C---:B------:R-:W-:Y:S01]  /*128f0*/  LOP3.LUT P2, RZ, R23.reuse, 0x2, RZ, 0xc0, !PT ;  /* 0x0000000217ff7812 */ /* 0x040fe2000784c0ff */
[----:B------:R-:W-:Y:S01]  /*12900*/  IMAD.MOV.U32 R12, RZ, RZ, RZ ;  /* 0x000000ffff0c7224 */ /* 0x000fe200078e00ff */
[----:B------:R-:W-:Y:S01]  /*12910*/  IADD3 R19, R22, R19, R35 ;  /* 0x0000001316137210 */ /* 0x000fe20007ffe023 */
[----:B------:R-:W-:Y:S01]  /*12920*/  IMAD.MOV.U32 R11, RZ, RZ, 0x1c1f ;  /* 0x00001c1fff0b7424 */ /* 0x000fe200078e00ff */
[----:B------:R-:W-:Y:S01]  /*12930*/  LOP3.LUT R23, R23, 0xfffffeff, RZ, 0xc0, !PT ;  /* 0xfffffeff17177812 */ /* 0x000fe200078ec0ff */
[----:B------:R-:W-:Y:S01]  /*12940*/  IMAD.MOV.U32 R15, RZ, RZ, -0x1 ;  /* 0xffffffffff0f7424 */ /* 0x000fe200078e00ff */
[C---:B------:R-:W-:Y:S01]  /*12950*/  ISETP.GE.AND P4, PT, R20.reuse, 0x21, PT ;  /* 0x000000211400780c */ /* 0x040fe20003f86270 */
[----:B------:R-:W-:Y:S01]  /*12960*/  IMAD.MOV.U32 R3, RZ, RZ, R14 ;  /* 0x000000ffff037224 */ /* 0x000fe200078e000e */
[----:B------:R-:W-:Y:S01]  /*12970*/  ISETP.GE.AND P3, PT, R20, 0x41, PT ;  /* 0x000000411400780c */ /* 0x000fe20003f66270 */
[----:B------:R-:W-:-:S12]  /*12980*/  IMAD.IADD R10, R36, 0x1, R19 ;  /* 0x00000001240a7824 */ /* 0x000fd800078e0213 */
[----:B------:R-:W-:Y:S05]  /*12990*/  WARPSYNC.COLLECTIVE R15, `(.L_x_345) ;  /* 0x000000000f087348 */ /* 0x000fea0003c00000 */
[----:B------:R0:W1:Y:S02]  /*129a0*/  SHFL.IDX P6, R14, R13, R12, R11 ;  /* 0x0000000c0d0e7389 */ /* 0x00006400000c000b */
[----:B01----:R-:W-:Y:S01]  /*129b0*/  ENDCOLLECTIVE ;  /* 0x000000000000791b */ /* 0x003fe20003800000 */
.L_x_345:
[----:B------:R-:W-:Y:S02]  /*129c0*/  IMAD.MOV.U32 R13, RZ, RZ, R8 ;  /* 0x000000ffff0d7224 */ /* 0x000fe400078e0008 */
[----:B------:R-:W-:Y:S02]  /*129d0*/  IMAD.MOV.U32 R12, RZ, RZ, 0x1 ;  /* 0x00000001ff0c7424 */ /* 0x000fe400078e00ff */
[----:B------:R-:W-:-:S07]  /*129e0*/  IMAD.MOV.U32 R2, RZ, RZ, R14 ;  /* 0x000000ffff027224 */ /* 0x000fce00078e000e */
[----:B------:R-:W-:Y:S05]  /*129f0*/  WARPSYNC.COLLECTIVE R15, `(.L_x_346) ;  /* 0x000000000f087348 */ /* 0x000fea0003c00000 */
[----:B------:R0:W1:Y:S02]  /*12a00*/  SHFL.IDX P6, R14, R13, R12, R11 ;  /* 0x0000000c0d0e7389 */ /* 0x00006400000c000b */
[----:B01----:R-:W-:Y:S01]  /*12a10*/  ENDCOLLECTIVE ;  /* 0x000000000000791b */ /* 0x003fe20003800000 */
.L_x_346:
[----:B------:R-:W-:-:S04]  /*12a20*/  IADD3 R2, P0, R37, R2, RZ ;  /* 0x0000000225027210 */ /* 0x000fc80007f1e0ff */
[----:B------:R-:W-:Y:S02]  /*12a30*/  IADD3.X R3, RZ, R3, RZ, P0, !PT ;  /* 0x00000003ff037210 */ /* 0x000fe400007fe4ff */
[----:B------:R-:W-:Y:S01]  /*12a40*/  ISETP.LT.OR P0, PT, R20, 0x1, P2 ;  /* 0x000000011400780c */ /* 0x000fe20001701670 */
[----:B------:R-:W-:-:S12]  /*12a50*/  IMAD.MOV.U32 R13, RZ, RZ, R9 ;  /* 0x000000ffff0d7224 */ /* 0x000fd800078e0009 */
[----:B------:R-:W-:Y:S01]  /*12a60*/  @!PT LDS RZ, [RZ] ;  /* 0x00000000fffff984 */ /* 0x000fe20000000800 */
[----:B------:R-:W-:Y:S01]  /*12a70*/  @!PT LDS RZ, [RZ] ;  /* 0x00000000fffff984 */ /* 0x000fe20000000800 */
[----:B------:R-:W-:Y:S01]  /*12a80*/  @!PT LDS RZ, [RZ] ;  /* 0x00000000fffff984 */ /* 0x000fe20000000800 */
[----:B------:R-:W-:Y:S01]  /*12a90*/  LDGSTS.E.BYPASS.LTC128B.128 [R19+0xa400], desc[UR52][R2.64], !P0 ;  /* 0x0a40000002137fae */ /* 0x000fe2000c101d74 */
[----:B------:R-:W-:-:S13]  /*12aa0*/  ISETP.LT.OR P0, PT, R20, 0x1, P1 ;  /* 0x000000011400780c */ /* 0x000fda0000f01670 */
[----:B------:R0:W-:Y:S02]  /*12ab0*/  LDGSTS.E.BYPASS.LTC128B.128 [R10+0xa400], desc[UR52][R2.64+0x40], !P0 ;  /* 0x0a400040020a7fae */ /* 0x0001e4000c101d74 */
[----:B0-----:R-:W-:-:S07]  /*12ac0*/  IMAD.MOV.U32 R3, RZ, RZ, R14 ;  /* 0x000000ffff037224 */ /* 0x001fce00078e000e */
[----:B------:R-:W-:Y:S05]  /*12ad0*/  WARPSYNC.COLLECTIVE R15, `(.L_x_347) ;  /* 0x000000000f087348 */ /* 0x000fea0003c00000 */
[----:B------:R0:W1:Y:S02]  /*12ae0*/  SHFL.IDX P6, R14, R13, R12, R11 ;  /* 0x0000000c0d0e7389 */ /* 0x00006400000c000b */
[----:B01----:R-:W-:Y:S01]  /*12af0*/  ENDCOLLECTIVE ;  /* 0x000000000000791b */ /* 0x003fe20003800000 */
.L_x_347:
[----:B------:R-:W-:Y:S02]  /*12b00*/  IMAD.MOV.U32 R13, RZ, RZ, R8 ;  /* 0x000000ffff0d7224 */ /* 0x000fe400078e0008 */
[----:B------:R-:W-:Y:S02]  /*12b10*/  IMAD.MOV.U32 R12, RZ, RZ, 0x2 ;  /* 0x00000002ff0c7424 */ /* 0x000fe400078e00ff */
[----:B------:R-:W-:-:S07]  /*12b20*/  IMAD.MOV.U32 R2, RZ, RZ, R14 ;  /* 0x000000ffff027224 */ /* 0x000fce00078e000e */
[----:B------:R-:W-:Y:S05]  /*12b30*/  WARPSYNC.COLLECTIVE R15, `(.L_x_348) ;  /* 0x000000000f087348 */ /* 0x000fea0003c00000 */
[----:B------:R0:W1:Y:S02]  /*12b40*/  SHFL.IDX P6, R14, R13, R12, R11 ;  /* 0x0000000c0d0e7389 */ /* 0x00006400000c000b */
[----:B01----:R-:W-:Y:S01]  /*12b50*/  ENDCOLLECTIVE ;  /* 0x000000000000791b */ /* 0x003fe20003800000 */
.L_x_348:
[----:B------:R-:W-:-:S05]  /*12b60*/  IADD3 R2, P0, R37, R2, RZ ;  /* 0x0000000225027210 */ /* 0x000fca0007f1e0ff */
[----:B------:R-:W-:Y:S01]  /*12b70*/  IMAD.X R3, RZ, RZ, R3, P0 ;  /* 0x000000ffff037224 */ /* 0x000fe200000e0603 */
        /* <DEDUP_REMOVED lines=8> */
[----:B0-----:R-:W-:-:S07]  /*12c00*/  MOV R3, R14 ;  /* 0x0000000e00037202 */ /* 0x001fce0000000f00 */
[----:B------:R-:W-:Y:S05]  /*12c10*/  WARPSYNC.COLLECTIVE R15, `(.L_x_349) ;  /* 0x000000000f087348 */ /* 0x000fea0003c00000 */
[----:B------:R0:W1:Y:S02]  /*12c20*/  SHFL.IDX P6, R14, R13, R12, R11 ;  /* 0x0000000c0d0e7389 */ /* 0x00006400000c000b */
[----:B01----:R-:W-:Y:S01]  /*12c30*/  ENDCOLLECTIVE ;  /* 0x000000000000791b */ /* 0x003fe20003800000 */
.L_x_349:
[----:B------:R-:W-:Y:S02]  /*12c40*/  IMAD.MOV.U32 R13, RZ, RZ, R8 ;  /* 0x000000ffff0d7224 */ /* 0x000fe400078e0008 */
[----:B------:R-:W-:Y:S02]  /*12c50*/  IMAD.MOV.U32 R12, RZ, RZ, 0x3 ;  /* 0x00000003ff0c7424 */ /* 0x000fe400078e00ff */
[----:B------:R-:W-:-:S07]  /*12c60*/  IMAD.MOV.U32 R2, RZ, RZ, R14 ;  /* 0x000000ffff027224 */ /* 0x000fce00078e000e */
[----:B------:R-:W-:Y:S05]  /*12c70*/  WARPSYNC.COLLECTIVE R15, `(.L_x_350) ;  /* 0x000000000f087348 */ /* 0x000fea0003c00000 */
[----:B------:R0:W1:Y:S02]  /*12c80*/  SHFL.IDX P6, R14, R13, R12, R11 ;  /* 0x0000000c0d0e7389 */ /* 0x00006400000c000b */
[----:B01----:R-:W-:Y:S01]  /*12c90*/  ENDCOLLECTIVE ;  /* 0x000000000000791b */ /* 0x003fe20003800000 */
.L_x_350:
[----:B------:R-:W-:-:S05]  /*12ca0*/  IADD3 R2, P0, R37, R2, RZ ;  /* 0x0000000225027210 */ /* 0x000fca0007f1e0ff */
[----:B------:R-:W-:Y:S01]  /*12cb0*/  IMAD.X R3, RZ, RZ, R3, P0 ;  /* 0x000000ffff037224 */ /* 0x000fe200000e0603 */
[----:B------:R-:W-:Y:S01]  /*12cc0*/  ISETP.LT.OR P0, PT, R20, 0x41, P2 ;  /* 0x000000411400780c */ /* 0x000fe20001701670 */
[----:B------:R-:W-:-:S12]  /*12cd0*/  IMAD.MOV.U32 R13, RZ, RZ, R9 ;  /* 0x000000ffff0d7224 */ /* 0x000fd800078e0009 */
[----:B------:R-:W-:Y:S01]  /*12ce0*/  @!PT LDS RZ, [RZ] ;  /* 0x00000000fffff984 */ /* 0x000fe20000000800 */
[----:B------:R-:W-:Y:S01]  /*12cf0*/  @!PT LDS RZ, [RZ] ;  /* 0x00000000fffff984 */ /* 0x000fe20000000800 */
[----:B------:R-:W-:Y:S01]  /*12d00*/  @!PT LDS RZ, [RZ] ;  /* 0x00000000fffff984 */ /* 0x000fe20000000800 */
[----:B------:R0:W-:Y:S01]  /*12d10*/  LDGSTS.E.BYPASS.LTC128B.128 [R19+0xc400], desc[UR52][R2.64], !P0 ;  /* 0x0c40000002137fae */ /* 0x0001e2000c101d74 */
[----:B------:R-:W-:Y:S01]  /*12d20*/  ISETP.LT.OR P0, PT, R20, 0x41, P1 ;  /* 0x000000411400780c */ /* 0x000fe20000f01670 */
[----:B------:R-:W-:-:S12]  /*12d30*/  IMAD.MOV.U32 R8, RZ, RZ, R14 ;  /* 0x000000ffff087224 */ /* 0x000fd800078e000e */
[----:B0-----:R-:W-:Y:S05]  /*12d40*/  WARPSYNC.COLLECTIVE R15, `(.L_x_351) ;  /* 0x000000000f087348 */ /* 0x001fea0003c00000 */
[----:B------:R1:W2:Y:S02]  /*12d50*/  SHFL.IDX P6, R14, R13, R12, R11 ;  /* 0x0000000c0d0e7389 */ /* 0x0002a400000c000b */
[----:B012---:R-:W-:Y:S01]  /*12d60*/  ENDCOLLECTIVE ;  /* 0x000000000000791b */ /* 0x007fe20003800000 */
.L_x_351:
[----:B------:R-:W-:Y:S01]  /*12d70*/  @!PT LDS RZ, [RZ] ;  /* 0x00000000fffff984 */ /* 0x000fe20000000800 */
[----:B------:R-:W-:Y:S01]  /*12d80*/  @!PT LDS RZ, [RZ] ;  /* 0x00000000fffff984 */ /* 0x000fe20000000800 */
[----:B------:R-:W-:Y:S01]  /*12d90*/  @!PT LDS RZ, [RZ] ;  /* 0x00000000fffff984 */ /* 0x000fe20000000800 */
[----:B------:R0:W-:Y:S01]  /*12da0*/  LDGSTS.E.BYPASS.LTC128B.128 [R10+0xc400], desc[UR52][R2.64+0x40], !P0 ;  /* 0x0c400040020a7fae */ /* 0x0001e2000c101d74 */
[----:B------:R-:W-:Y:S01]  /*12db0*/  MOV R13, R21 ;  /* 0x00000015000d7202 */ /* 0x000fe20000000f00 */
[----:B------:R-:W-:Y:S02]  /*12dc0*/  IMAD.MOV.U32 R12, RZ, RZ, RZ ;  /* 0x000000ffff0c7224 */ /* 0x000fe400078e00ff */
[----:B0-----:R-:W-:-:S07]  /*12dd0*/  IMAD.MOV.U32 R2, RZ, RZ, R14 ;  /* 0x000000ffff027224 */ /* 0x001fce00078e000e */
[----:B------:R-:W-:Y:S05]  /*12de0*/  WARPSYNC.COLLECTIVE R15, `(.L_x_352) ;  /* 0x000000000f087348 */ /* 0x000fea0003c00000 */
[----:B------:R0:W1:Y:S02]  /*12df0*/  SHFL.IDX P6, R14, R13, R12, R11 ;  /* 0x0000000c0d0e7389 */ /* 0x00006400000c000b */
[----:B01----:R-:W-:Y:S01]  /*12e00*/  ENDCOLLECTIVE ;  /* 0x000000000000791b */ /* 0x003fe20003800000 */
.L_x_352:
[----:B------:R-:W-:-:S05]  /*12e10*/  IADD3 R2, P0, R37, R2, RZ ;  /* 0x0000000225027210 */ /* 0x000fca0007f1e0ff */
[----:B------:R-:W-:Y:S01]  /*12e20*/  IMAD.X R3, RZ, RZ, R8, P0 ;  /* 0x000000ffff037224 */ /* 0x000fe200000e0608 */
[C---:B------:R-:W-:Y:S02]  /*12e30*/  ISETP.LT.OR P0, PT, R20.reuse, 0x61, P2 ;  /* 0x000000611400780c */ /* 0x040fe40001701670 */
[----:B------:R-:W-:Y:S01]  /*12e40*/  ISETP.GE.AND P2, PT, R20, 0x61, PT ;  /* 0x000000611400780c */ /* 0x000fe20003f46270 */
[----:B------:R-:W-:-:S10]  /*12e50*/  IMAD.MOV.U32 R13, RZ, RZ, R24 ;  /* 0x000000ffff0d7224 */ /* 0x000fd400078e0018 */
        /* <DEDUP_REMOVED lines=9> */
.L_x_353:
[----:B------:R-:W-:Y:S01]  /*12ef0*/  @!PT LDS RZ, [RZ] ;  /* 0x00000000fffff984 */ /* 0x000fe20000000800 */
[----:B------:R-:W-:Y:S01]  /*12f00*/  @!PT LDS RZ, [RZ] ;  /* 0x00000000fffff984 */ /* 0x000fe20000000800 */
[----:B------:R-:W-:Y:S01]  /*12f10*/  @!PT LDS RZ, [RZ] ;  /* 0x00000000fffff984 */ /* 0x000fe20000000800 */
[----:B------:R0:W-:Y:S01]  /*12f20*/  LDGSTS.E.BYPASS.LTC128B.128 [R10+0xd400], desc[UR52][R2.64+0x40], !P0 ;  /* 0x0d400040020a7fae */ /* 0x0001e2000c101d74 */
[----:B------:R-:W-:Y:S01]  /*12f30*/  ISETP.GE.AND P0, PT, R20, 0x81, PT ;  /* 0x000000811400780c */ /* 0x000fe20003f06270 */
[----:B0-----:R-:W-:-:S12]  /*12f40*/  IMAD.MOV.U32 R2, RZ, RZ, R14 ;  /* 0x000000ffff027224 */ /* 0x001fd800078e000e */
[----:B------:R-:W-:Y:S01]  /*12f50*/  @P0 LOP3.LUT R23, R23, 0x100, RZ, 0xfc, !PT ;  /* 0x0000010017170812 */ /* 0x000fe200078efcff */
[----:B------:R-:W-:Y:S06]  /*12f60*/  BRA `(.L_x_354) ;  /* 0xffffffb400887947 */ /* 0x000fec000383ffff */
.L_x_268:
[----:B---3--:R3:W4:Y:S02]  /*12f70*/  SYNCS.PHASECHK.TRANS64.TRYWAIT P0, [R0+URZ+0x29840], R31 ;  /* 0x0298401f000075a7 */ /* 0x008724000800017f */
[----:B----4-:R-:W-:Y:S05]  /*12f80*/  @!P0 NANOSLEEP.SYNCS 0x989680 ;  /* 0x009896800000895d */ /* 0x010fea0003900000 */
[----:B------:R-:W4:Y:S02]  /*12f90*/  @!P0 SYNCS.PHASECHK.TRANS64 P0, [R0+URZ+0x29840], R31 ;  /* 0x0298401f000085a7 */ /* 0x000f24000800007f */
[----:B----4-:R-:W-:Y:S05]  /*12fa0*/  @!P0 BRA `(.L_x_268) ;  /* 0xfffffffc00f08947 */ /* 0x010fea000383ffff */
[----:B------:R-:W-:Y:S05]  /*12fb0*/  BRA `(.L_x_355) ;  /* 0xffffffb400e87947 */ /* 0x000fea000383ffff */
.L_x_269:
[----:B------:R-:W-:Y:S01]  /*12fc0*/  BSSY B0, `(.L_x_356) ;  /* 0x0000008000007945 */ /* 0x000fe20003800000 */
[----:B------:R-:W-:Y:S02]  /*12fd0*/  IMAD.MOV.U32 R13, RZ, RZ, R6 ;  /* 0x000000ffff0d7224 */ /* 0x000fe400078e0006 */
[----:B------:R-:W-:Y:S02]  /*12fe0*/  IMAD.MOV.U32 R12, RZ, RZ, RZ ;  /* 0x000000ffff0c7224 */ /* 0x000fe400078e00ff */
[----:B------:R-:W-:Y:S02]  /*12ff0*/  IMAD.MOV.U32 R11, RZ, RZ, 0x1c1f ;  /* 0x00001c1fff0b7424 */ /* 0x000fe400078e00ff */
[----:B------:R-:W-:-:S07]  /*13000*/  IMAD.MOV.U32 R15, RZ, RZ, -0x1 ;  /* 0xffffffffff0f7424 */ /* 0x000fce00078e00ff */
[----:B0123--:R-:W-:Y:S05]  /*13010*/  WARPSYNC.COLLECTIVE R15, `(.L_x_357) ;  /* 0x000000000f087348 */ /* 0x00ffea0003c00000 */
[----:B------:R4:W0:Y:S02]  /*13020*/  SHFL.IDX P6, R14, R13, R12, R11 ;  /* 0x0000000c0d0e7389 */ /* 0x00082400000c000b */
[----:B01234-:R-:W-:Y:S01]  /*13030*/  ENDCOLLECTIVE ;  /* 0x000000000000791b */ /* 0x01ffe20003800000 */
.L_x_357:
[----:B------:R-:W-:Y:S05]  /*13040*/  BSYNC B0 ;  /* 0x0000000000007941 */ /* 0x000fea0003800000 */
.L_x_356:
[----:B------:R-:W-:Y:S01]  /*13050*/  MOV R13, R5 ;  /* 0x00000005000d7202 */ /* 0x000fe20000000f00 */
[----:B------:R-:W-:Y:S01]  /*13060*/  IMAD.MOV.U32 R12, RZ, RZ, RZ ;  /* 0x000000ffff0c7224 */ /* 0x000fe200078e00ff */
[----:B------:R-:W-:Y:S01]  /*13070*/  LOP3.LUT P1, RZ, R23, 0x4, RZ, 0xc0, !PT ;  /* 0x0000000417ff7812 */ /* 0x000fe2000782c0ff */
[----:B------:R-:W-:Y:S02]  /*13080*/  IMAD.MOV.U32 R11, RZ, RZ, 0x1c1f ;  /* 0x00001c1fff0b7424 */ /* 0x000fe400078e00ff */
[----:B------:R-:W-:Y:S02]  /*13090*/  IMAD.MOV.U32 R15, RZ, RZ, -0x1 ;  /* 0xffffffffff0f7424 */ /* 0x000fe400078e00ff */
[----:B------:R-:W-:Y:S02]  /*130a0*/  IMAD.MOV.U32 R2, RZ, RZ, R14 ;  /* 0x000000ffff027224 */ /* 0x000fe400078e000e */
[----:B------:R-:W-:-:S07]  /*130b0*/  @P5 IMAD.IADD R9, R22, 0x1, R4 ;  /* 0x0000000116095824 */ /* 0x000fce00078e0204 */
[----:B------:R-:W-:Y:S05]  /*130c0*/  WARPSYNC.COLLECTIVE R15, `(.L_x_358) ;  /* 0x000000000f087348 */ /* 0x000fea0003c00000 */
[----:B------:R0:W1:Y:S02]  /*130d0*/  SHFL.IDX P6, R14, R13, R12, R11 ;  /* 0x0000000c0d0e7389 */ /* 0x00006400000c000b */
[----:B01----:R-:W-:Y:S01]  /*130e0*/  ENDCOLLECTIVE ;  /* 0x000000000000791b */ /* 0x003fe20003800000 */
.L_x_358:
[----:B------:R-:W-:Y:S02]  /*130f0*/  @P4 IMAD.IADD R19, R22, 0x1, R4 ;  /* 0x0000000116134824 */ /* 0x000fe400078e0204 */
[----:B------:R-:W-:Y:S02]  /*13100*/  IMAD.MOV.U32 R13, RZ, RZ, R6 ;  /* 0x000000ffff0d7224 */ /* 0x000fe400078e0006 */
[----:B------:R-:W-:Y:S02]  /*13110*/  IMAD.MOV.U32 R12, RZ, RZ, 0x1 ;  /* 0x00000001ff0c7424 */ /* 0x000fe400078e00ff */
[----:B------:R-:W-:Y:S01]  /*13120*/  IMAD.MOV.U32 R3, RZ, RZ, R14 ;  /* 0x000000ffff037224 */ /* 0x000fe200078e000e */
[----:B------:R-:W-:-:S04]  /*13130*/  LOP3.LUT P6, RZ, R23, 0x8, RZ, 0xc0, !PT ;  /* 0x0000000817ff7812 */ /* 0x000fc800078cc0ff */
[----:B------:R-:W-:-:S05]  /*13140*/  @P5 IADD3 R3, P0, R37, R3, RZ ;  /* 0x0000000325035210 */ /* 0x000fca0007f1e0ff */
[----:B------:R-:W-:Y:S01]  /*13150*/  @P5 IMAD.X R2, RZ, RZ, R2, P0 ;  /* 0x000000ffff025224 */ /* 0x000fe200000e0602 */
[----:B------:R-:W-:-:S04]  /*13160*/  LOP3.LUT P0, RZ, R23, 0x10, RZ, 0xc0, !PT ;  /* 0x0000001017ff7812 */ /* 0x000fc8000780c0ff */
[----:B------:R-:W-:-:S04]  /*13170*/  @P5 LOP3.LUT R3, R3, R2, RZ, 0x3c, !PT ;  /* 0x0000000203035212 */ /* 0x000fc800078e3cff */
[----:B------:R-:W-:-:S04]  /*13180*/  @P5 LOP3.LUT R2, R3, R2, RZ, 0x3c, !PT ;  /* 0x0000000203025212 */ /* 0x000fc800078e3cff */
[----:B------:R-:W-:-:S05]  /*13190*/  @P5 LOP3.LUT R3, R3, R2, RZ, 0x3c, !PT ;  /* 0x0000000203035212 */ /* 0x000fca00078e3cff */
[----:B------:R-:W-:Y:S01]  /*131a0*/  @!PT LDS RZ, [RZ] ;  /* 0x00000000fffff984 */ /* 0x000fe20000000800 */
[----:B------:R-:W-:Y:S01]  /*131b0*/  @!PT LDS RZ, [RZ] ;  /* 0x00000000fffff984 */ /* 0x000fe20000000800 */
[----:B------:R-:W-:Y:S01]  /*131c0*/  @!PT LDS RZ, [RZ] ;  /* 0x00000000fffff984 */ /* 0x000fe20000000800 */
[----:B------:R0:W-:Y:S04]  /*131d0*/  @P5 LDGSTS.E.BYPASS.LTC128B.128 [R9+0x1a400], desc[UR52][R2.64], !P0 ;  /* 0x1a40000002095fae */ /* 0x0001e8000c101d74 */
[----:B------:R0:W-:Y:S02]  /*131e0*/  @P5 LDGSTS.E.BYPASS.LTC128B.128 [R9+0x1cc00], desc[UR52][R2.64+0x40], !P6 ;  /* 0x1cc0004002095fae */ /* 0x0001e4000f101d74 */
[----:B0-----:R-:W-:Y:S05]  /*131f0*/  WARPSYNC.COLLECTIVE R15, `(.L_x_359) ;  /* 0x000000000f087348 */ /* 0x001fea0003c00000 */
[----:B------:R1:W2:Y:S02]  /*13200*/  SHFL.IDX P6, R14, R13, R12, R11 ;  /* 0x0000000c0d0e7389 */ /* 0x0002a400000c000b */
[----:B012---:R-:W-:Y:S01]  /*13210*/  ENDCOLLECTIVE ;  /* 0x000000000000791b */ /* 0x007fe20003800000 */
.L_x_359:
[----:B------:R-:W-:Y:S01]  /*13220*/  @!PT LDS RZ, [RZ] ;  /* 0x00000000fffff984 */ /* 0x000fe20000000800 */
[----:B------:R-:W-:Y:S01]  /*13230*/  @!PT LDS RZ, [RZ] ;  /* 0x00000000fffff984 */ /* 0x000fe20000000800 */
[----:B------:R-:W-:Y:S01]  /*13240*/  @!PT LDS RZ, [RZ] ;  /* 0x00000000fffff984 */ /* 0x000fe20000000800 */
[----:B------:R0:W-:Y:S01]  /*13250*/  @P5 LDGSTS.E.BYPASS.LTC128B.128 [R9+0x1f400], desc[UR52][R2.64+0x80], !P1 ;  /* 0x1f40008002095fae */ /* 0x0001e2000c901d74 */
[----:B------:R-:W-:Y:S02]  /*13260*/  LOP3.LUT P5, RZ, R23, 0x8, RZ, 0xc0, !PT ;  /* 0x0000000817ff7812 */ /* 0x000fe400078ac0ff */
[----:B------:R-:W-:Y:S02]  /*13270*/  MOV R13, R5 ;  /* 0x00000005000d7202 */ /* 0x000fe40000000f00 */
[----:B0-----:R-:W-:Y:S01]  /*13280*/  @P3 IADD3 R9, R22, R4, RZ ;  /* 0x0000000416093210 */ /* 0x001fe20007ffe0ff */
[----:B------:R-:W-:-:S08]  /*13290*/  IMAD.MOV.U32 R2, RZ, RZ, R14 ;  /* 0x000000ffff027224 */ /* 0x000fd000078e000e */
[----:B------:R-:W-:Y:S05]  /*132a0*/  WARPSYNC.COLLECTIVE R15, `(.L_x_360) ;  /* 0x000000000f087348 */ /* 0x000fea0003c00000 */
[----:B------:R0:W1:Y:S02]  /*132b0*/  SHFL.IDX P6, R14, R13, R12, R11 ;  /* 0x0000000c0d0e7389 */ /* 0x00006400000c000b */
[----:B01----:R-:W-:Y:S01]  /*132c0*/  ENDCOLLECTIVE ;  /* 0x000000000000791b */ /* 0x003fe20003800000 */
.L_x_360:
[----:B------:R-:W-:Y:S02]  /*132d0*/  IMAD.MOV.U32 R13, RZ, RZ, R6 ;  /* 0x000000ffff0d7224 */ /* 0x000fe400078e0006 */
[----:B------:R-:W-:Y:S02]  /*132e0*/  IMAD.MOV.U32 R12, RZ, RZ, 0x2 ;  /* 0x00000002ff0c7424 */ /* 0x000fe400078e00ff */
[----:B------:R-:W-:Y:S01]  /*132f0*/  IMAD.MOV.U32 R3, RZ, RZ, R14 ;  /* 0x000000ffff037224 */ /* 0x000fe200078e000e */
[----:B------:R-:W-:-:S04]  /*13300*/  LOP3.LUT P6, RZ, R23, 0x10, RZ, 0xc0, !PT ;  /* 0x0000001017ff7812 */ /* 0x000fc800078cc0ff */
[----:B------:R-:W-:-:S05]  /*13310*/  @P4 IADD3 R3, P0, R37, R3, RZ ;  /* 0x0000000325034210 */ /* 0x000fca0007f1e0ff */
[----:B------:R-:W-:-:S05]  /*13320*/  @P4 IMAD.X R2, RZ, RZ, R2, P0 ;  /* 0x000000ffff024224 */ /* 0x000fca00000e0602 */
[----:B------:R-:W-:-:S04]  /*13330*/  @P4 LOP3.LUT R3, R3, R2, RZ, 0x3c, !PT ;  /* 0x0000000203034212 */ /* 0x000fc800078e3cff */
[----:B------:R-:W-:-:S04]  /*13340*/  @P4 LOP3.LUT R2, R3, R2, RZ, 0x3c, !PT ;  /* 0x0000000203024212 */ /* 0x000fc800078e3cff */
[----:B------:R-:W-:-:S05]  /*13350*/  @P4 LOP3.LUT R3, R3, R2, RZ, 0x3c, !PT ;  /* 0x0000000203034212 */ /* 0x000fca00078e3cff */
[----:B------:R-:W-:Y:S01]  /*13360*/  @!PT LDS RZ, [RZ] ;  /* 0x00000000fffff984 */ /* 0x000fe20000000800 */
[----:B------:R-:W-:Y:S01]  /*13370*/  @!PT LDS RZ, [RZ] ;  /* 0x00000000fffff984 */ /* 0x000fe20000000800 */
[----:B------:R-:W-:Y:S01]  /*13380*/  @!PT LDS RZ, [RZ] ;  /* 0x00000000fffff984 */ /* 0x000fe20000000800 */
[----:B------:R0:W-:Y:S02]  /*13390*/  @P4 LDGSTS.E.BYPASS.LTC128B.128 [R19+0x1ac00], desc[UR52][R2.64], !P6 ;  /* 0x1ac0000002134fae */ /* 0x0001e4000f101d74 */
[----:B0-----:R-:W-:Y:S05]  /*133a0*/  WARPSYNC.COLLECTIVE R15, `(.L_x_361) ;  /* 0x000000000f087348 */ /* 0x001fea0003c00000 */
[----:B------:R1:W2:Y:S02]  /*133b0*/  SHFL.IDX P6, R14, R13, R12, R11 ;  /* 0x0000000c0d0e7389 */ /* 0x0002a400000c000b */
[----:B012---:R-:W-:Y:S01]  /*133c0*/  ENDCOLLECTIVE ;  /* 0x000000000000791b */ /* 0x007fe20003800000 */
.L_x_361:
[----:B------:R-:W-:Y:S01]  /*133d0*/  @!PT LDS RZ, [RZ] ;  /* 0x00000000fffff984 */ /* 0x000fe20000000800 */
[----:B------:R-:W-:Y:S01]  /*133e0*/  @!PT LDS RZ, [RZ] ;  /* 0x00000000fffff984 */ /* 0x000fe20000000800 */
[----:B------:R-:W-:Y:S01]  /*133f0*/  @!PT LDS RZ, [RZ] ;  /* 0x00000000fffff984 */ /* 0x000fe20000000800 */
[----:B------:R-:W-:Y:S04]  /*13400*/  @P4 LDGSTS.E.BYPASS.LTC128B.128 [R19+0x1d400], desc[UR52][R2.64+0x40], !P5 ;  /* 0x1d40004002134fae */ /* 0x000fe8000e901d74 */
[----:B------:R0:W-:Y:S01]  /*13410*/  @P4 LDGSTS.E.BYPASS.LTC128B.128 [R19+0x1fc00], desc[UR52][R2.64+0x80], !P1 ;  /* 0x1fc0008002134fae */ /* 0x0001e2000c901d74 */
[----:B------:R-:W-:Y:S01]  /*13420*/  LOP3.LUT P4, RZ, R23, 0x10, RZ, 0xc0, !PT ;  /* 0x0000001017ff7812 */ /* 0x000fe2000788c0ff */
[----:B------:R-:W-:Y:S02]  /*13430*/  IMAD.MOV.U32 R13, RZ, RZ, R5 ;  /* 0x000000ffff0d7224 */ /* 0x000fe400078e0005 */
[----:B0-----:R-:W-:Y:S02]  /*13440*/  @P2 IMAD.IADD R19, R22, 0x1, R4 ;  /* 0x0000000116132824 */ /* 0x001fe400078e0204 */
[----:B------:R-:W-:-:S08]  /*13450*/  IMAD.MOV.U32 R2, RZ, RZ, R14 ;  /* 0x000000ffff027224 */ /* 0x000fd000078e000e */
[----:B------:R-:W-:Y:S05]  /*13460*/  WARPSYNC.COLLECTIVE R15, `(.L_x_362) ;  /* 0x000000000f087348 */ /* 0x000fea0003c00000 */
[----:B------:R0:W1:Y:S02]  /*13470*/  SHFL.IDX P6, R14, R13, R12, R11 ;  /* 0x0000000c0d0e7389 */ /* 0x00006400000c000b */
[----:B01----:R-:W-:Y:S01]  /*13480*/  ENDCOLLECTIVE ;  /* 0x000000000000791b */ /* 0x003fe20003800000 */
.L_x_362:
[----:B------:R-:W-:Y:S02]  /*13490*/  IMAD.MOV.U32 R13, RZ, RZ, R6 ;  /* 0x000000ffff0d7224 */ /* 0x000fe400078e0006 */
[----:B------:R-:W-:Y:S02]  /*134a0*/  IMAD.MOV.U32 R12, RZ, RZ, 0x3 ;  /* 0x00000003ff0c7424 */ /* 0x000fe400078e00ff */
[----:B------:R-:W-:-:S07]  /*134b0*/  IMAD.MOV.U32 R3, RZ, RZ, R14 ;  /* 0x000000ffff037224 */ /* 0x000fce00078e000e */
[----:B------:R-:W-:Y:S05]  /*134c0*/  WARPSYNC.COLLECTIVE R15, `(.L_x_363) ;  /* 0x000000000f087348 */ /* 0x000fea0003c00000 */
[----:B------:R0:W1:Y:S02]  /*134d0*/  SHFL.IDX P6, R14, R13, R12, R11 ;  /* 0x0000000c0d0e7389 */ /* 0x00006400000c000b */
[----:B01----:R-:W-:Y:S01]  /*134e0*/  ENDCOLLECTIVE ;  /* 0x000000000000791b */ /* 0x003fe20003800000 */
.L_x_363:
[----:B------:R-:W-:-:S05]  /*134f0*/  @P3 IADD3 R3, P0, R37, R3, RZ ;  /* 0x0000000325033210 */ /* 0x000fca0007f1e0ff */
[----:B------:R-:W-:-:S05]  /*13500*/  @P3 IMAD.X R2, RZ, RZ, R2, P0 ;  /* 0x000000ffff023224 */ /* 0x000fca00000e0602 */
[----:B------:R-:W-:Y:S01]  /*13510*/  @P3 LOP3.LUT R3, R3, R2, RZ, 0x3c, !PT ;  /* 0x0000000203033212 */ /* 0x000fe200078e3cff */
[----:B------:R-:W-:-:S03]  /*13520*/  IMAD.MOV.U32 R13, RZ, RZ, R5 ;  /* 0x000000ffff0d7224 */ /* 0x000fc600078e0005 */
[----:B------:R-:W-:-:S04]  /*13530*/  @P3 LOP3.LUT R2, R3, R2, RZ, 0x3c, !PT ;  /* 0x0000000203023212 */ /* 0x000fc800078e3cff */
[----:B------:R-:W-:Y:S01]  /*13540*/  @P3 LOP3.LUT R3, R3, R2, RZ, 0x3c, !PT ;  /* 0x0000000203033212 */ /* 0x000fe200078e3cff */
[----:B------:R-:W-:-:S07]  /*13550*/  IMAD.MOV.U32 R6, RZ, RZ, R14 ;  /* 0x000000ffff067224 */ /* 0x000fce00078e000e */
[----:B------:R-:W-:Y:S05]  /*13560*/  WARPSYNC.COLLECTIVE R15, `(.L_x_364) ;  /* 0x000000000f087348 */ /* 0x000fea0003c00000 */
[----:B------:R0:W1:Y:S02]  /*13570*/  SHFL.IDX P6, R14, R13, R12, R11 ;  /* 0x0000000c0d0e7389 */ /* 0x00006400000c000b */
[----:B01----:R-:W-:Y:S01]  /*13580*/  ENDCOLLECTIVE ;  /* 0x000000000000791b */ /* 0x003fe20003800000 */
.L_x_364:
[----:B------:R-:W-:Y:S01]  /*13590*/  @!PT LDS RZ, [RZ] ;  /* 0x00000000fffff984 */ /* 0x000fe20000000800 */
[----:B------:R-:W-:Y:S01]  /*135a0*/  @!PT LDS RZ, [RZ] ;  /* 0x00000000fffff984 */ /* 0x000fe20000000800 */
[----:B------:R-:W-:Y:S01]  /*135b0*/  @!PT LDS RZ, [RZ] ;  /* 0x00000000fffff984 */ /* 0x000fe20000000800 */
[----:B------:R-:W-:Y:S04]  /*135c0*/  @P3 LDGSTS.E.BYPASS.LTC128B.128 [R9+0x1b400], desc[UR52][R2.64], !P4 ;  /* 0x1b40000002093fae */ /* 0x000fe8000e101d74 */
[----:B------:R-:W-:Y:S04]  /*135d0*/  @P3 LDGSTS.E.BYPASS.LTC128B.128 [R9+0x1dc00], desc[UR52][R2.64+0x40], !P5 ;  /* 0x1dc0004002093fae */ /* 0x000fe8000e901d74 */
[----:B------:R0:W-:Y:S01]  /*135e0*/  @P3 LDGSTS.E.BYPASS.LTC128B.128 [R9+0x20400], desc[UR52][R2.64+0x80], !P1 ;  /* 0x2040008002093fae */ /* 0x0001e2000c901d74 */
[----:B------:R-:W-:Y:S01]  /*135f0*/  IMAD.MOV.U32 R13, RZ, RZ, R7 ;  /* 0x000000ffff0d7224 */ /* 0x000fe200078e0007 */
[----:B------:R-:W-:Y:S01]  /*13600*/  MOV R12, RZ ;  /* 0x000000ff000c7202 */ /* 0x000fe20000000f00 */
[----:B0-----:R-:W-:-:S07]  /*13610*/  IMAD.MOV.U32 R2, RZ, RZ, R14 ;  /* 0x000000ffff027224 */ /* 0x001fce00078e000e */
[----:B------:R-:W-:Y:S05]  /*13620*/  WARPSYNC.COLLECTIVE R15, `(.L_x_365) ;  /* 0x000000000f087348 */ /* 0x000fea0003c00000 */
[----:B------:R0:W1:Y:S02]  /*13630*/  SHFL.IDX P6, R14, R13, R12, R11 ;  /* 0x0000000c0d0e7389 */ /* 0x00006400000c000b */
[----:B01----:R-:W-:Y:S01]  /*13640*/  ENDCOLLECTIVE ;  /* 0x000000000000791b */ /* 0x003fe20003800000 */
.L_x_365:
[----:B------:R-:W-:-:S05]  /*13650*/  @P2 IADD3 R2, P0, R37, R2, RZ ;  /* 0x0000000225022210 */ /* 0x000fca0007f1e0ff */
[----:B------:R-:W-:-:S05]  /*13660*/  @P2 IMAD.X R3, RZ, RZ, R6, P0 ;  /* 0x000000ffff032224 */ /* 0x000fca00000e0606 */
        /* <DEDUP_REMOVED lines=11> */
.L_x_366:
[----:B------:R-:W-:Y:S05]  /*13720*/  BRA `(.L_x_367) ;  /* 0xffffffb400507947 */ /* 0x000fea000383ffff */
.L_x_276:
[----:B------:R-:W-:Y:S02]  /*13730*/  IMAD.MOV.U32 R13, RZ, RZ, R4 ;  /* 0x000000ffff0d7224 */ /* 0x000fe400078e0004 */
[----:B------:R-:W-:Y:S02]  /*13740*/  IMAD.MOV.U32 R12, RZ, RZ, RZ ;  /* 0x000000ffff0c7224 */ /* 0x000fe400078e00ff */
[----:B------:R-:W-:Y:S02]  /*13750*/  IMAD.MOV.U32 R11, RZ, RZ, 0x1c1f ;  /* 0x00001c1fff0b7424 */ /* 0x000fe400078e00ff */
[----:B------:R-:W-:Y:S02]  /*13760*/  IMAD.MOV.U32 R15, RZ, RZ, -0x1 ;  /* 0xffffffffff0f7424 */ /* 0x000fe400078e00ff */
[----:B------:R-:W-:Y:S02]  /*13770*/  IMAD R5, R5, UR41, RZ ;  /* 0x0000002905057c24 */ /* 0x000fe4000f8e02ff */
[----:B------:R-:W-:-:S07]  /*13780*/  IMAD.IADD R6, R10, 0x1, R6 ;  /* 0x000000010a067824 */ /* 0x000fce00078e0206 */
[----:B-1---5:R-:W-:Y:S05]  /*13790*/  WARPSYNC.COLLECTIVE R15, `(.L_x_368) ;  /* 0x000000000f087348 */ /* 0x022fea0003c00000 */
[----:B------:R0:W2:Y:S02]  /*137a0*/  SHFL.IDX P6, R14, R13, R12, R11 ;  /* 0x0000000c0d0e7389 */ /* 0x0000a400000c000b */
[----:B012--5:R-:W-:Y:S01]  /*137b0*/  ENDCOLLECTIVE ;  /* 0x000000000000791b */ /* 0x027fe20003800000 */
.L_x_368:
[C---:B------:R-:W-:Y:S01]  /*137c0*/  VIADD R8, R6.reuse, 0x20 ;  /* 0x0000002006087836 */ /* 0x040fe20000000000 */
[----:B------:R-:W-:Y:S01]  /*137d0*/  ISETP.GE.AND P0, PT, R6, R5, PT ;  /* 0x000000050600720c */ /* 0x000fe20003f06270 */
[----:B------:R-:W-:Y:S02]  /*137e0*/  IMAD.MOV.U32 R13, RZ, RZ, R0 ;  /* 0x000000ffff0d7224 */ /* 0x000fe400078e0000 */
[----:B------:R-:W-:-:S10]  /*137f0*/  IMAD.MOV.U32 R2, RZ, RZ, R14 ;  /* 0x000000ffff027224 */ /* 0x000fd400078e000e */
[----:B------:R-:W-:Y:S05]  /*13800*/  WARPSYNC.COLLECTIVE R15, `(.L_x_369) ;  /* 0x000000000f087348 */ /* 0x000fea0003c00000 */
[----:B------:R0:W1:Y:S02]  /*13810*/  SHFL.IDX P6, R14, R13, R12, R11 ;  /* 0x0000000c0d0e7389 */ /* 0x00006400000c000b */
[----:B01----:R-:W-:Y:S01]  /*13820*/  ENDCOLLECTIVE ;  /* 0x000000000000791b */ /* 0x003fe20003800000 */
.L_x_369:
[----:B------:R-:W-:Y:S02]  /*13830*/  IMAD.MOV.U32 R13, RZ, RZ, R4 ;  /* 0x000000ffff0d7224 */ /* 0x000fe400078e0004 */
[----:B------:R-:W-:Y:S01]  /*13840*/  IMAD.MOV.U32 R12, RZ, RZ, 0x1 ;  /* 0x00000001ff0c7424 */ /* 0x000fe200078e00ff */
[----:B------:R-:W-:-:S07]  /*13850*/  MOV R3, R14 ;  /* 0x0000000e00037202 */ /* 0x000fce0000000f00 */
[----:B------:R-:W-:Y:S05]  /*13860*/  WARPSYNC.COLLECTIVE R15, `(.L_x_370) ;  /* 0x000000000f087348 */ /* 0x000fea0003c00000 */
[----:B------:R0:W1:Y:S02]  /*13870*/  SHFL.IDX P6, R14, R13, R12, R11 ;  /* 0x0000000c0d0e7389 */ /* 0x00006400000c000b */
[----:B01----:R-:W-:Y:S01]  /*13880*/  ENDCOLLECTIVE ;  /* 0x000000000000791b */ /* 0x003fe20003800000 */
.L_x_370:
[----:B------:R-:W-:-:S05]  /*13890*/  @!P0 IADD3 R7, P4, R37, R3, RZ ;  /* 0x0000000325078210 */ /* 0x000fca0007f9e0ff */
[----:B------:R-:W-:Y:S02]  /*138a0*/  @!P0 IMAD.X R3, RZ, RZ, R2, P4 ;  /* 0x000000ffff038224 */ /* 0x000fe400020e0602 */
[----:B------:R-:W-:Y:S02]  /*138b0*/  @!P0 IMAD.MOV.U32 R2, RZ, RZ, R7 ;  /* 0x000000ffff028224 */ /* 0x000fe400078e0007 */
[----:B------:R-:W-:-:S03]  /*138c0*/  IMAD.MOV.U32 R13, RZ, RZ, R0 ;  /* 0x000000ffff0d7224 */ /* 0x000fc600078e0000 */
[----:B------:R-:W-:Y:S01]  /*138d0*/  @!PT LDS RZ, [RZ] ;  /* 0x00000000fffff984 */ /* 0x000fe20000000800 */
[----:B------:R-:W-:Y:S01]  /*138e0*/  @!PT LDS RZ, [RZ] ;  /* 0x00000000fffff984 */ /* 0x000fe20000000800 */
[----:B------:R-:W-:Y:S01]  /*138f0*/  @!PT LDS RZ, [RZ] ;  /* 0x00000000fffff984 */ /* 0x000fe20000000800 */
[----:B------:R-:W-:Y:S04]  /*13900*/  @!P0 LDGSTS.E.BYPASS.LTC128B.128 [R9+0x14400], desc[UR52][R2.64], !P3 ;  /* 0x1440000002098fae */ /* 0x000fe8000d901d74 */
[----:B------:R-:W-:Y:S04]  /*13910*/  @!P0 LDGSTS.E.BYPASS.LTC128B.128 [R9+0x16400], desc[UR52][R2.64+0x40], !P2 ;  /* 0x1640004002098fae */ /* 0x000fe8000d101d74 */
[----:B------:R0:W-:Y:S01]  /*13920*/  @!P0 LDGSTS.E.BYPASS.LTC128B.128 [R9+0x18400], desc[UR52][R2.64+0x80], !P1 ;  /* 0x1840008002098fae */ /* 0x0001e2000c901d74 */
[----:B------:R-:W-:Y:S01]  /*13930*/  ISETP.GE.AND P0, PT, R8, R5, PT ;  /* 0x000000050800720c */ /* 0x000fe20003f06270 */
[----:B------:R-:W-:-:S02]  /*13940*/  VIADD R8, R6, 0x40 ;  /* 0x0000004006087836 */ /* 0x000fc40000000000 */
[----:B0-----:R-:W-:-:S10]  /*13950*/  IMAD.MOV.U32 R2, RZ, RZ, R14 ;  /* 0x000000ffff027224 */ /* 0x001fd400078e000e */
[----:B------:R-:W-:Y:S05]  /*13960*/  WARPSYNC.COLLECTIVE R15, `(.L_x_371) ;  /* 0x000000000f087348 */ /* 0x000fea0003c00000 */
[----:B------:R0:W1:Y:S02]  /*13970*/  SHFL.IDX P6, R14, R13, R12, R11 ;  /* 0x0000000c0d0e7389 */ /* 0x00006400000c000b */
[----:B01----:R-:W-:Y:S01]  /*13980*/  ENDCOLLECTIVE ;  /* 0x000000000000791b */ /* 0x003fe20003800000 */
.L_x_371:
        /* <DEDUP_REMOVED lines=8> */
.L_x_372:
[----:B------:R-:W-:-:S05]  /*13a10*/  @!P0 IMAD.MOV.U32 R3, RZ, RZ, R7 ;  /* 0x000000ffff038224 */ /* 0x000fca00078e0007 */
[----:B------:R-:W-:Y:S01]  /*13a20*/  @!PT LDS RZ, [RZ] ;  /* 0x00000000fffff984 */ /* 0x000fe20000000800 */
[----:B------:R-:W-:Y:S01]  /*13a30*/  @!PT LDS RZ, [RZ] ;  /* 0x00000000fffff984 */ /* 0x000fe20000000800 */
[----:B------:R-:W-:Y:S01]  /*13a40*/  @!PT LDS RZ, [RZ] ;  /* 0x00000000fffff984 */ /* 0x000fe20000000800 */
[----:B------:R-:W-:Y:S04]  /*13a50*/  @!P0 LDGSTS.E.BYPASS.LTC128B.128 [R9+0x14c00], desc[UR52][R2.64], !P3 ;  /* 0x14c0000002098fae */ /* 0x000fe8000d901d74 */
[----:B------:R-:W-:Y:S01]  /*13a60*/  @!P0 LDGSTS.E.BYPASS.LTC128B.128 [R9+0x16c00], desc[UR52][R2.64+0x40], !P2 ;  /* 0x16c0004002098fae */ /* 0x000fe2000d101d74 */
[----:B------:R-:W-:-:S03]  /*13a70*/  IMAD.MOV.U32 R13, RZ, RZ, R0 ;  /* 0x000000ffff0d7224 */ /* 0x000fc600078e0000 */
[----:B------:R0:W-:Y:S01]  /*13a80*/  @!P0 LDGSTS.E.BYPASS.LTC128B.128 [R9+0x18c00], desc[UR52][R2.64+0x80], !P1 ;  /* 0x18c0008002098fae */ /* 0x0001e2000c901d74 */
[----:B------:R-:W-:Y:S01]  /*13a90*/  ISETP.GE.AND P0, PT, R8, R5, PT ;  /* 0x000000050800720c */ /* 0x000fe20003f06270 */
[----:B0-----:R-:W-:-:S12]  /*13aa0*/  IMAD.MOV.U32 R2, RZ, RZ, R14 ;  /* 0x000000ffff027224 */ /* 0x001fd800078e000e */
[----:B------:R-:W-:Y:S05]  /*13ab0*/  WARPSYNC.COLLECTIVE R15, `(.L_x_373) ;  /* 0x000000000f087348 */ /* 0x000fea0003c00000 */
[----:B------:R0:W1:Y:S02]  /*13ac0*/  SHFL.IDX P6, R14, R13, R12, R11 ;  /* 0x0000000c0d0e7389 */ /* 0x00006400000c000b */
[----:B01----:R-:W-:Y:S01]  /*13ad0*/  ENDCOLLECTIVE ;  /* 0x000000000000791b */ /* 0x003fe20003800000 */
.L_x_373:
[----:B------:R-:W-:Y:S02]  /*13ae0*/  IMAD.MOV.U32 R13, RZ, RZ, R4 ;  /* 0x000000ffff0d7224 */ /* 0x000fe400078e0004 */
[----:B------:R-:W-:Y:S01]  /*13af0*/  IMAD.MOV.U32 R12, RZ, RZ, 0x3 ;  /* 0x00000003ff0c7424 */ /* 0x000fe200078e00ff */
[----:B------:R-:W-:-:S05]  /*13b00*/  @!P0 IADD3 R14, P4, R37, R14, RZ ;  /* 0x0000000e250e8210 */ /* 0x000fca0007f9e0ff */
[----:B------:R-:W-:Y:S01]  /*13b10*/  @!P0 IMAD.X R7, RZ, RZ, R2, P4 ;  /* 0x000000ffff078224 */ /* 0x000fe200020e0602 */
[----:B------:R-:W-:-:S07]  /*13b20*/  @!P0 MOV R2, R14 ;  /* 0x0000000e00028202 */ /* 0x000fce0000000f00 */
[----:B------:R-:W-:Y:S05]  /*13b30*/  WARPSYNC.COLLECTIVE R15, `(.L_x_374) ;  /* 0x000000000f087348 */ /* 0x000fea0003c00000 */
[----:B------:R0:W1:Y:S02]  /*13b40*/  SHFL.IDX P6, R14, R13, R12, R11 ;  /* 0x0000000c0d0e7389 */ /* 0x00006400000c000b */
[----:B01----:R-:W-:Y:S01]  /*13b50*/  ENDCOLLECTIVE ;  /* 0x000000000000791b */ /* 0x003fe20003800000 */
.L_x_374:
[----:B------:R-:W-:-:S05]  /*13b60*/  @!P0 IMAD.MOV.U32 R3, RZ, RZ, R7 ;  /* 0x000000ffff038224 */ /* 0x000fca00078e0007 */
[----:B------:R-:W-:Y:S01]  /*13b70*/  @!PT LDS RZ, [RZ] ;  /* 0x00000000fffff984 */ /* 0x000fe20000000800 */
[----:B------:R-:W-:Y:S01]  /*13b80*/  @!PT LDS RZ, [RZ] ;  /* 0x00000000fffff984 */ /* 0x000fe20000000800 */
[----:B------:R-:W-:Y:S01]  /*13b90*/  @!PT LDS RZ, [RZ] ;  /* 0x00000000fffff984 */ /* 0x000fe20000000800 */
[----:B------:R0:W-:Y:S04]  /*13ba0*/  @!P0 LDGSTS.E.BYPASS.LTC128B.128 [R9+0x15400], desc[UR52][R2.64], !P3 ;  /* 0x1540000002098fae */ /* 0x0001e8000d901d74 */
[----:B------:R0:W-:Y:S01]  /*13bb0*/  @!P0 LDGSTS.E.BYPASS.LTC128B.128 [R9+0x17400], desc[UR52][R2.64+0x40], !P2 ;  /* 0x1740004002098fae */ /* 0x0001e2000d101d74 */
[----:B------:R-:W-:-:S03]  /*13bc0*/  IMAD.MOV.U32 R13, RZ, RZ, R0 ;  /* 0x000000ffff0d7224 */ /* 0x000fc600078e0000 */
[----:B------:R0:W-:Y:S01]  /*13bd0*/  @!P0 LDGSTS.E.BYPASS.LTC128B.128 [R9+0x19400], desc[UR52][R2.64+0x80], !P1 ;  /* 0x1940008002098fae */ /* 0x0001e2000c901d74 */
[----:B------:R-:W-:-:S07]  /*13be0*/  IMAD.MOV.U32 R4, RZ, RZ, R14 ;  /* 0x000000ffff047224 */ /* 0x000fce00078e000e */
[----:B0-----:R-:W-:Y:S05]  /*13bf0*/  WARPSYNC.COLLECTIVE R15, `(.L_x_375) ;  /* 0x000000000f087348 */ /* 0x001fea0003c00000 */
[----:B------:R1:W2:Y:S02]  /*13c00*/  SHFL.IDX P6, R14, R13, R12, R11 ;  /* 0x0000000c0d0e7389 */ /* 0x0002a400000c000b */
[----:B012---:R-:W-:Y:S01]  /*13c10*/  ENDCOLLECTIVE ;  /* 0x000000000000791b */ /* 0x007fe20003800000 */
.L_x_375:
[----:B------:R-:W-:Y:S05]  /*13c20*/  BRA `(.L_x_376) ;  /* 0xffffffb800847947 */ /* 0x000fea000383ffff */
.L_x_281:
[----:B0-----:R0:W2:Y:S02]  /*13c30*/  SYNCS.PHASECHK.TRANS64.TRYWAIT P0, [R22+URZ+0x29820], R3 ;  /* 0x02982003160075a7 */ /* 0x0010a4000800017f */
[----:B--2---:R-:W-:Y:S05]  /*13c40*/  @!P0 NANOSLEEP.SYNCS 0x989680 ;  /* 0x009896800000895d */ /* 0x004fea0003900000 */
[----:B------:R-:W2:Y:S02]  /*13c50*/  @!P0 SYNCS.PHASECHK.TRANS64 P0, [R22+URZ+0x29820], R3 ;  /* 0x02982003160085a7 */ /* 0x000ea4000800007f */
[----:B--2---:R-:W-:Y:S05]  /*13c60*/  @!P0 BRA `(.L_x_281) ;  /* 0xfffffffc00f08947 */ /* 0x004fea000383ffff */
[----:B------:R-:W-:Y:S05]  /*13c70*/  BRA `(.L_x_377) ;  /* 0xffffffb800f47947 */ /* 0x000fea000383ffff */
.L_x_285:
[----:B0-----:R0:W1:Y:S02]  /*13c80*/  SYNCS.PHASECHK.TRANS64.TRYWAIT P0, [R0+URZ+0x29880], R30 ;  /* 0x0298801e000075a7 */ /* 0x001064000800017f */
[----:B-1----:R-:W-:Y:S05]  /*13c90*/  @!P0 NANOSLEEP.SYNCS 0x989680 ;  /* 0x009896800000895d */ /* 0x002fea0003900000 */
[----:B------:R-:W1:Y:S02]  /*13ca0*/  @!P0 SYNCS.PHASECHK.TRANS64 P0, [R0+URZ+0x29880], R30 ;  /* 0x0298801e000085a7 */ /* 0x000e64000800007f */
[----:B-1----:R-:W-:Y:S05]  /*13cb0*/  @!P0 BRA `(.L_x_285) ;  /* 0xfffffffc00f08947 */ /* 0x002fea000383ffff */
[----:B------:R-:W-:Y:S05]  /*13cc0*/  BRA `(.L_x_378) ;  /* 0xffffffc000287947 */ /* 0x000fea000383ffff */
.L_x_286:
[----:B------:R-:W-:Y:S01]  /*13cd0*/  BSSY B0, `(.L_x_379) ;  /* 0x0000008000007945 */ /* 0x000fe20003800000 */
[----:B------:R-:W-:Y:S01]  /*13ce0*/  IMAD.MOV.U32 R13, RZ, RZ, R9 ;  /* 0x000000ffff0d7224 */ /* 0x000fe200078e0009 */
[----:B------:R-:W-:Y:S01]  /*13cf0*/  MOV R15, 0xffffffff ;  /* 0xffffffff000f7802 */ /* 0x000fe20000000f00 */
[----:B------:R-:W-:Y:S02]  /*13d00*/  IMAD.MOV.U32 R12, RZ, RZ, RZ ;  /* 0x000000ffff0c7224 */ /* 0x000fe400078e00ff */
[----:B------:R-:W-:-:S07]  /*13d10*/  IMAD.MOV.U32 R11, RZ, RZ, 0x1c1f ;  /* 0x00001c1fff0b7424 */ /* 0x000fce00078e00ff */
[----:B0-----:R-:W-:Y:S05]  /*13d20*/  WARPSYNC.COLLECTIVE R15, `(.L_x_380) ;  /* 0x000000000f087348 */ /* 0x001fea0003c00000 */
[----:B------:R1:W2:Y:S02]  /*13d30*/  SHFL.IDX P6, R14, R13, R12, R11 ;  /* 0x0000000c0d0e7389 */ /* 0x0002a400000c000b */
[----:B012---:R-:W-:Y:S01]  /*13d40*/  ENDCOLLECTIVE ;  /* 0x000000000000791b */ /* 0x007fe20003800000 */
.L_x_380:
[----:B------:R-:W-:Y:S05]  /*13d50*/  BSYNC B0 ;  /* 0x0000000000007941 */ /* 0x000fea0003800000 */
.L_x_379:
[----:B------:R-:W-:Y:S01]  /*13d60*/  IMAD.MOV.U32 R13, RZ, RZ, R8 ;  /* 0x000000ffff0d7224 */ /* 0x000fe200078e0008 */
[----:B------:R-:W-:Y:S01]  /*13d70*/  IADD3 R10, R22, R10, R35 ;  /* 0x0000000a160a7210 */ /* 0x000fe20007ffe023 */
[----:B------:R-:W-:Y:S02]  /*13d80*/  IMAD.MOV.U32 R12, RZ, RZ, RZ ;  /* 0x000000ffff0c7224 */ /* 0x000fe400078e00ff */
[----:B------:R-:W-:Y:S02]  /*13d90*/  IMAD.MOV.U32 R11, RZ, RZ, 0x1c1f ;  /* 0x00001c1fff0b7424 */ /* 0x000fe400078e00ff */
[----:B------:R-:W-:Y:S02]  /*13da0*/  IMAD.MOV.U32 R15, RZ, RZ, -0x1 ;  /* 0xffffffffff0f7424 */ /* 0x000fe400078e00ff */
[----:B------:R-:W-:Y:S02]  /*13db0*/  IMAD.MOV.U32 R3, RZ, RZ, R14 ;  /* 0x000000ffff037224 */ /* 0x000fe400078e000e */
[----:B------:R-:W-:-:S07]  /*13dc0*/  IMAD.IADD R17, R36, 0x1, R10 ;  /* 0x0000000124117824 */ /* 0x000fce00078e020a */
[----:B------:R-:W-:Y:S05]  /*13dd0*/  WARPSYNC.COLLECTIVE R15, `(.L_x_381) ;  /* 0x000000000f087348 */ /* 0x000fea0003c00000 */
[----:B------:R0:W1:Y:S02]  /*13de0*/  SHFL.IDX P6, R14, R13, R12, R11 ;  /* 0x0000000c0d0e7389 */ /* 0x00006400000c000b */
[----:B01----:R-:W-:Y:S01]  /*13df0*/  ENDCOLLECTIVE ;  /* 0x000000000000791b */ /* 0x003fe20003800000 */
.L_x_381:
[----:B------:R-:W-:Y:S01]  /*13e00*/  MOV R13, R9 ;  /* 0x00000009000d7202 */ /* 0x000fe20000000f00 */
[----:B------:R-:W-:Y:S02]  /*13e10*/  IMAD.MOV.U32 R12, RZ, RZ, 0x1 ;  /* 0x00000001ff0c7424 */ /* 0x000fe400078e00ff */
[----:B------:R-:W-:-:S07]  /*13e20*/  IMAD.MOV.U32 R2, RZ, RZ, R14 ;  /* 0x000000ffff027224 */ /* 0x000fce00078e000e */
[----:B------:R-:W-:Y:S05]  /*13e30*/  WARPSYNC.COLLECTIVE R15, `(.L_x_382) ;  /* 0x000000000f087348 */ /* 0x000fea0003c00000 */
[----:B------:R0:W1:Y:S02]  /*13e40*/  SHFL.IDX P6, R14, R13, R12, R11 ;  /* 0x0000000c0d0e7389 */ /* 0x00006400000c000b */
[----:B01----:R-:W-:Y:S01]  /*13e50*/  ENDCOLLECTIVE ;  /* 0x000000000000791b */ /* 0x003fe20003800000 */
.L_x_382:
        /* <DEDUP_REMOVED lines=12> */
.L_x_383:
[----:B------:R-:W-:Y:S02]  /*13f20*/  IMAD.MOV.U32 R13, RZ, RZ, R9 ;  /* 0x000000ffff0d7224 */ /* 0x000fe400078e0009 */
[----:B------:R-:W-:Y:S02]  /*13f30*/  IMAD.MOV.U32 R12, RZ, RZ, 0x2 ;  /* 0x00000002ff0c7424 */ /* 0x000fe400078e00ff */
[----:B------:R-:W-:-:S07]  /*13f40*/  IMAD.MOV.U32 R2, RZ, RZ, R14 ;  /* 0x000000ffff027224 */ /* 0x000fce00078e000e */
[----:B------:R-:W-:Y:S05]  /*13f50*/  WARPSYNC.COLLECTIVE R15, `(.L_x_384) ;  /* 0x000000000f087348 */ /* 0x000fea0003c00000 */
[----:B------:R0:W1:Y:S02]  /*13f60*/  SHFL.IDX P6, R14, R13, R12, R11 ;  /* 0x0000000c0d0e7389 */ /* 0x00006400000c000b */
[----:B01----:R-:W-:Y:S01]  /*13f70*/  ENDCOLLECTIVE ;  /* 0x000000000000791b */ /* 0x003fe20003800000 */
.L_x_384:
[----:B------:R-:W-:-:S05]  /*13f80*/  IADD3 R2, P0, R37, R2, RZ ;  /* 0x0000000225027210 */ /* 0x000fca0007f1e0ff */
[----:B------:R-:W-:-:S05]  /*13f90*/  IMAD.X R3, RZ, RZ, R3, P0 ;  /* 0x000000ffff037224 */ /* 0x000fca00000e0603 */
[----:B------:R-:W-:Y:S01]  /*13fa0*/  @!PT LDS RZ, [RZ] ;  /* 0x00000000fffff984 */ /* 0x000fe20000000800 */
[----:B------:R-:W-:Y:S01]  /*13fb0*/  @!PT LDS RZ, [RZ] ;  /* 0x00000000fffff984 */ /* 0x000fe20000000800 */
[----:B------:R-:W-:Y:S01]  /*13fc0*/  @!PT LDS RZ, [RZ] ;  /* 0x00000000fffff984 */ /* 0x000fe20000000800 */
[----:B------:R-:W-:Y:S01]  /*13fd0*/  LDGSTS.E.BYPASS.LTC128B.128 [R10+0xb400], desc[UR52][R2.64], !P3 ;  /* 0x0b400000020a7fae */ /* 0x000fe2000d901d74 */
[----:B------:R-:W-:-:S03]  /*13fe0*/  MOV R13, R8 ;  /* 0x00000008000d7202 */ /* 0x000fc60000000f00 */
[----:B------:R0:W-:Y:S02]  /*13ff0*/  LDGSTS.E.BYPASS.LTC128B.128 [R17+0xb400], desc[UR52][R2.64+0x40], !P1 ;  /* 0x0b40004002117fae */ /* 0x0001e4000c901d74 */
[----:B0-----:R-:W-:-:S07]  /*14000*/  IMAD.MOV.U32 R3, RZ, RZ, R14 ;  /* 0x000000ffff037224 */ /* 0x001fce00078e000e */
[----:B------:R-:W-:Y:S05]  /*14010*/  WARPSYNC.COLLECTIVE R15, `(.L_x_385) ;  /* 0x000000000f087348 */ /* 0x000fea0003c00000 */
[----:B------:R0:W1:Y:S02]  /*14020*/  SHFL.IDX P6, R14, R13, R12, R11 ;  /* 0x0000000c0d0e7389 */ /* 0x00006400000c000b */
[----:B01----:R-:W-:Y:S01]  /*14030*/  ENDCOLLECTIVE ;  /* 0x000000000000791b */ /* 0x003fe20003800000 */
.L_x_385:
[----:B------:R-:W-:Y:S02]  /*14040*/  IMAD.MOV.U32 R13, RZ, RZ, R9 ;  /* 0x000000ffff0d7224 */ /* 0x000fe400078e0009 */
[----:B------:R-:W-:Y:S02]  /*14050*/  IMAD.MOV.U32 R12, RZ, RZ, 0x3 ;  /* 0x00000003ff0c7424 */ /* 0x000fe400078e00ff */
[----:B------:R-:W-:-:S07]  /*14060*/  IMAD.MOV.U32 R2, RZ, RZ, R14 ;  /* 0x000000ffff027224 */ /* 0x000fce00078e000e */
[----:B------:R-:W-:Y:S05]  /*14070*/  WARPSYNC.COLLECTIVE R15, `(.L_x_386) ;  /* 0x000000000f087348 */ /* 0x000fea0003c00000 */
[----:B------:R0:W1:Y:S02]  /*14080*/  SHFL.IDX P6, R14, R13, R12, R11 ;  /* 0x0000000c0d0e7389 */ /* 0x00006400000c000b */
[----:B01----:R-:W-:Y:S01]  /*14090*/  ENDCOLLECTIVE ;  /* 0x000000000000791b */ /* 0x003fe20003800000 */
.L_x_386:
        /* <DEDUP_REMOVED lines=12> */
.L_x_387:
[----:B------:R-:W-:Y:S01]  /*14160*/  MOV R13, R21 ;  /* 0x00000015000d7202 */ /* 0x000fe20000000f00 */
[----:B------:R-:W-:Y:S02]  /*14170*/  IMAD.MOV.U32 R12, RZ, RZ, RZ ;  /* 0x000000ffff0c7224 */ /* 0x000fe400078e00ff */
[----:B------:R-:W-:-:S07]  /*14180*/  IMAD.MOV.U32 R2, RZ, RZ, R14 ;  /* 0x000000ffff027224 */ /* 0x000fce00078e000e */
[----:B------:R-:W-:Y:S05]  /*14190*/  WARPSYNC.COLLECTIVE R15, `(.L_x_388) ;  /* 0x000000000f087348 */ /* 0x000fea0003c00000 */
[----:B------:R0:W1:Y:S02]  /*141a0*/  SHFL.IDX P6, R14, R13, R12, R11 ;  /* 0x0000000c0d0e7389 */ /* 0x00006400000c000b */
[----:B01----:R-:W-:Y:S01]  /*141b0*/  ENDCOLLECTIVE ;  /* 0x000000000000791b */ /* 0x003fe20003800000 */
.L_x_388:
        /* <DEDUP_REMOVED lines=12> */
.L_x_389:
[----:B------:R-:W-:Y:S01]  /*14280*/  IMAD.MOV.U32 R2, RZ, RZ, R14 ;  /* 0x000000ffff027224 */ /* 0x000fe200078e000e */
[----:B------:R-:W-:Y:S06]  /*14290*/  BRA `(.L_x_390) ;  /* 0xffffffbc00c47947 */ /* 0x000fec000383ffff */
.L_x_291:
[----:B---3--:R3:W4:Y:S02]  /*142a0*/  SYNCS.PHASECHK.TRANS64.TRYWAIT P0, [R0+URZ+0x29840], R30 ;  /* 0x0298401e000075a7 */ /* 0x008724000800017f */
[----:B----4-:R-:W-:Y:S05]  /*142b0*/  @!P0 NANOSLEEP.SYNCS 0x989680 ;  /* 0x009896800000895d */ /* 0x010fea0003900000 */
[----:B------:R-:W4:Y:S02]  /*142c0*/  @!P0 SYNCS.PHASECHK.TRANS64 P0, [R0+URZ+0x29840], R30 ;  /* 0x0298401e000085a7 */ /* 0x000f24000800007f */
[----:B----4-:R-:W-:Y:S05]  /*142d0*/  @!P0 BRA `(.L_x_291) ;  /* 0xfffffffc00f08947 */ /* 0x010fea000383ffff */
[----:B------:R-:W-:Y:S05]  /*142e0*/  BRA `(.L_x_391) ;  /* 0xffffffc000187947 */ /* 0x000fea000383ffff */
.L_x_292:
        /* <DEDUP_REMOVED lines=8> */
.L_x_393:
[----:B------:R-:W-:Y:S05]  /*14370*/  BSYNC B0 ;  /* 0x0000000000007941 */ /* 0x000fea0003800000 */
.L_x_392:
[----:B------:R-:W-:Y:S01]  /*14380*/  IMAD.MOV.U32 R13, RZ, RZ, R4 ;  /* 0x000000ffff0d7224 */ /* 0x000fe200078e0004 */
[----:B------:R-:W-:Y:S01]  /*14390*/  MOV R3, R14 ;  /* 0x0000000e00037202 */ /* 0x000fe20000000f00 */
[----:B------:R-:W-:Y:S02]  /*143a0*/  IMAD.MOV.U32 R12, RZ, RZ, RZ ;  /* 0x000000ffff0c7224 */ /* 0x000fe400078e00ff */
[----:B------:R-:W-:Y:S02]  /*143b0*/  IMAD.MOV.U32 R11, RZ, RZ, 0x1c1f ;  /* 0x00001c1fff0b7424 */ /* 0x000fe400078e00ff */
[----:B------:R-:W-:Y:S02]  /*143c0*/  IMAD.MOV.U32 R15, RZ, RZ, -0x1 ;  /* 0xffffffffff0f7424 */ /* 0x000fe400078e00ff */
[----:B------:R-:W-:-:S07]  /*143d0*/  IMAD.IADD R7, R22, 0x1, R7 ;  /* 0x0000000116077824 */ /* 0x000fce00078e0207 */
[----:B------:R-:W-:Y:S05]  /*143e0*/  WARPSYNC.COLLECTIVE R15, `(.L_x_394) ;  /* 0x000000000f087348 */ /* 0x000fea0003c00000 */
[----:B------:R0:W1:Y:S02]  /*143f0*/  SHFL.IDX P6, R14, R13, R12, R11 ;  /* 0x0000000c0d0e7389 */ /* 0x00006400000c000b */
[----:B01----:R-:W-:Y:S01]  /*14400*/  ENDCOLLECTIVE ;  /* 0x000000000000791b */ /* 0x003fe20003800000 */
.L_x_394:
[----:B------:R-:W-:Y:S01]  /*14410*/  IMAD.MOV.U32 R13, RZ, RZ, R5 ;  /* 0x000000ffff0d7224 */ /* 0x000fe200078e0005 */
[----:B------:R-:W-:Y:S01]  /*14420*/  MOV R12, 0x1 ;  /* 0x00000001000c7802 */ /* 0x000fe20000000f00 */
[----:B------:R-:W-:-:S07]  /*14430*/  IMAD.MOV.U32 R2, RZ, RZ, R14 ;  /* 0x000000ffff027224 */ /* 0x000fce00078e000e */
[----:B------:R-:W-:Y:S05]  /*14440*/  WARPSYNC.COLLECTIVE R15, `(.L_x_395) ;  /* 0x000000000f087348 */ /* 0x000fea0003c00000 */
[----:B------:R0:W1:Y:S02]  /*14450*/  SHFL.IDX P6, R14, R13, R12, R11 ;  /* 0x0000000c0d0e7389 */ /* 0x00006400000c000b */
[----:B01----:R-:W-:Y:S01]  /*14460*/  ENDCOLLECTIVE ;  /* 0x000000000000791b */ /* 0x003fe20003800000 */
.L_x_395:
[----:B------:R-:W-:-:S05]  /*14470*/  IADD3 R2, P0, R37, R2, RZ ;  /* 0x0000000225027210 */ /* 0x000fca0007f1e0ff */
[----:B------:R-:W-:-:S05]  /*14480*/  IMAD.X R3, RZ, RZ, R3, P0 ;  /* 0x000000ffff037224 */ /* 0x000fca00000e0603 */
[----:B------:R-:W-:Y:S01]  /*14490*/  @!PT LDS RZ, [RZ] ;  /* 0x00000000fffff984 */ /* 0x000fe20000000800 */
[----:B------:R-:W-:Y:S01]  /*144a0*/  @!PT LDS RZ, [RZ] ;  /* 0x00000000fffff984 */ /* 0x000fe20000000800 */
[----:B------:R-:W-:Y:S01]  /*144b0*/  @!PT LDS RZ, [RZ] ;  /* 0x00000000fffff984 */ /* 0x000fe20000000800 */
[----:B------:R-:W-:Y:S01]  /*144c0*/  LDGSTS.E.BYPASS.LTC128B.128 [R7+0x1a400], desc[UR52][R2.64], !P4 ;  /* 0x1a40000002077fae */ /* 0x000fe2000e101d74 */
[----:B------:R-:W-:-:S03]  /*144d0*/  IMAD.MOV.U32 R13, RZ, RZ, R4 ;  /* 0x000000ffff0d7224 */ /* 0x000fc600078e0004 */
[----:B------:R-:W-:Y:S04]  /*144e0*/  LDGSTS.E.BYPASS.LTC128B.128 [R7+0x1cc00], desc[UR52][R2.64+0x40], !P3 ;  /* 0x1cc0004002077fae */ /* 0x000fe8000d901d74 */
[----:B------:R0:W-:Y:S02]  /*144f0*/  LDGSTS.E.BYPASS.LTC128B.128 [R7+0x1f400], desc[UR52][R2.64+0x80], !P1 ;  /* 0x1f40008002077fae */ /* 0x0001e4000c901d74 */
[----:B0-----:R-:W-:-:S07]  /*14500*/  IMAD.MOV.U32 R3, RZ, RZ, R14 ;  /* 0x000000ffff037224 */ /* 0x001fce00078e000e */
[----:B------:R-:W-:Y:S05]  /*14510*/  WARPSYNC.COLLECTIVE R15, `(.L_x_396) ;  /* 0x000000000f087348 */ /* 0x000fea0003c00000 */
[----:B------:R0:W1:Y:S02]  /*14520*/  SHFL.IDX P6, R14, R13, R12, R11 ;  /* 0x0000000c0d0e7389 */ /* 0x00006400000c000b */
[----:B01----:R-:W-:Y:S01]  /*14530*/  ENDCOLLECTIVE ;  /* 0x000000000000791b */ /* 0x003fe20003800000 */
.L_x_396:
[----:B------:R-:W-:Y:S02]  /*14540*/  IMAD.MOV.U32 R13, RZ, RZ, R5 ;  /* 0x000000ffff0d7224 */ /* 0x000fe400078e0005 */
[----:B------:R-:W-:Y:S02]  /*14550*/  IMAD.MOV.U32 R12, RZ, RZ, 0x2 ;  /* 0x00000002ff0c7424 */ /* 0x000fe400078e00ff */
[----:B------:R-:W-:-:S07]  /*14560*/  IMAD.MOV.U32 R2, RZ, RZ, R14 ;  /* 0x000000ffff027224 */ /* 0x000fce00078e000e */
[----:B------:R-:W-:Y:S05]  /*14570*/  WARPSYNC.COLLECTIVE R15, `(.L_x_397) ;  /* 0x000000000f087348 */ /* 0x000fea0003c00000 */
[----:B------:R0:W1:Y:S02]  /*14580*/  SHFL.IDX P6, R14, R13, R12, R11 ;  /* 0x0000000c0d0e7389 */ /* 0x00006400000c000b */
[----:B01----:R-:W-:Y:S01]  /*14590*/  ENDCOLLECTIVE ;  /* 0x000000000000791b */ /* 0x003fe20003800000 */
.L_x_397:
[----:B------:R-:W-:-:S05]  /*145a0*/  IADD3 R2, P0, R37, R2, RZ ;  /* 0x0000000225027210 */ /* 0x000fca0007f1e0ff */
[----:B------:R-:W-:-:S05]  /*145b0*/  IMAD.X R3, RZ, RZ, R3, P0 ;  /* 0x000000ffff037224 */ /* 0x000fca00000e0603 */
        /* <DEDUP_REMOVED lines=11> */
.L_x_398:
[----:B------:R-:W-:Y:S02]  /*14670*/  IMAD.MOV.U32 R13, RZ, RZ, R5 ;  /* 0x000000ffff0d7224 */ /* 0x000fe400078e0005 */
[----:B------:R-:W-:Y:S01]  /*14680*/  IMAD.MOV.U32 R12, RZ, RZ, 0x3 ;  /* 0x00000003ff0c7424 */ /* 0x000fe200078e00ff */
[----:B------:R-:W-:-:S07]  /*14690*/  MOV R2, R14 ;  /* 0x0000000e00027202 */ /* 0x000fce0000000f00 */
[----:B------:R-:W-:Y:S05]  /*146a0*/  WARPSYNC.COLLECTIVE R15, `(.L_x_399) ;  /* 0x000000000f087348 */ /* 0x000fea0003c00000 */
[----:B------:R0:W1:Y:S02]  /*146b0*/  SHFL.IDX P6, R14, R13, R12, R11 ;  /* 0x0000000c0d0e7389 */ /* 0x00006400000c000b */
[----:B01----:R-:W-:Y:S01]  /*146c0*/  ENDCOLLECTIVE ;  /* 0x000000000000791b */ /* 0x003fe20003800000 */
.L_x_399:
        /* <DEDUP_REMOVED lines=13> */
.L_x_400:
[----:B------:R-:W-:Y:S01]  /*147a0*/  IMAD.MOV.U32 R13, RZ, RZ, R8 ;  /* 0x000000ffff0d7224 */ /* 0x000fe200078e0008 */
[----:B------:R-:W-:Y:S01]  /*147b0*/  MOV R12, RZ ;  /* 0x000000ff000c7202 */ /* 0x000fe20000000f00 */
[----:B------:R-:W-:-:S07]  /*147c0*/  IMAD.MOV.U32 R2, RZ, RZ, R14 ;  /* 0x000000ffff027224 */ /* 0x000fce00078e000e */
[----:B------:R-:W-:Y:S05]  /*147d0*/  WARPSYNC.COLLECTIVE R15, `(.L_x_401) ;  /* 0x000000000f087348 */ /* 0x000fea0003c00000 */
[----:B------:R0:W1:Y:S02]  /*147e0*/  SHFL.IDX P6, R14, R13, R12, R11 ;  /* 0x0000000c0d0e7389 */ /* 0x00006400000c000b */
[----:B01----:R-:W-:Y:S01]  /*147f0*/  ENDCOLLECTIVE ;  /* 0x000000000000791b */ /* 0x003fe20003800000 */
.L_x_401:
        /* <DEDUP_REMOVED lines=13> */
.L_x_402:
[----:B------:R-:W-:Y:S05]  /*148d0*/  BRA `(.L_x_403) ;  /* 0xffffffbc00ac7947 */ /* 0x000fea000383ffff */
.L_x_297:
[----:B0-----:R0:W2:Y:S02]  /*148e0*/  SYNCS.PHASECHK.TRANS64.TRYWAIT P1, [R3+URZ+0x29870], R0 ;  /* 0x02987000030075a7 */ /* 0x0010a4000802017f */
[----:B--2---:R-:W-:Y:S05]  /*148f0*/  @!P1 NANOSLEEP.SYNCS 0x989680 ;  /* 0x009896800000995d */ /* 0x004fea0003900000 */
[----:B------:R-:W2:Y:S02]  /*14900*/  @!P1 SYNCS.PHASECHK.TRANS64 P1, [R3+URZ+0x29870], R0 ;  /* 0x02987000030095a7 */ /* 0x000ea4000802007f */
[----:B--2---:R-:W-:Y:S05]  /*14910*/  @!P1 BRA `(.L_x_297) ;  /* 0xfffffffc00f09947 */ /* 0x004fea000383ffff */
[----:B------:R-:W-:Y:S05]  /*14920*/  BRA `(.L_x_404) ;  /* 0xffffffc000187947 */ /* 0x000fea000383ffff */
.L_x_299:
[----:B0-----:R0:W2:Y:S02]  /*14930*/  SYNCS.PHASECHK.TRANS64.TRYWAIT P1, [R3+URZ+0x29860], R0 ;  /* 0x02986000030075a7 */ /* 0x0010a4000802017f */
[----:B--2---:R-:W-:Y:S05]  /*14940*/  @!P1 NANOSLEEP.SYNCS 0x989680 ;  /* 0x009896800000995d */ /* 0x004fea0003900000 */
[----:B------:R-:W2:Y:S02]  /*14950*/  @!P1 SYNCS.PHASECHK.TRANS64 P1, [R3+URZ+0x29860], R0 ;  /* 0x02986000030095a7 */ /* 0x000ea4000802007f */
[----:B--2---:R-:W-:Y:S05]  /*14960*/  @!P1 BRA `(.L_x_299) ;  /* 0xfffffffc00f09947 */ /* 0x004fea000383ffff */
[----:B------:R-:W-:Y:S05]  /*14970*/  BRA `(.L_x_405) ;  /* 0xffffffc000287947 */ /* 0x000fea000383ffff */
.L_x_307:
[----:B0-----:R0:W4:Y:S02]  /*14980*/  SYNCS.PHASECHK.TRANS64.TRYWAIT P1, [R17+URZ+0x29870], R0 ;  /* 0x02987000110075a7 */ /* 0x001124000802017f */
[----:B----4-:R-:W-:Y:S05]  /*14990*/  @!P1 NANOSLEEP.SYNCS 0x989680 ;  /* 0x009896800000995d */ /* 0x010fea0003900000 */
[----:B------:R-:W4:Y:S02]  /*149a0*/  @!P1 SYNCS.PHASECHK.TRANS64 P1, [R17+URZ+0x29870], R0 ;  /* 0x02987000110095a7 */ /* 0x000f24000802007f */
[----:B----4-:R-:W-:Y:S05]  /*149b0*/  @!P1 BRA `(.L_x_307) ;  /* 0xfffffffc00f09947 */ /* 0x010fea000383ffff */
[----:B------:R-:W-:Y:S05]  /*149c0*/  BRA `(.L_x_406) ;  /* 0xffffffc400ec7947 */ /* 0x000fea000383ffff */
.L_x_309:
[----:B0-----:R0:W4:Y:S02]  /*149d0*/  SYNCS.PHASECHK.TRANS64.TRYWAIT P1, [R17+URZ+0x29860], R0 ;  /* 0x02986000110075a7 */ /* 0x001124000802017f */
[----:B----4-:R-:W-:Y:S05]  /*149e0*/  @!P1 NANOSLEEP.SYNCS 0x989680 ;  /* 0x009896800000995d */ /* 0x010fea0003900000 */
[----:B------:R-:W4:Y:S02]  /*149f0*/  @!P1 SYNCS.PHASECHK.TRANS64 P1, [R17+URZ+0x29860], R0 ;  /* 0x02986000110095a7 */ /* 0x000f24000802007f */
[----:B----4-:R-:W-:Y:S05]  /*14a00*/  @!P1 BRA `(.L_x_309) ;  /* 0xfffffffc00f09947 */ /* 0x010fea000383ffff */
[----:B------:R-:W-:Y:S05]  /*14a10*/  BRA `(.L_x_407) ;  /* 0xffffffc400f87947 */ /* 0x000fea000383ffff */
.L_x_323:
[----:B0-----:R0:W1:Y:S02]  /*14a20*/  SYNCS.PHASECHK.TRANS64.TRYWAIT P0, [R5+URZ+0x29820], R0 ;  /* 0x02982000050075a7 */ /* 0x001064000800017f */
[----:B-1----:R-:W-:Y:S05]  /*14a30*/  @!P0 NANOSLEEP.SYNCS 0x989680 ;  /* 0x009896800000895d */ /* 0x002fea0003900000 */
[----:B------:R-:W1:Y:S02]  /*14a40*/  @!P0 SYNCS.PHASECHK.TRANS64 P0, [R5+URZ+0x29820], R0 ;  /* 0x02982000050085a7 */ /* 0x000e64000800007f */
[----:B-1----:R-:W-:Y:S05]  /*14a50*/  @!P0 BRA `(.L_x_323) ;  /* 0xfffffffc00f08947 */ /* 0x002fea000383ffff */
[----:B------:R-:W-:Y:S05]  /*14a60*/  BRA `(.L_x_408) ;  /* 0xffffffd400ec7947 */ /* 0x000fea000383ffff */
.L_x_324:
[----:B------:R-:W1:Y:S01]  /*14a70*/  S2R R2, SR_TID.X ;  /* 0x0000000000027919 */ /* 0x000e620000002100 */
[----:B------:R-:W-:Y:S01]  /*14a80*/  BSSY B0, `(.L_x_409) ;  /* 0x000000a000007945 */ /* 0x000fe20003800000 */
[----:B------:R-:W-:Y:S02]  /*14a90*/  IMAD.MOV.U32 R12, RZ, RZ, RZ ;  /* 0x000000ffff0c7224 */ /* 0x000fe400078e00ff */
[----:B------:R-:W-:Y:S02]  /*14aa0*/  IMAD.MOV.U32 R11, RZ, RZ, 0x1f ;  /* 0x0000001fff0b7424 */ /* 0x000fe400078e00ff */
[----:B------:R-:W-:Y:S01]  /*14ab0*/  IMAD.MOV.U32 R15, RZ, RZ, -0x1 ;  /* 0xffffffffff0f7424 */ /* 0x000fe200078e00ff */
[----:B-1----:R-:W-:-:S04]  /*14ac0*/  SHF.R.U32.HI R2, RZ, 0x5, R2 ;  /* 0x00000005ff027819 */ /* 0x002fc80000011602 */
[----:B------:R-:W-:-:S05]  /*14ad0*/  LOP3.LUT R2, R2, 0x3, RZ, 0xc0, !PT ;  /* 0x0000000302027812 */ /* 0x000fca00078ec0ff */
[----:B--2---:R-:W-:-:S07]  /*14ae0*/  IMAD.MOV.U32 R13, RZ, RZ, R2 ;  /* 0x000000ffff0d7224 */ /* 0x004fce00078e0002 */
[----:B0-----:R-:W-:Y:S05]  /*14af0*/  WARPSYNC.COLLECTIVE R15, `(.L_x_410) ;  /* 0x000000000f087348 */ /* 0x001fea0003c00000 */
[----:B------:R1:W2:Y:S02]  /*14b00*/  SHFL.IDX P6, R14, R13, R12, R11 ;  /* 0x0000000c0d0e7389 */ /* 0x0002a400000c000b */
[----:B012---:R-:W-:Y:S01]  /*14b10*/  ENDCOLLECTIVE ;  /* 0x000000000000791b */ /* 0x007fe20003800000 */
.L_x_410:
[----:B------:R-:W-:Y:S05]  /*14b20*/  BSYNC B0 ;  /* 0x0000000000007941 */ /* 0x000fea0003800000 */
.L_x_409:
[----:B------:R-:W-:Y:S05]  /*14b30*/  BRA `(.L_x_411) ;  /* 0xffffffd400d47947 */ /* 0x000fea000383ffff */
.L_x_327:
[----:B------:R-:W-:Y:S01]  /*14b40*/  BSSY B1, `(.L_x_412) ;  /* 0x0000006000017945 */ /* 0x000fe20003800000 */
[----:B------:R-:W-:-:S07]  /*14b50*/  IMAD.MOV.U32 R15, RZ, RZ, -0x1 ;  /* 0xffffffffff0f7424 */ /* 0x000fce00078e00ff */
[----:B0-2---:R-:W-:Y:S05]  /*14b60*/  WARPSYNC.COLLECTIVE R15, `(.L_x_413) ;  /* 0x000000000f0c7348 */ /* 0x005fea0003c00000 */
[----:B------:R-:W-:Y:S02]  /*14b70*/  ELECT P6, UR62, PT ;  /* 0x00000000003e782f */ /* 0x000fe400038c0000 */
[----:B------:R-:W-:Y:S01]  /*14b80*/  MOV R14, UR62 ;  /* 0x0000003e000e7c02 */ /* 0x000fe20008000f00 */
[----:B0-2---:R-:W-:Y:S10]  /*14b90*/  ENDCOLLECTIVE ;  /* 0x000000000000791b */ /* 0x005ff40003800000 */
.L_x_413:
[----:B------:R-:W-:Y:S05]  /*14ba0*/  BSYNC B1 ;  /* 0x0000000000017941 */ /* 0x000fea0003800000 */
.L_x_412:
[----:B------:R-:W-:Y:S05]  /*14bb0*/  BRA `(.L_x_414) ;  /* 0xffffffd400cc7947 */ /* 0x000fea000383ffff */
.L_x_329:
[----:B0-----:R0:W1:Y:S02]  /*14bc0*/  SYNCS.PHASECHK.TRANS64.TRYWAIT P1, [R3+URZ+0x29840], R2 ;  /* 0x02984002030075a7 */ /* 0x001064000802017f */
[----:B-1----:R-:W-:Y:S05]  /*14bd0*/  @!P1 NANOSLEEP.SYNCS 0x989680 ;  /* 0x009896800000995d */ /* 0x002fea0003900000 */
[----:B------:R-:W1:Y:S02]  /*14be0*/  @!P1 SYNCS.PHASECHK.TRANS64 P1, [R3+URZ+0x29840], R2 ;  /* 0x02984002030095a7 */ /* 0x000e64000802007f */
[----:B-1----:R-:W-:Y:S05]  /*14bf0*/  @!P1 BRA `(.L_x_329) ;  /* 0xfffffffc00f09947 */ /* 0x002fea000383ffff */
[----:B------:R-:W-:Y:S05]  /*14c00*/  BRA `(.L_x_415) ;  /* 0xffffffd400ec7947 */ /* 0x000fea000383ffff */
.L_x_331:
[----:B-1----:R1:W3:Y:S02]  /*14c10*/  SYNCS.PHASECHK.TRANS64.TRYWAIT P1, [R5+URZ+0x29840], R0 ;  /* 0x02984000050075a7 */ /* 0x0022e4000802017f */
[----:B---3--:R-:W-:Y:S05]  /*14c20*/  @!P1 NANOSLEEP.SYNCS 0x989680 ;  /* 0x009896800000995d */ /* 0x008fea0003900000 */
[----:B------:R-:W3:Y:S02]  /*14c30*/  @!P1 SYNCS.PHASECHK.TRANS64 P1, [R5+URZ+0x29840], R0 ;  /* 0x02984000050095a7 */ /* 0x000ee4000802007f */
[----:B---3--:R-:W-:Y:S05]  /*14c40*/  @!P1 BRA `(.L_x_331) ;  /* 0xfffffffc00f09947 */ /* 0x008fea000383ffff */
[----:B------:R-:W-:Y:S05]  /*14c50*/  BRA `(.L_x_416) ;  /* 0xffffffd400f87947 */ /* 0x000fea000383ffff */
.L_x_333:
[----:B---3--:R3:W4:Y:S02]  /*14c60*/  SYNCS.PHASECHK.TRANS64.TRYWAIT P1, [R3+URZ+0x29860], R2 ;  /* 0x02986002030075a7 */ /* 0x008724000802017f */
[----:B----4-:R-:W-:Y:S05]  /*14c70*/  @!P1 NANOSLEEP.SYNCS 0x989680 ;  /* 0x009896800000995d */ /* 0x010fea0003900000 */
[----:B------:R-:W4:Y:S02]  /*14c80*/  @!P1 SYNCS.PHASECHK.TRANS64 P1, [R3+URZ+0x29860], R2 ;  /* 0x02986002030095a7 */ /* 0x000f24000802007f */
[----:B----4-:R-:W-:Y:S05]  /*14c90*/  @!P1 BRA `(.L_x_333) ;  /* 0xfffffffc00f09947 */ /* 0x010fea000383ffff */
[----:B------:R-:W-:Y:S05]  /*14ca0*/  BRA `(.L_x_417) ;  /* 0xffffffd400f47947 */ /* 0x000fea000383ffff */
.L_x_335:
[----:B----4-:R4:W0:Y:S02]  /*14cb0*/  SYNCS.PHASECHK.TRANS64.TRYWAIT P1, [R5+URZ+0x29860], R0 ;  /* 0x02986000050075a7 */ /* 0x010824000802017f */
[----:B0-----:R-:W-:Y:S05]  /*14cc0*/  @!P1 NANOSLEEP.SYNCS 0x989680 ;  /* 0x009896800000995d */ /* 0x001fea0003900000 */
[----:B------:R-:W0:Y:S02]  /*14cd0*/  @!P1 SYNCS.PHASECHK.TRANS64 P1, [R5+URZ+0x29860], R0 ;  /* 0x02986000050095a7 */ /* 0x000e24000802007f */
[----:B0-----:R-:W-:Y:S05]  /*14ce0*/  @!P1 BRA `(.L_x_335) ;  /* 0xfffffffc00f09947 */ /* 0x001fea000383ffff */
[----:B------:R-:W-:Y:S05]  /*14cf0*/  BRA `(.L_x_418) ;  /* 0xffffffd400f07947 */ /* 0x000fea000383ffff */
.L_x_337:
[----:B------:R0:W0:Y:S02]  /*14d00*/  SYNCS.PHASECHK.TRANS64.TRYWAIT P1, [R3+URZ+0x29880], R2 ;  /* 0x02988002030075a7 */ /* 0x000024000802017f */
[----:B0-----:R-:W-:Y:S05]  /*14d10*/  @!P1 NANOSLEEP.SYNCS 0x989680 ;  /* 0x009896800000995d */ /* 0x001fea0003900000 */
[----:B------:R-:W0:Y:S02]  /*14d20*/  @!P1 SYNCS.PHASECHK.TRANS64 P1, [R3+URZ+0x29880], R2 ;  /* 0x02988002030095a7 */ /* 0x000e24000802007f */
[----:B0-----:R-:W-:Y:S05]  /*14d30*/  @!P1 BRA `(.L_x_337) ;  /* 0xfffffffc00f09947 */ /* 0x001fea000383ffff */
[----:B------:R-:W-:Y:S05]  /*14d40*/  BRA `(.L_x_419) ;  /* 0xffffffd400ec7947 */ /* 0x000fea000383ffff */
.L_x_420:
        /* <DEDUP_REMOVED lines=11> */
.L_x_3191:


//--------------------- .text._ZN7cutlass13device_kernelIN5flash11enable_sm90INS1_16FlashAttnFwdSm90INS1_25CollectiveMainloopFwdSm90ILi2EN4cute5tupleIJNS5_1CILi1EEES8_S8_EEENS6_IJNS7_ILi128EEENS7_ILi160EEENS7_ILi192EEEEEELi128ENS_12float_e4m3_tEfNS_4arch4Sm90ELb0ELb0ELb1ELb1ELb1ELb1ELb0ELb1ELb1ELb1ELb0ELb0EEENS1_21CollectiveEpilogueFwdINS6_IJSA_SA_SB_EEES9_NS_10bfloat16_tESG_Li256ELb1ELb1ELb0ELb1EEENS1_36VarlenDynamicPersistentTileSchedulerILi128ELi160ELi256ELi128ELb0ELb1ELb1ELb0ELb1ELb1EEEEEEEEEvNT_6ParamsE --------------------------
	.section	.text._ZN7cutlass13device_kernelIN5flash11enable_sm90INS1_16FlashAttnFwdSm90INS1_25CollectiveMainloopFwdSm90ILi2EN4cute5tupleIJNS5_1CILi1EEES8_S8_EEENS6_IJNS7_ILi128EEENS7_ILi160EEENS7_ILi192EEEEEELi128ENS_12float_e4m3_tEfNS_4arch4Sm90ELb0ELb0ELb1ELb1ELb1ELb1ELb0ELb1ELb1ELb1ELb0ELb0EEENS1_21CollectiveEpilogueFwdINS6_IJSA_SA_SB_EEES9_NS_10bfloat16_tESG_Li256ELb1ELb1ELb0ELb1EEENS1_36VarlenDynamicPersistentTileSchedulerILi128ELi160ELi256ELi128ELb0ELb1ELb1ELb0ELb1ELb1EEEEEEEEEvNT_6ParamsE,"ax",@progbits
	.align	128
.text._ZN7cutlass13device_kernelIN5flash11enable_sm90INS1_16FlashAttnFwdSm90INS1_25CollectiveMainloopFwdSm90ILi2EN4cute5tupleIJNS5_1CILi1EEES8_S8_EEENS6_IJNS7_ILi128EEENS7_ILi160EEENS7_ILi192EEEEEELi128ENS_12float_e4m3_tEfNS_4arch4Sm90ELb0ELb0ELb1ELb1ELb1ELb1ELb0ELb1ELb1ELb1ELb0ELb0EEENS1_21CollectiveEpilogueFwdINS6_IJSA_SA_SB_EEES9_NS_10bfloat16_tESG_Li256ELb1ELb1ELb0ELb1EEENS1_36VarlenDynamicPersistentTileSchedulerILi128ELi160ELi256ELi128ELb0ELb1ELb1ELb0ELb1ELb1EEEEEEEEEvNT_6ParamsE:
        .type           _ZN7cutlass13device_kernelIN5flash11enable_sm90INS1_16FlashAttnFwdSm90INS1_25CollectiveMainloopFwdSm90ILi2EN4cute5tupleIJNS5_1CILi1EEES8_S8_EEENS6_IJNS7_ILi128EEENS7_ILi160EEENS7_ILi192EEEEEELi128ENS_12float_e4m3_tEfNS_4arch4Sm90ELb0ELb0ELb1ELb1ELb1ELb1ELb0ELb1ELb1ELb1ELb0ELb0EEENS1_21CollectiveEpilogueFwdINS6_IJSA_SA_SB_EEES9_NS_10bfloat16_tESG_Li256ELb1ELb1ELb0ELb1EEENS1_36VarlenDynamicPersistentTileSchedulerILi128ELi160ELi256ELi128ELb0ELb1ELb1ELb0ELb1ELb1EEEEEEEEEvNT_6ParamsE,@function
        .size           _ZN7cutlass13device_kernelIN5flash11enable_sm90INS1_16FlashAttnFwdSm90INS1_25CollectiveMainloopFwdSm90ILi2EN4cute5tupleIJNS5_1CILi1EEES8_S8_EEENS6_IJNS7_ILi128EEENS7_ILi160EEENS7_ILi192EEEEEELi128ENS_12float_e4m3_tEfNS_4arch4Sm90ELb0ELb0ELb1ELb1ELb1ELb1ELb0ELb1ELb1ELb1ELb0ELb0EEENS1_21CollectiveEpilogueFwdINS6_IJSA_SA_SB_EEES9_NS_10bfloat16_tESG_Li256ELb1ELb1ELb0ELb1EEENS1_36VarlenDynamicPersistentTileSchedulerILi128ELi160ELi256ELi128ELb0ELb1ELb1ELb0ELb1ELb1EEEEEEEEEvNT_6ParamsE,(.L_x_3192 - _ZN7cutlass13device_kernelIN5flash11enable_sm90INS1_16FlashAttnFwdSm90INS1_25CollectiveMainloopFwdSm90ILi2EN4cute5tupleIJNS5_1CILi1EEES8_S8_EEENS6_IJNS7_ILi128EEENS7_ILi160EEENS7_ILi192EEEEEELi128ENS_12float_e4m3_tEfNS_4arch4Sm90ELb0ELb0ELb1ELb1ELb1ELb1ELb0ELb1ELb1ELb1ELb0ELb0EEENS1_21CollectiveEpilogueFwdINS6_IJSA_SA_SB_EEES9_NS_10bfloat16_tESG_Li256ELb1ELb1ELb0ELb1EEENS1_36VarlenDynamicPersistentTileSchedulerILi128ELi160ELi256ELi128ELb0ELb1ELb1ELb0ELb1ELb1EEEEEEEEEvNT_6ParamsE)
        .other          _ZN7cutlass13device_kernelIN5flash11enable_sm90INS1_16FlashAttnFwdSm90INS1_25CollectiveMainloopFwdSm90ILi2EN4cute5tupleIJNS5_1CILi1EEES8_S8_EEENS6_IJNS7_ILi128EEENS7_ILi160EEENS7_ILi192EEEEEELi128ENS_12float_e4m3_tEfNS_4arch4Sm90ELb0ELb0ELb1ELb1ELb1ELb1ELb0ELb1ELb1ELb1ELb0ELb0EEENS1_21CollectiveEpilogueFwdINS6_IJSA_SA_SB_EEES9_NS_10bfloat16_tESG_Li256ELb1ELb1ELb0ELb1EEENS1_36VarlenDynamicPersistentTileSchedulerILi128ELi160ELi256ELi128ELb0ELb1ELb1ELb0ELb1ELb1EEEEEEEEEvNT_6ParamsE,@"STO_CUDA_ENTRY STV_DEFAULT"
_ZN7cutlass13device_kernelIN5flash11enable_sm90INS1_16FlashAttnFwdSm90INS1_25CollectiveMainloopFwdSm90ILi2EN4cute5tupleIJNS5_1CILi1EEES8_S8_EEENS6_IJNS7_ILi128EEENS7_ILi160EEENS7_ILi192EEEEEELi128ENS_12float_e4m3_tEfNS_4arch4Sm90ELb0ELb0ELb1ELb1ELb1ELb1ELb0ELb1ELb1ELb1ELb0ELb0EEENS1_21CollectiveEpilogueFwdINS6_IJSA_SA_SB_EEES9_NS_10bfloat16_tESG_Li256ELb1ELb1ELb0ELb1EEENS1_36VarlenDynamicPersistentTileSchedulerILi128ELi160ELi256ELi128ELb0ELb1ELb1ELb0ELb1ELb1EEEEEEEEEvNT_6ParamsE:
[----:B------:R-:W0:Y:S02]  /*0000*/  LDC R1, c[0x0][0x28] ;  /* 0x00000a00ff017b82 */ /* 0x000e240000000800 */
[----:B0-----:R-:W-:Y:S01]  /*0010*/  VIADD R1, R1, 0xffffffb0 ;  /* 0xffffffb001017836 */ /* 0x001fe20000000000 */
[----:B------:R-:W0:Y:S01]  /*0020*/  S2R R3, SR_TID.X ;  /* 0x0000000000037919 */ /* 0x000e220000002100 */
[----:B------:R-:W-:Y:S01]  /*0030*/  ELECT P0, URZ, PT ;  /* 0x00000000003f782f */ /* 0x000fe20003800000 */
[----:B------:R-:W-:Y:S01]  /*0040*/  BSSY B0, `(.L_x_421) ;  /* 0x000000e000007945 */ /* 0x000fe20003800000 */
[--C-:B0-----:R-:W-:Y:S02]  /*0050*/  SHF.R.U32.HI R0, RZ, 0x5, R3.reuse ;  /* 0x00000005ff007819 */ /* 0x101fe40000011603 */
[----:B------:R-:W-:-:S03]  /*0060*/  SHF.R.U32.HI R3, RZ, 0x7, R3 ;  /* 0x00000007ff037819 */ /* 0x000fc60000011603 */
[----:B------:R-:W0:Y:S02]  /*0070*/  SHFL.IDX PT, R2, R0, RZ, 0x1f ;  /* 0x00001fff00027589 */ /* 0x000e2400000e0000 */
[----:B0-----:R-:W-:-:S13]  /*0080*/  ISETP.EQ.AND P0, PT, R2, RZ, P0 ;  /* 0x000000ff0200720c */ /* 0x001fda0000702270 */
[----:B------:R-:W-:Y:S05]  /*0090*/  @!P0 BRA `(.L_x_422) ;  /* 0x0000000000208947 */ /* 0x000fea0003800000 */
[----:B------:R-:W-:Y:S02]  /*00a0*/  ULDC.64 UR4, c[0x0][0x198] ;  /* 0x0000660000047ab9 */ /* 0x000fe40000000a00 */
[----:B------:R-:W-:Y:S02]  /*00b0*/  UIADD3 UR6, UP0, UR4, 0x570, URZ ;  /* 0x0000057004067890 */ /* 0x000fe4000ff1e03f */
[----:B------:R-:W-:Y:S02]  /*00c0*/  UIADD3 UR4, UP1, UR4, 0x670, URZ ;  /* 0x0000067004047890 */ /* 0x000fe4000ff3e03f */
[----:B------:R-:W-:Y:S02]  /*00d0*/  UIADD3.X UR7, URZ, UR5, URZ, UP0, !UPT ;  /* 0x000000053f077290 */ /* 0x000fe400087fe43f */
[----:B------:R-:W-:-:S07]  /*00e0*/  UIADD3.X UR5, URZ, UR5, URZ, UP1, !UPT ;  /* 0x000000053f057290 */ /* 0x000fce0008ffe43f */
[----:B------:R0:W-:Y:S02]  /*00f0*/  UTMACCTL.PF [UR6] ;  /* 0x00000000060079b9 */ /* 0x0001e40008040000 */
[----:B------:R0:W-:Y:S02]  /*0100*/  UTMACCTL.PF [UR4] ;  /* 0x00000000040079b9 */ /* 0x0001e40008040000 */
[----:B0-----:R-:W-:Y:S01]  /*0110*/  NOP ;  /* 0x0000000000007918 */ /* 0x001fe20000000000 */
.L_x_422:
[----:B------:R-:W-:Y:S05]  /*0120*/  BSYNC B0 ;  /* 0x0000000000007941 */ /* 0x000fea0003800000 */
.L_x_421:
[----:B------:R-:W-:Y:S01]  /*0130*/  VOTEU.ANY UP0, P0 ;  /* 0x00000000003f7886 */ /* 0x000fe20000000100 */
[----:B------:R-:W0:Y:S01]  /*0140*/  SHFL.IDX PT, R3, R3, RZ, 0x1f ;  /* 0x00001fff03037589 */ /* 0x000e2200000e0000 */
[----:B------:R-:W-:Y:S01]  /*0150*/  UMOV UR4, 0x80 ;  /* 0x0000008000047882 */ /* 0x000fe20000000000 */
[----:B------:R-:W-:Y:S01]  /*0160*/  UMOV UR7, 0x100 ;  /* 0x0000010000077882 */ /* 0x000fe20000000000 */
[----:B------:R-:W-:Y:S01]  /*0170*/  VOTEU.ANY UP1, P0 ;  /* 0x00000000003f7886 */ /* 0x000fe20000020100 */
[----:B------:R-:W1:Y:S01]  /*0180*/  @UP0 S2UR UR8, SR_CgaCtaId ;  /* 0x00000000000809c3 */ /* 0x000e620000008800 */
[----:B------:R-:W2:Y:S01]  /*0190*/  SHFL.IDX PT, R2, R0, RZ, 0x1f ;  /* 0x00001fff00027589 */ /* 0x000ea200000e0000 */
[----:B------:R-:W-:Y:S01]  /*01a0*/  @UP0 UMOV UR6, 0x400 ;  /* 0x0000040000060882 */ /* 0x000fe20000000000 */
[----:B------:R-:W-:-:S04]  /*01b0*/  @UP0 UIADD3 UR4, -UR4, 0x100000, URZ ;  /* 0x0010000004040890 */ /* 0x000fc8000fffe13f */
[----:B------:R-:W-:Y:S02]  /*01c0*/  @UP0 USHF.L.U32 UR5, UR4, 0xb, URZ ;  /* 0x0000000b04050899 */ /* 0x000fe4000800063f */
[----:B------:R-:W-:Y:S01]  /*01d0*/  @UP0 USHF.L.U32 UR4, UR4, 0x1, URZ ;  /* 0x0000000104040899 */ /* 0x000fe2000800063f */
[----:B------:R-:W-:Y:S01]  /*01e0*/  VOTEU.ANY UP2, P0 ;  /* 0x00000000003f7886 */ /* 0x000fe20000040100 */
[----:B0-----:R-:W-:Y:S01]  /*01f0*/  R2UR UR9, R3 ;  /* 0x00000000030972ca */ /* 0x001fe200000e0000 */
[----:B-1----:R-:W-:Y:S01]  /*0200*/  @UP0 ULEA UR8, UR8, UR6, 0x18 ;  /* 0x0000000608080291 */ /* 0x002fe2000f8ec03f */
[----:B--2---:R-:W-:Y:S01]  /*0210*/  ISETP.NE.AND P1, PT, R2, RZ, PT ;  /* 0x000000ff0200720c */ /* 0x004fe20003f25270 */
[----:B------:R-:W-:-:S04]  /*0220*/  @UP0 UIADD3 UR6, -UR7, 0x100000, URZ ;  /* 0x0010000007060890 */ /* 0x000fc8000fffe13f */
[----:B------:R-:W-:Y:S02]  /*0230*/  @UP0 USHF.L.U32 UR7, UR6, 0xb, URZ ;  /* 0x0000000b06070899 */ /* 0x000fe4000800063f */
[----:B------:R-:W-:-:S04]  /*0240*/  @UP0 USHF.L.U32 UR6, UR6, 0x1, URZ ;  /* 0x0000000106060899 */ /* 0x000fc8000800063f */
[----:B------:R-:W-:Y:S01]  /*0250*/  UISETP.NE.AND UP0, UPT, UR9, URZ, UPT ;  /* 0x0000003f0900728c */ /* 0x000fe2000bf05270 */
[----:B------:R-:W0:Y:S02]  /*0260*/  FENCE.VIEW.ASYNC.S ;  /* 0x00000000000073c6 */ /* 0x000e240000000000 */
[----:B0-----:R0:W1:Y:S05]  /*0270*/  @UP1 SYNCS.EXCH.64 URZ, [UR8+0x29800], UR4 ;  /* 0x02980004083f15b2 */ /* 0x00106a0008000100 */
[----:B------:R0:W2:Y:S01]  /*0280*/  @UP2 SYNCS.EXCH.64 URZ, [UR8+0x29820], UR6 ;  /* 0x02982006083f25b2 */ /* 0x0000a20008000100 */
[----:B------:R-:W-:Y:S05]  /*0290*/  @P1 BRA `(.L_x_423) ;  /* 0x0000000000481947 */ /* 0x000fea0003800000 */
[----:B0-----:R-:W0:Y:S01]  /*02a0*/  S2UR UR5, SR_CgaCtaId ;  /* 0x00000000000579c3 */ /* 0x001e220000008800 */
        /* <DEDUP_REMOVED lines=12> */
[----:B0-----:R3:W4:Y:S08]  /*0370*/  SYNCS.EXCH.64 URZ, [UR8+0x29830], UR4 ;  /* 0x02983004083f75b2 */ /* 0x0017300008000100 */
[----:B------:R3:W0:Y:S01]  /*0380*/  SYNCS.EXCH.64 URZ, [UR8+0x29840], UR6 ;  /* 0x02984006083f75b2 */ /* 0x0006220008000100 */
[----:B------:R3:W0:Y:S01]  /*0390*/  SYNCS.EXCH.64 URZ, [UR8+0x29838], UR4 ;  /* 0x02983804083f75b2 */ /* 0x0006220008000100 */
[----:B------:R3:W0:Y:S02]  /*03a0*/  SYNCS.EXCH.64 URZ, [UR8+0x29848], UR6 ;  /* 0x02984806083f75b2 */ /* 0x0006240008000100 */
[----:B---3--:R-:W-:Y:S01]  /*03b0*/  NOP ;  /* 0x0000000000007918 */ /* 0x008fe20000000000 */
.L_x_423:
[----:B------:R-:W3:Y:S01]  /*03c0*/  SHFL.IDX PT, R2, R0, RZ, 0x1f ;  /* 0x00001fff00027589 */ /* 0x000ee200000e0000 */
[----:B------:R-:W-:Y:S01]  /*03d0*/  NOP ;  /* 0x0000000000007918 */ /* 0x000fe20000000000 */
[----:B---3--:R-:W-:-:S13]  /*03e0*/  ISETP.NE.AND P0, PT, R2, RZ, PT ;  /* 0x000000ff0200720c */ /* 0x008fda0003f05270 */
        /* <DEDUP_REMOVED lines=14> */
[----:B0-----:R3:W0:Y:S08]  /*04d0*/  SYNCS.EXCH.64 URZ, [UR8+0x29850], UR4 ;  /* 0x02985004083f75b2 */ /* 0x0016300008000100 */
[----:B------:R3:W0:Y:S01]  /*04e0*/  SYNCS.EXCH.64 URZ, [UR8+0x29860], UR6 ;  /* 0x02986006083f75b2 */ /* 0x0006220008000100 */
[----:B------:R3:W0:Y:S01]  /*04f0*/  SYNCS.EXCH.64 URZ, [UR8+0x29858], UR4 ;  /* 0x02985804083f75b2 */ /* 0x0006220008000100 */
[----:B------:R3:W0:Y:S02]  /*0500*/  SYNCS.EXCH.64 URZ, [UR8+0x29868], UR6 ;  /* 0x02986806083f75b2 */ /* 0x0006240008000100 */
[----:B---3--:R-:W-:Y:S01]  /*0510*/  NOP ;  /* 0x0000000000007918 */ /* 0x008fe20000000000 */
.L_x_424:
[----:B------:R-:W3:Y:S01]  /*0520*/  SHFL.IDX PT, R2, R0, RZ, 0x1f ;  /* 0x00001fff00027589 */ /* 0x000ee200000e0000 */
[----:B------:R-:W-:Y:S01]  /*0530*/  NOP ;  /* 0x0000000000007918 */ /* 0x000fe20000000000 */
[----:B---3--:R-:W-:-:S13]  /*0540*/  ISETP.NE.AND P0, PT, R2, RZ, PT ;  /* 0x000000ff0200720c */ /* 0x008fda0003f05270 */
[----:B------:R-:W-:Y:S05]  /*0550*/  @P0 BRA `(.L_x_425) ;  /* 0x0000000000380947 */ /* 0x000fea0003800000 */
[----:B0-----:R-:W0:Y:S01]  /*0560*/  S2UR UR5, SR_CgaCtaId ;  /* 0x00000000000579c3 */ /* 0x001e220000008800 */
[----:B------:R-:W-:Y:S01]  /*0570*/  UMOV UR4, 0x400 ;  /* 0x0000040000047882 */ /* 0x000fe20000000000 */
[----:B------:R-:W-:Y:S01]  /*0580*/  UMOV UR7, 0x80 ;  /* 0x0000008000077882 */ /* 0x000fe20000000000 */
[----:B------:R-:W-:Y:S01]  /*0590*/  ELECT P0, URZ, PT ;  /* 0x00000000003f782f */ /* 0x000fe20003800000 */
[----:B0-----:R-:W-:Y:S02]  /*05a0*/  ULEA UR6, UR5, UR4, 0x18 ;  /* 0x0000000405067291 */ /* 0x001fe4000f8ec03f */
[----:B------:R-:W-:-:S04]  /*05b0*/  UIADD3 UR4, -UR7, 0x100000, URZ ;  /* 0x0010000007047890 */ /* 0x000fc8000fffe13f */
[----:B------:R-:W-:Y:S02]  /*05c0*/  USHF.L.U32 UR5, UR4, 0xb, URZ ;  /* 0x0000000b04057899 */ /* 0x000fe4000800063f */
[----:B------:R-:W-:Y:S01]  /*05d0*/  USHF.L.U32 UR4, UR4, 0x1, URZ ;  /* 0x0000000104047899 */ /* 0x000fe2000800063f */
[----:B------:R-:W0:Y:S11]  /*05e0*/  FENCE.VIEW.ASYNC.S ;  /* 0x00000000000073c6 */ /* 0x000e360000000000 */
[----:B0-----:R3:W0:Y:S01]  /*05f0*/  SYNCS.EXCH.64 URZ, [UR6+0x29870], UR4 ;  /* 0x02987004063f75b2 */ /* 0x0016220008000100 */
[----:B------:R3:W0:Y:S01]  /*0600*/  SYNCS.EXCH.64 URZ, [UR6+0x29880], UR4 ;  /* 0x02988004063f75b2 */ /* 0x0006220008000100 */
[----:B------:R3:W0:Y:S01]  /*0610*/  SYNCS.EXCH.64 URZ, [UR6+0x29878], UR4 ;  /* 0x02987804063f75b2 */ /* 0x0006220008000100 */
[----:B------:R3:W0:Y:S02]  /*0620*/  SYNCS.EXCH.64 URZ, [UR6+0x29888], UR4 ;  /* 0x02988804063f75b2 */ /* 0x0006240008000100 */
[----:B---3--:R-:W-:Y:S01]  /*0630*/  NOP ;  /* 0x0000000000007918 */ /* 0x008fe20000000000 */
.L_x_425:
        /* <DEDUP_REMOVED lines=22> */
.L_x_426:
[----:B------:R-:W3:Y:S01]  /*07a0*/  SHFL.IDX PT, R3, R0, RZ, 0x1f ;  /* 0x00001fff00037589 */ /* 0x000ee200000e0000 */
[----:B------:R-:W-:Y:S01]  /*07b0*/  NOP ;  /* 0x0000000000007918 */ /* 0x000fe20000000000 */
[----:B------:R-:W0:Y:S01]  /*07c0*/  S2R R2, SR_CgaCtaId ;  /* 0x0000000000027919 */ /* 0x000e220000008800 */
[----:B---3--:R-:W-:-:S13]  /*07d0*/  ISETP.NE.AND P0, PT, R3, RZ, PT ;  /* 0x000000ff0300720c */ /* 0x008fda0003f05270 */
[----:B0-----:R-:W-:Y:S05]  /*07e0*/  @P0 BRA `(.L_x_427) ;  /* 0x0000000000480947 */ /* 0x001fea0003800000 */
[----:B------:R-:W0:Y:S01]  /*07f0*/  S2UR UR5, SR_CgaCtaId ;  /* 0x00000000000579c3 */ /* 0x000e220000008800 */
        /* <DEDUP_REMOVED lines=12> */
[----:B0-----:R0:W3:Y:S08]  /*08c0*/  SYNCS.EXCH.64 URZ, [UR8+0x298b0], UR4 ;  /* 0x0298b004083f75b2 */ /* 0x0010f00008000100 */
[----:B------:R0:W0:Y:S01]  /*08d0*/  SYNCS.EXCH.64 URZ, [UR8+0x298c0], UR6 ;  /* 0x0298c006083f75b2 */ /* 0x0000220008000100 */
[----:B------:R0:W0:Y:S01]  /*08e0*/  SYNCS.EXCH.64 URZ, [UR8+0x298b8], UR4 ;  /* 0x0298b804083f75b2 */ /* 0x0000220008000100 */
[----:B------:R0:W0:Y:S01]  /*08f0*/  SYNCS.EXCH.64 URZ, [UR8+0x298c8], UR6 ;  /* 0x0298c806083f75b2 */ /* 0x0000220008000100 */
[----:B------:R-:W-:Y:S01]  /*0900*/  NOP ;  /* 0x0000000000007918 */ /* 0x000fe20000000000 */
.L_x_427:
[----:B------:R-:W-:Y:S01]  /*0910*/  PLOP3.LUT P0, PT, PT, PT, UP0, 0x80, 0x0 ;  /* 0x000000000000781c */ /* 0x000fe20003f0f008 */
[----:B------:R-:W-:Y:S01]  /*0920*/  UMOV UR36, 0x1 ;  /* 0x0000000100247882 */ /* 0x000fe20000000000 */
[----:B------:R-:W-:Y:S01]  /*0930*/  NOP ;  /* 0x0000000000007918 */ /* 0x000fe20000000000 */
[----:B------:R-:W-:Y:S01]  /*0940*/  USEL UR36, UR36, 0x2, !UP0 ;  /* 0x0000000224247887 */ /* 0x000fe2000c000000 */
[----:B------:R-:W-:Y:S01]  /*0950*/  BSSY B8, `(.L_x_428) ;  /* 0x000296b000087945 */ /* 0x000fe20003800000 */
[----:B------:R-:W-:Y:S01]  /*0960*/  ULDC.64 UR50, c[0x0][0x208] ;  /* 0x0000820000327ab9 */ /* 0x000fe20000000a00 */
[----:B01234-:R-:W-:Y:S07]  /*0970*/  BAR.SYNC.DEFER_BLOCKING 0x0 ;  /* 0x0000000000007b1d */ /* 0x01ffee0000010000 */
[----:B------:R-:W-:Y:S05]  /*0980*/  @!P0 BRA `(.L_x_429) ;  /* 0x0000021c002c8947 */ /* 0x000fea0003800000 */
.L_x_430:
[----:B------:R-:W-:-:S08]  /*0990*/  NOP ;  /* 0x0000000000007918 */ /* 0x000fd00000000000 */
[----:B------:R-:W0:Y:S02]  /*09a0*/  USETMAXREG.TRY_ALLOC.CTAPOOL UP0, 0xe8 ;  /* 0x000000e8000079c8 */ /* 0x000e240008000600 */
[----:B0-----:R-:W-:-:S13]  /*09b0*/  PLOP3.LUT P0, PT, PT, PT, UP0, 0x80, 0x0 ;  /* 0x000000000000781c */ /* 0x001fda0003f0f008 */
[----:B------:R-:W-:Y:S05]  /*09c0*/  @!P0 BRA `(.L_x_430) ;  /* 0xfffffffc00f08947 */ /* 0x000fea000383ffff */
[----:B------:R-:W2:Y:S01]  /*09d0*/  LDL.LU R0, [R1] ;  /* 0x0000000001007983 */ /* 0x000ea20000300800 */
[----:B------:R-:W0:Y:S01]  /*09e0*/  S2R R2, SR_TID.X ;  /* 0x0000000000027919 */ /* 0x000e220000002100 */
[----:B------:R-:W1:Y:S01]  /*09f0*/  S2UR UR38, SR_CgaCtaId ;  /* 0x00000000002679c3 */ /* 0x000e620000008800 */
[----:B------:R-:W-:Y:S01]  /*0a00*/  UMOV UR4, 0x400 ;  /* 0x0000040000047882 */ /* 0x000fe20000000000 */
[----:B0-----:R-:W-:-:S06]  /*0a10*/  SHF.R.U32.HI R2, RZ, 0x7, R2 ;  /* 0x00000007ff027819 */ /* 0x001fcc0000011602 */
[----:B------:R-:W-:Y:S06]  /*0a20*/  BAR.ARV 0x8, 0x180 ;  /* 0x0206000000007b1d */ /* 0x000fec0000002000 */
[----:B------:R-:W-:-:S13]  /*0a30*/  ISETP.NE.AND P0, PT, R2, 0x1, PT ;  /* 0x000000010200780c */ /* 0x000fda0003f05270 */
[----:B------:R-:W-:Y:S08]  /*0a40*/  @!P0 BAR.ARV 0x9, 0x100 ;  /* 0x0244000000008b1d */ /* 0x000ff00000002000 */
[----:B------:R-:W-:Y:S01]  /*0a50*/  BAR.SYNC.DEFER_BLOCKING 0x5, 0x180 ;  /* 0x0146000000007b1d */ /* 0x000fe20000010000 */
[----:B-1----:R-:W-:-:S06]  /*0a60*/  ULEA UR4, UR38, UR4, 0x18 ;  /* 0x0000000426047291 */ /* 0x002fcc000f8ec03f */
[----:B------:R-:W-:Y:S01]  /*0a70*/  IMAD.U32 R18, RZ, RZ, UR4 ;  /* 0x00000004ff127e24 */ /* 0x000fe2000f8e00ff */
[----:B------:R-:W-:-:S04]  /*0a80*/  ULDC UR4, c[0x0][0xc3c] ;  /* 0x00030f0000047ab9 */ /* 0x000fc80000000800 */
[----:B------:R-:W0:Y:S01]  /*0a90*/  LDS.128 R168, [R18+0x298d0] ;  /* 0x0298d00012a87984 */ /* 0x000e220000000c00 */
[----:B------:R-:W-:Y:S06]  /*0aa0*/  BAR.ARV 0x4, 0x180 ;  /* 0x0106000000007b1d */ /* 0x000fec0000002000 */
[----:B--2---:R-:W-:-:S04]  /*0ab0*/  LOP3.LUT R0, R0, 0xfffffffb, RZ, 0xc0, !PT ;  /* 0xfffffffb00007812 */ /* 0x004fc800078ec0ff */
[----:B------:R-:W-:-:S05]  /*0ac0*/  @P0 LOP3.LUT R0, R0, 0x4, RZ, 0xfc, !PT ;  /* 0x0000000400000812 */ /* 0x000fca00078efcff */
[----:B------:R1:W-:Y:S01]  /*0ad0*/  STL [R1], R0 ;  /* 0x0000000001007387 */ /* 0x0003e20000100800 */
[----:B0-----:R-:W-:-:S13]  /*0ae0*/  ISETP.GE.AND P0, PT, R171, UR4, PT ;  /* 0x00000004ab007c0c */ /* 0x001fda000bf06270 */
[----:B-1----:R-:W-:Y:S05]  /*0af0*/  @P0 BRA `(.L_x_431) ;  /* 0x0000029400400947 */ /* 0x002fea0003800000 */
[----:B------:R-:W0:Y:S01]  /*0b00*/  S2R R0, SR_TID.X ;  /* 0x0000000000007919 */ /* 0x000e220000002100 */
[----:B------:R-:W-:Y:S01]  /*0b10*/  IMAD.MOV.U32 R19, RZ, RZ, -0x2 ;  /* 0xfffffffeff137424 */ /* 0x000fe200078e00ff */
[----:B------:R-:W-:Y:S01]  /*0b20*/  R2UR UR39, R18 ;  /* 0x00000000122772ca */ /* 0x000fe200000e0000 */
[----:B------:R-:W-:Y:S01]  /*0b30*/  IMAD.MOV.U32 R226, RZ, RZ, 0x20 ;  /* 0x00000020ffe27424 */ /* 0x000fe200078e00ff */
[----:B------:R-:W-:Y:S01]  /*0b40*/  ULOP3.LUT UR48, UR36, 0x1, URZ, 0xfc, !UPT ;  /* 0x0000000124307892 */ /* 0x000fe2000f8efc3f */
[----:B------:R-:W-:Y:S01]  /*0b50*/  IMAD.MOV.U32 R199, RZ, RZ, RZ ;  /* 0x000000ffffc77224 */ /* 0x000fe200078e00ff */
[----:B------:R-:W-:Y:S01]  /*0b60*/  UMOV UR37, URZ ;  /* 0x0000003f00257c82 */ /* 0x000fe20008000000 */
[----:B------:R-:W-:Y:S02]  /*0b70*/  IMAD.MOV.U32 R211, RZ, RZ, RZ ;  /* 0x000000ffffd37224 */ /* 0x000fe400078e00ff */
[----:B------:R-:W-:-:S06]  /*0b80*/  IMAD.MOV.U32 R205, RZ, RZ, RZ ;  /* 0x000000ffffcd7224 */ /* 0x000fcc00078e00ff */
[----:B------:R-:W-:Y:S01]  /*0b90*/  UIADD3 UR39, UR39, 0x14400, URZ ;  /* 0x0001440027277890 */ /* 0x000fe2000fffe03f */
[----:B0-----:R-:W-:-:S05]  /*0ba0*/  VIADD R21, R0, 0xffffff80 ;  /* 0xffffff8000157836 */ /* 0x001fca0000000000 */
[----:B------:R-:W-:Y:S02]  /*0bb0*/  SHF.R.S32.HI R0, RZ, 0x1f, R21 ;  /* 0x0000001fff007819 */ /* 0x000fe40000011415 */
[-C--:B------:R-:W-:Y:S02]  /*0bc0*/  LEA.HI R5, R21, R21.reuse, RZ, 0x1 ;  /* 0x0000001515057211 */ /* 0x080fe400078f08ff */
[CC--:B------:R-:W-:Y:S02]  /*0bd0*/  LEA.HI R2, R0.reuse, R21.reuse, RZ, 0x4 ;  /* 0x0000001500027211 */ /* 0x0c0fe400078f20ff */
[----:B------:R-:W-:Y:S02]  /*0be0*/  LEA.HI R3, R0, R21, RZ, 0x5 ;  /* 0x0000001500037211 */ /* 0x000fe400078f28ff */
[----:B------:R-:W-:Y:S02]  /*0bf0*/  SHF.R.S32.HI R217, RZ, 0x4, R2 ;  /* 0x00000004ffd97819 */ /* 0x000fe40000011402 */
[----:B------:R-:W-:-:S02]  /*0c00*/  SHF.L.U32 R4, R3, 0x5, RZ ;  /* 0x0000000503047819 */ /* 0x000fc400000006ff */
[----:B------:R-:W-:Y:S02]  /*0c10*/  LOP3.LUT R3, R2, 0x3fffff0, RZ, 0xc0, !PT ;  /* 0x03fffff002037812 */ /* 0x000fe400078ec0ff */
[----:B------:R-:W-:Y:S02]  /*0c20*/  LEA.HI R6, R0, R21, RZ, 0x2 ;  /* 0x0000001500067211 */ /* 0x000fe400078f10ff */
[----:B------:R-:W-:Y:S01]  /*0c30*/  LEA.HI R2, R2, R217, RZ, 0x1 ;  /* 0x000000d902027211 */ /* 0x000fe200078f08ff */
[----:B------:R-:W-:Y:S01]  /*0c40*/  IMAD.IADD R3, R21, 0x1, -R3 ;  /* 0x0000000115037824 */ /* 0x000fe200078e0a03 */
[----:B------:R-:W-:Y:S02]  /*0c50*/  LOP3.LUT R228, R5, 0xfffffffe, RZ, 0xc0, !PT ;  /* 0xfffffffe05e47812 */ /* 0x000fe400078ec0ff */
[----:B------:R-:W-:Y:S02]  /*0c60*/  LOP3.LUT R4, R4, 0xfffffc00, RZ, 0xc0, !PT ;  /* 0xfffffc0004047812 */ /* 0x000fe400078ec0ff */
[----:B------:R-:W-:Y:S01]  /*0c70*/  SHF.R.S32.HI R7, RZ, 0x2, R6 ;  /* 0x00000002ff077819 */ /* 0x000fe20000011406 */
[----:B------:R-:W-:Y:S01]  /*0c80*/  IMAD.IADD R228, R21, 0x1, -R228 ;  /* 0x0000000115e47824 */ /* 0x000fe200078e0ae4 */
[----:B------:R-:W-:Y:S01]  /*0c90*/  SHF.R.S32.HI R8, RZ, 0x1f, R6 ;  /* 0x0000001fff087819 */ /* 0x000fe20000011406 */
[----:B------:R-:W-:Y:S01]  /*0ca0*/  IMAD R3, R3, 0x40, R4 ;  /* 0x0000004003037824 */ /* 0x000fe200078e0204 */
[----:B------:R-:W-:Y:S01]  /*0cb0*/  LOP3.LUT R2, R2, 0x1ffffffe, RZ, 0xc0, !PT ;  /* 0x1ffffffe02027812 */ /* 0x000fe200078ec0ff */
[----:B------:R-:W-:Y:S01]  /*0cc0*/  IMAD.SHL.U32 R16, R228, 0x10, RZ ;  /* 0x00000010e4107824 */ /* 0x000fe200078e00ff */
[----:B------:R-:W-:-:S02]  /*0cd0*/  LOP3.LUT R6, R6, 0xfffffffc, RZ, 0xc0, !PT ;  /* 0xfffffffc06067812 */ /* 0x000fc400078ec0ff */
[----:B------:R-:W-:Y:S01]  /*0ce0*/  LEA.HI R8, R8, R7, RZ, 0x2 ;  /* 0x0000000708087211 */ /* 0x000fe200078f10ff */
[----:B------:R-:W-:Y:S01]  /*0cf0*/  IMAD.IADD R2, R217, 0x1, -R2 ;  /* 0x00000001d9027824 */ /* 0x000fe200078e0a02 */
[----:B------:R-:W-:Y:S01]  /*0d00*/  SHF.L.U32 R22, R228, 0x3, RZ ;  /* 0x00000003e4167819 */ /* 0x000fe200000006ff */
[----:B------:R-:W-:Y:S01]  /*0d10*/  IMAD.IADD R6, R21, 0x1, -R6 ;  /* 0x0000000115067824 */ /* 0x000fe200078e0a06 */
[----:B------:R-:W-:Y:S01]  /*0d20*/  LOP3.LUT R8, R8, 0xfffffffc, RZ, 0xc0, !PT ;  /* 0xfffffffc08087812 */ /* 0x000fe200078ec0ff */
[----:B------:R-:W-:Y:S01]  /*0d30*/  IMAD R2, R2, 0x8, R3 ;  /* 0x0000000802027824 */ /* 0x000fe200078e0203 */
[--C-:B------:R-:W-:Y:S01]  /*0d40*/  SHF.R.S32.HI R198, RZ, 0x1, R5.reuse ;  /* 0x00000001ffc67819 */ /* 0x100fe20000011405 */
[----:B------:R-:W-:Y:S01]  /*0d50*/  VIADD R202, R22, 0x40 ;  /* 0x0000004016ca7836 */ /* 0x000fe20000000000 */
[----:B------:R-:W-:Y:S01]  /*0d60*/  LEA.HI R4, R6, R6, RZ, 0x1 ;  /* 0x0000000606047211 */ /* 0x000fe200078f08ff */
[----:B------:R-:W-:Y:S01]  /*0d70*/  VIADD R200, R22, 0x20 ;  /* 0x0000002016c87836 */ /* 0x000fe20000000000 */
[----:B------:R-:W-:Y:S01]  /*0d80*/  SHF.R.S32.HI R3, RZ, 0x1f, R5 ;  /* 0x0000001fff037819 */ /* 0x000fe20000011405 */
[----:B------:R-:W-:Y:S01]  /*0d90*/  IMAD.IADD R8, R7, 0x1, -R8 ;  /* 0x0000000107087824 */ /* 0x000fe200078e0a08 */
[----:B------:R0:W-:Y:S01]  /*0da0*/  STL [R1+0x40], R2 ;  /* 0x0000400201007387 */ /* 0x0001e20000100800 */
[----:B------:R-:W-:Y:S01]  /*0db0*/  LOP3.LUT R7, R4, 0x1ffffffe, RZ, 0xc0, !PT ;  /* 0x1ffffffe04077812 */ /* 0x000fe200078ec0ff */
[----:B------:R-:W-:Y:S01]  /*0dc0*/  VIADD R12, R198, 0x80 ;  /* 0x00000080c60c7836 */ /* 0x000fe20000000000 */
[----:B------:R-:W-:Y:S01]  /*0dd0*/  LEA.HI R3, R3, R198, RZ, 0x3 ;  /* 0x000000c603037211 */ /* 0x000fe200078f18ff */
[C---:B------:R-:W-:Y:S01]  /*0de0*/  VIADD R201, R22.reuse, 0x10 ;  /* 0x0000001016c97836 */ /* 0x040fe20000000000 */
[----:B------:R-:W-:Y:S01]  /*0df0*/  IADD3 R4, R22, R202, RZ ;  /* 0x000000ca16047210 */ /* 0x000fe20007ffe0ff */
[----:B------:R-:W-:Y:S01]  /*0e00*/  IMAD.IADD R11, R6, 0x1, -R7 ;  /* 0x00000001060b7824 */ /* 0x000fe200078e0a07 */
[----:B------:R-:W-:Y:S01]  /*0e10*/  IADD3 R9, R22, R200, RZ ;  /* 0x000000c816097210 */ /* 0x000fe20007ffe0ff */
[----:B------:R-:W-:Y:S01]  /*0e20*/  IMAD.SHL.U32 R208, R8, 0x80, RZ ;  /* 0x0000008008d07824 */ /* 0x000fe200078e00ff */
[----:B------:R-:W-:Y:S01]  /*0e30*/  LOP3.LUT R3, R3, 0xfffffff8, RZ, 0xc0, !PT ;  /* 0xfffffff803037812 */ /* 0x000fe200078ec0ff */
[----:B------:R-:W-:Y:S01]  /*0e40*/  VIADD R203, R22, 0x30 ;  /* 0x0000003016cb7836 */ /* 0x000fe20000000000 */
[----:B0-----:R-:W-:Y:S01]  /*0e50*/  LEA.HI R2, R0, R21, RZ, 0x7 ;  /* 0x0000001500027211 */ /* 0x001fe200078f38ff */
[----:B------:R-:W-:Y:S01]  /*0e60*/  VIADD R204, R22, 0x50 ;  /* 0x0000005016cc7836 */ /* 0x000fe20000000000 */
[----:B------:R-:W-:Y:S01]  /*0e70*/  SHF.R.S32.HI R7, RZ, 0x1f, R4 ;  /* 0x0000001fff077819 */ /* 0x000fe20000011404 */
[----:B------:R-:W-:Y:S01]  /*0e80*/  IMAD.IADD R20, R198, 0x1, -R3 ;  /* 0x00000001c6147824 */ /* 0x000fe200078e0a03 */
[----:B------:R-:W-:Y:S01]  /*0e90*/  LOP3.LUT R229, R2, 0xffffff80, RZ, 0xc0, !PT ;  /* 0xffffff8002e57812 */ /* 0x000fe200078ec0ff */
[----:B------:R-:W-:Y:S01]  /*0ea0*/  VIADD R172, R16, 0x60 ;  /* 0x0000006010ac7836 */ /* 0x000fe20000000000 */
[----:B------:R-:W-:Y:S01]  /*0eb0*/  SHF.R.S32.HI R10, RZ, 0x1f, R9 ;  /* 0x0000001fff0a7819 */ /* 0x000fe20000011409 */
[----:B------:R-:W-:Y:S01]  /*0ec0*/  IMAD.SHL.U32 R3, R20, 0x80, RZ ;  /* 0x0000008014037824 */ /* 0x000fe200078e00ff */
[----:B------:R-:W-:Y:S01]  /*0ed0*/  IADD3 R229, R21, -R229, RZ ;  /* 0x800000e515e57210 */ /* 0x000fe20007ffe0ff */
[----:B------:R0:W-:Y:S01]  /*0ee0*/  STL [R1+0x34], R20 ;  /* 0x0000341401007387 */ /* 0x0001e20000100800 */
[CC--:B------:R-:W-:Y:S01]  /*0ef0*/  LEA.HI R13, R7.reuse, R4.reuse, RZ, 0x4 ;  /* 0x00000004070d7211 */ /* 0x0c0fe200078f20ff */
[----:B------:R-:W-:Y:S01]  /*0f00*/  VIADD R175, R16, 0x80 ;  /* 0x0000008010af7836 */ /* 0x000fe20000000000 */
[----:B------:R-:W-:-:S02]  /*0f10*/  LEA.HI R17, R7, R4, RZ, 0x6 ;  /* 0x0000000407117211 */ /* 0x000fc400078f30ff */
[CC--:B------:R-:W-:Y:S02]  /*0f20*/  LEA.HI R173, R10.reuse, R9.reuse, RZ, 0x4 ;  /* 0x000000090aad7211 */ /* 0x0c0fe400078f20ff */
[----:B------:R-:W-:Y:S01]  /*0f30*/  LEA.HI R15, R10, R9, RZ, 0x6 ;  /* 0x000000090a0f7211 */ /* 0x000fe200078f30ff */
[----:B------:R-:W-:Y:S01]  /*0f40*/  IMAD.SHL.U32 R17, R17, 0x80, RZ ;  /* 0x0000008011117824 */ /* 0x000fe200078e00ff */
[----:B------:R-:W-:Y:S02]  /*0f50*/  LEA.HI R14, R12, R12, RZ, 0x1 ;  /* 0x0000000c0c0e7211 */ /* 0x000fe400078f08ff */
[----:B------:R-:W-:Y:S01]  /*0f60*/  SHF.R.S32.HI R4, RZ, 0x1f, R12 ;  /* 0x0000001fff047819 */ /* 0x000fe2000001140c */
[----:B------:R-:W-:Y:S01]  /*0f70*/  IMAD.SHL.U32 R15, R15, 0x80, RZ ;  /* 0x000000800f0f7824 */ /* 0x000fe200078e00ff */
[----:B------:R-:W-:Y:S02]  /*0f80*/  SHF.R.S32.HI R10, RZ, 0x1f, R229 ;  /* 0x0000001fff0a7819 */ /* 0x000fe400000114e5 */
[----:B------:R-:W-:-:S02]  /*0f90*/  LOP3.LUT R6, R14, 0x3fffffe, RZ, 0xc0, !PT ;  /* 0x03fffffe0e067812 */ /* 0x000fc400078ec0ff */
[----:B------:R-:W-:Y:S02]  /*0fa0*/  LEA.HI R7, R4, R12, RZ, 0x3 ;  /* 0x0000000c04077211 */ /* 0x000fe400078f18ff */
[----:B------:R-:W-:Y:S02]  /*0fb0*/  LEA.HI R4, R10, R229, RZ, 0x2 ;  /* 0x000000e50a047211 */ /* 0x000fe400078f10ff */
[----:B------:R-:W-:Y:S01]  /*0fc0*/  IADD3 R213, R12, -R6, RZ ;  /* 0x800000060cd57210 */ /* 0x000fe20007ffe0ff */
[----:B------:R-:W-:Y:S01]  /*0fd0*/  IMAD.SHL.U32 R9, R7, 0x40, RZ ;  /* 0x0000004007097824 */ /* 0x000fe200078e00ff */
[----:B------:R-:W-:Y:S02]  /*0fe0*/  LOP3.LUT R3, R3, 0x380, RZ, 0xc0, !PT ;  /* 0x0000038003037812 */ /* 0x000fe400078ec0ff */
[----:B------:R-:W-:Y:S02]  /*0ff0*/  LOP3.LUT R12, R4, 0x7ffffffc, RZ, 0xc0, !PT ;  /* 0x7ffffffc040c7812 */ /* 0x000fe400078ec0ff */
[----:B------:R-:W-:-:S02]  /*1000*/  SHF.R.S32.HI R7, RZ, 0x2, R4 ;  /* 0x00000002ff077819 */ /* 0x000fc40000011404 */
[----:B------:R-:W-:Y:S01]  /*1010*/  SHF.R.S32.HI R6, RZ, 0x1f, R4 ;  /* 0x0000001fff067819 */ /* 0x000fe20000011404 */
[----:B------:R-:W-:Y:S01]  /*1020*/  IMAD.IADD R12, R229, 0x1, -R12 ;  /* 0x00000001e50c7824 */ /* 0x000fe200078e0a0c */
[----:B------:R-:W-:Y:S02]  /*1030*/  SHF.R.U32.HI R4, RZ, 0x3, R3 ;  /* 0x00000003ff047819 */ /* 0x000fe40000011603 */
[----:B------:R-:W-:Y:S02]  /*1040*/  LOP3.LUT R3, R3, 0x10, R16, 0xf8, !PT ;  /* 0x0000001003037812 */ /* 0x000fe400078ef810 */
[----:B0-----:R-:W-:Y:S02]  /*1050*/  LOP3.LUT R20, R9, 0xfffffe00, RZ, 0xc0, !PT ;  /* 0xfffffe0009147812 */ /* 0x001fe400078ec0ff */
[----:B------:R-:W-:Y:S02]  /*1060*/  LEA.HI R9, R6, R7, RZ, 0x3 ;  /* 0x0000000706097211 */ /* 0x000fe400078f18ff */
[----:B------:R-:W-:Y:S01]  /*1070*/  LOP3.LUT R6, R3, R4, RZ, 0x3c, !PT ;  /* 0x0000000403067212 */ /* 0x000fe200078e3cff */
[----:B------:R-:W-:Y:S01]  /*1080*/  IMAD R3, R12, R19, 0xa0 ;  /* 0x000000a00c037424 */ /* 0x000fe200078e0213 */
[----:B------:R-:W-:Y:S01]  /*1090*/  LEA.HI R0, R0, R21, RZ, 0x3 ;  /* 0x0000001500007211 */ /* 0x000fe200078f18ff */
[----:B------:R-:W-:Y:S01]  /*10a0*/  IMAD R213, R213, 0x40, R20 ;  /* 0x00000040d5d57824 */ /* 0x000fe200078e0214 */
[----:B------:R-:W-:-:S02]  /*10b0*/  LOP3.LUT R4, R9, 0xfffffff8, RZ, 0xc0, !PT ;  /* 0xfffffff809047812 */ /* 0x000fc400078ec0ff */
[----:B------:R0:W-:Y:S01]  /*10c0*/  STL [R1+0x38], R3 ;  /* 0x0000380301007387 */ /* 0x0001e20000100800 */
[----:B------:R-:W-:Y:S02]  /*10d0*/  LEA.HI R10, R10, R229, RZ, 0x5 ;  /* 0x000000e50a0a7211 */ /* 0x000fe400078f28ff */
[----:B------:R-:W-:Y:S02]  /*10e0*/  LOP3.LUT R220, R0, 0xfffffff8, RZ, 0xc0, !PT ;  /* 0xfffffff800dc7812 */ /* 0x000fe400078ec0ff */
[----:B------:R-:W-:Y:S02]  /*10f0*/  IADD3 R7, R7, -R4, RZ ;  /* 0x8000000407077210 */ /* 0x000fe40007ffe0ff */
[----:B------:R-:W-:Y:S02]  /*1100*/  SHF.R.S32.HI R10, RZ, 0x5, R10 ;  /* 0x00000005ff0a7819 */ /* 0x000fe4000001140a */
[----:B------:R-:W-:Y:S02]  /*1110*/  IADD3 R220, R21, -R220, RZ ;  /* 0x800000dc15dc7210 */ /* 0x000fe40007ffe0ff */
[----:B0-----:R-:W-:-:S02]  /*1120*/  SHF.R.S32.HI R3, RZ, 0x7, R2 ;  /* 0x00000007ff037819 */ /* 0x001fc40000011402 */
[----:B------:R-:W-:Y:S01]  /*1130*/  LEA.HI R5, R5, R198, RZ, 0x1 ;  /* 0x000000c605057211 */ /* 0x000fe200078f08ff */
[----:B------:R-:W-:Y:S01]  /*1140*/  IMAD.SHL.U32 R214, R220, 0x8, RZ ;  /* 0x00000008dcd67824 */ /* 0x000fe200078e00ff */
[----:B------:R-:W-:Y:S02]  /*1150*/  LEA.HI R2, R2, R3, RZ, 0x1 ;  /* 0x0000000302027211 */ /* 0x000fe400078f08ff */
[----:B------:R-:W-:Y:S01]  /*1160*/  LEA R7, R10, R7, 0x4 ;  /* 0x000000070a077211 */ /* 0x000fe200078e20ff */
[----:B------:R-:W-:Y:S01]  /*1170*/  VIADD R219, R214, 0x40 ;  /* 0x00000040d6db7836 */ /* 0x000fe20000000000 */
[----:B------:R-:W-:Y:S02]  /*1180*/  LOP3.LUT R2, R2, 0x3fffffe, RZ, 0xc0, !PT ;  /* 0x03fffffe02027812 */ /* 0x000fe400078ec0ff */
[----:B------:R-:W-:Y:S02]  /*1190*/  LOP3.LUT R5, R5, 0x3fffffe, RZ, 0xc0, !PT ;  /* 0x03fffffe05057812 */ /* 0x000fe400078ec0ff */
[----:B------:R-:W-:-:S02]  /*11a0*/  IADD3 R2, R3, -R2, RZ ;  /* 0x8000000203027210 */ /* 0x000fc40007ffe0ff */
[----:B------:R-:W-:Y:S01]  /*11b0*/  SHF.R.S32.HI R227, RZ, 0x3, R0 ;  /* 0x00000003ffe37819 */ /* 0x000fe20000011400 */
[----:B------:R-:W-:Y:S01]  /*11c0*/  IMAD.IADD R4, R198, 0x1, -R5 ;  /* 0x00000001c6047824 */ /* 0x000fe200078e0a05 */
[----:B------:R-:W-:Y:S01]  /*11d0*/  SHF.R.S32.HI R0, RZ, 0x1f, R201 ;  /* 0x0000001fff007819 */ /* 0x000fe200000114c9 */
[----:B------:R-:W-:Y:S01]  /*11e0*/  IMAD R7, R2, 0x40, R7 ;  /* 0x0000004002077824 */ /* 0x000fe200078e0207 */
[----:B------:R-:W-:Y:S01]  /*11f0*/  SHF.R.S32.HI R2, RZ, 0x1f, R214 ;  /* 0x0000001fff027819 */ /* 0x000fe200000114d6 */
[C---:B------:R-:W-:Y:S01]  /*1200*/  IMAD R4, R217.reuse, 0x8, R4 ;  /* 0x00000008d9047824 */ /* 0x040fe200078e0204 */
[----:B------:R-:W-:Y:S01]  /*1210*/  SHF.R.S32.HI R2, RZ, 0x1f, R200 ;  /* 0x0000001fff027819 */ /* 0x000fe200000114c8 */
[----:B------:R-:W-:Y:S01]  /*1220*/  IMAD R217, R217, 0x400, R6 ;  /* 0x00000400d9d97824 */ /* 0x000fe200078e0206 */
[----:B------:R-:W-:Y:S01]  /*1230*/  STL [R1+0x30], R7 ;  /* 0x0000300701007387 */ /* 0x000fe20000100800 */
[----:B------:R-:W-:Y:S01]  /*1240*/  LOP3.LUT R208, R208, 0x180, RZ, 0xc0, !PT ;  /* 0x00000180d0d07812 */ /* 0x000fe200078ec0ff */
[----:B------:R-:W-:Y:S01]  /*1250*/  IMAD.SHL.U32 R210, R4, 0x40, RZ ;  /* 0x0000004004d27824 */ /* 0x000fe200078e00ff */
[----:B------:R-:W-:Y:S01]  /*1260*/  SHF.R.S32.HI R3, RZ, 0x1f, R203 ;  /* 0x0000001fff037819 */ /* 0x000fe200000114cb */
[----:B------:R0:W-:Y:S01]  /*1270*/  STL [R1+0x18], R0 ;  /* 0x0000180001007387 */ /* 0x0001e20000100800 */
[----:B------:R-:W-:-:S02]  /*1280*/  LOP3.LUT R4, R208, 0x30, R173, 0xf8, !PT ;  /* 0x00000030d0047812 */ /* 0x000fc400078ef8ad */
[----:B------:R-:W-:Y:S01]  /*1290*/  SHF.R.U32.HI R209, RZ, 0x3, R208 ;  /* 0x00000003ffd17819 */ /* 0x000fe200000116d0 */
[----:B------:R1:W-:Y:S01]  /*12a0*/  STL [R1+0x14], R2 ;  /* 0x0000140201007387 */ /* 0x0003e20000100800 */
[----:B------:R-:W-:Y:S02]  /*12b0*/  LOP3.LUT P0, RZ, R8, 0x2, RZ, 0xc0, !PT ;  /* 0x0000000208ff7812 */ /* 0x000fe4000780c0ff */
[----:B------:R-:W-:Y:S01]  /*12c0*/  LOP3.LUT R8, R208, 0x30, R13, 0xf8, !PT ;  /* 0x00000030d0087812 */ /* 0x000fe200078ef80d */
[----:B------:R2:W-:Y:S01]  /*12d0*/  STL [R1+0x10], R3 ;  /* 0x0000100301007387 */ /* 0x0005e20000100800 */
[----:B------:R-:W-:Y:S02]  /*12e0*/  LOP3.LUT R15, R15, 0xffffe000, RZ, 0xc0, !PT ;  /* 0xffffe0000f0f7812 */ /* 0x000fe400078ec0ff */
[----:B0-----:R-:W-:Y:S02]  /*12f0*/  SHF.R.S32.HI R0, RZ, 0x1f, R202 ;  /* 0x0000001fff007819 */ /* 0x001fe400000114ca */
[----:B------:R-:W-:-:S02]  /*1300*/  LOP3.LUT R4, R4, R209, RZ, 0x3c, !PT ;  /* 0x000000d104047212 */ /* 0x000fc400078e3cff */
[----:B-1----:R-:W-:Y:S01]  /*1310*/  SHF.R.S32.HI R2, RZ, 0x1f, R204 ;  /* 0x0000001fff027819 */ /* 0x002fe200000114cc */
[----:B------:R0:W-:Y:S01]  /*1320*/  STL [R1+0xc], R0 ;  /* 0x00000c0001007387 */ /* 0x0001e20000100800 */
[----:B------:R-:W-:Y:S02]  /*1330*/  LOP3.LUT R17, R17, 0xffffe000, RZ, 0xc0, !PT ;  /* 0xffffe00011117812 */ /* 0x000fe400078ec0ff */
[----:B------:R-:W-:Y:S01]  /*1340*/  LOP3.LUT R8, R8, R209, RZ, 0x3c, !PT ;  /* 0x000000d108087212 */ /* 0x000fe200078e3cff */
[----:B------:R1:W-:Y:S01]  /*1350*/  STL [R1+0x8], R2 ;  /* 0x0000080201007387 */ /* 0x0003e20000100800 */
[----:B--2---:R-:W-:Y:S02]  /*1360*/  SHF.R.S32.HI R3, RZ, 0x1f, R219 ;  /* 0x0000001fff037819 */ /* 0x004fe400000114db */
[-C--:B------:R-:W-:Y:S02]  /*1370*/  IADD3 R15, R4, R210.reuse, R15 ;  /* 0x000000d2040f7210 */ /* 0x080fe40007ffe00f */
[----:B------:R-:W-:-:S02]  /*1380*/  IADD3 R5, R8, R210, R17 ;  /* 0x000000d208057210 */ /* 0x000fc40007ffe011 */
[C---:B0-----:R-:W-:Y:S02]  /*1390*/  LOP3.LUT R0, R208.reuse, 0x10, R16, 0xf8, !PT ;  /* 0x00000010d0007812 */ /* 0x041fe400078ef810 */
[----:B------:R-:W-:Y:S02]  /*13a0*/  SHF.R.S32.HI R14, RZ, 0x1, R14 ;  /* 0x00000001ff0e7819 */ /* 0x000fe4000001140e */
[----:B-1----:R-:W-:Y:S02]  /*13b0*/  LOP3.LUT R2, R208, 0x30, R16, 0xf8, !PT ;  /* 0x00000030d0027812 */ /* 0x002fe400078ef810 */
[-C--:B------:R-:W-:Y:S02]  /*13c0*/  LOP3.LUT R215, R0, R209.reuse, RZ, 0x3c, !PT ;  /* 0x000000d100d77212 */ /* 0x080fe400078e3cff */
[----:B------:R-:W-:Y:S01]  /*13d0*/  LOP3.LUT R3, R2, R209, RZ, 0x3c, !PT ;  /* 0x000000d102037212 */ /* 0x000fe200078e3cff */
[C---:B------:R-:W-:Y:S01]  /*13e0*/  IMAD.IADD R2, R18.reuse, 0x1, R15 ;  /* 0x0000000112027824 */ /* 0x040fe200078e020f */
[----:B------:R-:W-:Y:S01]  /*13f0*/  IADD3 R0, R18, R5, RZ ;  /* 0x0000000512007210 */ /* 0x000fe20007ffe0ff */
[----:B------:R-:W-:Y:S01]  /*1400*/  IMAD.IADD R215, R210, 0x1, R215 ;  /* 0x00000001d2d77824 */ /* 0x000fe200078e02d7 */
[----:B------:R-:W-:-:S02]  /*1410*/  IADD3 R3, R18, R210, R3 ;  /* 0x000000d212037210 */ /* 0x000fc40007ffe003 */
[----:B------:R-:W-:Y:S02]  /*1420*/  SEL R226, R226, 0xffffffe0, !P0 ;  /* 0xffffffe0e2e27807 */ /* 0x000fe40004000000 */
[----:B------:R-:W-:Y:S01]  /*1430*/  IADD3 R196, R16, 0xa0, RZ ;  /* 0x000000a010c47810 */ /* 0x000fe20007ffe0ff */
[----:B------:R-:W-:Y:S01]  /*1440*/  STL [R1+0x24], R3 ;  /* 0x0000240301007387 */ /* 0x000fe20000100800 */
[----:B------:R-:W-:Y:S01]  /*1450*/  SHF.L.U32 R14, R14, 0x7, RZ ;  /* 0x000000070e0e7819 */ /* 0x000fe200000006ff */
[----:B------:R-:W-:Y:S01]  /*1460*/  IMAD.IADD R216, R226, 0x1, R215 ;  /* 0x00000001e2d87824 */ /* 0x000fe200078e02d7 */
[----:B------:R-:W-:Y:S01]  /*1470*/  MOV R19, RZ ;  /* 0x000000ff00137202 */ /* 0x000fe20000000f00 */
[----:B------:R-:W-:Y:S01]  /*1480*/  STL [R1+0x20], R2 ;  /* 0x0000200201007387 */ /* 0x000fe20000100800 */
[----:B------:R-:W-:Y:S02]  /*1490*/  SHF.R.S32.HI R17, RZ, 0x1f, R16 ;  /* 0x0000001fff117819 */ /* 0x000fe40000011410 */
[----:B------:R-:W-:Y:S01]  /*14a0*/  SHF.R.S32.HI R197, RZ, 0x1f, R172 ;  /* 0x0000001fffc57819 */ /* 0x000fe200000114ac */
[----:B------:R0:W-:Y:S01]  /*14b0*/  STL [R1+0x1c], R0 ;  /* 0x00001c0001007387 */ /* 0x0001e20000100800 */
[----:B------:R-:W-:-:S02]  /*14c0*/  SHF.R.S32.HI R207, RZ, 0x1f, R175 ;  /* 0x0000001fffcf7819 */ /* 0x000fc400000114af */
[----:B------:R-:W-:Y:S02]  /*14d0*/  SHF.R.S32.HI R206, RZ, 0x1f, R196 ;  /* 0x0000001fffce7819 */ /* 0x000fe400000114c4 */
[----:B------:R-:W-:Y:S02]  /*14e0*/  LOP3.LUT R212, R14, 0x180, RZ, 0xc0, !PT ;  /* 0x000001800ed47812 */ /* 0x000fe400078ec0ff */
[----:B------:R-:W-:Y:S02]  /*14f0*/  SHF.R.S32.HI R173, RZ, 0x4, R173 ;  /* 0x00000004ffad7819 */ /* 0x000fe400000114ad */
[----:B------:R-:W-:Y:S01]  /*1500*/  SHF.R.S32.HI R174, RZ, 0x4, R13 ;  /* 0x00000004ffae7819 */ /* 0x000fe2000001140d */
[----:B0-----:R-:W-:Y:S01]  /*1510*/  IMAD R0, R11, 0x8, R7 ;  /* 0x000000080b007824 */ /* 0x001fe200078e0207 */
[----:B------:R-:W-:-:S04]  /*1520*/  IADD3 R226, R226, UR39, R215 ;  /* 0x00000027e2e27c10 */ /* 0x000fc8000fffe0d7 */
[----:B------:R0:W-:Y:S03]  /*1530*/  STL [R1+0x3c], R0 ;  /* 0x00003c0001007387 */ /* 0x0001e60000100800 */
.L_x_630:
[----:B0---4-:R-:W1:Y:S02]  /*1540*/  LDC.64 R2, c[0x0][0xc88] ;  /* 0x00032200ff027b82 */ /* 0x011e640000000a00 */
[----:B-1----:R-:W-:-:S05]  /*1550*/  IMAD.WIDE R2, R171, 0x4, R2 ;  /* 0x00000004ab027825 */ /* 0x002fca00078e0202 */
[----:B--2---:R1:W2:Y:S01]  /*1560*/  LDG.E R218, desc[UR50][R2.64] ;  /* 0x0000003202da7981 */ /* 0x0042a2000c1e1900 */
[----:B------:R-:W-:Y:S05]  /*1570*/  YIELD ;  /* 0x0000000000007946 */ /* 0x000fea0003800000 */
[----:B------:R-:W-:Y:S01]  /*1580*/  ULDC.64 UR4, c[0x0][0xa28] ;  /* 0x00028a0000047ab9 */ /* 0x000fe20000000a00 */
[----:B------:R-:W-:Y:S01]  /*1590*/  ULDC.64 UR8, c[0x0][0xa18] ;  /* 0x0002860000087ab9 */ /* 0x000fe20000000a00 */
[----:B------:R-:W-:Y:S01]  /*15a0*/  ISETP.NE.U32.AND P1, PT, RZ, UR4, PT ;  /* 0x00000004ff007c0c */ /* 0x000fe2000bf25070 */
[----:B------:R-:W-:Y:S01]  /*15b0*/  ULDC.64 UR6, c[0x0][0xa08] ;  /* 0x0002820000067ab9 */ /* 0x000fe20000000a00 */
[----:B-1----:R-:W-:Y:S01]  /*15c0*/  MOV R3, RZ ;  /* 0x000000ff00037202 */ /* 0x002fe20000000f00 */
[----:B------:R-:W-:Y:S01]  /*15d0*/  IMAD.MOV.U32 R27, RZ, RZ, RZ ;  /* 0x000000ffff1b7224 */ /* 0x000fe200078e00ff */
[----:B------:R-:W-:-:S02]  /*15e0*/  ISETP.NE.AND.EX P1, PT, RZ, UR5, PT, P1 ;  /* 0x00000005ff007c0c */ /* 0x000fc4000bf25310 */
[----:B------:R-:W-:-:S04]  /*15f0*/  ISETP.NE.U32.AND P0, PT, RZ, UR6, PT ;  /* 0x00000006ff007c0c */ /* 0x000fc8000bf05070 */
[----:B------:R-:W-:Y:S02]  /*1600*/  ISETP.NE.AND.EX P0, PT, RZ, UR7, PT, P0 ;  /* 0x00000007ff007c0c */ /* 0x000fe4000bf05300 */
[----:B--2---:R-:W-:Y:S01]  /*1610*/  SHF.R.S32.HI R224, RZ, 0x1f, R218 ;  /* 0x0000001fffe07819 */ /* 0x004fe200000114da */
[----:B------:R-:W-:-:S04]  /*1620*/  IMAD.SHL.U32 R222, R218, 0x4, RZ ;  /* 0x00000004dade7824 */ /* 0x000fc800078e00ff */
[C---:B---3--:R-:W-:Y:S02]  /*1630*/  @P1 LEA R4, P2, R218.reuse, UR4, 0x2 ;  /* 0x00000004da041c11 */ /* 0x048fe4000f8410ff */
[C-C-:B------:R-:W-:Y:S02]  /*1640*/  SHF.L.U64.HI R223, R218.reuse, 0x2, R224.reuse ;  /* 0x00000002dadf7819 */ /* 0x140fe400000102e0 */
[----:B------:R-:W-:Y:S02]  /*1650*/  @P1 LEA.HI.X R5, R218, UR5, R224, 0x2, P2 ;  /* 0x00000005da051c11 */ /* 0x000fe400090f14e0 */
[----:B------:R-:W-:Y:S01]  /*1660*/  ISETP.NE.U32.AND P2, PT, RZ, UR8, PT ;  /* 0x00000008ff007c0c */ /* 0x000fe2000bf45070 */
[----:B------:R-:W-:Y:S01]  /*1670*/  ULDC UR4, c[0x0][0x288] ;  /* 0x0000a20000047ab9 */ /* 0x000fe20000000800 */
[----:B------:R-:W-:Y:S01]  /*1680*/  IADD3 R8, P3, R222, UR6, RZ ;  /* 0x00000006de087c10 */ /* 0x000fe2000ff7e0ff */
[----:B------:R1:W5:Y:S01]  /*1690*/  @P1 LDG.E R3, desc[UR50][R4.64] ;  /* 0x0000003204031981 */ /* 0x000362000c1e1900 */
[----:B------:R-:W-:Y:S01]  /*16a0*/  ISETP.NE.AND.EX P2, PT, RZ, UR9, PT, P2 ;  /* 0x00000009ff007c0c */ /* 0x000fe2000bf45320 */
[----:B------:R-:W-:Y:S01]  /*16b0*/  IMAD.U32 R151, RZ, RZ, UR4 ;  /* 0x00000004ff977e24 */ /* 0x000fe2000f8e00ff */
[----:B------:R-:W-:Y:S01]  /*16c0*/  IADD3.X R9, R223, UR7, RZ, P3, !PT ;  /* 0x00000007df097c10 */ /* 0x000fe20009ffe4ff */
[----:B------:R-:W-:-:S04]  /*16d0*/  ULDC.64 UR4, c[0x0][0x418] ;  /* 0x0001060000047ab9 */ /* 0x000fc80000000a00 */
[----:B------:R1:W5:Y:S06]  /*16e0*/  @P0 LDG.E R27, desc[UR50][R8.64] ;  /* 0x00000032081b0981 */ /* 0x00036c000c1e1900 */
[----:B------:R-:W-:-:S04]  /*16f0*/  @P2 IADD3 R6, P1, R222, UR8, RZ ;  /* 0x00000008de062c10 */ /* 0x000fc8000ff3e0ff */
[----:B------:R-:W-:-:S05]  /*1700*/  @P2 IADD3.X R7, R223, UR9, RZ, P1, !PT ;  /* 0x00000009df072c10 */ /* 0x000fca0008ffe4ff */
[----:B------:R1:W5:Y:S01]  /*1710*/  @P2 LDG.E R151, desc[UR50][R6.64] ;  /* 0x0000003206972981 */ /* 0x000362000c1e1900 */
[----:B------:R-:W-:-:S03]  /*1720*/  UISETP.NE.U32.AND UP0, UPT, UR4, URZ, UPT ;  /* 0x0000003f0400728c */ /* 0x000fc6000bf05070 */
[----:B------:R-:W-:Y:S01]  /*1730*/  ULDC UR4, c[0x0][0x424] ;  /* 0x0001090000047ab9 */ /* 0x000fe20000000800 */
[----:B------:R-:W-:-:S03]  /*1740*/  UISETP.NE.AND.EX UP0, UPT, UR5, URZ, UPT, UP0 ;  /* 0x0000003f0500728c */ /* 0x000fc6000bf05300 */
[----:B------:R-:W-:Y:S01]  /*1750*/  ULDC UR5, c[0x0][0x2f0] ;  /* 0x0000bc0000057ab9 */ /* 0x000fe20000000800 */
[----:B------:R-:W-:-:S04]  /*1760*/  USEL UR4, UR4, 0x1, UP0 ;  /* 0x0000000104047887 */ /* 0x000fc80008000000 */
[----:B------:R-:W-:-:S03]  /*1770*/  UIMAD UR4, UR4, UR5, URZ ;  /* 0x00000005040472a4 */ /* 0x000fc6000f8e023f */
[----:B------:R-:W-:Y:S02]  /*1780*/  ULDC UR5, c[0x0][0x348] ;  /* 0x0000d20000057ab9 */ /* 0x000fe40000000800 */
[----:B------:R-:W-:Y:S02]  /*1790*/  IMAD.U32 R2, RZ, RZ, UR5 ;  /* 0x00000005ff027e24 */ /* 0x000fe4000f8e00ff */
[----:B------:R-:W-:Y:S01]  /*17a0*/  IMAD.U32 R26, RZ, RZ, UR4 ;  /* 0x00000004ff1a7e24 */ /* 0x000fe2000f8e00ff */
[----:B------:R-:W-:Y:S01]  /*17b0*/  MOV R24, R218 ;  /* 0x000000da00187202 */ /* 0x000fe20000000f00 */
[----:B-1----:R-:W-:Y:S06]  /*17c0*/  @P2 BRA `(.L_x_432) ;  /* 0x0000000000242947 */ /* 0x002fec0003800000 */
[----:B------:R-:W-:Y:S02]  /*17d0*/  ULDC.64 UR4, c[0x0][0xa00] ;  /* 0x0002800000047ab9 */ /* 0x000fe40000000a00 */
[----:B------:R-:W-:-:S04]  /*17e0*/  ISETP.NE.U32.AND P1, PT, RZ, UR4, PT ;  /* 0x00000004ff007c0c */ /* 0x000fc8000bf25070 */
[----:B------:R-:W-:-:S13]  /*17f0*/  ISETP.NE.AND.EX P1, PT, RZ, UR5, PT, P1 ;  /* 0x00000005ff007c0c */ /* 0x000fda000bf25310 */
[----:B------:R-:W-:Y:S05]  /*1800*/  @!P1 BRA `(.L_x_432) ;  /* 0x0000000000149947 */ /* 0x000fea0003800000 */
[----:B------:R-:W1:Y:S02]  /*1810*/  LDC.64 R4, c[0x0][0xa00] ;  /* 0x00028000ff047b82 */ /* 0x000e640000000a00 */
[----:B-1----:R-:W-:-:S05]  /*1820*/  IMAD.WIDE R4, R24, 0x4, R4 ;  /* 0x0000000418047825 */ /* 0x002fca00078e0204 */
[----:B-----5:R-:W2:Y:S04]  /*1830*/  LDG.E R151, desc[UR50][R4.64] ;  /* 0x0000003204977981 */ /* 0x020ea8000c1e1900 */
[----:B0-----:R-:W2:Y:S02]  /*1840*/  LDG.E R0, desc[UR50][R4.64+0x4] ;  /* 0x0000043204007981 */ /* 0x001ea4000c1e1900 */
[----:B--2---:R-:W-:-:S07]  /*1850*/  IMAD.IADD R151, R0, 0x1, -R151 ;  /* 0x0000000100977824 */ /* 0x004fce00078e0a97 */
.L_x_432:
[----:B------:R-:W-:Y:S01]  /*1860*/  ULDC.64 UR4, c[0x0][0xa20] ;  /* 0x0002880000047ab9 */ /* 0x000fe20000000a00 */
[----:B------:R-:W-:Y:S01]  /*1870*/  IMAD.MOV.U32 R225, RZ, RZ, R169 ;  /* 0x000000ffffe17224 */ /* 0x000fe200078e00a9 */
[----:B------:R-:W-:Y:S02]  /*1880*/  ISETP.NE.U32.AND P1, PT, RZ, UR4, PT ;  /* 0x00000004ff007c0c */ /* 0x000fe4000bf25070 */
[----:B------:R-:W-:Y:S02]  /*1890*/  MOV R221, R170 ;  /* 0x000000aa00dd7202 */ /* 0x000fe40000000f00 */
[----:B------:R-:W-:-:S13]  /*18a0*/  ISETP.NE.AND.EX P1, PT, RZ, UR5, PT, P1 ;  /* 0x00000005ff007c0c */ /* 0x000fda000bf25310 */
[----:B------:R-:W-:Y:S05]  /*18b0*/  @!P1 BRA `(.L_x_433) ;  /* 0x0000000000109947 */ /* 0x000fea0003800000 */
[----:B------:R-:W-:-:S04]  /*18c0*/  IADD3 R4, P0, R222, UR4, RZ ;  /* 0x00000004de047c10 */ /* 0x000fc8000ff1e0ff */
[----:B------:R-:W-:-:S05]  /*18d0*/  IADD3.X R5, R223, UR5, RZ, P0, !PT ;  /* 0x00000005df057c10 */ /* 0x000fca00087fe4ff */
[----:B------:R1:W5:Y:S01]  /*18e0*/  LDG.E R26, desc[UR50][R4.64] ;  /* 0x00000032041a7981 */ /* 0x000362000c1e1900 */
[----:B------:R-:W-:Y:S05]  /*18f0*/  BRA `(.L_x_434) ;  /* 0x0000000000107947 */ /* 0x000fea0003800000 */
.L_x_433:
[----:B------:R-:W-:Y:S05]  /*1900*/  @!P0 BRA `(.L_x_434) ;  /* 0x00000000000c8947 */ /* 0x000fea0003800000 */
[----:B------:R-:W2:Y:S04]  /*1910*/  LDG.E R5, desc[UR50][R8.64] ;  /* 0x0000003208057981 */ /* 0x000ea8000c1e1900 */
[----:B------:R-:W2:Y:S02]  /*1920*/  LDG.E R26, desc[UR50][R8.64+0x4] ;  /* 0x00000432081a7981 */ /* 0x000ea4000c1e1900 */
[----:B--2---:R-:W-:-:S07]  /*1930*/  IMAD.IADD R26, R26, 0x1, -R5 ;  /* 0x000000011a1a7824 */ /* 0x004fce00078e0a05 */
.L_x_434:
[----:B------:R-:W-:Y:S02]  /*1940*/  ULDC.64 UR4, c[0x0][0xa10] ;  /* 0x0002840000047ab9 */ /* 0x000fe40000000a00 */
[----:B------:R-:W-:-:S04]  /*1950*/  ISETP.NE.U32.AND P0, PT, RZ, UR4, PT ;  /* 0x00000004ff007c0c */ /* 0x000fc8000bf05070 */
[----:B------:R-:W-:Y:S01]  /*1960*/  ISETP.NE.AND.EX P0, PT, RZ, UR5, PT, P0 ;  /* 0x00000005ff007c0c */ /* 0x000fe2000bf05300 */
[----:B-----5:R-:W-:Y:S01]  /*1970*/  IMAD.IADD R11, R26, 0x1, -R3 ;  /* 0x000000011a0b7824 */ /* 0x020fe200078e0a03 */
[----:B------:R-:W-:-:S11]  /*1980*/  ULDC.64 UR4, c[0x0][0xa30] ;  /* 0x00028c0000047ab9 */ /* 0x000fd60000000a00 */
[----:B-1----:R-:W1:Y:S02]  /*1990*/  @P0 LDC.64 R4, c[0x0][0xa10] ;  /* 0x00028400ff040b82 */ /* 0x002e640000000a00 */
[----:B-1----:R-:W-:-:S05]  /*19a0*/  @P0 IMAD.WIDE R4, R24, 0x4, R4 ;  /* 0x0000000418040825 */ /* 0x002fca00078e0204 */
[----:B0-----:R-:W2:Y:S04]  /*19b0*/  @P0 LDG.E R0, desc[UR50][R4.64] ;  /* 0x0000003204000981 */ /* 0x001ea8000c1e1900 */
[----:B------:R-:W2:Y:S01]  /*19c0*/  @P0 LDG.E R9, desc[UR50][R4.64+0x4] ;  /* 0x0000043204090981 */ /* 0x000ea2000c1e1900 */
[----:B------:R-:W-:Y:S01]  /*19d0*/  IMAD.MOV R122, RZ, RZ, -R11 ;  /* 0x000000ffff7a7224 */ /* 0x000fe200078e0a0b */
[----:B------:R-:W-:Y:S01]  /*19e0*/  ISETP.NE.U32.AND P1, PT, RZ, UR4, PT ;  /* 0x00000004ff007c0c */ /* 0x000fe2000bf25070 */
[----:B------:R-:W-:-:S03]  /*19f0*/  IMAD.MOV.U32 R136, RZ, RZ, R26 ;  /* 0x000000ffff887224 */ /* 0x000fc600078e001a */
[----:B------:R-:W-:Y:S02]  /*1a00*/  VIMNMX R122, RZ, R122, !PT ;  /* 0x0000007aff7a7248 */ /* 0x000fe40007fe0100 */
[----:B------:R-:W-:-:S13]  /*1a10*/  ISETP.NE.AND.EX P1, PT, RZ, UR5, PT, P1 ;  /* 0x00000005ff007c0c */ /* 0x000fda000bf25310 */
[----:B------:R-:W-:-:S04]  /*1a20*/  @P1 IADD3 R6, P2, R222, UR4, RZ ;  /* 0x00000004de061c10 */ /* 0x000fc8000ff5e0ff */
[----:B------:R-:W-:-:S05]  /*1a30*/  @P1 IADD3.X R7, R223, UR5, RZ, P2, !PT ;  /* 0x00000005df071c10 */ /* 0x000fca00097fe4ff */
[----:B------:R0:W5:Y:S01]  /*1a40*/  @P1 LDG.E R136, desc[UR50][R6.64] ;  /* 0x0000003206881981 */ /* 0x000162000c1e1900 */
[----:B--2---:R-:W-:-:S05]  /*1a50*/  @P0 IADD3 R2, -R0, R9, RZ ;  /* 0x0000000900020210 */ /* 0x004fca0007ffe1ff */
[----:B------:R-:W-:-:S04]  /*1a60*/  IMAD.IADD R152, R11, 0x1, R2 ;  /* 0x000000010b987824 */ /* 0x000fc800078e0202 */
[----:B------:R-:W-:-:S04]  /*1a70*/  VIADD R0, R152, 0x9f ;  /* 0x0000009f98007836 */ /* 0x000fc80000000000 */
[----:B------:R-:W-:-:S05]  /*1a80*/  IMAD.HI R0, R0, 0x66666667, RZ ;  /* 0x6666666700007827 */ /* 0x000fca00078e02ff */
[----:B------:R-:W-:-:S04]  /*1a90*/  SHF.R.U32.HI R3, RZ, 0x1f, R0 ;  /* 0x0000001fff037819 */ /* 0x000fc80000011600 */
[----:B------:R-:W-:-:S05]  /*1aa0*/  LEA.HI.SX32 R154, R0, R3, 0x1a ;  /* 0x00000003009a7211 */ /* 0x000fca00078fd2ff */
[----:B------:R-:W-:-:S05]  /*1ab0*/  IMAD R3, R154, 0xa0, -R11 ;  /* 0x000000a09a037824 */ /* 0x000fca00078e0a0b */
[----:B------:R-:W-:-:S04]  /*1ac0*/  VIMNMX R3, R3, R2, PT ;  /* 0x0000000203037248 */ /* 0x000fc80003fe0100 */
[----:B------:R-:W-:Y:S01]  /*1ad0*/  ISETP.GT.AND P0, PT, R3, R122, PT ;  /* 0x0000007a0300720c */ /* 0x000fe20003f04270 */
[----:B------:R-:W-:-:S05]  /*1ae0*/  IMAD.WIDE.U32 R122, R122, -0x33333333, RZ ;  /* 0xcccccccd7a7a7825 */ /* 0x000fca00078e00ff */
[----:B------:R-:W-:-:S05]  /*1af0*/  SHF.R.U32.HI R122, RZ, 0x7, R123 ;  /* 0x00000007ff7a7819 */ /* 0x000fca000001167b */
[----:B------:R-:W-:Y:S02]  /*1b00*/  IMAD.MOV.U32 R25, RZ, RZ, R122 ;  /* 0x000000ffff197224 */ /* 0x000fe400078e007a */
[----:B------:R-:W-:-:S05]  /*1b10*/  @P0 IADD3 R0, R3, 0x9f, RZ ;  /* 0x0000009f03000810 */ /* 0x000fca0007ffe0ff */
[----:B------:R-:W-:-:S05]  /*1b20*/  @P0 IMAD.HI R0, R0, 0x66666667, RZ ;  /* 0x6666666700000827 */ /* 0x000fca00078e02ff */
[----:B------:R-:W-:-:S04]  /*1b30*/  @P0 SHF.R.U32.HI R3, RZ, 0x1f, R0 ;  /* 0x0000001fff030819 */ /* 0x000fc80000011600 */
[----:B------:R-:W-:Y:S02]  /*1b40*/  @P0 LEA.HI.SX32 R25, R0, R3, 0x1a ;  /* 0x0000000300190211 */ /* 0x000fe400078fd2ff */
[----:B------:R-:W-:Y:S02]  /*1b50*/  PLOP3.LUT P0, PT, PT, PT, PT, 0x80, 0x0 ;  /* 0x000000000000781c */ /* 0x000fe40003f0f070 */
[----:B------:R-:W-:-:S13]  /*1b60*/  ISETP.GT.AND P1, PT, R25, R122, PT ;  /* 0x0000007a1900720c */ /* 0x000fda0003f24270 */
[----:B0-----:R-:W-:Y:S05]  /*1b70*/  @!P1 BRA `(.L_x_435) ;  /* 0x000000e400549947 */ /* 0x001fea0003800000 */
[----:B------:R-:W-:Y:S01]  /*1b80*/  VIADD R0, R18, 0x1a400 ;  /* 0x0001a40012007836 */ /* 0x000fe20000000000 */
[----:B------:R-:W-:Y:S04]  /*1b90*/  BSSY B6, `(.L_x_436) ;  /* 0x0000013000067945 */ /* 0x000fe80003800000 */
[----:B------:R-:W-:-:S13]  /*1ba0*/  LOP3.LUT P0, RZ, R0, 0x1bf, RZ, 0xc0, !PT ;  /* 0x000001bf00ff7812 */ /* 0x000fda000780c0ff */
[----:B------:R-:W-:Y:S05]  /*1bb0*/  @!P0 BRA `(.L_x_437) ;  /* 0x0000000000408947 */ /* 0x000fea0003800000 */
[----:B------:R-:W-:Y:S01]  /*1bc0*/  MOV R0, 0x0 ;  /* 0x0000000000007802 */ /* 0x000fe20000000f00 */
[----:B------:R-:W-:Y:S01]  /*1bd0*/  ULDC.64 UR4, c[0x4][0xc8] ;  /* 0x0100320000047ab9 */ /* 0x000fe20000000a00 */
[----:B------:R-:W-:Y:S01]  /*1be0*/  ULDC.64 UR6, c[0x4][0x30] ;  /* 0x01000c0000067ab9 */ /* 0x000fe20000000a00 */
[----:B------:R-:W-:Y:S01]  /*1bf0*/  IMAD.U32 R4, RZ, RZ, UR4 ;  /* 0x00000004ff047e24 */ /* 0x000fe2000f8e00ff */
[----:B------:R0:W1:Y:S01]  /*1c00*/  LDC.64 R14, c[0x4][R0] ;  /* 0x01000000000e7b82 */ /* 0x0000620000000a00 */
[----:B------:R-:W-:Y:S01]  /*1c10*/  MOV R5, UR5 ;  /* 0x0000000500057c02 */ /* 0x000fe20008000f00 */
        /* <DEDUP_REMOVED lines=9> */
[----:B-1---5:R-:W-:Y:S05]  /*1cb0*/  CALL.ABS.NOINC R14 ;  /* 0x000000000e007343 */ /* 0x022fea0003c00000 */
.L_x_437:
[----:B------:R-:W-:Y:S05]  /*1cc0*/  BSYNC B6 ;  /* 0x0000000000067941 */ /* 0x000fea0003800000 */
.L_x_436:
[----:B------:R-:W-:Y:S01]  /*1cd0*/  IADD3 R0, R18, 0xa400, RZ ;  /* 0x0000a40012007810 */ /* 0x000fe20007ffe0ff */
[----:B------:R-:W-:Y:S03]  /*1ce0*/  BSSY B6, `(.L_x_438) ;  /* 0x0000013000067945 */ /* 0x000fe60003800000 */
[----:B------:R-:W-:-:S13]  /*1cf0*/  LOP3.LUT P0, RZ, R0, 0x3ff, RZ, 0xc0, !PT ;  /* 0x000003ff00ff7812 */ /* 0x000fda000780c0ff */
[----:B------:R-:W-:Y:S05]  /*1d00*/  @!P0 BRA `(.L_x_439) ;  /* 0x0000000000408947 */ /* 0x000fea0003800000 */
        /* <DEDUP_REMOVED lines=9> */
[----:B------:R-:W-:Y:S01]  /*1da0*/  IMAD.U32 R10, RZ, RZ, UR4 ;  /* 0x00000004ff0a7e24 */ /* 0x000fe2000f8e00ff */
[----:B------:R-:W-:Y:S01]  /*1db0*/  MOV R12, 0x1 ;  /* 0x00000001000c7802 */ /* 0x000fe20000000f00 */
[----:B------:R-:W-:-:S02]  /*1dc0*/  IMAD.U32 R11, RZ, RZ, UR5 ;  /* 0x00000005ff0b7e24 */ /* 0x000fc4000f8e00ff */
[----:B------:R-:W-:Y:S02]  /*1dd0*/  IMAD.MOV.U32 R8, RZ, RZ, 0x70 ;  /* 0x00000070ff087424 */ /* 0x000fe400078e00ff */
[----:B0-----:R-:W-:-:S07]  /*1de0*/  IMAD.MOV.U32 R13, RZ, RZ, RZ ;  /* 0x000000ffff0d7224 */ /* 0x001fce00078e00ff */
[----:B------:R-:W-:-:S07]  /*1df0*/  LEPC R20, `(.L_x_439) ;  /* 0x000000001014794e */ /* 0x000fce0000000000 */
[----:B-1---5:R-:W-:Y:S05]  /*1e00*/  CALL.ABS.NOINC R14 ;  /* 0x000000000e007343 */ /* 0x022fea0003c00000 */
.L_x_439:
[----:B------:R-:W-:Y:S05]  /*1e10*/  BSYNC B6 ;  /* 0x0000000000067941 */ /* 0x000fea0003800000 */
.L_x_438:
[----:B------:R-:W2:Y:S01]  /*1e20*/  LDL.LU R10, [R1] ;  /* 0x00000000010a7983 */ /* 0x000ea20000300800 */
[----:B------:R-:W-:Y:S01]  /*1e30*/  ULDC.64 UR4, c[0x0][0x9f8] ;  /* 0x00027e0000047ab9 */ /* 0x000fe20000000a00 */
[----:B------:R-:W0:Y:S01]  /*1e40*/  S2R R20, SR_TID.X ;  /* 0x0000000000147919 */ /* 0x000e220000002100 */
[----:B------:R-:W-:Y:S01]  /*1e50*/  ISETP.NE.U32.AND P0, PT, RZ, UR4, PT ;  /* 0x00000004ff007c0c */ /* 0x000fe2000bf05070 */
[C---:B------:R-:W-:Y:S01]  /*1e60*/  VIADD R0, R16.reuse, 0x20 ;  /* 0x0000002010007836 */ /* 0x040fe20000000000 */
[----:B------:R-:W1:Y:S01]  /*1e70*/  LDC R121, c[0x0][0x3f4] ;  /* 0x0000fd00ff797b82 */ /* 0x000e620000000800 */
[----:B------:R-:W3:Y:S01]  /*1e80*/  LDL R12, [R1+0x34] ;  /* 0x00003400010c7983 */ /* 0x000ee20000100800 */
[----:B------:R-:W-:Y:S01]  /*1e90*/  ISETP.NE.AND.EX P0, PT, RZ, UR5, PT, P0 ;  /* 0x00000005ff007c0c */ /* 0x000fe2000bf05300 */
[----:B------:R-:W-:-:S05]  /*1ea0*/  VIADD R3, R16, 0x40 ;  /* 0x0000004010037836 */ /* 0x000fca0000000000 */
[----:B------:R-:W4:Y:S07]  /*1eb0*/  LDC.64 R100, c[0x0][0x3f8] ;  /* 0x0000fe00ff647b82 */ /* 0x000f2e0000000a00 */
[----:B------:R-:W-:Y:S01]  /*1ec0*/  @P0 IADD3 R4, P1, R222, UR4, RZ ;  /* 0x00000004de040c10 */ /* 0x000fe2000ff3e0ff */
[----:B------:R-:W-:Y:S01]  /*1ed0*/  ULDC UR4, c[0x0][0x320] ;  /* 0x0000c80000047ab9 */ /* 0x000fe20000000800 */
[----:B------:R-:W4:Y:S02]  /*1ee0*/  LDC.64 R94, c[0x0][0x408] ;  /* 0x00010200ff5e7b82 */ /* 0x000f240000000a00 */
[----:B------:R-:W-:-:S05]  /*1ef0*/  @P0 IADD3.X R5, R223, UR5, RZ, P1, !PT ;  /* 0x00000005df050c10 */ /* 0x000fca0008ffe4ff */
[----:B------:R1:W3:Y:S01]  /*1f00*/  @P0 LDG.E R24, desc[UR50][R4.64] ;  /* 0x0000003204180981 */ /* 0x0002e2000c1e1900 */
[----:B0-----:R-:W-:-:S04]  /*1f10*/  SHF.R.U32.HI R20, RZ, 0x7, R20 ;  /* 0x00000007ff147819 */ /* 0x001fc80000011614 */
[----:B------:R-:W-:Y:S02]  /*1f20*/  ISETP.NE.AND P6, PT, R20, 0x1, PT ;  /* 0x000000011400780c */ /* 0x000fe40003fc5270 */
[----:B------:R-:W-:Y:S02]  /*1f30*/  ISETP.GE.AND P2, PT, R16, UR4, PT ;  /* 0x0000000410007c0c */ /* 0x000fe4000bf46270 */
[----:B------:R-:W-:Y:S02]  /*1f40*/  ISETP.GE.AND P3, PT, R0, UR4, PT ;  /* 0x0000000400007c0c */ /* 0x000fe4000bf66270 */
[----:B------:R-:W-:Y:S02]  /*1f50*/  ISETP.GE.AND P0, PT, R3, UR4, PT ;  /* 0x0000000403007c0c */ /* 0x000fe4000bf06270 */
[----:B------:R-:W-:-:S05]  /*1f60*/  ISETP.GE.AND P1, PT, R172, UR4, PT ;  /* 0x00000004ac007c0c */ /* 0x000fca000bf26270 */
[----:B------:R-:W-:Y:S05]  /*1f70*/  @!P6 WARPSYNC.ALL ;  /* 0x000000000000e948 */ /* 0x000fea0003800000 */
[----:B------:R-:W-:Y:S02]  /*1f80*/  ULDC UR4, c[0x0][0x2f4] ;  /* 0x0000bd0000047ab9 */ /* 0x000fe40000000800 */
[----:B------:R-:W-:Y:S02]  /*1f90*/  ISETP.GE.AND P5, PT, R0, UR4, PT ;  /* 0x0000000400007c0c */ /* 0x000fe4000bfa6270 */
[----:B------:R-:W-:Y:S02]  /*1fa0*/  ISETP.GE.AND P4, PT, R16, UR4, PT ;  /* 0x0000000410007c0c */ /* 0x000fe4000bf86270 */
[----:B-1----:R-:W-:-:S02]  /*1fb0*/  SEL R5, RZ, 0xffffffff, P5 ;  /* 0xffffffffff057807 */ /* 0x002fc40002800000 */
[----:B------:R-:W-:Y:S02]  /*1fc0*/  SEL R4, RZ, 0x1, P4 ;  /* 0x00000001ff047807 */ /* 0x000fe40002000000 */
[----:B------:R-:W-:-:S04]  /*1fd0*/  SHF.L.U32 R5, R5, 0x1, RZ ;  /* 0x0000000105057819 */ /* 0x000fc800000006ff */
[----:B------:R-:W-:Y:S02]  /*1fe0*/  LOP3.LUT R6, R5, 0x2, R4, 0xe2, !PT ;  /* 0x0000000205067812 */ /* 0x000fe400078ee204 */
[----:B------:R-:W-:Y:S02]  /*1ff0*/  SEL R5, RZ, 0xffffffff, P3 ;  /* 0xffffffffff057807 */ /* 0x000fe40001800000 */
[----:B------:R-:W-:Y:S02]  /*2000*/  ISETP.GE.AND P3, PT, R3, UR4, PT ;  /* 0x0000000403007c0c */ /* 0x000fe4000bf66270 */
[----:B------:R-:W-:Y:S01]  /*2010*/  ISETP.GE.AND P4, PT, R172, UR4, PT ;  /* 0x00000004ac007c0c */ /* 0x000fe2000bf86270 */
[----:B------:R-:W-:Y:S01]  /*2020*/  IMAD.SHL.U32 R9, R5, 0x2, RZ ;  /* 0x0000000205097824 */ /* 0x000fe200078e00ff */
[----:B------:R-:W-:Y:S02]  /*2030*/  SHF.R.S32.HI R11, RZ, 0x1f, R198 ;  /* 0x0000001fff0b7819 */ /* 0x000fe400000114c6 */
[----:B------:R-:W-:-:S02]  /*2040*/  SEL R5, RZ, 0x4, P3 ;  /* 0x00000004ff057807 */ /* 0x000fc40001800000 */
[----:B------:R-:W-:Y:S02]  /*2050*/  SEL R7, RZ, 0x8, P4 ;  /* 0x00000008ff077807 */ /* 0x000fe40002000000 */
[----:B------:R-:W-:Y:S02]  /*2060*/  SEL R4, RZ, 0x1, P2 ;  /* 0x00000001ff047807 */ /* 0x000fe40001000000 */
[----:B------:R-:W-:Y:S01]  /*2070*/  ISETP.GE.AND P5, PT, R3, R121, PT ;  /* 0x000000790300720c */ /* 0x000fe20003fa6270 */
[----:B----4-:R-:W-:Y:S01]  /*2080*/  IMAD R8, R11, R100, RZ ;  /* 0x000000640b087224 */ /* 0x010fe200078e02ff */
[----:B------:R-:W-:Y:S02]  /*2090*/  LOP3.LUT R7, R7, R6, R5, 0xfe, !PT ;  /* 0x0000000607077212 */ /* 0x000fe400078efe05 */
[----:B------:R-:W-:Y:S02]  /*20a0*/  LOP3.LUT R4, R9, 0x2, R4, 0xe2, !PT ;  /* 0x0000000209047812 */ /* 0x000fe400078ee204 */
[----:B------:R-:W-:-:S02]  /*20b0*/  ISETP.GE.AND P2, PT, R175, UR4, PT ;  /* 0x00000004af007c0c */ /* 0x000fc4000bf46270 */
[----:B------:R-:W-:Y:S02]  /*20c0*/  SEL R5, RZ, 0x4, P0 ;  /* 0x00000004ff057807 */ /* 0x000fe40000000000 */
[----:B------:R-:W-:Y:S02]  /*20d0*/  SEL R6, RZ, 0x8, P1 ;  /* 0x00000008ff067807 */ /* 0x000fe40000800000 */
[----:B------:R-:W-:Y:S01]  /*20e0*/  ISETP.GE.AND P0, PT, R16, R121, PT ;  /* 0x000000791000720c */ /* 0x000fe20003f06270 */
[----:B------:R-:W-:Y:S01]  /*20f0*/  IMAD R13, R198, R101, R8 ;  /* 0x00000065c60d7224 */ /* 0x000fe200078e0208 */
[----:B------:R-:W-:Y:S02]  /*2100*/  SEL R8, RZ, 0x10, P2 ;  /* 0x00000010ff087807 */ /* 0x000fe40001000000 */
[----:B------:R-:W-:Y:S02]  /*2110*/  LOP3.LUT R9, R6, R4, R5, 0xfe, !PT ;  /* 0x0000000406097212 */ /* 0x000fe400078efe05 */
[----:B------:R-:W-:-:S02]  /*2120*/  ISETP.GE.AND P3, PT, R0, R121, PT ;  /* 0x000000790000720c */ /* 0x000fc40003f66270 */
[----:B------:R-:W-:Y:S02]  /*2130*/  SEL R5, R121, RZ, P0 ;  /* 0x000000ff79057207 */ /* 0x000fe40000000000 */
[----:B------:R-:W-:Y:S02]  /*2140*/  LOP3.LUT R28, R7, R8, RZ, 0xfc, !PT ;  /* 0x00000008071c7212 */ /* 0x000fe400078efcff */
[----:B------:R-:W-:Y:S01]  /*2150*/  SEL R7, R121, RZ, P3 ;  /* 0x000000ff79077207 */ /* 0x000fe20001800000 */
[----:B------:R-:W-:Y:S01]  /*2160*/  IMAD.IADD R5, R16, 0x1, R5 ;  /* 0x0000000110057824 */ /* 0x000fe200078e0205 */
[--C-:B------:R-:W-:Y:S01]  /*2170*/  SHF.R.S32.HI R23, RZ, 0x1f, R22.reuse ;  /* 0x0000001fff177819 */ /* 0x100fe20000011416 */
[-C--:B------:R-:W-:Y:S01]  /*2180*/  IMAD R11, R11, R94.reuse, RZ ;  /* 0x0000005e0b0b7224 */ /* 0x080fe200078e02ff */
[----:B------:R-:W-:Y:S02]  /*2190*/  SEL R6, R121, RZ, P5 ;  /* 0x000000ff79067207 */ /* 0x000fe40002800000 */
[----:B------:R-:W-:Y:S01]  /*21a0*/  IADD3 R7, R0, R7, RZ ;  /* 0x0000000700077210 */ /* 0x000fe20007ffe0ff */
[----:B------:R-:W-:Y:S01]  /*21b0*/  IMAD.WIDE.U32 R98, R198, R94, R22 ;  /* 0x0000005ec6627225 */ /* 0x000fe200078e0016 */
[----:B------:R-:W-:-:S03]  /*21c0*/  SHF.R.S32.HI R4, RZ, 0x1f, R5 ;  /* 0x0000001fff047819 */ /* 0x000fc60000011405 */
[C---:B------:R-:W-:Y:S02]  /*21d0*/  IMAD R11, R198.reuse, R95, R11 ;  /* 0x0000005fc60b7224 */ /* 0x040fe400078e020b */
[----:B------:R-:W-:Y:S01]  /*21e0*/  IMAD.WIDE.U32 R96, R198, R94, R16 ;  /* 0x0000005ec6607225 */ /* 0x000fe200078e0010 */
[CC--:B------:R-:W-:Y:S02]  /*21f0*/  LEA.HI R21, R4.reuse, R5.reuse, RZ, 0x4 ;  /* 0x0000000504157211 */ /* 0x0c0fe400078f20ff */
[----:B------:R-:W-:Y:S01]  /*2200*/  LEA.HI R5, R4, R5, RZ, 0x6 ;  /* 0x0000000504057211 */ /* 0x000fe200078f30ff */
[----:B------:R-:W-:Y:S02]  /*2210*/  IMAD.IADD R99, R99, 0x1, R11 ;  /* 0x0000000163637824 */ /* 0x000fe400078e020b */
[----:B------:R-:W-:Y:S01]  /*2220*/  IMAD.IADD R97, R11, 0x1, R97 ;  /* 0x000000010b617824 */ /* 0x000fe200078e0261 */
[----:B------:R-:W-:Y:S01]  /*2230*/  SHF.R.S32.HI R5, RZ, 0x6, R5 ;  /* 0x00000006ff057819 */ /* 0x000fe20000011405 */
[----:B------:R-:W-:-:S04]  /*2240*/  IMAD.WIDE.U32 R102, R198, R100, R16 ;  /* 0x00000064c6667225 */ /* 0x000fc800078e0010 */
[----:B------:R-:W-:Y:S01]  /*2250*/  IMAD.WIDE.U32 R104, R198, R100, R22 ;  /* 0x00000064c6687225 */ /* 0x000fe200078e0016 */
[----:B------:R-:W-:-:S03]  /*2260*/  IADD3 R103, R13, R103, RZ ;  /* 0x000000670d677210 */ /* 0x000fc60007ffe0ff */
[C---:B------:R-:W-:Y:S02]  /*2270*/  IMAD R135, R5.reuse, 0x2800, R210 ;  /* 0x0000280005877824 */ /* 0x040fe400078e02d2 */
[----:B------:R-:W-:Y:S01]  /*2280*/  IMAD R133, R5, 0x2800, R213 ;  /* 0x0000280005857824 */ /* 0x000fe200078e02d5 */
[----:B------:R-:W-:Y:S01]  /*2290*/  SHF.R.U32.HI R4, RZ, 0x3, R212 ;  /* 0x00000003ff047819 */ /* 0x000fe200000116d4 */
[----:B------:R-:W-:Y:S01]  /*22a0*/  IMAD.IADD R105, R105, 0x1, R13 ;  /* 0x0000000169697824 */ /* 0x000fe200078e020d */
[----:B------:R-:W-:Y:S01]  /*22b0*/  LOP3.LUT R13, R212, 0x30, R21, 0xf8, !PT ;  /* 0x00000030d40d7812 */ /* 0x000fe200078ef815 */
[----:B------:R-:W-:Y:S02]  /*22c0*/  IMAD.IADD R126, R27, 0x1, R26 ;  /* 0x000000011b7e7824 */ /* 0x000fe400078e021a */
[----:B------:R-:W-:Y:S02]  /*22d0*/  IMAD.MOV.U32 R123, RZ, RZ, 0x20 ;  /* 0x00000020ff7b7424 */ /* 0x000fe400078e00ff */
[----:B------:R-:W-:Y:S01]  /*22e0*/  IMAD.MOV.U32 R124, RZ, RZ, 0x40 ;  /* 0x00000040ff7c7424 */ /* 0x000fe200078e00ff */
[C---:B------:R-:W-:Y:S01]  /*22f0*/  SHF.L.U64.HI R109, R94.reuse, 0x7, R95 ;  /* 0x000000075e6d7819 */ /* 0x040fe2000001025f */
[----:B------:R-:W-:Y:S01]  /*2300*/  IMAD.SHL.U32 R110, R94, 0x80, RZ ;  /* 0x000000805e6e7824 */ /* 0x000fe200078e00ff */
[----:B------:R-:W-:Y:S01]  /*2310*/  SHF.L.U64.HI R107, R100, 0x7, R101 ;  /* 0x00000007646b7819 */ /* 0x000fe20000010265 */
[----:B-----5:R-:W-:Y:S01]  /*2320*/  IMAD.WIDE.U32 R98, R136, R94, R98 ;  /* 0x0000005e88627225 */ /* 0x020fe200078e0062 */
[----:B------:R-:W-:-:S03]  /*2330*/  SHF.L.U32 R108, R100, 0x7, RZ ;  /* 0x00000007646c7819 */ /* 0x000fc600000006ff */
[----:B------:R-:W-:Y:S01]  /*2340*/  IMAD.WIDE.U32 R96, R136, R94, R96 ;  /* 0x0000005e88607225 */ /* 0x000fe200078e0060 */
[----:B------:R-:W-:-:S03]  /*2350*/  SHF.R.S32.HI R117, RZ, 0x4, R21 ;  /* 0x00000004ff757819 */ /* 0x000fc60000011415 */
[----:B------:R-:W-:Y:S02]  /*2360*/  IMAD R127, R101, 0xa0, RZ ;  /* 0x000000a0657f7824 */ /* 0x000fe400078e02ff */
[----:B------:R-:W-:-:S04]  /*2370*/  IMAD.WIDE.U32 R104, R136, R100, R104 ;  /* 0x0000006488687225 */ /* 0x000fc800078e0068 */
[----:B------:R-:W-:Y:S01]  /*2380*/  IMAD.WIDE.U32 R102, R136, R100, R102 ;  /* 0x0000006488667225 */ /* 0x000fe200078e0066 */
[----:B------:R-:W-:-:S03]  /*2390*/  LEA R114, R228, R198, 0x7 ;  /* 0x000000c6e4727211 */ /* 0x000fc600078e38ff */
[----:B------:R-:W-:Y:S02]  /*23a0*/  VIADD R153, R20, 0x8 ;  /* 0x0000000814997836 */ /* 0x000fe40000000000 */
[----:B------:R-:W-:Y:S01]  /*23b0*/  IMAD.SHL.U32 R121, R121, 0x2, RZ ;  /* 0x0000000279797824 */ /* 0x000fe200078e00ff */
[----:B--2---:R-:W-:-:S04]  /*23c0*/  LOP3.LUT R10, R10, 0xfffffffe, RZ, 0xc0, !PT ;  /* 0xfffffffe0a0a7812 */ /* 0x004fc800078ec0ff */
[----:B------:R-:W-:-:S05]  /*23d0*/  @P5 LOP3.LUT R10, R10, 0x1, RZ, 0xfc, !PT ;  /* 0x000000010a0a5812 */ /* 0x000fca00078efcff */
[----:B------:R0:W-:Y:S02]  /*23e0*/  STL [R1], R10 ;  /* 0x0000000a01007387 */ /* 0x0001e40000100800 */
[----:B0-----:R-:W-:Y:S01]  /*23f0*/  IMAD.IADD R10, R3, 0x1, R6 ;  /* 0x00000001030a7824 */ /* 0x001fe200078e0206 */
[----:B------:R-:W-:-:S04]  /*2400*/  SHF.R.S32.HI R6, RZ, 0x1f, R7 ;  /* 0x0000001fff067819 */ /* 0x000fc80000011407 */
[CC--:B------:R-:W-:Y:S02]  /*2410*/  LEA.HI R11, R6.reuse, R7.reuse, RZ, 0x4 ;  /* 0x00000007060b7211 */ /* 0x0c0fe400078f20ff */
[----:B------:R-:W-:Y:S02]  /*2420*/  LEA.HI R6, R6, R7, RZ, 0x6 ;  /* 0x0000000706067211 */ /* 0x000fe400078f30ff */
[C---:B------:R-:W-:Y:S02]  /*2430*/  LOP3.LUT R8, R208.reuse, 0x30, R11, 0xf8, !PT ;  /* 0x00000030d0087812 */ /* 0x040fe400078ef80b */
[----:B------:R-:W-:Y:S02]  /*2440*/  SHF.R.S32.HI R7, RZ, 0x6, R6 ;  /* 0x00000006ff077819 */ /* 0x000fe40000011406 */
[----:B------:R-:W-:Y:S02]  /*2450*/  LOP3.LUT R6, R208, 0x30, R21, 0xf8, !PT ;  /* 0x00000030d0067812 */ /* 0x000fe400078ef815 */
[----:B------:R-:W-:Y:S01]  /*2460*/  SHF.R.S32.HI R15, RZ, 0x1f, R10 ;  /* 0x0000001fff0f7819 */ /* 0x000fe2000001140a */
[----:B------:R-:W-:Y:S01]  /*2470*/  IMAD R134, R7, 0x2800, R210 ;  /* 0x0000280007867824 */ /* 0x000fe200078e02d2 */
[----:B------:R-:W-:-:S02]  /*2480*/  LOP3.LUT R5, R8, R209, RZ, 0x3c, !PT ;  /* 0x000000d108057212 */ /* 0x000fc400078e3cff */
[----:B------:R-:W-:Y:S02]  /*2490*/  LOP3.LUT R6, R6, R209, RZ, 0x3c, !PT ;  /* 0x000000d106067212 */ /* 0x000fe400078e3cff */
[CC--:B------:R-:W-:Y:S01]  /*24a0*/  LEA.HI R27, R15.reuse, R10.reuse, RZ, 0x4 ;  /* 0x0000000a0f1b7211 */ /* 0x0c0fe200078f20ff */
[----:B------:R-:W-:Y:S01]  /*24b0*/  IMAD.IADD R134, R134, 0x1, R5 ;  /* 0x0000000186867824 */ /* 0x000fe200078e0205 */
[----:B------:R-:W-:Y:S01]  /*24c0*/  LEA.HI R10, R15, R10, RZ, 0x6 ;  /* 0x0000000a0f0a7211 */ /* 0x000fe200078f30ff */
[----:B------:R-:W-:Y:S01]  /*24d0*/  IMAD.IADD R135, R135, 0x1, R6 ;  /* 0x0000000187877824 */ /* 0x000fe200078e0206 */
[----:B------:R-:W-:Y:S02]  /*24e0*/  LOP3.LUT R8, R13, R4, RZ, 0x3c, !PT ;  /* 0x000000040d087212 */ /* 0x000fe400078e3cff */
[----:B------:R-:W-:Y:S02]  /*24f0*/  LOP3.LUT R5, R212, 0x30, R11, 0xf8, !PT ;  /* 0x00000030d4057812 */ /* 0x000fe400078ef80b */
[----:B---3--:R-:W-:-:S02]  /*2500*/  R2P PR, R12, 0x6 ;  /* 0x000000060c007804 */ /* 0x008fc40000000000 */
[----:B------:R-:W-:Y:S02]  /*2510*/  SHF.R.S32.HI R15, RZ, 0x1f, R136 ;  /* 0x0000001fff0f7819 */ /* 0x000fe40000011488 */
[--C-:B------:R-:W-:Y:S02]  /*2520*/  LOP3.LUT R6, R208, 0x30, R27.reuse, 0xf8, !PT ;  /* 0x00000030d0067812 */ /* 0x100fe400078ef81b */
[----:B------:R-:W-:Y:S02]  /*2530*/  SHF.R.S32.HI R10, RZ, 0x6, R10 ;  /* 0x00000006ff0a7819 */ /* 0x000fe4000001140a */
[----:B------:R-:W-:Y:S02]  /*2540*/  LOP3.LUT R13, R212, 0x30, R27, 0xf8, !PT ;  /* 0x00000030d40d7812 */ /* 0x000fe400078ef81b */
[----:B------:R-:W-:Y:S02]  /*2550*/  IADD3 R133, R133, R8, RZ ;  /* 0x0000000885857210 */ /* 0x000fe40007ffe0ff */
[----:B------:R-:W-:-:S02]  /*2560*/  LOP3.LUT R8, R5, R4, RZ, 0x3c, !PT ;  /* 0x0000000405087212 */ /* 0x000fc400078e3cff */
[----:B------:R-:W-:Y:S01]  /*2570*/  LOP3.LUT R5, R6, R209, RZ, 0x3c, !PT ;  /* 0x000000d106057212 */ /* 0x000fe200078e3cff */
[----:B------:R-:W-:Y:S01]  /*2580*/  IMAD R6, R15, R100, RZ ;  /* 0x000000640f067224 */ /* 0x000fe200078e02ff */
[----:B------:R-:W-:Y:S01]  /*2590*/  SEL R123, R123, 0xffffffe0, !P1 ;  /* 0xffffffe07b7b7807 */ /* 0x000fe20004800000 */
[--C-:B------:R-:W-:Y:S01]  /*25a0*/  IMAD R130, R10, 0x2800, R213.reuse ;  /* 0x000028000a827824 */ /* 0x100fe200078e02d5 */
[----:B------:R-:W-:Y:S01]  /*25b0*/  LOP3.LUT R13, R13, R4, RZ, 0x3c, !PT ;  /* 0x000000040d0d7212 */ /* 0x000fe200078e3cff */
[----:B------:R-:W-:Y:S01]  /*25c0*/  IMAD R15, R15, R94, RZ ;  /* 0x0000005e0f0f7224 */ /* 0x000fe200078e02ff */
[----:B------:R-:W-:Y:S01]  /*25d0*/  ISETP.GE.AND P1, PT, R196, UR4, PT ;  /* 0x00000004c4007c0c */ /* 0x000fe2000bf26270 */
[----:B------:R-:W-:Y:S01]  /*25e0*/  IMAD R131, R7, 0x2800, R213 ;  /* 0x0000280007837824 */ /* 0x000fe200078e02d5 */
[----:B------:R-:W-:Y:S02]  /*25f0*/  SHF.R.S32.HI R116, RZ, 0x4, R11 ;  /* 0x00000004ff747819 */ /* 0x000fe4000001140b */
[----:B------:R-:W-:Y:S01]  /*2600*/  LOP3.LUT R26, R11, 0xfffffff0, RZ, 0xc0, !PT ;  /* 0xfffffff00b1a7812 */ /* 0x000fe200078ec0ff */
[----:B------:R-:W-:Y:S01]  /*2610*/  IMAD.IADD R130, R130, 0x1, R13 ;  /* 0x0000000182827824 */ /* 0x000fe200078e020d */
[----:B------:R-:W-:Y:S01]  /*2620*/  SEL R11, RZ, 0x20, P1 ;  /* 0x00000020ff0b7807 */ /* 0x000fe20000800000 */
[----:B------:R-:W-:-:S02]  /*2630*/  IMAD R7, R95, 0xa0, RZ ;  /* 0x000000a05f077824 */ /* 0x000fc400078e02ff */
[----:B------:R-:W-:Y:S01]  /*2640*/  IMAD R15, R136, R95, R15 ;  /* 0x0000005f880f7224 */ /* 0x000fe200078e020f */
[----:B------:R-:W-:Y:S01]  /*2650*/  SEL R124, R124, 0xffffffc0, !P2 ;  /* 0xffffffc07c7c7807 */ /* 0x000fe20005000000 */
[----:B------:R-:W-:Y:S01]  /*2660*/  IMAD R13, R136, R101, R6 ;  /* 0x00000065880d7224 */ /* 0x000fe200078e0206 */
[----:B------:R-:W-:Y:S01]  /*2670*/  SHF.R.S32.HI R115, RZ, 0x4, R27 ;  /* 0x00000004ff737819 */ /* 0x000fe2000001141b */
[----:B------:R-:W-:Y:S01]  /*2680*/  IMAD.WIDE.U32 R94, R94, 0xa0, RZ ;  /* 0x000000a05e5e7825 */ /* 0x000fe200078e00ff */
[----:B------:R-:W-:Y:S02]  /*2690*/  LOP3.LUT R21, R21, 0xfffffff0, RZ, 0xc0, !PT ;  /* 0xfffffff015157812 */ /* 0x000fe400078ec0ff */
[----:B------:R-:W-:Y:S01]  /*26a0*/  LOP3.LUT R27, R27, 0xfffffff0, RZ, 0xc0, !PT ;  /* 0xfffffff01b1b7812 */ /* 0x000fe200078ec0ff */
[----:B------:R-:W-:Y:S01]  /*26b0*/  IMAD R132, R10, 0x2800, R210 ;  /* 0x000028000a847824 */ /* 0x000fe200078e02d2 */
[----:B------:R-:W-:Y:S01]  /*26c0*/  LOP3.LUT R11, R28, R11, RZ, 0xfc, !PT ;  /* 0x0000000b1c0b7212 */ /* 0x000fe200078efcff */
[----:B------:R-:W-:Y:S01]  /*26d0*/  IMAD.WIDE.U32 R100, R100, 0xa0, RZ ;  /* 0x000000a064647825 */ /* 0x000fe200078e00ff */
[----:B------:R-:W-:-:S03]  /*26e0*/  LOP3.LUT R6, R9, 0x1, RZ, 0xc0, !PT ;  /* 0x0000000109067812 */ /* 0x000fc600078ec0ff */
[----:B------:R-:W-:Y:S01]  /*26f0*/  IMAD.IADD R131, R131, 0x1, R8 ;  /* 0x0000000183837824 */ /* 0x000fe200078e0208 */
[----:B------:R-:W-:Y:S01]  /*2700*/  LOP3.LUT R8, R9, 0x4, RZ, 0xc0, !PT ;  /* 0x0000000409087812 */ /* 0x000fe200078ec0ff */
[----:B------:R-:W-:Y:S01]  /*2710*/  IMAD.IADD R128, R95, 0x1, R7 ;  /* 0x000000015f807824 */ /* 0x000fe200078e0207 */
[----:B------:R-:W-:Y:S01]  /*2720*/  LOP3.LUT R7, R9, 0x2, RZ, 0xc0, !PT ;  /* 0x0000000209077812 */ /* 0x000fe200078ec0ff */
[----:B------:R-:W-:Y:S01]  /*2730*/  IMAD.IADD R132, R132, 0x1, R5 ;  /* 0x0000000184847824 */ /* 0x000fe200078e0205 */
[----:B------:R-:W-:Y:S01]  /*2740*/  SHF.R.S32.HI R5, RZ, 0x1f, R170 ;  /* 0x0000001fff057819 */ /* 0x000fe200000114aa */
[----:B------:R-:W-:Y:S01]  /*2750*/  IMAD.IADD R129, R124, 0x1, R123 ;  /* 0x000000017c817824 */ /* 0x000fe200078e027b */
[----:B------:R-:W-:Y:S01]  /*2760*/  IADD3 R127, R101, R127, RZ ;  /* 0x0000007f657f7210 */ /* 0x000fe20007ffe0ff */
[----:B------:R-:W-:Y:S01]  /*2770*/  IMAD.IADD R106, R105, 0x1, R13 ;  /* 0x00000001696a7824 */ /* 0x000fe200078e020d */
[----:B------:R-:W-:Y:S01]  /*2780*/  LOP3.LUT R9, R9, 0x8, RZ, 0xc0, !PT ;  /* 0x0000000809097812 */ /* 0x000fe200078ec0ff */
[----:B------:R-:W-:Y:S01]  /*2790*/  IMAD.IADD R10, R13, 0x1, R103 ;  /* 0x000000010d0a7824 */ /* 0x000fe200078e0267 */
[----:B------:R-:W-:Y:S01]  /*27a0*/  IADD3 R93, R99, R15, RZ ;  /* 0x0000000f635d7210 */ /* 0x000fe20007ffe0ff */
[----:B------:R-:W-:Y:S01]  /*27b0*/  IMAD.IADD R20, R15, 0x1, R97 ;  /* 0x000000010f147824 */ /* 0x000fe200078e0261 */
[----:B------:R-:W-:-:S02]  /*27c0*/  SHF.R.S32.HI R125, RZ, 0x1f, R24 ;  /* 0x0000001fff7d7819 */ /* 0x000fc40000011418 */
[----:B------:R-:W-:Y:S02]  /*27d0*/  SHF.R.S32.HI R113, RZ, 0x1f, R21 ;  /* 0x0000001fff717819 */ /* 0x000fe40000011415 */
[----:B------:R-:W-:Y:S02]  /*27e0*/  SHF.R.S32.HI R112, RZ, 0x1f, R26 ;  /* 0x0000001fff707819 */ /* 0x000fe4000001141a */
[----:B------:R-:W-:Y:S02]  /*27f0*/  SHF.R.S32.HI R111, RZ, 0x1f, R27 ;  /* 0x0000001fff6f7819 */ /* 0x000fe4000001141b */
[----:B------:R-:W-:Y:S02]  /*2800*/  LOP3.LUT R28, R28, 0x1, RZ, 0xc0, !PT ;  /* 0x000000011c1c7812 */ /* 0x000fe400078ec0ff */
[C---:B------:R-:W-:Y:S02]  /*2810*/  LOP3.LUT R29, R11.reuse, 0x2, RZ, 0xc0, !PT ;  /* 0x000000020b1d7812 */ /* 0x040fe400078ec0ff */
[----:B------:R-:W-:-:S02]  /*2820*/  LOP3.LUT R30, R11, 0x4, RZ, 0xc0, !PT ;  /* 0x000000040b1e7812 */ /* 0x000fc400078ec0ff */
[C---:B------:R-:W-:Y:S02]  /*2830*/  LOP3.LUT R31, R11.reuse, 0x8, RZ, 0xc0, !PT ;  /* 0x000000080b1f7812 */ /* 0x040fe400078ec0ff */
[C---:B------:R-:W-:Y:S02]  /*2840*/  LOP3.LUT R32, R11.reuse, 0x10, RZ, 0xc0, !PT ;  /* 0x000000100b207812 */ /* 0x040fe400078ec0ff */
[----:B------:R-:W-:Y:S01]  /*2850*/  LOP3.LUT R33, R11, 0x20, RZ, 0xc0, !PT ;  /* 0x000000200b217812 */ /* 0x000fe200078ec0ff */
[----:B------:R-:W-:Y:S06]  /*2860*/  @!P6 BAR.SYNC.DEFER_BLOCKING 0x9, 0x100 ;  /* 0x024400000000eb1d */ /* 0x000fec0000010000 */
.L_x_545:
[----:B------:R-:W2:Y:S01]  /*2870*/  LDL.LU R38, [R1] ;  /* 0x0000000001267983 */ /* 0x000ea20000300800 */
[----:B------:R-:W0:Y:S01]  /*2880*/  LDC R36, c[0x0][0x430] ;  /* 0x00010c00ff247b82 */ /* 0x000e220000000800 */
[----:B------:R-:W-:-:S04]  /*2890*/  VIADD R25, R25, 0xffffffff ;  /* 0xffffffff19197836 */ /* 0x000fc80000000000 */
[----:B------:R-:W-:-:S03]  /*28a0*/  IMAD R11, R25, 0xa0, R114 ;  /* 0x000000a0190b7824 */ /* 0x000fc600078e0272 */
[----:B-1----:R-:W1:Y:S01]  /*28b0*/  LDC R118, c[0x0][0x3f4] ;  /* 0x0000fd00ff767b82 */ /* 0x002e620000000800 */
[----:B------:R-:W-:Y:S01]  /*28c0*/  IMAD.IADD R39, R126, 0x1, R11 ;  /* 0x000000017e277824 */ /* 0x000fe200078e020b */
[----:B------:R-:W-:-:S04]  /*28d0*/  ISETP.GE.AND P1, PT, R11, R2, PT ;  /* 0x000000020b00720c */ /* 0x000fc80003f26270 */
[----:B------:R-:W-:Y:S02]  /*28e0*/  ISETP.GT.OR P1, PT, R114, 0x9f, P1 ;  /* 0x0000009f7200780c */ /* 0x000fe40000f24670 */
[----:B------:R-:W-:Y:S02]  /*28f0*/  MOV R11, R39 ;  /* 0x00000027000b7202 */ /* 0x000fe40000000f00 */
[----:B0-----:R-:W-:-:S09]  /*2900*/  ISETP.NE.AND P2, PT, R36, 0x1, PT ;  /* 0x000000012400780c */ /* 0x001fd20003f45270 */
[----:B------:R-:W0:Y:S08]  /*2910*/  @!P1 LDC.64 R14, c[0x0][0x428] ;  /* 0x00010a00ff0e9b82 */ /* 0x000e300000000a00 */
[----:B------:R-:W3:Y:S08]  /*2920*/  @!P1 LDC.64 R12, c[0x0][0x418] ;  /* 0x00010600ff0c9b82 */ /* 0x000ef00000000a00 */
[----:B------:R-:W4:Y:S08]  /*2930*/  @P2 LDC R34, c[0x0][0x434] ;  /* 0x00010d00ff222b82 */ /* 0x000f300000000800 */
[----:B------:R-:W1:Y:S01]  /*2940*/  @P2 LDC R35, c[0x0][0x438] ;  /* 0x00010e00ff232b82 */ /* 0x000e620000000800 */
[----:B----4-:R-:W-:-:S05]  /*2950*/  @P2 IMAD.HI.U32 R34, R39, R34, RZ ;  /* 0x0000002227222227 */ /* 0x010fca00078e00ff */
[----:B-1----:R-:W-:Y:S01]  /*2960*/  @P2 SHF.R.U32.HI R11, RZ, R35, R34 ;  /* 0x00000023ff0b2219 */ /* 0x002fe20000011622 */
[----:B0-----:R-:W-:-:S03]  /*2970*/  @!P1 IMAD R34, R125, R14, RZ ;  /* 0x0000000e7d229224 */ /* 0x001fc600078e02ff */
[--C-:B------:R-:W-:Y:S01]  /*2980*/  @!P1 SHF.R.S32.HI R35, RZ, 0x1f, R11.reuse ;  /* 0x0000001fff239819 */ /* 0x100fe2000001140b */
[----:B------:R-:W-:Y:S02]  /*2990*/  @!P1 IMAD R37, R24, R15, R34 ;  /* 0x0000000f18259224 */ /* 0x000fe400078e0222 */
[----:B------:R-:W-:-:S04]  /*29a0*/  @!P1 IMAD.MOV.U32 R34, RZ, RZ, R11 ;  /* 0x000000ffff229224 */ /* 0x000fc800078e000b */
[----:B------:R-:W-:-:S04]  /*29b0*/  @!P1 IMAD.WIDE.U32 R14, R24, R14, R34 ;  /* 0x0000000e180e9225 */ /* 0x000fc800078e0022 */
[----:B------:R-:W-:Y:S01]  /*29c0*/  @!P1 IMAD.IADD R15, R15, 0x1, R37 ;  /* 0x000000010f0f9824 */ /* 0x000fe200078e0225 */
[----:B---3--:R-:W-:Y:S01]  /*29d0*/  @!P1 LEA R12, P2, R14, R12, 0x2 ;  /* 0x0000000c0e0c9211 */ /* 0x008fe200078410ff */
[----:B------:R-:W-:-:S03]  /*29e0*/  IMAD.MOV.U32 R34, RZ, RZ, RZ ;  /* 0x000000ffff227224 */ /* 0x000fc600078e00ff */
[----:B------:R-:W-:Y:S02]  /*29f0*/  @!P1 LEA.HI.X R13, R14, R13, R15, 0x2, P2 ;  /* 0x0000000d0e0d9211 */ /* 0x000fe400010f140f */
[----:B------:R-:W-:-:S03]  /*2a00*/  ISETP.GT.AND P2, PT, R25, R122, PT ;  /* 0x0000007a1900720c */ /* 0x000fc60003f44270 */
[----:B------:R0:W5:Y:S01]  /*2a10*/  @!P1 LDG.E R34, desc[UR50][R12.64] ;  /* 0x000000320c229981 */ /* 0x000162000c1e1900 */
[----:B------:R-:W-:Y:S01]  /*2a20*/  ISETP.GE.AND P1, PT, R118, 0x1, PT ;  /* 0x000000017600780c */ /* 0x000fe20003f26270 */
[----:B------:R-:W-:Y:S01]  /*2a30*/  IMAD R37, R19, 0x7800, R215 ;  /* 0x0000780013257824 */ /* 0x000fe200078e02d7 */
[----:B------:R-:W-:Y:S01]  /*2a40*/  IADD3 R35, -R11, RZ, RZ ;  /* 0x000000ff0b237210 */ /* 0x000fe20007ffe1ff */
[----:B------:R-:W-:Y:S01]  /*2a50*/  IMAD R11, R19, 0x7800, R216 ;  /* 0x00007800130b7824 */ /* 0x000fe200078e02d8 */
[----:B------:R-:W-:Y:S05]  /*2a60*/  YIELD ;  /* 0x0000000000007946 */ /* 0x000fea0003800000 */
[----:B------:R-:W-:Y:S01]  /*2a70*/  BSSY B0, `(.L_x_440) ;  /* 0x0000cea000007945 */ /* 0x000fe20003800000 */
[----:B------:R-:W-:-:S02]  /*2a80*/  IMAD R35, R36, R35, R39 ;  /* 0x0000002324237224 */ /* 0x000fc400078e0227 */
[C---:B------:R-:W-:Y:S02]  /*2a90*/  IMAD.IADD R37, R18.reuse, 0x1, R37 ;  /* 0x0000000112257824 */ /* 0x040fe400078e0225 */
[----:B------:R-:W-:Y:S01]  /*2aa0*/  IMAD.IADD R36, R18, 0x1, R11 ;  /* 0x0000000112247824 */ /* 0x000fe200078e020b */
[----:B--2---:R-:W-:-:S04]  /*2ab0*/  LOP3.LUT R38, R38, 0xfffffffd, RZ, 0xc0, !PT ;  /* 0xfffffffd26267812 */ /* 0x004fc800078ec0ff */
[----:B------:R-:W-:-:S05]  /*2ac0*/  @P2 LOP3.LUT R38, R38, 0x2, RZ, 0xfc, !PT ;  /* 0x0000000226262812 */ /* 0x000fca00078efcff */
[----:B------:R0:W-:Y:S01]  /*2ad0*/  STL [R1], R38 ;  /* 0x0000002601007387 */ /* 0x0001e20000100800 */
[----:B------:R-:W-:Y:S05]  /*2ae0*/  @!P1 BRA `(.L_x_441) ;  /* 0x000000c400c89947 */ /* 0x000fea0003800000 */
[----:B------:R-:W-:Y:S01]  /*2af0*/  SHF.R.S32.HI R88, RZ, 0x1f, R35 ;  /* 0x0000001fff587819 */ /* 0x000fe20000011423 */
[----:B------:R-:W-:Y:S01]  /*2b00*/  ULDC.64 UR4, c[0x0][0x300] ;  /* 0x0000c00000047ab9 */ /* 0x000fe20000000a00 */
[----:B-----5:R-:W-:Y:S01]  /*2b10*/  SHF.R.S32.HI R89, RZ, 0x1f, R34 ;  /* 0x0000001fff597819 */ /* 0x020fe20000011422 */
[C---:B0-----:R-:W-:Y:S01]  /*2b20*/  IMAD.WIDE.U32 R12, R35.reuse, UR4, RZ ;  /* 0x00000004230c7c25 */ /* 0x041fe2000f8e00ff */
[----:B------:R-:W-:Y:S02]  /*2b30*/  ULDC.U8 UR6, c[0x0][0x410] ;  /* 0x0001040000067ab9 */ /* 0x000fe40000000000 */
[----:B------:R-:W-:Y:S01]  /*2b40*/  ISETP.NE.AND P1, PT, RZ, UR6, PT ;  /* 0x00000006ff007c0c */ /* 0x000fe2000bf25270 */
[----:B------:R-:W-:Y:S02]  /*2b50*/  IMAD R14, R88, UR4, RZ ;  /* 0x00000004580e7c24 */ /* 0x000fe4000f8e02ff */
[-C--:B------:R-:W-:Y:S02]  /*2b60*/  IMAD R38, R128, R25.reuse, RZ ;  /* 0x0000001980267224 */ /* 0x080fe400078e02ff */
[----:B------:R-:W-:Y:S01]  /*2b70*/  IMAD R11, R35, UR5, R14 ;  /* 0x00000005230b7c24 */ /* 0x000fe2000f8e020e */
[----:B------:R-:W-:Y:S01]  /*2b80*/  ULDC.64 UR4, c[0x0][0x310] ;  /* 0x0000c40000047ab9 */ /* 0x000fe20000000a00 */
[----:B------:R-:W-:-:S02]  /*2b90*/  IMAD R14, R127, R25, RZ ;  /* 0x000000197f0e7224 */ /* 0x000fc400078e02ff */
[----:B------:R-:W-:Y:S02]  /*2ba0*/  IMAD R15, R89, UR4, RZ ;  /* 0x00000004590f7c24 */ /* 0x000fe4000f8e02ff */
[----:B------:R-:W-:Y:S01]  /*2bb0*/  IMAD.IADD R13, R13, 0x1, R11 ;  /* 0x000000010d0d7824 */ /* 0x000fe200078e020b */
[----:B------:R-:W-:Y:S01]  /*2bc0*/  SHF.R.S32.HI R11, RZ, 0x1f, R25 ;  /* 0x0000001fff0b7819 */ /* 0x000fe20000011419 */
[C---:B------:R-:W-:Y:S02]  /*2bd0*/  IMAD R15, R34.reuse, UR5, R15 ;  /* 0x00000005220f7c24 */ /* 0x040fe4000f8e020f */
[----:B------:R-:W-:Y:S01]  /*2be0*/  IMAD.WIDE.U32 R12, R34, UR4, R12 ;  /* 0x00000004220c7c25 */ /* 0x000fe2000f8e000c */
[----:B------:R-:W-:-:S03]  /*2bf0*/  ULDC.64 UR4, c[0x0][0x308] ;  /* 0x0000c20000047ab9 */ /* 0x000fc60000000a00 */
[----:B------:R-:W-:Y:S01]  /*2c00*/  IMAD R43, R11, R94, R38 ;  /* 0x0000005e0b2b7224 */ /* 0x000fe200078e0226 */
[----:B------:R-:W-:Y:S01]  /*2c10*/  IADD3 R13, R13, R15, RZ ;  /* 0x0000000f0d0d7210 */ /* 0x000fe20007ffe0ff */
[----:B------:R-:W-:Y:S02]  /*2c20*/  IMAD R15, R5, UR4, RZ ;  /* 0x00000004050f7c24 */ /* 0x000fe4000f8e02ff */
[----:B------:R-:W-:Y:S02]  /*2c30*/  IMAD R41, R11, R100, R14 ;  /* 0x000000640b297224 */ /* 0x000fe400078e020e */
[----:B------:R-:W-:-:S04]  /*2c40*/  IMAD.WIDE.U32 R38, R170, UR4, R12 ;  /* 0x00000004aa267c25 */ /* 0x000fc8000f8e000c */
[----:B------:R-:W-:Y:S01]  /*2c50*/  IMAD R119, R170, UR5, R15 ;  /* 0x00000005aa777c24 */ /* 0x000fe2000f8e020f */
[----:B------:R-:W-:Y:S01]  /*2c60*/  ULDC.64 UR4, c[0x0][0x2e8] ;  /* 0x0000ba0000047ab9 */ /* 0x000fe20000000a00 */
[----:B------:R-:W-:Y:S01]  /*2c70*/  IMAD R90, R25, -0xa0, R2 ;  /* 0xffffff60195a7824 */ /* 0x000fe200078e0202 */
[----:B------:R-:W-:Y:S01]  /*2c80*/  IADD3 R120, P2, R38, UR4, RZ ;  /* 0x0000000426787c10 */ /* 0x000fe2000ff5e0ff */
[----:B------:R-:W-:-:S03]  /*2c90*/  IMAD.WIDE.U32 R14, R100, R25, RZ ;  /* 0x00000019640e7225 */ /* 0x000fc600078e00ff */
[----:B------:R-:W-:Y:S01]  /*2ca0*/  IADD3.X R119, R39, UR5, R119, P2, !PT ;  /* 0x0000000527777c10 */ /* 0x000fe200097fe477 */
[----:B------:R-:W-:Y:S01]  /*2cb0*/  IMAD.WIDE.U32 R12, R94, R25, RZ ;  /* 0x000000195e0c7225 */ /* 0x000fe200078e00ff */
[----:B------:R-:W-:-:S03]  /*2cc0*/  VIMNMX R90, R90, 0xa0, PT ;  /* 0x000000a05a5a7848 */ /* 0x000fc60003fe0100 */
[----:B------:R-:W-:Y:S02]  /*2cd0*/  IMAD.IADD R11, R15, 0x1, R41 ;  /* 0x000000010f0b7824 */ /* 0x000fe400078e0229 */
[----:B------:R-:W-:Y:S01]  /*2ce0*/  IMAD.IADD R86, R13, 0x1, R43 ;  /* 0x000000010d567824 */ /* 0x000fe200078e022b */
[----:B------:R-:W-:Y:S06]  /*2cf0*/  @!P1 BRA `(.L_x_442) ;  /* 0x0000006000449947 */ /* 0x000fec0003800000 */
[----:B------:R-:W-:Y:S01]  /*2d00*/  ISETP.GE.AND P2, PT, R198, R90, PT ;  /* 0x0000005ac600720c */ /* 0x000fe20003f46270 */
[----:B------:R-:W-:Y:S01]  /*2d10*/  BSSY B1, `(.L_x_443) ;  /* 0x0000033000017945 */ /* 0x000fe20003800000 */
        /* <DEDUP_REMOVED lines=13> */
[----:B------:R-:W-:Y:S06]  /*2df0*/  @P2 BRA `(.L_x_444) ;  /* 0x0000000000902947 */ /* 0x000fec0003800000 */
[----:B------:R-:W-:Y:S01]  /*2e00*/  ULDC.64 UR4, c[0x0][0x3e8] ;  /* 0x0000fa0000047ab9 */ /* 0x000fe20000000a00 */
[----:B------:R-:W-:Y:S02]  /*2e10*/  CS2R R82, SRZ ;  /* 0x0000000000527805 */ /* 0x000fe4000001ff00 */
[----:B------:R-:W-:Y:S02]  /*2e20*/  IADD3 R40, P1, P4, R104, UR4, R14 ;  /* 0x0000000468287c10 */ /* 0x000fe4000fc3e00e */
[----:B------:R-:W-:Y:S02]  /*2e30*/  CS2R R84, SRZ ;  /* 0x0000000000547805 */ /* 0x000fe4000001ff00 */
[----:B------:R-:W-:Y:S01]  /*2e40*/  IADD3.X R41, R106, UR5, R11, P1, P4 ;  /* 0x000000056a297c10 */ /* 0x000fe20008fe840b */
[----:B------:R-:W-:Y:S02]  /*2e50*/  ULDC.64 UR4, c[0x0][0x400] ;  /* 0x0001000000047ab9 */ /* 0x000fe40000000a00 */
[----:B------:R-:W-:-:S04]  /*2e60*/  IADD3 R42, P1, P4, R98, UR4, R12 ;  /* 0x00000004622a7c10 */ /* 0x000fc8000fc3e00c */
[----:B------:R-:W-:Y:S02]  /*2e70*/  IADD3.X R43, R93, UR5, R86, P1, P4 ;  /* 0x000000055d2b7c10 */ /* 0x000fe40008fe8456 */
[----:B------:R-:W-:Y:S02]  /*2e80*/  ISETP.GE.AND P1, PT, R22, R118, PT ;  /* 0x000000761600720c */ /* 0x000fe40003f26270 */
[----:B------:R-:W-:Y:S02]  /*2e90*/  CS2R R78, SRZ ;  /* 0x00000000004e7805 */ /* 0x000fe4000001ff00 */
[----:B------:R-:W-:-:S09]  /*2ea0*/  CS2R R80, SRZ ;  /* 0x0000000000507805 */ /* 0x000fd2000001ff00 */
[----:B------:R0:W5:Y:S04]  /*2eb0*/  @!P1 LDG.E.64 R82, desc[UR50][R40.64] ;  /* 0x0000003228529981 */ /* 0x000168000c1e1b00 */
[----:B------:R0:W5:Y:S01]  /*2ec0*/  @!P1 LDG.E.64 R84, desc[UR50][R42.64] ;  /* 0x000000322a549981 */ /* 0x000162000c1e1b00 */
        /* <DEDUP_REMOVED lines=20> */
[----:B------:R-:W-:-:S13]  /*3010*/  ISETP.GE.AND P1, PT, R204, R118, PT ;  /* 0x00000076cc00720c */ /* 0x000fda0003f26270 */
[----:B------:R0:W5:Y:S04]  /*3020*/  @!P1 LDG.E.64 R62, desc[UR50][R40.64+0x50] ;  /* 0x00005032283e9981 */ /* 0x000168000c1e1b00 */
[----:B------:R0:W5:Y:S02]  /*3030*/  @!P1 LDG.E.64 R64, desc[UR50][R42.64+0x50] ;  /* 0x000050322a409981 */ /* 0x000164000c1e1b00 */
.L_x_444:
[----:B------:R-:W-:Y:S05]  /*3040*/  BSYNC B1 ;  /* 0x0000000000017941 */ /* 0x000fea0003800000 */
.L_x_443:
[----:B0-----:R-:W-:Y:S01]  /*3050*/  VIADD R40, R198, 0x80 ;  /* 0x00000080c6287836 */ /* 0x001fe20000000000 */
[----:B------:R-:W-:Y:S01]  /*3060*/  BSSY B1, `(.L_x_445) ;  /* 0x0000038000017945 */ /* 0x000fe20003800000 */
[----:B------:R-:W-:Y:S02]  /*3070*/  CS2R R42, SRZ ;  /* 0x00000000002a7805 */ /* 0x000fe4000001ff00 */
[----:B------:R-:W-:Y:S02]  /*3080*/  CS2R R46, SRZ ;  /* 0x00000000002e7805 */ /* 0x000fe4000001ff00 */
[----:B------:R-:W-:Y:S02]  /*3090*/  CS2R R50, SRZ ;  /* 0x0000000000327805 */ /* 0x000fe4000001ff00 */
[----:B------:R-:W-:Y:S02]  /*30a0*/  ISETP.GE.AND P4, PT, R40, R90, PT ;  /* 0x0000005a2800720c */ /* 0x000fe40003f86270 */
[----:B------:R-:W-:-:S02]  /*30b0*/  CS2R R54, SRZ ;  /* 0x0000000000367805 */ /* 0x000fc4000001ff00 */
[----:B------:R-:W-:Y:S02]  /*30c0*/  CS2R R58, SRZ ;  /* 0x00000000003a7805 */ /* 0x000fe4000001ff00 */
[----:B------:R-:W-:Y:S02]  /*30d0*/  CS2R R40, SRZ ;  /* 0x0000000000287805 */ /* 0x000fe4000001ff00 */
[----:B------:R-:W-:Y:S02]  /*30e0*/  CS2R R44, SRZ ;  /* 0x00000000002c7805 */ /* 0x000fe4000001ff00 */
[----:B------:R-:W-:Y:S02]  /*30f0*/  CS2R R48, SRZ ;  /* 0x0000000000307805 */ /* 0x000fe4000001ff00 */
[----:B------:R-:W-:Y:S02]  /*3100*/  CS2R R52, SRZ ;  /* 0x0000000000347805 */ /* 0x000fe4000001ff00 */
[----:B------:R-:W-:-:S02]  /*3110*/  CS2R R56, SRZ ;  /* 0x0000000000387805 */ /* 0x000fc4000001ff00 */
[----:B-----5:R-:W-:Y:S01]  /*3120*/  MOV R145, R62 ;  /* 0x0000003e00917202 */ /* 0x020fe20000000f00 */
[----:B------:R-:W-:Y:S01]  /*3130*/  IMAD.MOV.U32 R148, RZ, RZ, R66 ;  /* 0x000000ffff947224 */ /* 0x000fe200078e0042 */
[----:B------:R-:W-:Y:S01]  /*3140*/  CS2R R60, SRZ ;  /* 0x00000000003c7805 */ /* 0x000fe2000001ff00 */
[----:B------:R-:W-:Y:S06]  /*3150*/  @P4 BRA `(.L_x_446) ;  /* 0x0000000000a04947 */ /* 0x000fec0003800000 */
[----:B------:R-:W-:Y:S01]  /*3160*/  IADD3 R13, P1, P5, R104, R14, R108 ;  /* 0x0000000e680d7210 */ /* 0x000fe20007d3e06c */
[----:B------:R-:W-:Y:S01]  /*3170*/  ULDC.64 UR4, c[0x0][0x3e8] ;  /* 0x0000fa0000047ab9 */ /* 0x000fe20000000a00 */
[----:B------:R-:W-:Y:S02]  /*3180*/  CS2R R58, SRZ ;  /* 0x00000000003a7805 */ /* 0x000fe4000001ff00 */
[----:B------:R-:W-:Y:S02]  /*3190*/  CS2R R60, SRZ ;  /* 0x00000000003c7805 */ /* 0x000fe4000001ff00 */
[----:B------:R-:W-:Y:S02]  /*31a0*/  IADD3.X R11, R106, R11, R107, P1, P5 ;  /* 0x0000000b6a0b7210 */ /* 0x000fe40000fea46b */
[----:B------:R-:W-:-:S04]  /*31b0*/  IADD3 R14, P1, P5, R98, R12, R110 ;  /* 0x0000000c620e7210 */ /* 0x000fc80007d3e06e */
[----:B------:R-:W-:Y:S02]  /*31c0*/  IADD3.X R86, R93, R86, R109, P1, P5 ;  /* 0x000000565d567210 */ /* 0x000fe40000fea46d */
[----:B------:R-:W-:-:S04]  /*31d0*/  IADD3 R12, P1, R13, UR4, RZ ;  /* 0x000000040d0c7c10 */ /* 0x000fc8000ff3e0ff */
[----:B------:R-:W-:Y:S01]  /*31e0*/  IADD3.X R13, R11, UR5, RZ, P1, !PT ;  /* 0x000000050b0d7c10 */ /* 0x000fe20008ffe4ff */
[----:B------:R-:W-:Y:S02]  /*31f0*/  ULDC.64 UR4, c[0x0][0x400] ;  /* 0x0001000000047ab9 */ /* 0x000fe40000000a00 */
[----:B------:R-:W-:-:S04]  /*3200*/  IADD3 R14, P1, R14, UR4, RZ ;  /* 0x000000040e0e7c10 */ /* 0x000fc8000ff3e0ff */
[----:B------:R-:W-:Y:S02]  /*3210*/  IADD3.X R15, R86, UR5, RZ, P1, !PT ;  /* 0x00000005560f7c10 */ /* 0x000fe40008ffe4ff */
        /* <DEDUP_REMOVED lines=28> */
.L_x_446:
[----:B------:R-:W-:Y:S05]  /*33e0*/  BSYNC B1 ;  /* 0x0000000000017941 */ /* 0x000fea0003800000 */
.L_x_445:
[----:B------:R-:W-:Y:S01]  /*33f0*/  UISETP.NE.AND UP0, UPT, UR48, 0x3, UPT ;  /* 0x000000033000788c */ /* 0x000fe2000bf05270 */
[----:B------:R-:W-:Y:S01]  /*3400*/  IMAD.MOV.U32 R156, RZ, RZ, R70 ;  /* 0x000000ffff9c7224 */ /* 0x000fe200078e0046 */
[----:B------:R-:W-:Y:S01]  /*3410*/  MOV R161, R78 ;  /* 0x0000004e00a17202 */ /* 0x000fe20000000f00 */
[----:B------:R-:W-:Y:S01]  /*3420*/  IMAD.MOV.U32 R158, RZ, RZ, R74 ;  /* 0x000000ffff9e7224 */ /* 0x000fe200078e004a */
[----:B------:R-:W-:Y:S01]  /*3430*/  MOV R157, R72 ;  /* 0x00000048009d7202 */ /* 0x000fe20000000f00 */
[----:B------:R-:W-:Y:S01]  /*3440*/  IMAD.MOV.U32 R162, RZ, RZ, R82 ;  /* 0x000000ffffa27224 */ /* 0x000fe200078e0052 */
[----:B------:R-:W-:Y:S01]  /*3450*/  PLOP3.LUT P1, PT, PT, PT, UP0, 0x80, 0x0 ;  /* 0x000000000000781c */ /* 0x000fe20003f2f008 */
[----:B------:R-:W-:Y:S01]  /*3460*/  IMAD.MOV.U32 R149, RZ, RZ, R64 ;  /* 0x000000ffff957224 */ /* 0x000fe200078e0040 */
[----:B-----5:R-:W-:Y:S01]  /*3470*/  MOV R86, R38 ;  /* 0x0000002600567202 */ /* 0x020fe20000000f00 */
[----:B------:R-:W-:Y:S01]  /*3480*/  IMAD.MOV.U32 R155, RZ, RZ, R68 ;  /* 0x000000ffff9b7224 */ /* 0x000fe200078e0044 */
[----:B------:R-:W-:Y:S01]  /*3490*/  MOV R143, R54 ;  /* 0x00000036008f7202 */ /* 0x000fe20000000f00 */
[----:B------:R-:W-:Y:S01]  /*34a0*/  IMAD.MOV.U32 R159, RZ, RZ, R76 ;  /* 0x000000ffff9f7224 */ /* 0x000fe200078e004c */
[----:B------:R-:W-:Y:S01]  /*34b0*/  MOV R140, R48 ;  /* 0x00000030008c7202 */ /* 0x000fe20000000f00 */
[----:B------:R-:W-:-:S02]  /*34c0*/  IMAD.MOV.U32 R160, RZ, RZ, R80 ;  /* 0x000000ffffa07224 */ /* 0x000fc400078e0050 */
[----:B------:R-:W-:Y:S02]  /*34d0*/  IMAD.MOV.U32 R163, RZ, RZ, R84 ;  /* 0x000000ffffa37224 */ /* 0x000fe400078e0054 */
[----:B------:R-:W-:Y:S02]  /*34e0*/  IMAD.MOV.U32 R137, RZ, RZ, R42 ;  /* 0x000000ffff897224 */ /* 0x000fe400078e002a */
[----:B------:R-:W-:Y:S02]  /*34f0*/  IMAD.MOV.U32 R139, RZ, RZ, R46 ;  /* 0x000000ffff8b7224 */ /* 0x000fe400078e002e */
[----:B------:R-:W-:Y:S02]  /*3500*/  IMAD.MOV.U32 R141, RZ, RZ, R50 ;  /* 0x000000ffff8d7224 */ /* 0x000fe400078e0032 */
[----:B------:R-:W-:Y:S02]  /*3510*/  IMAD.MOV.U32 R146, RZ, RZ, R58 ;  /* 0x000000ffff927224 */ /* 0x000fe400078e003a */
[----:B------:R-:W-:-:S02]  /*3520*/  IMAD.MOV.U32 R87, RZ, RZ, R40 ;  /* 0x000000ffff577224 */ /* 0x000fc400078e0028 */
[----:B------:R-:W-:Y:S02]  /*3530*/  IMAD.MOV.U32 R138, RZ, RZ, R44 ;  /* 0x000000ffff8a7224 */ /* 0x000fe400078e002c */
[----:B------:R-:W-:Y:S02]  /*3540*/  IMAD.MOV.U32 R142, RZ, RZ, R52 ;  /* 0x000000ffff8e7224 */ /* 0x000fe400078e0034 */
[----:B------:R-:W-:Y:S02]  /*3550*/  IMAD.MOV.U32 R144, RZ, RZ, R56 ;  /* 0x000000ffff907224 */ /* 0x000fe400078e0038 */
[----:B------:R-:W-:Y:S01]  /*3560*/  IMAD.MOV.U32 R147, RZ, RZ, R60 ;  /* 0x000000ffff937224 */ /* 0x000fe200078e003c */
[----:B------:R-:W-:Y:S06]  /*3570*/  @!P1 BRA `(.L_x_447) ;  /* 0x0000000000049947 */ /* 0x000fec0003800000 */
[----:B------:R-:W-:Y:S01]  /*3580*/  BPT.TRAP 0x1 ;  /* 0x000000040000795c */ /* 0x000fe20000300000 */
.L_x_447:
[----:B------:R-:W-:Y:S01]  /*3590*/  LEA R91, R19, R18, 0x3 ;  /* 0x00000012135b7211 */ /* 0x000fe200078e18ff */
[----:B------:R-:W-:Y:S01]  /*35a0*/  BSSY B1, `(.L_x_448) ;  /* 0x0000004000017945 */ /* 0x000fe20003800000 */
[----:B------:R-:W-:-:S04]  /*35b0*/  SHF.L.U32 R92, R199, 0x1f, RZ ;  /* 0x0000001fc75c7819 */ /* 0x000fc800000006ff */
[----:B------:R-:W1:Y:S02]  /*35c0*/  SYNCS.PHASECHK.TRANS64.TRYWAIT P5, [R91+URZ+0x29890], R92 ;  /* 0x0298905c5b0075a7 */ /* 0x000e6400080a017f */
[----:B-1----:R-:W-:Y:S05]  /*35d0*/  @!P5 BRA `(.L_x_449) ;  /* 0x000002680090d947 */ /* 0x002fea0003800000 */
.L_x_771:
[----:B------:R-:W-:Y:S05]  /*35e0*/  BSYNC B1 ;  /* 0x0000000000017941 */ /* 0x000fea0003800000 */
.L_x_448:
[----:B------:R-:W-:-:S03]  /*35f0*/  UMOV UR4, 0xffffffff ;  /* 0xffffffff00047882 */ /* 0x000fc60000000000 */
[----:B------:R-:W-:Y:S05]  /*3600*/  BRA.DIV UR4, `(.L_x_450) ;  /* 0x0000026a04987947 */ /* 0x000fea000b800000 */
[----:B------:R2:W3:Y:S04]  /*3610*/  SHFL.IDX PT, R150, R119, RZ, 0x1e1f ;  /* 0x001e1fff77967589 */ /* 0x0004e800000e0000 */
[----:B------:R2:W4:Y:S02]  /*3620*/  SHFL.IDX PT, R11, R120, RZ, 0x1e1f ;  /* 0x001e1fff780b7589 */ /* 0x00052400000e0000 */
.L_x_775:
[----:B------:R-:W-:Y:S04]  /*3630*/  BSSY B1, `(.L_x_451) ;  /* 0x00002c1000017945 */ /* 0x000fe80003800000 */
[----:B------:R-:W-:Y:S05]  /*3640*/  @P2 BRA `(.L_x_452) ;  /* 0x0000002800fc2947 */ /* 0x000fea0003800000 */
[----:B------:R-:W-:Y:S01]  /*3650*/  ISETP.NE.AND P2, PT, R28, RZ, PT ;  /* 0x000000ff1c00720c */ /* 0x000fe20003f45270 */
[----:B------:R-:W-:-:S12]  /*3660*/  BSSY B2, `(.L_x_453) ;  /* 0x0000072000027945 */ /* 0x000fd80003800000 */
[----:B------:R-:W-:Y:S05]  /*3670*/  @!P2 BRA `(.L_x_454) ;  /* 0x0000000400c0a947 */ /* 0x000fea0003800000 */
[----:B0-----:R0:W0:Y:S01]  /*3680*/  LDS.128 R12, [R37+0x1a400] ;  /* 0x01a40000250c7984 */ /* 0x0010220000000c00 */
[----:B------:R-:W-:Y:S01]  /*3690*/  ISETP.GE.AND P2, PT, R22, R118, PT ;  /* 0x000000761600720c */ /* 0x000fe20003f46270 */
[----:B------:R-:W-:-:S12]  /*36a0*/  BSSY B3, `(.L_x_455) ;  /* 0x000006a000037945 */ /* 0x000fd80003800000 */
[----:B------:R-:W-:Y:S05]  /*36b0*/  @P2 BRA `(.L_x_456) ;  /* 0x0000000400a02947 */ /* 0x000fea0003800000 */
[--C-:B------:R-:W-:Y:S02]  /*36c0*/  SHF.R.U32.HI R82, RZ, 0x8, R83.reuse ;  /* 0x00000008ff527819 */ /* 0x100fe40000011653 */
[----:B------:R-:W-:Y:S02]  /*36d0*/  SHF.R.U32.HI R84, RZ, 0x10, R83 ;  /* 0x00000010ff547819 */ /* 0x000fe40000011653 */
[----:B------:R-:W-:Y:S01]  /*36e0*/  LOP3.LUT R164, R83, 0xff0000ff, RZ, 0xc0, !PT ;  /* 0xff0000ff53a47812 */ /* 0x000fe200078ec0ff */
[----:B------:R-:W-:Y:S01]  /*36f0*/  IMAD.SHL.U32 R83, R82, 0x100, RZ ;  /* 0x0000010052537824 */ /* 0x000fe200078e00ff */
[--C-:B------:R-:W-:Y:S02]  /*3700*/  SHF.R.U32.HI R166, RZ, 0x8, R85.reuse ;  /* 0x00000008ffa67819 */ /* 0x100fe40000011655 */
[----:B------:R-:W-:Y:S02]  /*3710*/  SHF.R.U32.HI R82, RZ, 0x10, R85 ;  /* 0x00000010ff527819 */ /* 0x000fe40000011655 */
[----:B------:R-:W-:Y:S01]  /*3720*/  LOP3.LUT R164, R164, 0xff00, R83, 0xf8, !PT ;  /* 0x0000ff00a4a47812 */ /* 0x000fe200078ef853 */
[----:B------:R-:W-:Y:S01]  /*3730*/  IMAD.U32 R83, R84, 0x10000, RZ ;  /* 0x0001000054537824 */ /* 0x000fe200078e00ff */
[----:B------:R-:W-:Y:S01]  /*3740*/  LOP3.LUT R85, R85, 0xff0000ff, RZ, 0xc0, !PT ;  /* 0xff0000ff55557812 */ /* 0x000fe200078ec0ff */
[----:B------:R-:W-:Y:S01]  /*3750*/  IMAD.SHL.U32 R166, R166, 0x100, RZ ;  /* 0x00000100a6a67824 */ /* 0x000fe200078e00ff */
[----:B------:R-:W-:-:S02]  /*3760*/  F2FP.F16.E4M3.UNPACK_B R84, R163.H1 ;  /* 0x000000a3ff54723e */ /* 0x000fc400030006ff */
[----:B------:R-:W-:Y:S02]  /*3770*/  LOP3.LUT R83, R164, 0xff0000, R83, 0xf8, !PT ;  /* 0x00ff0000a4537812 */ /* 0x000fe400078ef853 */
[----:B0-----:R-:W-:Y:S01]  /*3780*/  F2FP.F16.E4M3.UNPACK_B R164, R13 ;  /* 0x0000000dffa4723e */ /* 0x001fe200020006ff */
[----:B------:R-:W-:Y:S01]  /*3790*/  HADD2.F32 R168, -RZ, R84.H0_H0 ;  /* 0x20000054ffa87230 */ /* 0x000fe20000004100 */
[----:B------:R-:W-:Y:S02]  /*37a0*/  LOP3.LUT R166, R85, 0xff00, R166, 0xf8, !PT ;  /* 0x0000ff0055a67812 */ /* 0x000fe400078ef8a6 */
[-C--:B------:R-:W-:Y:S01]  /*37b0*/  F2FP.F16.E4M3.UNPACK_B R165, R162.reuse.H1 ;  /* 0x000000a2ffa5723e */ /* 0x080fe200030006ff */
[--C-:B------:R-:W-:Y:S01]  /*37c0*/  HADD2.F32 R85, -RZ, R164.reuse.H1_H1 ;  /* 0x300000a4ff557230 */ /* 0x100fe20000004100 */
[----:B------:R-:W-:Y:S01]  /*37d0*/  F2FP.F16.E4M3.UNPACK_B R163, R163 ;  /* 0x000000a3ffa3723e */ /* 0x000fe200020006ff */
[----:B------:R-:W-:Y:S01]  /*37e0*/  HADD2.F32 R164, -RZ, R164.H0_H0 ;  /* 0x200000a4ffa47230 */ /* 0x000fe20000004100 */
[----:B------:R-:W-:Y:S01]  /*37f0*/  F2FP.F16.E4M3.UNPACK_B R162, R162 ;  /* 0x000000a2ffa2723e */ /* 0x000fe200020006ff */
[----:B------:R-:W-:-:S02]  /*3800*/  HADD2.F32 R167, -RZ, R165.H0_H0 ;  /* 0x200000a5ffa77230 */ /* 0x000fc40000004100 */
[-C--:B------:R-:W-:Y:S01]  /*3810*/  FMUL.FTZ R171, R85, R168.reuse ;  /* 0x000000a855ab7220 */ /* 0x080fe20000410000 */
[----:B------:R-:W-:Y:S02]  /*3820*/  HADD2.F32 R165, -RZ, R165.H1_H1 ;  /* 0x300000a5ffa57230 */ /* 0x000fe40000004100 */
[C---:B------:R-:W-:Y:S01]  /*3830*/  FMUL.FTZ R168, R164.reuse, R168 ;  /* 0x000000a8a4a87220 */ /* 0x040fe20000410000 */
[----:B------:R-:W-:-:S03]  /*3840*/  FFMA.FTZ R164, R164, R167, -R171 ;  /* 0x000000a7a4a47223 */ /* 0x000fc600000108ab */
[----:B------:R-:W-:Y:S01]  /*3850*/  FFMA.FTZ R85, R85, R167, R168 ;  /* 0x000000a755557223 */ /* 0x000fe200000100a8 */
[----:B------:R-:W-:Y:S01]  /*3860*/  F2FP.F16.E4M3.UNPACK_B R168, R13.H1 ;  /* 0x0000000dffa8723e */ /* 0x000fe200030006ff */
[----:B------:R-:W-:-:S04]  /*3870*/  HADD2.F32 R167, -RZ, R84.H1_H1 ;  /* 0x30000054ffa77230 */ /* 0x000fc80000004100 */
[--C-:B------:R-:W-:Y:S02]  /*3880*/  HADD2.F32 R13, -RZ, R168.reuse.H1_H1 ;  /* 0x300000a8ff0d7230 */ /* 0x100fe40000004100 */
[----:B------:R-:W-:-:S03]  /*3890*/  HADD2.F32 R84, -RZ, R168.H0_H0 ;  /* 0x200000a8ff547230 */ /* 0x000fc60000004100 */
[CC--:B------:R-:W-:Y:S02]  /*38a0*/  FMUL.FTZ R168, R13.reuse, R167.reuse ;  /* 0x000000a70da87220 */ /* 0x0c0fe40000410000 */
[C---:B------:R-:W-:Y:S02]  /*38b0*/  FMUL.FTZ R167, R84.reuse, R167 ;  /* 0x000000a754a77220 */ /* 0x040fe40000410000 */
[-C--:B------:R-:W-:Y:S02]  /*38c0*/  FFMA.FTZ R84, R84, R165.reuse, -R168 ;  /* 0x000000a554547223 */ /* 0x080fe400000108a8 */
[----:B------:R-:W-:Y:S01]  /*38d0*/  FFMA.FTZ R165, R13, R165, R167 ;  /* 0x000000a50da57223 */ /* 0x000fe200000100a7 */
[----:B------:R-:W-:Y:S01]  /*38e0*/  SHF.L.U32 R13, R82, 0x10, RZ ;  /* 0x00000010520d7819 */ /* 0x000fe200000006ff */
[----:B------:R-:W-:Y:S01]  /*38f0*/  IMAD.MOV.U32 R82, RZ, RZ, R15 ;  /* 0x000000ffff527224 */ /* 0x000fe200078e000f */
[----:B------:R-:W-:Y:S02]  /*3900*/  F2FP.F16.E4M3.UNPACK_B R15, R83.H1 ;  /* 0x00000053ff0f723e */ /* 0x000fe400030006ff */
[----:B------:R-:W-:-:S02]  /*3910*/  LOP3.LUT R13, R166, 0xff0000, R13, 0xf8, !PT ;  /* 0x00ff0000a60d7812 */ /* 0x000fc400078ef80d */
[-C--:B------:R-:W-:Y:S01]  /*3920*/  F2FP.F16.E4M3.UNPACK_B R171, R82.reuse ;  /* 0x00000052ffab723e */ /* 0x080fe200020006ff */
[--C-:B------:R-:W-:Y:S01]  /*3930*/  HADD2.F32 R168, -RZ, R15.reuse.H0_H0 ;  /* 0x2000000fffa87230 */ /* 0x100fe20000004100 */
[-C--:B------:R-:W-:Y:S01]  /*3940*/  F2FP.F16.E4M3.UNPACK_B R166, R13.reuse.H1 ;  /* 0x0000000dffa6723e */ /* 0x080fe200030006ff */
[----:B------:R-:W-:Y:S01]  /*3950*/  HADD2.F32 R15, -RZ, R15.H1_H1 ;  /* 0x3000000fff0f7230 */ /* 0x000fe20000004100 */
[----:B------:R-:W-:Y:S01]  /*3960*/  F2FP.F16.E4M3.UNPACK_B R82, R82.H1 ;  /* 0x00000052ff52723e */ /* 0x000fe200030006ff */
[--C-:B------:R-:W-:Y:S01]  /*3970*/  HADD2.F32 R167, -RZ, R171.reuse.H1_H1 ;  /* 0x300000abffa77230 */ /* 0x100fe20000004100 */
[----:B------:R-:W-:Y:S01]  /*3980*/  F2FP.SATFINITE.E4M3.F32.PACK_AB_MERGE_C R84, R165, R84, RZ ;  /* 0x00000054a554723e */ /* 0x000fe200048070ff */
[--C-:B------:R-:W-:Y:S01]  /*3990*/  HADD2.F32 R176, -RZ, R166.reuse.H0_H0 ;  /* 0x200000a6ffb07230 */ /* 0x100fe20000004100 */
[----:B------:R-:W-:Y:S01]  /*39a0*/  F2FP.F16.E4M3.UNPACK_B R13, R13 ;  /* 0x0000000dff0d723e */ /* 0x000fe200020006ff */
[----:B------:R-:W-:Y:S01]  /*39b0*/  HADD2.F32 R171, -RZ, R171.H0_H0 ;  /* 0x200000abffab7230 */ /* 0x000fe20000004100 */
[----:B------:R-:W-:Y:S01]  /*39c0*/  F2FP.SATFINITE.E4M3.F32.PACK_AB_MERGE_C R85, R85, R164, R84 ;  /* 0x000000a45555723e */ /* 0x000fe20004807054 */
[----:B------:R-:W-:-:S02]  /*39d0*/  HADD2.F32 R166, -RZ, R166.H1_H1 ;  /* 0x300000a6ffa67230 */ /* 0x000fc40000004100 */
[----:B------:R-:W-:Y:S01]  /*39e0*/  FMUL.FTZ R177, R167, R176 ;  /* 0x000000b0a7b17220 */ /* 0x000fe20000410000 */
[----:B------:R-:W-:Y:S02]  /*39f0*/  F2FP.F16.E4M3.UNPACK_B R84, R14 ;  /* 0x0000000eff54723e */ /* 0x000fe400020006ff */
[----:B------:R-:W-:Y:S01]  /*3a00*/  F2FP.F16.E4M3.UNPACK_B R83, R83 ;  /* 0x00000053ff53723e */ /* 0x000fe200020006ff */
[C---:B------:R-:W-:Y:S01]  /*3a10*/  FFMA.FTZ R177, R171.reuse, R168, -R177 ;  /* 0x000000a8abb17223 */ /* 0x040fe200000108b1 */
[----:B------:R-:W-:Y:S01]  /*3a20*/  FMUL.FTZ R171, R171, R176 ;  /* 0x000000b0abab7220 */ /* 0x000fe20000410000 */
[----:B------:R-:W-:Y:S02]  /*3a30*/  F2FP.F16.E4M3.UNPACK_B R14, R14.H1 ;  /* 0x0000000eff0e723e */ /* 0x000fe400030006ff */
[----:B------:R-:W-:Y:S02]  /*3a40*/  HADD2.F32 R164, -RZ, R83.H0_H0 ;  /* 0x20000053ffa47230 */ /* 0x000fe40000004100 */
[----:B------:R-:W-:Y:S01]  /*3a50*/  FFMA.FTZ R171, R167, R168, R171 ;  /* 0x000000a8a7ab7223 */ /* 0x000fe200000100ab */
[----:B------:R-:W-:-:S02]  /*3a60*/  HADD2.F32 R167, -RZ, R82.H1_H1 ;  /* 0x30000052ffa77230 */ /* 0x000fc40000004100 */
[----:B------:R-:W-:Y:S02]  /*3a70*/  HADD2.F32 R82, -RZ, R82.H0_H0 ;  /* 0x20000052ff527230 */ /* 0x000fe40000004100 */
[----:B------:R-:W-:Y:S02]  /*3a80*/  HADD2.F32 R83, -RZ, R83.H1_H1 ;  /* 0x30000053ff537230 */ /* 0x000fe40000004100 */
[----:B------:R-:W-:-:S04]  /*3a90*/  FMUL.FTZ R168, R167, R166 ;  /* 0x000000a6a7a87220 */ /* 0x000fc80000410000 */
[CC--:B------:R-:W-:Y:S01]  /*3aa0*/  FFMA.FTZ R168, R82.reuse, R15.reuse, -R168 ;  /* 0x0000000f52a87223 */ /* 0x0c0fe200000108a8 */
[----:B------:R-:W-:Y:S01]  /*3ab0*/  FMUL.FTZ R82, R82, R166 ;  /* 0x000000a652527220 */ /* 0x000fe20000410000 */
[--C-:B------:R-:W-:Y:S02]  /*3ac0*/  HADD2.F32 R166, -RZ, R13.reuse.H0_H0 ;  /* 0x2000000dffa67230 */ /* 0x100fe40000004100 */
[----:B------:R-:W-:Y:S02]  /*3ad0*/  HADD2.F32 R13, -RZ, R13.H1_H1 ;  /* 0x3000000dff0d7230 */ /* 0x000fe40000004100 */
[----:B------:R-:W-:Y:S01]  /*3ae0*/  FFMA.FTZ R82, R167, R15, R82 ;  /* 0x0000000fa7527223 */ /* 0x000fe20000010052 */
[--C-:B------:R-:W-:Y:S02]  /*3af0*/  HADD2.F32 R15, -RZ, R84.reuse.H1_H1 ;  /* 0x30000054ff0f7230 */ /* 0x100fe40000004100 */
[----:B------:R-:W-:Y:S02]  /*3b00*/  HADD2.F32 R84, -RZ, R84.H0_H0 ;  /* 0x20000054ff547230 */ /* 0x000fe40000004100 */
[----:B------:R-:W-:-:S02]  /*3b10*/  HADD2.F32 R167, -RZ, R163.H1_H1 ;  /* 0x300000a3ffa77230 */ /* 0x000fc40000004100 */
[CC--:B------:R-:W-:Y:S01]  /*3b20*/  FMUL.FTZ R165, R15.reuse, R166.reuse ;  /* 0x000000a60fa57220 */ /* 0x0c0fe20000410000 */
[----:B------:R-:W-:Y:S02]  /*3b30*/  HADD2.F32 R163, -RZ, R163.H0_H0 ;  /* 0x200000a3ffa37230 */ /* 0x000fe40000004100 */
[----:B------:R-:W-:Y:S01]  /*3b40*/  FMUL.FTZ R166, R84, R166 ;  /* 0x000000a654a67220 */ /* 0x000fe20000410000 */
[----:B------:R-:W-:Y:S01]  /*3b50*/  F2FP.SATFINITE.E4M3.F32.PACK_AB_MERGE_C R82, R82, R168, RZ ;  /* 0x000000a85252723e */ /* 0x000fe200048070ff */
[-C--:B------:R-:W-:Y:S02]  /*3b60*/  FFMA.FTZ R165, R84, R164.reuse, -R165 ;  /* 0x000000a454a57223 */ /* 0x080fe400000108a5 */
[----:B------:R-:W-:Y:S01]  /*3b70*/  FFMA.FTZ R166, R15, R164, R166 ;  /* 0x000000a40fa67223 */ /* 0x000fe200000100a6 */
[--C-:B------:R-:W-:Y:S02]  /*3b80*/  HADD2.F32 R15, -RZ, R14.reuse.H1_H1 ;  /* 0x3000000eff0f7230 */ /* 0x100fe40000004100 */
[----:B------:R-:W-:-:S03]  /*3b90*/  HADD2.F32 R14, -RZ, R14.H0_H0 ;  /* 0x2000000eff0e7230 */ /* 0x000fc60000004100 */
[CC--:B------:R-:W-:Y:S02]  /*3ba0*/  FMUL.FTZ R84, R15.reuse, R13.reuse ;  /* 0x0000000d0f547220 */ /* 0x0c0fe40000410000 */
[C---:B------:R-:W-:Y:S02]  /*3bb0*/  FMUL.FTZ R164, R14.reuse, R13 ;  /* 0x0000000d0ea47220 */ /* 0x040fe40000410000 */
[-C--:B------:R-:W-:Y:S01]  /*3bc0*/  FFMA.FTZ R13, R14, R83.reuse, -R84 ;  /* 0x000000530e0d7223 */ /* 0x080fe20000010854 */
[----:B------:R-:W-:Y:S01]  /*3bd0*/  F2FP.F16.E4M3.UNPACK_B R84, R12.H1 ;  /* 0x0000000cff54723e */ /* 0x000fe200030006ff */
[----:B------:R-:W-:Y:S01]  /*3be0*/  FFMA.FTZ R14, R15, R83, R164 ;  /* 0x000000530f0e7223 */ /* 0x000fe200000100a4 */
[--C-:B------:R-:W-:Y:S02]  /*3bf0*/  HADD2.F32 R83, -RZ, R162.reuse.H1_H1 ;  /* 0x300000a2ff537230 */ /* 0x100fe40000004100 */
[----:B------:R-:W-:Y:S02]  /*3c00*/  HADD2.F32 R162, -RZ, R162.H0_H0 ;  /* 0x200000a2ffa27230 */ /* 0x000fe40000004100 */
[--C-:B------:R-:W-:Y:S01]  /*3c10*/  HADD2.F32 R15, -RZ, R84.reuse.H1_H1 ;  /* 0x30000054ff0f7230 */ /* 0x100fe20000004100 */
[----:B------:R-:W-:Y:S01]  /*3c20*/  F2FP.SATFINITE.E4M3.F32.PACK_AB_MERGE_C R13, R14, R13, RZ ;  /* 0x0000000d0e0d723e */ /* 0x000fe200048070ff */
[----:B------:R-:W-:-:S03]  /*3c30*/  HADD2.F32 R84, -RZ, R84.H0_H0 ;  /* 0x20000054ff547230 */ /* 0x000fc60000004100 */
[C---:B------:R-:W-:Y:S01]  /*3c40*/  FMUL.FTZ R164, R15.reuse, R167 ;  /* 0x000000a70fa47220 */ /* 0x040fe20000410000 */
[----:B------:R-:W-:Y:S01]  /*3c50*/  F2FP.SATFINITE.E4M3.F32.PACK_AB_MERGE_C R14, R166, R165, R13 ;  /* 0x000000a5a60e723e */ /* 0x000fe2000480700d */
[C---:B------:R-:W-:Y:S01]  /*3c60*/  FMUL.FTZ R167, R84.reuse, R167 ;  /* 0x000000a754a77220 */ /* 0x040fe20000410000 */
[----:B------:R-:W-:Y:S02]  /*3c70*/  IMAD.MOV.U32 R13, RZ, RZ, R85 ;  /* 0x000000ffff0d7224 */ /* 0x000fe400078e0055 */
[-C--:B------:R-:W-:Y:S01]  /*3c80*/  FFMA.FTZ R164, R84, R83.reuse, -R164 ;  /* 0x0000005354a47223 */ /* 0x080fe200000108a4 */
[----:B------:R-:W-:Y:S01]  /*3c90*/  FFMA.FTZ R167, R15, R83, R167 ;  /* 0x000000530fa77223 */ /* 0x000fe200000100a7 */
[----:B------:R-:W-:-:S04]  /*3ca0*/  F2FP.F16.E4M3.UNPACK_B R15, R12 ;  /* 0x0000000cff0f723e */ /* 0x000fc800020006ff */
[----:B------:R-:W-:Y:S01]  /*3cb0*/  F2FP.SATFINITE.E4M3.F32.PACK_AB_MERGE_C R164, R167, R164, RZ ;  /* 0x000000a4a7a4723e */ /* 0x000fe200048070ff */
[--C-:B------:R-:W-:Y:S02]  /*3cc0*/  HADD2.F32 R12, -RZ, R15.reuse.H1_H1 ;  /* 0x3000000fff0c7230 */ /* 0x100fe40000004100 */
[----:B------:R-:W-:-:S03]  /*3cd0*/  HADD2.F32 R15, -RZ, R15.H0_H0 ;  /* 0x2000000fff0f7230 */ /* 0x000fc60000004100 */
[CC--:B------:R-:W-:Y:S02]  /*3ce0*/  FMUL.FTZ R83, R12.reuse, R163.reuse ;  /* 0x000000a30c537220 */ /* 0x0c0fe40000410000 */
[C---:B------:R-:W-:Y:S02]  /*3cf0*/  FMUL.FTZ R163, R15.reuse, R163 ;  /* 0x000000a30fa37220 */ /* 0x040fe40000410000 */
[-C--:B------:R-:W-:Y:S01]  /*3d00*/  FFMA.FTZ R83, R15, R162.reuse, -R83 ;  /* 0x000000a20f537223 */ /* 0x080fe20000010853 */
[----:B------:R-:W-:Y:S01]  /*3d10*/  F2FP.SATFINITE.E4M3.F32.PACK_AB_MERGE_C R15, R171, R177, R82 ;  /* 0x000000b1ab0f723e */ /* 0x000fe20004807052 */
[----:B------:R-:W-:-:S05]  /*3d20*/  FFMA.FTZ R12, R12, R162, R163 ;  /* 0x000000a20c0c7223 */ /* 0x000fca00000100a3 */
[----:B------:R-:W-:-:S07]  /*3d30*/  F2FP.SATFINITE.E4M3.F32.PACK_AB_MERGE_C R12, R12, R83, R164 ;  /* 0x000000530c0c723e */ /* 0x000fce00048070a4 */
.L_x_456:
[----:B------:R-:W-:Y:S05]  /*3d40*/  BSYNC B3 ;  /* 0x0000000000037941 */ /* 0x000fea0003800000 */
.L_x_455:
[----:B----4-:R-:W-:-:S05]  /*3d50*/  IADD3 R82, P2, R16, R11, RZ ;  /* 0x0000000b10527210 */ /* 0x010fca0007f5e0ff */
[----:B---3--:R-:W-:-:S05]  /*3d60*/  IMAD.X R83, R150, 0x1, R17, P2 ;  /* 0x0000000196537824 */ /* 0x008fca00010e0611 */
[----:B0-----:R0:W-:Y:S03]  /*3d70*/  ST.E.128 desc[UR50][R82.64], R12 ;  /* 0x0000000c52007985 */ /* 0x0011e6000c101d32 */
.L_x_454:
[----:B------:R-:W-:Y:S05]  /*3d80*/  BSYNC B2 ;  /* 0x0000000000027941 */ /* 0x000fea0003800000 */
.L_x_453:
[----:B------:R-:W-:Y:S01]  /*3d90*/  ISETP.NE.AND P2, PT, R29, RZ, PT ;  /* 0x000000ff1d00720c */ /* 0x000fe20003f45270 */
[----:B------:R-:W-:-:S12]  /*3da0*/  BSSY B2, `(.L_x_457) ;  /* 0x0000076000027945 */ /* 0x000fd80003800000 */
[----:B------:R-:W-:Y:S05]  /*3db0*/  @!P2 BRA `(.L_x_458) ;  /* 0x0000000400d0a947 */ /* 0x000fea0003800000 */
[----:B0-----:R0:W0:Y:S01]  /*3dc0*/  LDS.128 R12, [R36+0x1a400] ;  /* 0x01a40000240c7984 */ /* 0x0010220000000c00 */
[----:B------:R-:W-:Y:S01]  /*3dd0*/  ISETP.GE.AND P2, PT, R201, R118, PT ;  /* 0x00000076c900720c */ /* 0x000fe20003f46270 */
[----:B------:R-:W-:-:S12]  /*3de0*/  BSSY B3, `(.L_x_459) ;  /* 0x000006d000037945 */ /* 0x000fd80003800000 */
[----:B------:R-:W-:Y:S05]  /*3df0*/  @P2 BRA `(.L_x_460) ;  /* 0x0000000400ac2947 */ /* 0x000fea0003800000 */
[----:B0-----:R-:W-:Y:S02]  /*3e00*/  MOV R80, R13 ;  /* 0x0000000d00507202 */ /* 0x001fe40000000f00 */
[----:B------:R-:W-:Y:S02]  /*3e10*/  F2FP.F16.E4M3.UNPACK_B R82, R160.H1 ;  /* 0x000000a0ff52723e */ /* 0x000fe400030006ff */
[----:B------:R-:W-:Y:S02]  /*3e20*/  F2FP.F16.E4M3.UNPACK_B R78, R80 ;  /* 0x00000050ff4e723e */ /* 0x000fe400020006ff */
[----:B------:R-:W-:Y:S01]  /*3e30*/  F2FP.F16.E4M3.UNPACK_B R13, R161.H1 ;  /* 0x000000a1ff0d723e */ /* 0x000fe200030006ff */
[----:B------:R-:W-:Y:S01]  /*3e40*/  HADD2.F32 R83, -RZ, R82.H0_H0 ;  /* 0x20000052ff537230 */ /* 0x000fe20000004100 */
[----:B------:R-:W-:Y:S01]  /*3e50*/  F2FP.F16.E4M3.UNPACK_B R160, R160 ;  /* 0x000000a0ffa0723e */ /* 0x000fe200020006ff */
[--C-:B------:R-:W-:Y:S02]  /*3e60*/  HADD2.F32 R84, -RZ, R78.reuse.H1_H1 ;  /* 0x3000004eff547230 */ /* 0x100fe40000004100 */
[----:B------:R-:W-:-:S02]  /*3e70*/  HADD2.F32 R78, -RZ, R78.H0_H0 ;  /* 0x2000004eff4e7230 */ /* 0x000fc40000004100 */
[--C-:B------:R-:W-:Y:S02]  /*3e80*/  HADD2.F32 R85, -RZ, R13.reuse.H0_H0 ;  /* 0x2000000dff557230 */ /* 0x100fe40000004100 */
[-C--:B------:R-:W-:Y:S01]  /*3e90*/  FMUL.FTZ R163, R84, R83.reuse ;  /* 0x0000005354a37220 */ /* 0x080fe20000410000 */
[----:B------:R-:W-:Y:S02]  /*3ea0*/  HADD2.F32 R82, -RZ, R82.H1_H1 ;  /* 0x30000052ff527230 */ /* 0x000fe40000004100 */
[C---:B------:R-:W-:Y:S01]  /*3eb0*/  FMUL.FTZ R165, R78.reuse, R83 ;  /* 0x000000534ea57220 */ /* 0x040fe20000410000 */
[----:B------:R-:W-:Y:S02]  /*3ec0*/  HADD2.F32 R13, -RZ, R13.H1_H1 ;  /* 0x3000000dff0d7230 */ /* 0x000fe40000004100 */
[-C--:B------:R-:W-:Y:S01]  /*3ed0*/  FFMA.FTZ R83, R78, R85.reuse, -R163 ;  /* 0x000000554e537223 */ /* 0x080fe200000108a3 */
[----:B------:R-:W-:Y:S02]  /*3ee0*/  HADD2.F32 R162, -RZ, R160.H1_H1 ;  /* 0x300000a0ffa27230 */ /* 0x000fe40000004100 */
[----:B------:R-:W-:Y:S01]  /*3ef0*/  FFMA.FTZ R78, R84, R85, R165 ;  /* 0x00000055544e7223 */ /* 0x000fe200000100a5 */
[----:B------:R-:W-:Y:S01]  /*3f00*/  F2FP.F16.E4M3.UNPACK_B R84, R80.H1 ;  /* 0x00000050ff54723e */ /* 0x000fe200030006ff */
[----:B------:R-:W-:-:S04]  /*3f10*/  IMAD.MOV.U32 R80, RZ, RZ, R12 ;  /* 0x000000ffff507224 */ /* 0x000fc800078e000c */
[--C-:B------:R-:W-:Y:S01]  /*3f20*/  HADD2.F32 R85, -RZ, R84.reuse.H1_H1 ;  /* 0x30000054ff557230 */ /* 0x100fe20000004100 */
[-C--:B------:R-:W-:Y:S01]  /*3f30*/  F2FP.F16.E4M3.UNPACK_B R12, R80.reuse.H1 ;  /* 0x00000050ff0c723e */ /* 0x080fe200030006ff */
[----:B------:R-:W-:Y:S01]  /*3f40*/  HADD2.F32 R84, -RZ, R84.H0_H0 ;  /* 0x20000054ff547230 */ /* 0x000fe20000004100 */
[----:B------:R-:W-:Y:S02]  /*3f50*/  F2FP.F16.E4M3.UNPACK_B R80, R80 ;  /* 0x00000050ff50723e */ /* 0x000fe400020006ff */
[CC--:B------:R-:W-:Y:S02]  /*3f60*/  FMUL.FTZ R163, R85.reuse, R82.reuse ;  /* 0x0000005255a37220 */ /* 0x0c0fe40000410000 */
[C---:B------:R-:W-:Y:S02]  /*3f70*/  FMUL.FTZ R82, R84.reuse, R82 ;  /* 0x0000005254527220 */ /* 0x040fe40000410000 */
[-C--:B------:R-:W-:Y:S02]  /*3f80*/  FFMA.FTZ R84, R84, R13.reuse, -R163 ;  /* 0x0000000d54547223 */ /* 0x080fe400000108a3 */
[----:B------:R-:W-:Y:S01]  /*3f90*/  FFMA.FTZ R85, R85, R13, R82 ;  /* 0x0000000d55557223 */ /* 0x000fe20000010052 */
[----:B------:R-:W-:Y:S01]  /*3fa0*/  F2FP.F16.E4M3.UNPACK_B R82, R161 ;  /* 0x000000a1ff52723e */ /* 0x000fe200020006ff */
[----:B------:R-:W-:-:S02]  /*3fb0*/  HADD2.F32 R13, -RZ, R12.H1_H1 ;  /* 0x3000000cff0d7230 */ /* 0x000fc40000004100 */
[----:B------:R-:W-:Y:S01]  /*3fc0*/  HADD2.F32 R12, -RZ, R12.H0_H0 ;  /* 0x2000000cff0c7230 */ /* 0x000fe20000004100 */
[----:B------:R-:W-:Y:S01]  /*3fd0*/  F2FP.SATFINITE.E4M3.F32.PACK_AB_MERGE_C R84, R85, R84, RZ ;  /* 0x000000545554723e */ /* 0x000fe200048070ff */
[----:B------:R-:W-:Y:S02]  /*3fe0*/  HADD2.F32 R161, -RZ, R82.H1_H1 ;  /* 0x30000052ffa17230 */ /* 0x000fe40000004100 */
[-C--:B------:R-:W-:Y:S01]  /*3ff0*/  FMUL.FTZ R163, R13, R162.reuse ;  /* 0x000000a20da37220 */ /* 0x080fe20000410000 */
[----:B------:R-:W-:Y:S02]  /*4000*/  HADD2.F32 R85, -RZ, R160.H0_H0 ;  /* 0x200000a0ff557230 */ /* 0x000fe40000004100 */
[C---:B------:R-:W-:Y:S01]  /*4010*/  FMUL.FTZ R162, R12.reuse, R162 ;  /* 0x000000a20ca27220 */ /* 0x040fe20000410000 */
[--C-:B------:R-:W-:Y:S02]  /*4020*/  HADD2.F32 R160, -RZ, R80.reuse.H1_H1 ;  /* 0x30000050ffa07230 */ /* 0x100fe40000004100 */
[----:B------:R-:W-:Y:S01]  /*4030*/  FFMA.FTZ R12, R12, R161, -R163 ;  /* 0x000000a10c0c7223 */ /* 0x000fe200000108a3 */
[----:B------:R-:W-:-:S02]  /*4040*/  HADD2.F32 R80, -RZ, R80.H0_H0 ;  /* 0x20000050ff507230 */ /* 0x000fc40000004100 */
[----:B------:R-:W-:Y:S01]  /*4050*/  FFMA.FTZ R13, R13, R161, R162 ;  /* 0x000000a10d0d7223 */ /* 0x000fe200000100a2 */
[----:B------:R-:W-:Y:S02]  /*4060*/  HADD2.F32 R161, -RZ, R82.H0_H0 ;  /* 0x20000052ffa17230 */ /* 0x000fe40000004100 */
[----:B------:R-:W-:Y:S01]  /*4070*/  FMUL.FTZ R163, R160, R85 ;  /* 0x00000055a0a37220 */ /* 0x000fe20000410000 */
[----:B------:R-:W-:Y:S01]  /*4080*/  F2FP.SATFINITE.E4M3.F32.PACK_AB_MERGE_C R78, R78, R83, R84 ;  /* 0x000000534e4e723e */ /* 0x000fe20004807054 */
[C---:B------:R-:W-:Y:S01]  /*4090*/  FMUL.FTZ R165, R80.reuse, R85 ;  /* 0x0000005550a57220 */ /* 0x040fe20000410000 */
[----:B------:R-:W-:Y:S01]  /*40a0*/  SHF.R.U32.HI R84, RZ, 0x8, R81 ;  /* 0x00000008ff547819 */ /* 0x000fe20000011651 */
[-C--:B------:R-:W-:Y:S01]  /*40b0*/  FFMA.FTZ R85, R80, R161.reuse, -R163 ;  /* 0x000000a150557223 */ /* 0x080fe200000108a3 */
[----:B------:R-:W-:Y:S01]  /*40c0*/  LOP3.LUT R83, R81, 0xff0000ff, RZ, 0xc0, !PT ;  /* 0xff0000ff51537812 */ /* 0x000fe200078ec0ff */
[----:B------:R-:W-:Y:S01]  /*40d0*/  FFMA.FTZ R80, R160, R161, R165 ;  /* 0x000000a1a0507223 */ /* 0x000fe200000100a5 */
[----:B------:R-:W-:Y:S01]  /*40e0*/  SHF.R.U32.HI R81, RZ, 0x10, R81 ;  /* 0x00000010ff517819 */ /* 0x000fe20000011651 */
[----:B------:R-:W-:Y:S01]  /*40f0*/  IMAD.SHL.U32 R84, R84, 0x100, RZ ;  /* 0x0000010054547824 */ /* 0x000fe200078e00ff */
[----:B------:R-:W-:-:S02]  /*4100*/  SHF.R.U32.HI R161, RZ, 0x8, R79 ;  /* 0x00000008ffa17819 */ /* 0x000fc4000001164f */
[----:B------:R-:W-:Y:S01]  /*4110*/  LOP3.LUT R82, R79, 0xff0000ff, RZ, 0xc0, !PT ;  /* 0xff0000ff4f527812 */ /* 0x000fe200078ec0ff */
[----:B------:R-:W-:Y:S01]  /*4120*/  IMAD.U32 R81, R81, 0x10000, RZ ;  /* 0x0001000051517824 */ /* 0x000fe200078e00ff */
[----:B------:R-:W-:Y:S01]  /*4130*/  SHF.R.U32.HI R160, RZ, 0x10, R79 ;  /* 0x00000010ffa07819 */ /* 0x000fe2000001164f */
[----:B------:R-:W-:Y:S01]  /*4140*/  IMAD.SHL.U32 R79, R161, 0x100, RZ ;  /* 0x00000100a14f7824 */ /* 0x000fe200078e00ff */
[----:B------:R-:W-:Y:S02]  /*4150*/  LOP3.LUT R84, R83, 0xff00, R84, 0xf8, !PT ;  /* 0x0000ff0053547812 */ /* 0x000fe400078ef854 */
[----:B------:R-:W-:Y:S02]  /*4160*/  F2FP.SATFINITE.E4M3.F32.PACK_AB_MERGE_C R12, R13, R12, RZ ;  /* 0x0000000c0d0c723e */ /* 0x000fe400048070ff */
[----:B------:R-:W-:Y:S01]  /*4170*/  LOP3.LUT R84, R84, 0xff0000, R81, 0xf8, !PT ;  /* 0x00ff000054547812 */ /* 0x000fe200078ef851 */
[----:B------:R-:W-:Y:S01]  /*4180*/  IMAD.MOV.U32 R81, RZ, RZ, R15 ;  /* 0x000000ffff517224 */ /* 0x000fe200078e000f */
[----:B------:R-:W-:-:S02]  /*4190*/  LOP3.LUT R79, R82, 0xff00, R79, 0xf8, !PT ;  /* 0x0000ff00524f7812 */ /* 0x000fc400078ef84f */
[----:B------:R-:W-:Y:S02]  /*41a0*/  SHF.L.U32 R82, R160, 0x10, RZ ;  /* 0x00000010a0527819 */ /* 0x000fe400000006ff */
[----:B------:R-:W-:Y:S02]  /*41b0*/  F2FP.F16.E4M3.UNPACK_B R15, R81 ;  /* 0x00000051ff0f723e */ /* 0x000fe400020006ff */
[----:B------:R-:W-:Y:S02]  /*41c0*/  LOP3.LUT R83, R79, 0xff0000, R82, 0xf8, !PT ;  /* 0x00ff00004f537812 */ /* 0x000fe400078ef852 */
[----:B------:R-:W-:Y:S01]  /*41d0*/  F2FP.F16.E4M3.UNPACK_B R160, R84.H1 ;  /* 0x00000054ffa0723e */ /* 0x000fe200030006ff */
[--C-:B------:R-:W-:Y:S01]  /*41e0*/  HADD2.F32 R161, -RZ, R15.reuse.H1_H1 ;  /* 0x3000000fffa17230 */ /* 0x100fe20000004100 */
[-C--:B------:R-:W-:Y:S01]  /*41f0*/  F2FP.F16.E4M3.UNPACK_B R79, R83.reuse.H1 ;  /* 0x00000053ff4f723e */ /* 0x080fe200030006ff */
[----:B------:R-:W-:Y:S01]  /*4200*/  HADD2.F32 R15, -RZ, R15.H0_H0 ;  /* 0x2000000fff0f7230 */ /* 0x000fe20000004100 */
[----:B------:R-:W-:Y:S01]  /*4210*/  F2FP.F16.E4M3.UNPACK_B R83, R83 ;  /* 0x00000053ff53723e */ /* 0x000fe200020006ff */
[----:B------:R-:W-:Y:S01]  /*4220*/  HADD2.F32 R82, -RZ, R160.H0_H0 ;  /* 0x200000a0ff527230 */ /* 0x000fe20000004100 */
[----:B------:R-:W-:Y:S01]  /*4230*/  F2FP.SATFINITE.E4M3.F32.PACK_AB_MERGE_C R12, R80, R85, R12 ;  /* 0x00000055500c723e */ /* 0x000fe2000480700c */
[--C-:B------:R-:W-:Y:S01]  /*4240*/  HADD2.F32 R162, -RZ, R79.reuse.H0_H0 ;  /* 0x2000004fffa27230 */ /* 0x100fe20000004100 */
[----:B------:R-:W-:Y:S01]  /*4250*/  MOV R13, R78 ;  /* 0x0000004e000d7202 */ /* 0x000fe20000000f00 */
[----:B------:R-:W-:-:S02]  /*4260*/  HADD2.F32 R79, -RZ, R79.H1_H1 ;  /* 0x3000004fff4f7230 */ /* 0x000fc40000004100 */
[-C--:B------:R-:W-:Y:S01]  /*4270*/  FMUL.FTZ R164, R161, R82.reuse ;  /* 0x00000052a1a47220 */ /* 0x080fe20000410000 */
[----:B------:R-:W-:-:S03]  /*4280*/  FMUL.FTZ R166, R15, R82 ;  /* 0x000000520fa67220 */ /* 0x000fc60000410000 */
[-C--:B------:R-:W-:Y:S01]  /*4290*/  FFMA.FTZ R82, R15, R162.reuse, -R164 ;  /* 0x000000a20f527223 */ /* 0x080fe200000108a4 */
[----:B------:R-:W-:Y:S01]  /*42a0*/  FFMA.FTZ R15, R161, R162, R166 ;  /* 0x000000a2a10f7223 */ /* 0x000fe200000100a6 */
[----:B------:R-:W-:Y:S01]  /*42b0*/  F2FP.F16.E4M3.UNPACK_B R161, R81.H1 ;  /* 0x00000051ffa1723e */ /* 0x000fe200030006ff */
[----:B------:R-:W-:Y:S02]  /*42c0*/  IMAD.MOV.U32 R81, RZ, RZ, R14 ;  /* 0x000000ffff517224 */ /* 0x000fe400078e000e */
[----:B------:R-:W-:Y:S02]  /*42d0*/  HADD2.F32 R14, -RZ, R160.H1_H1 ;  /* 0x300000a0ff0e7230 */ /* 0x000fe40000004100 */
[--C-:B------:R-:W-:Y:S02]  /*42e0*/  HADD2.F32 R160, -RZ, R161.reuse.H1_H1 ;  /* 0x300000a1ffa07230 */ /* 0x100fe40000004100 */
[----:B------:R-:W-:-:S03]  /*42f0*/  HADD2.F32 R161, -RZ, R161.H0_H0 ;  /* 0x200000a1ffa17230 */ /* 0x000fc60000004100 */
[CC--:B------:R-:W-:Y:S02]  /*4300*/  FMUL.FTZ R162, R160.reuse, R14.reuse ;  /* 0x0000000ea0a27220 */ /* 0x0c0fe40000410000 */
[C---:B------:R-:W-:Y:S02]  /*4310*/  FMUL.FTZ R163, R161.reuse, R14 ;  /* 0x0000000ea1a37220 */ /* 0x040fe40000410000 */
[-C--:B------:R-:W-:Y:S01]  /*4320*/  FFMA.FTZ R14, R161, R79.reuse, -R162 ;  /* 0x0000004fa10e7223 */ /* 0x080fe200000108a2 */
[--C-:B------:R-:W-:Y:S02]  /*4330*/  HADD2.F32 R162, -RZ, R83.reuse.H1_H1 ;  /* 0x30000053ffa27230 */ /* 0x100fe40000004100 */
[----:B------:R-:W-:Y:S01]  /*4340*/  FFMA.FTZ R79, R160, R79, R163 ;  /* 0x0000004fa04f7223 */ /* 0x000fe200000100a3 */
[----:B------:R-:W-:Y:S01]  /*4350*/  F2FP.F16.E4M3.UNPACK_B R160, R84 ;  /* 0x00000054ffa0723e */ /* 0x000fe200020006ff */
[----:B------:R-:W-:Y:S01]  /*4360*/  HADD2.F32 R83, -RZ, R83.H0_H0 ;  /* 0x20000053ff537230 */ /* 0x000fe20000004100 */
[----:B------:R-:W-:-:S02]  /*4370*/  F2FP.F16.E4M3.UNPACK_B R84, R81.H1 ;  /* 0x00000051ff54723e */ /* 0x000fc400030006ff */
[----:B------:R-:W-:Y:S01]  /*4380*/  F2FP.F16.E4M3.UNPACK_B R81, R81 ;  /* 0x00000051ff51723e */ /* 0x000fe200020006ff */
[----:B------:R-:W-:Y:S01]  /*4390*/  HADD2.F32 R163, -RZ, R160.H1_H1 ;  /* 0x300000a0ffa37230 */ /* 0x000fe20000004100 */
[----:B------:R-:W-:Y:S01]  /*43a0*/  F2FP.SATFINITE.E4M3.F32.PACK_AB_MERGE_C R79, R79, R14, RZ ;  /* 0x0000000e4f4f723e */ /* 0x000fe200048070ff */
[--C-:B------:R-:W-:Y:S02]  /*43b0*/  HADD2.F32 R161, -RZ, R84.reuse.H1_H1 ;  /* 0x30000054ffa17230 */ /* 0x100fe40000004100 */
[----:B------:R-:W-:Y:S01]  /*43c0*/  HADD2.F32 R84, -RZ, R84.H0_H0 ;  /* 0x20000054ff547230 */ /* 0x000fe20000004100 */
[----:B------:R-:W-:Y:S02]  /*43d0*/  F2FP.SATFINITE.E4M3.F32.PACK_AB_MERGE_C R15, R15, R82, R79 ;  /* 0x000000520f0f723e */ /* 0x000fe4000480704f */
[-C--:B------:R-:W-:Y:S02]  /*43e0*/  FMUL.FTZ R165, R161, R163.reuse ;  /* 0x000000a3a1a57220 */ /* 0x080fe40000410000 */
[----:B------:R-:W-:-:S02]  /*43f0*/  FMUL.FTZ R164, R84, R163 ;  /* 0x000000a354a47220 */ /* 0x000fc40000410000 */
[-C--:B------:R-:W-:Y:S02]  /*4400*/  FFMA.FTZ R84, R84, R162.reuse, -R165 ;  /* 0x000000a254547223 */ /* 0x080fe400000108a5 */
[----:B------:R-:W-:Y:S01]  /*4410*/  FFMA.FTZ R161, R161, R162, R164 ;  /* 0x000000a2a1a17223 */ /* 0x000fe200000100a4 */
[----:B------:R-:W-:Y:S02]  /*4420*/  HADD2.F32 R162, -RZ, R160.H0_H0 ;  /* 0x200000a0ffa27230 */ /* 0x000fe40000004100 */
[--C-:B------:R-:W-:Y:S02]  /*4430*/  HADD2.F32 R160, -RZ, R81.reuse.H1_H1 ;  /* 0x30000051ffa07230 */ /* 0x100fe40000004100 */
[----:B------:R-:W-:Y:S01]  /*4440*/  HADD2.F32 R81, -RZ, R81.H0_H0 ;  /* 0x20000051ff517230 */ /* 0x000fe20000004100 */
[----:B------:R-:W-:Y:S02]  /*4450*/  F2FP.SATFINITE.E4M3.F32.PACK_AB_MERGE_C R84, R161, R84, RZ ;  /* 0x00000054a154723e */ /* 0x000fe400048070ff */
[----:B------:R-:W-:-:S02]  /*4460*/  FMUL.FTZ R164, R160, R162 ;  /* 0x000000a2a0a47220 */ /* 0x000fc40000410000 */
[C---:B------:R-:W-:Y:S02]  /*4470*/  FMUL.FTZ R163, R81.reuse, R162 ;  /* 0x000000a251a37220 */ /* 0x040fe40000410000 */
[-C--:B------:R-:W-:Y:S02]  /*4480*/  FFMA.FTZ R164, R81, R83.reuse, -R164 ;  /* 0x0000005351a47223 */ /* 0x080fe400000108a4 */
[----:B------:R-:W-:-:S05]  /*4490*/  FFMA.FTZ R163, R160, R83, R163 ;  /* 0x00000053a0a37223 */ /* 0x000fca00000100a3 */
[----:B------:R-:W-:-:S07]  /*44a0*/  F2FP.SATFINITE.E4M3.F32.PACK_AB_MERGE_C R14, R163, R164, R84 ;  /* 0x000000a4a30e723e */ /* 0x000fce0004807054 */
.L_x_460:
[----:B------:R-:W-:Y:S05]  /*44b0*/  BSYNC B3 ;  /* 0x0000000000037941 */ /* 0x000fea0003800000 */
.L_x_459:
[----:B------:R-:W-:-:S05]  /*44c0*/  IMAD.SHL.U32 R79, R173, 0x10, RZ ;  /* 0x00000010ad4f7824 */ /* 0x000fca00078e00ff */
[----:B----4-:R-:W-:-:S04]  /*44d0*/  IADD3 R78, P2, R11, R79, RZ ;  /* 0x0000004f0b4e7210 */ /* 0x010fc80007f5e0ff */
[----:B---3--:R-:W-:-:S05]  /*44e0*/  LEA.HI.X.SX32 R79, R79, R150, 0x1, P2 ;  /* 0x000000964f4f7211 */ /* 0x008fca00010f0eff */
[----:B0-----:R0:W-:Y:S04]  /*44f0*/  ST.E.128 desc[UR50][R78.64], R12 ;  /* 0x0000000c4e007985 */ /* 0x0011e8000c101d32 */
.L_x_458:
[----:B------:R-:W-:Y:S05]  /*4500*/  BSYNC B2 ;  /* 0x0000000000027941 */ /* 0x000fea0003800000 */
.L_x_457:
[----:B------:R-:W-:Y:S01]  /*4510*/  ISETP.NE.AND P2, PT, R30, RZ, PT ;  /* 0x000000ff1e00720c */ /* 0x000fe20003f45270 */
[----:B------:R-:W-:-:S12]  /*4520*/  BSSY B2, `(.L_x_461) ;  /* 0x0000076000027945 */ /* 0x000fd80003800000 */
[----:B------:R-:W-:Y:S05]  /*4530*/  @!P2 BRA `(.L_x_462) ;  /* 0x0000000400d0a947 */ /* 0x000fea0003800000 */
[----:B0-----:R-:W-:Y:S01]  /*4540*/  IMAD.SHL.U32 R12, R174, 0x10, RZ ;  /* 0x00000010ae0c7824 */ /* 0x001fe200078e00ff */
[----:B------:R-:W-:Y:S04]  /*4550*/  BSSY B3, `(.L_x_463) ;  /* 0x0000071000037945 */ /* 0x000fe80003800000 */
[----:B----4-:R-:W-:-:S04]  /*4560*/  IADD3 R78, P2, R11, R12, RZ ;  /* 0x0000000c0b4e7210 */ /* 0x010fc80007f5e0ff */
[----:B---3--:R-:W-:Y:S02]  /*4570*/  LEA.HI.X.SX32 R79, R12, R150, 0x1, P2 ;  /* 0x000000960c4f7211 */ /* 0x008fe400010f0eff */
[----:B------:R0:W3:Y:S01]  /*4580*/  LDS.128 R12, [R37+0x1cc00] ;  /* 0x01cc0000250c7984 */ /* 0x0000e20000000c00 */
[----:B------:R-:W-:-:S13]  /*4590*/  ISETP.GE.AND P2, PT, R200, R118, PT ;  /* 0x00000076c800720c */ /* 0x000fda0003f46270 */
[----:B0-----:R-:W-:Y:S05]  /*45a0*/  @P2 BRA `(.L_x_464) ;  /* 0x0000000400ac2947 */ /* 0x001fea0003800000 */
[----:B---3--:R-:W-:Y:S01]  /*45b0*/  IMAD.MOV.U32 R76, RZ, RZ, R13 ;  /* 0x000000ffff4c7224 */ /* 0x008fe200078e000d */
[-C--:B------:R-:W-:Y:S02]  /*45c0*/  F2FP.F16.E4M3.UNPACK_B R82, R159.reuse.H1 ;  /* 0x0000009fff52723e */ /* 0x080fe400030006ff */
[----:B------:R-:W-:Y:S02]  /*45d0*/  F2FP.F16.E4M3.UNPACK_B R13, R158.H1 ;  /* 0x0000009eff0d723e */ /* 0x000fe400030006ff */
[----:B------:R-:W-:Y:S01]  /*45e0*/  F2FP.F16.E4M3.UNPACK_B R74, R76 ;  /* 0x0000004cff4a723e */ /* 0x000fe200020006ff */
[----:B------:R-:W-:Y:S01]  /*45f0*/  HADD2.F32 R81, -RZ, R82.H0_H0 ;  /* 0x20000052ff517230 */ /* 0x000fe20000004100 */
[----:B------:R-:W-:Y:S01]  /*4600*/  F2FP.F16.E4M3.UNPACK_B R84, R159 ;  /* 0x0000009fff54723e */ /* 0x000fe200020006ff */
[----:B------:R-:W-:Y:S02]  /*4610*/  HADD2.F32 R83, -RZ, R13.H0_H0 ;  /* 0x2000000dff537230 */ /* 0x000fe40000004100 */
[----:B------:R-:W-:-:S02]  /*4620*/  HADD2.F32 R80, -RZ, R74.H1_H1 ;  /* 0x3000004aff507230 */ /* 0x000fc40000004100 */
[----:B------:R-:W-:Y:S02]  /*4630*/  HADD2.F32 R74, -RZ, R74.H0_H0 ;  /* 0x2000004aff4a7230 */ /* 0x000fe40000004100 */
[----:B------:R-:W-:Y:S02]  /*4640*/  HADD2.F32 R13, -RZ, R13.H1_H1 ;  /* 0x3000000dff0d7230 */ /* 0x000fe40000004100 */
[-C--:B------:R-:W-:Y:S01]  /*4650*/  FMUL.FTZ R85, R80, R81.reuse ;  /* 0x0000005150557220 */ /* 0x080fe20000410000 */
[----:B------:R-:W-:-:S03]  /*4660*/  FMUL.FTZ R161, R74, R81 ;  /* 0x000000514aa17220 */ /* 0x000fc60000410000 */
[-C--:B------:R-:W-:Y:S01]  /*4670*/  FFMA.FTZ R81, R74, R83.reuse, -R85 ;  /* 0x000000534a517223 */ /* 0x080fe20000010855 */
[----:B------:R-:W-:Y:S01]  /*4680*/  FFMA.FTZ R74, R80, R83, R161 ;  /* 0x00000053504a7223 */ /* 0x000fe200000100a1 */
[----:B------:R-:W-:Y:S01]  /*4690*/  F2FP.F16.E4M3.UNPACK_B R80, R76.H1 ;  /* 0x0000004cff50723e */ /* 0x000fe200030006ff */
[----:B------:R-:W-:Y:S01]  /*46a0*/  HADD2.F32 R83, -RZ, R82.H1_H1 ;  /* 0x30000052ff537230 */ /* 0x000fe20000004100 */
[----:B------:R-:W-:Y:S02]  /*46b0*/  MOV R76, R12 ;  /* 0x0000000c004c7202 */ /* 0x000fe40000000f00 */
[----:B------:R-:W-:Y:S01]  /*46c0*/  F2FP.F16.E4M3.UNPACK_B R82, R158 ;  /* 0x0000009eff52723e */ /* 0x000fe200020006ff */
[--C-:B------:R-:W-:Y:S02]  /*46d0*/  HADD2.F32 R12, -RZ, R80.reuse.H1_H1 ;  /* 0x30000050ff0c7230 */ /* 0x100fe40000004100 */
[----:B------:R-:W-:-:S03]  /*46e0*/  HADD2.F32 R80, -RZ, R80.H0_H0 ;  /* 0x20000050ff507230 */ /* 0x000fc60000004100 */
[-C--:B------:R-:W-:Y:S02]  /*46f0*/  FMUL.FTZ R85, R12, R83.reuse ;  /* 0x000000530c557220 */ /* 0x080fe40000410000 */
[C---:B------:R-:W-:Y:S02]  /*4700*/  FMUL.FTZ R83, R80.reuse, R83 ;  /* 0x0000005350537220 */ /* 0x040fe40000410000 */
[-C--:B------:R-:W-:Y:S01]  /*4710*/  FFMA.FTZ R80, R80, R13.reuse, -R85 ;  /* 0x0000000d50507223 */ /* 0x080fe20000010855 */
[----:B------:R-:W-:Y:S02]  /*4720*/  HADD2.F32 R85, -RZ, R84.H1_H1 ;  /* 0x30000054ff557230 */ /* 0x000fe40000004100 */
[----:B------:R-:W-:Y:S01]  /*4730*/  FFMA.FTZ R161, R12, R13, R83 ;  /* 0x0000000d0ca17223 */ /* 0x000fe20000010053 */
[-C--:B------:R-:W-:Y:S01]  /*4740*/  F2FP.F16.E4M3.UNPACK_B R12, R76.reuse.H1 ;  /* 0x0000004cff0c723e */ /* 0x080fe200030006ff */
[----:B------:R-:W-:Y:S01]  /*4750*/  HADD2.F32 R83, -RZ, R82.H1_H1 ;  /* 0x30000052ff537230 */ /* 0x000fe20000004100 */
[----:B------:R-:W-:Y:S01]  /*4760*/  F2FP.F16.E4M3.UNPACK_B R76, R76 ;  /* 0x0000004cff4c723e */ /* 0x000fe200020006ff */
[----:B------:R-:W-:Y:S01]  /*4770*/  HADD2.F32 R84, -RZ, R84.H0_H0 ;  /* 0x20000054ff547230 */ /* 0x000fe20000004100 */
[----:B------:R-:W-:Y:S01]  /*4780*/  F2FP.SATFINITE.E4M3.F32.PACK_AB_MERGE_C R80, R161, R80, RZ ;  /* 0x00000050a150723e */ /* 0x000fe200048070ff */
[----:B------:R-:W-:-:S02]  /*4790*/  HADD2.F32 R13, -RZ, R12.H1_H1 ;  /* 0x3000000cff0d7230 */ /* 0x000fc40000004100 */
[----:B------:R-:W-:Y:S01]  /*47a0*/  HADD2.F32 R12, -RZ, R12.H0_H0 ;  /* 0x2000000cff0c7230 */ /* 0x000fe20000004100 */
[----:B------:R-:W-:Y:S01]  /*47b0*/  F2FP.SATFINITE.E4M3.F32.PACK_AB_MERGE_C R74, R74, R81, R80 ;  /* 0x000000514a4a723e */ /* 0x000fe20004807050 */
[----:B------:R-:W-:Y:S02]  /*47c0*/  HADD2.F32 R82, -RZ, R82.H0_H0 ;  /* 0x20000052ff527230 */ /* 0x000fe40000004100 */
[-C--:B------:R-:W-:Y:S01]  /*47d0*/  FMUL.FTZ R159, R13, R85.reuse ;  /* 0x000000550d9f7220 */ /* 0x080fe20000410000 */
[----:B------:R-:W-:Y:S01]  /*47e0*/  SHF.R.U32.HI R81, RZ, 0x8, R77 ;  /* 0x00000008ff517819 */ /* 0x000fe2000001164d */
[C---:B------:R-:W-:Y:S01]  /*47f0*/  FMUL.FTZ R158, R12.reuse, R85 ;  /* 0x000000550c9e7220 */ /* 0x040fe20000410000 */
[----:B------:R-:W-:Y:S01]  /*4800*/  LOP3.LUT R80, R75, 0xff0000ff, RZ, 0xc0, !PT ;  /* 0xff0000ff4b507812 */ /* 0x000fe200078ec0ff */
[-C--:B------:R-:W-:Y:S02]  /*4810*/  FFMA.FTZ R12, R12, R83.reuse, -R159 ;  /* 0x000000530c0c7223 */ /* 0x080fe4000001089f */
[----:B------:R-:W-:Y:S01]  /*4820*/  FFMA.FTZ R13, R13, R83, R158 ;  /* 0x000000530d0d7223 */ /* 0x000fe2000001009e */
[--C-:B------:R-:W-:Y:S01]  /*4830*/  HADD2.F32 R83, -RZ, R76.reuse.H1_H1 ;  /* 0x3000004cff537230 */ /* 0x100fe20000004100 */
[----:B------:R-:W-:Y:S01]  /*4840*/  SHF.R.U32.HI R158, RZ, 0x10, R75 ;  /* 0x00000010ff9e7819 */ /* 0x000fe2000001164b */
[----:B------:R-:W-:-:S02]  /*4850*/  HADD2.F32 R76, -RZ, R76.H0_H0 ;  /* 0x2000004cff4c7230 */ /* 0x000fc40000004100 */
[----:B------:R-:W-:Y:S01]  /*4860*/  F2FP.SATFINITE.E4M3.F32.PACK_AB_MERGE_C R12, R13, R12, RZ ;  /* 0x0000000c0d0c723e */ /* 0x000fe200048070ff */
[CC--:B------:R-:W-:Y:S01]  /*4870*/  FMUL.FTZ R85, R83.reuse, R84.reuse ;  /* 0x0000005453557220 */ /* 0x0c0fe20000410000 */
[----:B------:R-:W-:Y:S02]  /*4880*/  IMAD.MOV.U32 R13, RZ, RZ, R74 ;  /* 0x000000ffff0d7224 */ /* 0x000fe400078e004a */
[C---:B------:R-:W-:Y:S01]  /*4890*/  FMUL.FTZ R84, R76.reuse, R84 ;  /* 0x000000544c547220 */ /* 0x040fe20000410000 */
[-C--:B------:R-:W-:Y:S01]  /*48a0*/  FFMA.FTZ R76, R76, R82.reuse, -R85 ;  /* 0x000000524c4c7223 */ /* 0x080fe20000010855 */
[----:B------:R-:W-:Y:S02]  /*48b0*/  SHF.R.U32.HI R85, RZ, 0x8, R75 ;  /* 0x00000008ff557819 */ /* 0x000fe4000001164b */
[----:B------:R-:W-:Y:S01]  /*48c0*/  FFMA.FTZ R83, R83, R82, R84 ;  /* 0x0000005253537223 */ /* 0x000fe20000010054 */
[----:B------:R-:W-:Y:S02]  /*48d0*/  SHF.R.U32.HI R84, RZ, 0x10, R77 ;  /* 0x00000010ff547819 */ /* 0x000fe4000001164d */
[----:B------:R-:W-:Y:S01]  /*48e0*/  LOP3.LUT R82, R77, 0xff0000ff, RZ, 0xc0, !PT ;  /* 0xff0000ff4d527812 */ /* 0x000fe200078ec0ff */
[----:B------:R-:W-:Y:S01]  /*48f0*/  IMAD.SHL.U32 R77, R81, 0x100, RZ ;  /* 0x00000100514d7824 */ /* 0x000fe200078e00ff */
[----:B------:R-:W-:Y:S01]  /*4900*/  SHF.L.U32 R81, R84, 0x10, RZ ;  /* 0x0000001054517819 */ /* 0x000fe200000006ff */
[----:B------:R-:W-:Y:S01]  /*4910*/  IMAD.SHL.U32 R75, R85, 0x100, RZ ;  /* 0x00000100554b7824 */ /* 0x000fe200078e00ff */
[----:B------:R-:W-:-:S02]  /*4920*/  F2FP.SATFINITE.E4M3.F32.PACK_AB_MERGE_C R12, R83, R76, R12 ;  /* 0x0000004c530c723e */ /* 0x000fc4000480700c */
[----:B------:R-:W-:Y:S01]  /*4930*/  LOP3.LUT R82, R82, 0xff00, R77, 0xf8, !PT ;  /* 0x0000ff0052527812 */ /* 0x000fe200078ef84d */
[----:B------:R-:W-:Y:S01]  /*4940*/  IMAD.MOV.U32 R77, RZ, RZ, R15 ;  /* 0x000000ffff4d7224 */ /* 0x000fe200078e000f */
[----:B------:R-:W-:Y:S01]  /*4950*/  LOP3.LUT R80, R80, 0xff00, R75, 0xf8, !PT ;  /* 0x0000ff0050507812 */ /* 0x000fe200078ef84b */
[----:B------:R-:W-:Y:S01]  /*4960*/  IMAD.U32 R75, R158, 0x10000, RZ ;  /* 0x000100009e4b7824 */ /* 0x000fe200078e00ff */
[----:B------:R-:W-:Y:S02]  /*4970*/  LOP3.LUT R81, R82, 0xff0000, R81, 0xf8, !PT ;  /* 0x00ff000052517812 */ /* 0x000fe400078ef851 */
[----:B------:R-:W-:Y:S02]  /*4980*/  F2FP.F16.E4M3.UNPACK_B R15, R77 ;  /* 0x0000004dff0f723e */ /* 0x000fe400020006ff */
[----:B------:R-:W-:Y:S02]  /*4990*/  LOP3.LUT R75, R80, 0xff0000, R75, 0xf8, !PT ;  /* 0x00ff0000504b7812 */ /* 0x000fe400078ef84b */
[----:B------:R-:W-:Y:S01]  /*49a0*/  F2FP.F16.E4M3.UNPACK_B R85, R81.H1 ;  /* 0x00000051ff55723e */ /* 0x000fe200030006ff */
[--C-:B------:R-:W-:Y:S01]  /*49b0*/  HADD2.F32 R80, -RZ, R15.reuse.H1_H1 ;  /* 0x3000000fff507230 */ /* 0x100fe20000004100 */
[----:B------:R-:W-:Y:S01]  /*49c0*/  F2FP.F16.E4M3.UNPACK_B R82, R75.H1 ;  /* 0x0000004bff52723e */ /* 0x000fe200030006ff */
[----:B------:R-:W-:-:S02]  /*49d0*/  HADD2.F32 R15, -RZ, R15.H0_H0 ;  /* 0x2000000fff0f7230 */ /* 0x000fc40000004100 */
[----:B------:R-:W-:Y:S02]  /*49e0*/  HADD2.F32 R158, -RZ, R85.H0_H0 ;  /* 0x20000055ff9e7230 */ /* 0x000fe40000004100 */
[--C-:B------:R-:W-:Y:S02]  /*49f0*/  HADD2.F32 R84, -RZ, R82.reuse.H0_H0 ;  /* 0x20000052ff547230 */ /* 0x100fe40000004100 */
[----:B------:R-:W-:Y:S02]  /*4a00*/  HADD2.F32 R82, -RZ, R82.H1_H1 ;  /* 0x30000052ff527230 */ /* 0x000fe40000004100 */
        /* <DEDUP_REMOVED lines=12> */
[----:B------:R-:W-:Y:S01]  /*4ad0*/  F2FP.F16.E4M3.UNPACK_B R159, R81 ;  /* 0x00000051ff9f723e */ /* 0x000fe200020006ff */
[----:B------:R-:W-:Y:S01]  /*4ae0*/  FFMA.FTZ R85, R85, R82, R158 ;  /* 0x0000005255557223 */ /* 0x000fe2000001009e */
[----:B------:R-:W-:Y:S02]  /*4af0*/  F2FP.F16.E4M3.UNPACK_B R81, R77.H1 ;  /* 0x0000004dff51723e */ /* 0x000fe400030006ff */
[----:B------:R-:W-:Y:S01]  /*4b00*/  F2FP.F16.E4M3.UNPACK_B R84, R75 ;  /* 0x0000004bff54723e */ /* 0x000fe200020006ff */
[----:B------:R-:W-:Y:S01]  /*4b10*/  HADD2.F32 R75, -RZ, R159.H1_H1 ;  /* 0x3000009fff4b7230 */ /* 0x000fe20000004100 */
[----:B------:R-:W-:Y:S01]  /*4b20*/  F2FP.F16.E4M3.UNPACK_B R77, R77 ;  /* 0x0000004dff4d723e */ /* 0x000fe200020006ff */
[--C-:B------:R-:W-:Y:S01]  /*4b30*/  HADD2.F32 R82, -RZ, R81.reuse.H1_H1 ;  /* 0x30000051ff527230 */ /* 0x100fe20000004100 */
[----:B------:R-:W-:Y:S01]  /*4b40*/  F2FP.SATFINITE.E4M3.F32.PACK_AB_MERGE_C R85, R85, R14, RZ ;  /* 0x0000000e5555723e */ /* 0x000fe200048070ff */
[----:B------:R-:W-:-:S02]  /*4b50*/  HADD2.F32 R81, -RZ, R81.H0_H0 ;  /* 0x20000051ff517230 */ /* 0x000fc40000004100 */
[--C-:B------:R-:W-:Y:S02]  /*4b60*/  HADD2.F32 R158, -RZ, R84.reuse.H1_H1 ;  /* 0x30000054ff9e7230 */ /* 0x100fe40000004100 */
[-C--:B------:R-:W-:Y:S01]  /*4b70*/  FMUL.FTZ R160, R82, R75.reuse ;  /* 0x0000004b52a07220 */ /* 0x080fe20000410000 */
[----:B------:R-:W-:Y:S02]  /*4b80*/  HADD2.F32 R84, -RZ, R84.H0_H0 ;  /* 0x20000054ff547230 */ /* 0x000fe40000004100 */
[C---:B------:R-:W-:Y:S01]  /*4b90*/  FMUL.FTZ R161, R81.reuse, R75 ;  /* 0x0000004b51a17220 */ /* 0x040fe20000410000 */
[----:B------:R-:W-:Y:S01]  /*4ba0*/  F2FP.SATFINITE.E4M3.F32.PACK_AB_MERGE_C R15, R80, R15, R85 ;  /* 0x0000000f500f723e */ /* 0x000fe20004807055 */
[-C--:B------:R-:W-:Y:S01]  /*4bb0*/  FFMA.FTZ R75, R81, R158.reuse, -R160 ;  /* 0x0000009e514b7223 */ /* 0x080fe200000108a0 */
[----:B------:R-:W-:Y:S02]  /*4bc0*/  HADD2.F32 R81, -RZ, R77.H1_H1 ;  /* 0x3000004dff517230 */ /* 0x000fe40000004100 */
[----:B------:R-:W-:Y:S01]  /*4bd0*/  FFMA.FTZ R160, R82, R158, R161 ;  /* 0x0000009e52a07223 */ /* 0x000fe200000100a1 */
[----:B------:R-:W-:-:S02]  /*4be0*/  HADD2.F32 R82, -RZ, R159.H0_H0 ;  /* 0x2000009fff527230 */ /* 0x000fc40000004100 */
[----:B------:R-:W-:Y:S02]  /*4bf0*/  HADD2.F32 R77, -RZ, R77.H0_H0 ;  /* 0x2000004dff4d7230 */ /* 0x000fe40000004100 */
[----:B------:R-:W-:Y:S01]  /*4c00*/  F2FP.SATFINITE.E4M3.F32.PACK_AB_MERGE_C R75, R160, R75, RZ ;  /* 0x0000004ba04b723e */ /* 0x000fe200048070ff */
[-C--:B------:R-:W-:Y:S02]  /*4c10*/  FMUL.FTZ R158, R81, R82.reuse ;  /* 0x00000052519e7220 */ /* 0x080fe40000410000 */
[C---:B------:R-:W-:Y:S02]  /*4c20*/  FMUL.FTZ R82, R77.reuse, R82 ;  /* 0x000000524d527220 */ /* 0x040fe40000410000 */
[-C--:B------:R-:W-:Y:S02]  /*4c30*/  FFMA.FTZ R158, R77, R84.reuse, -R158 ;  /* 0x000000544d9e7223 */ /* 0x080fe4000001089e */
[----:B------:R-:W-:-:S05]  /*4c40*/  FFMA.FTZ R81, R81, R84, R82 ;  /* 0x0000005451517223 */ /* 0x000fca0000010052 */
[----:B------:R-:W-:-:S07]  /*4c50*/  F2FP.SATFINITE.E4M3.F32.PACK_AB_MERGE_C R14, R81, R158, R75 ;  /* 0x0000009e510e723e */ /* 0x000fce000480704b */
.L_x_464:
[----:B------:R-:W-:Y:S05]  /*4c60*/  BSYNC B3 ;  /* 0x0000000000037941 */ /* 0x000fea0003800000 */
.L_x_463:
[----:B---3--:R0:W-:Y:S02]  /*4c70*/  ST.E.128 desc[UR50][R78.64], R12 ;  /* 0x0000000c4e007985 */ /* 0x0081e4000c101d32 */
.L_x_462:
[----:B------:R-:W-:Y:S05]  /*4c80*/  BSYNC B2 ;  /* 0x0000000000027941 */ /* 0x000fea0003800000 */
.L_x_461:
[----:B------:R-:W-:Y:S01]  /*4c90*/  ISETP.NE.AND P2, PT, R31, RZ, PT ;  /* 0x000000ff1f00720c */ /* 0x000fe20003f45270 */
[----:B------:R-:W-:-:S12]  /*4ca0*/  BSSY B2, `(.L_x_465) ;  /* 0x0000074000027945 */ /* 0x000fd80003800000 */
[----:B------:R-:W-:Y:S05]  /*4cb0*/  @!P2 BRA `(.L_x_466) ;  /* 0x0000000400c8a947 */ /* 0x000fea0003800000 */
[----:B0-----:R0:W0:Y:S01]  /*4cc0*/  LDS.128 R12, [R36+0x1cc00] ;  /* 0x01cc0000240c7984 */ /* 0x0010220000000c00 */
[----:B----4-:R-:W-:Y:S01]  /*4cd0*/  IADD3 R74, P2, R172, R11, RZ ;  /* 0x0000000bac4a7210 */ /* 0x010fe20007f5e0ff */
[----:B------:R-:W-:Y:S03]  /*4ce0*/  BSSY B3, `(.L_x_467) ;  /* 0x000006e000037945 */ /* 0x000fe60003800000 */
[----:B---3--:R-:W-:Y:S02]  /*4cf0*/  IADD3.X R75, R150, R197, RZ, P2, !PT ;  /* 0x000000c5964b7210 */ /* 0x008fe400017fe4ff */
[----:B------:R-:W-:-:S13]  /*4d00*/  ISETP.GE.AND P2, PT, R203, R118, PT ;  /* 0x00000076cb00720c */ /* 0x000fda0003f46270 */
[----:B------:R-:W-:Y:S05]  /*4d10*/  @P2 BRA `(.L_x_468) ;  /* 0x0000000400a82947 */ /* 0x000fea0003800000 */
[----:B0-----:R-:W-:Y:S01]  /*4d20*/  IMAD.MOV.U32 R70, RZ, RZ, R13 ;  /* 0x000000ffff467224 */ /* 0x001fe200078e000d */
[----:B------:R-:W-:Y:S02]  /*4d30*/  F2FP.F16.E4M3.UNPACK_B R79, R157.H1 ;  /* 0x0000009dff4f723e */ /* 0x000fe400030006ff */
[----:B------:R-:W-:Y:S02]  /*4d40*/  F2FP.F16.E4M3.UNPACK_B R78, R156.H1 ;  /* 0x0000009cff4e723e */ /* 0x000fe400030006ff */
[----:B------:R-:W-:Y:S01]  /*4d50*/  F2FP.F16.E4M3.UNPACK_B R13, R70 ;  /* 0x00000046ff0d723e */ /* 0x000fe200020006ff */
[----:B------:R-:W-:Y:S02]  /*4d60*/  HADD2.F32 R72, -RZ, R79.H0_H0 ;  /* 0x2000004fff487230 */ /* 0x000fe40000004100 */
[----:B------:R-:W-:Y:S02]  /*4d70*/  HADD2.F32 R77, -RZ, R78.H0_H0 ;  /* 0x2000004eff4d7230 */ /* 0x000fe40000004100 */
[----:B------:R-:W-:-:S02]  /*4d80*/  HADD2.F32 R76, -RZ, R13.H1_H1 ;  /* 0x3000000dff4c7230 */ /* 0x000fc40000004100 */
[----:B------:R-:W-:Y:S02]  /*4d90*/  HADD2.F32 R13, -RZ, R13.H0_H0 ;  /* 0x2000000dff0d7230 */ /* 0x000fe40000004100 */
[----:B------:R-:W-:Y:S02]  /*4da0*/  HADD2.F32 R79, -RZ, R79.H1_H1 ;  /* 0x3000004fff4f7230 */ /* 0x000fe40000004100 */
[CC--:B------:R-:W-:Y:S01]  /*4db0*/  FMUL.FTZ R80, R76.reuse, R72.reuse ;  /* 0x000000484c507220 */ /* 0x0c0fe20000410000 */
[----:B------:R-:W-:Y:S02]  /*4dc0*/  HADD2.F32 R78, -RZ, R78.H1_H1 ;  /* 0x3000004eff4e7230 */ /* 0x000fe40000004100 */
[C---:B------:R-:W-:Y:S01]  /*4dd0*/  FMUL.FTZ R81, R13.reuse, R72 ;  /* 0x000000480d517220 */ /* 0x040fe20000410000 */
[----:B------:R-:W-:Y:S01]  /*4de0*/  F2FP.F16.E4M3.UNPACK_B R72, R70.H1 ;  /* 0x00000046ff48723e */ /* 0x000fe200030006ff */
[-C--:B------:R-:W-:Y:S02]  /*4df0*/  FFMA.FTZ R13, R13, R77.reuse, -R80 ;  /* 0x0000004d0d0d7223 */ /* 0x080fe40000010850 */
[----:B------:R-:W-:Y:S01]  /*4e00*/  FFMA.FTZ R70, R76, R77, R81 ;  /* 0x0000004d4c467223 */ /* 0x000fe20000010051 */
[----:B------:R-:W-:-:S02]  /*4e10*/  IMAD.MOV.U32 R76, RZ, RZ, R12 ;  /* 0x000000ffff4c7224 */ /* 0x000fc400078e000c */
        /* <DEDUP_REMOVED lines=15> */
[CC--:B------:R-:W-:Y:S01]  /*4f10*/  FMUL.FTZ R83, R79.reuse, R82.reuse ;  /* 0x000000524f537220 */ /* 0x0c0fe20000410000 */
[----:B------:R-:W-:Y:S02]  /*4f20*/  HADD2.F32 R78, -RZ, R78.H0_H0 ;  /* 0x2000004eff4e7230 */ /* 0x000fe40000004100 */
[----:B------:R-:W-:Y:S01]  /*4f30*/  FMUL.FTZ R82, R72, R82 ;  /* 0x0000005248527220 */ /* 0x000fe20000410000 */
[----:B------:R-:W-:Y:S01]  /*4f40*/  F2FP.SATFINITE.E4M3.F32.PACK_AB_MERGE_C R13, R70, R13, R12 ;  /* 0x0000000d460d723e */ /* 0x000fe2000480700c */
[-C--:B------:R-:W-:Y:S02]  /*4f50*/  FFMA.FTZ R72, R72, R80.reuse, -R83 ;  /* 0x0000005048487223 */ /* 0x080fe40000010853 */
[----:B------:R-:W-:Y:S01]  /*4f60*/  FFMA.FTZ R79, R79, R80, R82 ;  /* 0x000000504f4f7223 */ /* 0x000fe20000010052 */
[----:B------:R-:W-:Y:S01]  /*4f70*/  HADD2.F32 R80, -RZ, R81.H0_H0 ;  /* 0x20000051ff507230 */ /* 0x000fe20000004100 */
[----:B------:R-:W-:Y:S01]  /*4f80*/  SHF.R.U32.HI R82, RZ, 0x10, R71 ;  /* 0x00000010ff527819 */ /* 0x000fe20000011647 */
[----:B------:R-:W-:-:S02]  /*4f90*/  HADD2.F32 R81, -RZ, R76.H1_H1 ;  /* 0x3000004cff517230 */ /* 0x000fc40000004100 */
[----:B------:R-:W-:Y:S01]  /*4fa0*/  HADD2.F32 R76, -RZ, R76.H0_H0 ;  /* 0x2000004cff4c7230 */ /* 0x000fe20000004100 */
[----:B------:R-:W-:Y:S02]  /*4fb0*/  F2FP.SATFINITE.E4M3.F32.PACK_AB_MERGE_C R72, R79, R72, RZ ;  /* 0x000000484f48723e */ /* 0x000fe400048070ff */
[CC--:B------:R-:W-:Y:S02]  /*4fc0*/  FMUL.FTZ R83, R81.reuse, R80.reuse ;  /* 0x0000005051537220 */ /* 0x0c0fe40000410000 */
[C---:B------:R-:W-:Y:S02]  /*4fd0*/  FMUL.FTZ R80, R76.reuse, R80 ;  /* 0x000000504c507220 */ /* 0x040fe40000410000 */
[-C--:B------:R-:W-:Y:S01]  /*4fe0*/  FFMA.FTZ R76, R76, R78.reuse, -R83 ;  /* 0x0000004e4c4c7223 */ /* 0x080fe20000010853 */
[----:B------:R-:W-:Y:S01]  /*4ff0*/  SHF.R.U32.HI R83, RZ, 0x8, R73 ;  /* 0x00000008ff537819 */ /* 0x000fe20000011649 */
[----:B------:R-:W-:Y:S01]  /*5000*/  FFMA.FTZ R81, R81, R78, R80 ;  /* 0x0000004e51517223 */ /* 0x000fe20000010050 */
[----:B------:R-:W-:-:S02]  /*5010*/  LOP3.LUT R78, R73, 0xff0000ff, RZ, 0xc0, !PT ;  /* 0xff0000ff494e7812 */ /* 0x000fc400078ec0ff */
[----:B------:R-:W-:Y:S01]  /*5020*/  SHF.R.U32.HI R80, RZ, 0x10, R73 ;  /* 0x00000010ff507819 */ /* 0x000fe20000011649 */
[----:B------:R-:W-:Y:S01]  /*5030*/  IMAD.SHL.U32 R83, R83, 0x100, RZ ;  /* 0x0000010053537824 */ /* 0x000fe200078e00ff */
[----:B------:R-:W-:Y:S02]  /*5040*/  LOP3.LUT R73, R71, 0xff0000ff, RZ, 0xc0, !PT ;  /* 0xff0000ff47497812 */ /* 0x000fe400078ec0ff */
[----:B------:R-:W-:Y:S02]  /*5050*/  SHF.L.U32 R80, R80, 0x10, RZ ;  /* 0x0000001050507819 */ /* 0x000fe400000006ff */
[----:B------:R-:W-:Y:S02]  /*5060*/  LOP3.LUT R83, R78, 0xff00, R83, 0xf8, !PT ;  /* 0x0000ff004e537812 */ /* 0x000fe400078ef853 */
[----:B------:R-:W-:Y:S02]  /*5070*/  SHF.R.U32.HI R78, RZ, 0x8, R71 ;  /* 0x00000008ff4e7819 */ /* 0x000fe40000011647 */
[----:B------:R-:W-:Y:S01]  /*5080*/  LOP3.LUT R71, R83, 0xff0000, R80, 0xf8, !PT ;  /* 0x00ff000053477812 */ /* 0x000fe200078ef850 */
[----:B------:R-:W-:Y:S01]  /*5090*/  IMAD.MOV.U32 R80, RZ, RZ, R15 ;  /* 0x000000ffff507224 */ /* 0x000fe200078e000f */
[----:B------:R-:W-:Y:S01]  /*50a0*/  F2FP.SATFINITE.E4M3.F32.PACK_AB_MERGE_C R12, R81, R76, R72 ;  /* 0x0000004c510c723e */ /* 0x000fe20004807048 */
[----:B------:R-:W-:Y:S01]  /*50b0*/  IMAD.SHL.U32 R78, R78, 0x100, RZ ;  /* 0x000001004e4e7824 */ /* 0x000fe200078e00ff */
[----:B------:R-:W-:-:S02]  /*50c0*/  F2FP.F16.E4M3.UNPACK_B R83, R71.H1 ;  /* 0x00000047ff53723e */ /* 0x000fc400030006ff */
[----:B------:R-:W-:Y:S02]  /*50d0*/  F2FP.F16.E4M3.UNPACK_B R15, R80 ;  /* 0x00000050ff0f723e */ /* 0x000fe400020006ff */
[----:B------:R-:W-:Y:S01]  /*50e0*/  LOP3.LUT R73, R73, 0xff00, R78, 0xf8, !PT ;  /* 0x0000ff0049497812 */ /* 0x000fe200078ef84e */
[----:B------:R-:W-:Y:S02]  /*50f0*/  IMAD.U32 R78, R82, 0x10000, RZ ;  /* 0x00010000524e7824 */ /* 0x000fe400078e00ff */
[----:B------:R-:W-:-:S03]  /*5100*/  HADD2.F32 R85, -RZ, R83.H0_H0 ;  /* 0x20000053ff557230 */ /* 0x000fc60000004100 */
[----:B------:R-:W-:Y:S01]  /*5110*/  LOP3.LUT R73, R73, 0xff0000, R78, 0xf8, !PT ;  /* 0x00ff000049497812 */ /* 0x000fe200078ef84e */
[--C-:B------:R-:W-:Y:S02]  /*5120*/  HADD2.F32 R78, -RZ, R15.reuse.H1_H1 ;  /* 0x3000000fff4e7230 */ /* 0x100fe40000004100 */
[----:B------:R-:W-:Y:S01]  /*5130*/  HADD2.F32 R15, -RZ, R15.H0_H0 ;  /* 0x2000000fff0f7230 */ /* 0x000fe20000004100 */
[----:B------:R-:W-:Y:S02]  /*5140*/  F2FP.F16.E4M3.UNPACK_B R84, R73.H1 ;  /* 0x00000049ff54723e */ /* 0x000fe400030006ff */
[----:B------:R-:W-:Y:S01]  /*5150*/  FMUL.FTZ R156, R78, R85 ;  /* 0x000000554e9c7220 */ /* 0x000fe20000410000 */
[----:B------:R-:W-:Y:S01]  /*5160*/  F2FP.F16.E4M3.UNPACK_B R73, R73 ;  /* 0x00000049ff49723e */ /* 0x000fe200020006ff */
[----:B------:R-:W-:Y:S01]  /*5170*/  FMUL.FTZ R85, R15, R85 ;  /* 0x000000550f557220 */ /* 0x000fe20000410000 */
[--C-:B------:R-:W-:Y:S02]  /*5180*/  HADD2.F32 R82, -RZ, R84.reuse.H0_H0 ;  /* 0x20000054ff527230 */ /* 0x100fe40000004100 */
[----:B------:R-:W-:-:S03]  /*5190*/  HADD2.F32 R84, -RZ, R84.H1_H1 ;  /* 0x30000054ff547230 */ /* 0x000fc60000004100 */
[-C--:B------:R-:W-:Y:S01]  /*51a0*/  FFMA.FTZ R15, R15, R82.reuse, -R156 ;  /* 0x000000520f0f7223 */ /* 0x080fe2000001089c */
[----:B------:R-:W-:Y:S01]  /*51b0*/  FFMA.FTZ R78, R78, R82, R85 ;  /* 0x000000524e4e7223 */ /* 0x000fe20000010055 */
[----:B------:R-:W-:Y:S02]  /*51c0*/  F2FP.F16.E4M3.UNPACK_B R82, R80.H1 ;  /* 0x00000050ff52723e */ /* 0x000fe400030006ff */
[----:B------:R-:W-:Y:S01]  /*51d0*/  MOV R80, R14 ;  /* 0x0000000e00507202 */ /* 0x000fe20000000f00 */
[----:B------:R-:W-:Y:S02]  /*51e0*/  HADD2.F32 R14, -RZ, R83.H1_H1 ;  /* 0x30000053ff0e7230 */ /* 0x000fe40000004100 */
[--C-:B------:R-:W-:Y:S02]  /*51f0*/  HADD2.F32 R83, -RZ, R82.reuse.H1_H1 ;  /* 0x30000052ff537230 */ /* 0x100fe40000004100 */
[----:B------:R-:W-:-:S03]  /*5200*/  HADD2.F32 R82, -RZ, R82.H0_H0 ;  /* 0x20000052ff527230 */ /* 0x000fc60000004100 */
[CC--:B------:R-:W-:Y:S02]  /*5210*/  FMUL.FTZ R85, R83.reuse, R14.reuse ;  /* 0x0000000e53557220 */ /* 0x0c0fe40000410000 */
[C---:B------:R-:W-:Y:S02]  /*5220*/  FMUL.FTZ R156, R82.reuse, R14 ;  /* 0x0000000e529c7220 */ /* 0x040fe40000410000 */
[----:B------:R-:W-:Y:S01]  /*5230*/  FFMA.FTZ R14, R82, R84, -R85 ;  /* 0x00000054520e7223 */ /* 0x000fe20000010855 */
[----:B------:R-:W-:Y:S01]  /*5240*/  F2FP.F16.E4M3.UNPACK_B R82, R80.H1 ;  /* 0x00000050ff52723e */ /* 0x000fe200030006ff */
[----:B------:R-:W-:Y:S01]  /*5250*/  FFMA.FTZ R83, R83, R84, R156 ;  /* 0x0000005453537223 */ /* 0x000fe2000001009c */
[----:B------:R-:W-:Y:S01]  /*5260*/  F2FP.F16.E4M3.UNPACK_B R85, R71 ;  /* 0x00000047ff55723e */ /* 0x000fe200020006ff */
[----:B------:R-:W-:Y:S01]  /*5270*/  HADD2.F32 R84, -RZ, R73.H1_H1 ;  /* 0x30000049ff547230 */ /* 0x000fe20000004100 */
[----:B------:R-:W-:Y:S01]  /*5280*/  F2FP.F16.E4M3.UNPACK_B R80, R80 ;  /* 0x00000050ff50723e */ /* 0x000fe200020006ff */
[----:B------:R-:W-:Y:S01]  /*5290*/  HADD2.F32 R71, -RZ, R82.H1_H1 ;  /* 0x30000052ff477230 */ /* 0x000fe20000004100 */
[----:B------:R-:W-:Y:S01]  /*52a0*/  F2FP.SATFINITE.E4M3.F32.PACK_AB_MERGE_C R83, R83, R14, RZ ;  /* 0x0000000e5353723e */ /* 0x000fe200048070ff */
[----:B------:R-:W-:-:S02]  /*52b0*/  HADD2.F32 R156, -RZ, R85.H1_H1 ;  /* 0x30000055ff9c7230 */ /* 0x000fc40000004100 */
[----:B------:R-:W-:Y:S01]  /*52c0*/  HADD2.F32 R82, -RZ, R82.H0_H0 ;  /* 0x20000052ff527230 */ /* 0x000fe20000004100 */
[----:B------:R-:W-:Y:S01]  /*52d0*/  F2FP.SATFINITE.E4M3.F32.PACK_AB_MERGE_C R15, R78, R15, R83 ;  /* 0x0000000f4e0f723e */ /* 0x000fe20004807053 */
[----:B------:R-:W-:Y:S02]  /*52e0*/  HADD2.F32 R85, -RZ, R85.H0_H0 ;  /* 0x20000055ff557230 */ /* 0x000fe40000004100 */
[-C--:B------:R-:W-:Y:S01]  /*52f0*/  FMUL.FTZ R157, R71, R156.reuse ;  /* 0x0000009c479d7220 */ /* 0x080fe20000410000 */
[----:B------:R-:W-:Y:S02]  /*5300*/  HADD2.F32 R73, -RZ, R73.H0_H0 ;  /* 0x20000049ff497230 */ /* 0x000fe40000004100 */
[C---:B------:R-:W-:Y:S01]  /*5310*/  FMUL.FTZ R158, R82.reuse, R156 ;  /* 0x0000009c529e7220 */ /* 0x040fe20000410000 */
[----:B------:R-:W-:-:S03]  /*5320*/  FFMA.FTZ R156, R82, R84, -R157 ;  /* 0x00000054529c7223 */ /* 0x000fc6000001089d */
[----:B------:R-:W-:Y:S01]  /*5330*/  FFMA.FTZ R159, R71, R84, R158 ;  /* 0x00000054479f7223 */ /* 0x000fe2000001009e */
[--C-:B------:R-:W-:Y:S02]  /*5340*/  HADD2.F32 R71, -RZ, R80.reuse.H1_H1 ;  /* 0x30000050ff477230 */ /* 0x100fe40000004100 */
[----:B------:R-:W-:Y:S02]  /*5350*/  HADD2.F32 R80, -RZ, R80.H0_H0 ;  /* 0x20000050ff507230 */ /* 0x000fe40000004100 */
[----:B------:R-:W-:Y:S01]  /*5360*/  F2FP.SATFINITE.E4M3.F32.PACK_AB_MERGE_C R156, R159, R156, RZ ;  /* 0x0000009c9f9c723e */ /* 0x000fe200048070ff */
[-C--:B------:R-:W-:Y:S02]  /*5370*/  FMUL.FTZ R157, R71, R85.reuse ;  /* 0x00000055479d7220 */ /* 0x080fe40000410000 */
[C---:B------:R-:W-:Y:S02]  /*5380*/  FMUL.FTZ R82, R80.reuse, R85 ;  /* 0x0000005550527220 */ /* 0x040fe40000410000 */
[----:B------:R-:W-:-:S02]  /*5390*/  FFMA.FTZ R157, R80, R73, -R157 ;  /* 0x00000049509d7223 */ /* 0x000fc4000001089d */
[----:B------:R-:W-:-:S05]  /*53a0*/  FFMA.FTZ R82, R71, R73, R82 ;  /* 0x0000004947527223 */ /* 0x000fca0000010052 */
[----:B------:R-:W-:-:S07]  /*53b0*/  F2FP.SATFINITE.E4M3.F32.PACK_AB_MERGE_C R14, R82, R157, R156 ;  /* 0x0000009d520e723e */ /* 0x000fce000480709c */
.L_x_468:
[----:B------:R-:W-:Y:S05]  /*53c0*/  BSYNC B3 ;  /* 0x0000000000037941 */ /* 0x000fea0003800000 */
.L_x_467:
[----:B0-----:R0:W-:Y:S02]  /*53d0*/  ST.E.128 desc[UR50][R74.64], R12 ;  /* 0x0000000c4a007985 */ /* 0x0011e4000c101d32 */
.L_x_466:
[----:B------:R-:W-:Y:S05]  /*53e0*/  BSYNC B2 ;  /* 0x0000000000027941 */ /* 0x000fea0003800000 */
.L_x_465:
[----:B------:R-:W-:Y:S01]  /*53f0*/  ISETP.NE.AND P2, PT, R32, RZ, PT ;  /* 0x000000ff2000720c */ /* 0x000fe20003f45270 */
[----:B------:R-:W-:-:S12]  /*5400*/  BSSY B2, `(.L_x_469) ;  /* 0x0000071000027945 */ /* 0x000fd80003800000 */
[----:B------:R-:W-:Y:S05]  /*5410*/  @!P2 BRA `(.L_x_470) ;  /* 0x0000000400bca947 */ /* 0x000fea0003800000 */
[----:B0-----:R0:W0:Y:S01]  /*5420*/  LDS.128 R12, [R37+0x1f400] ;  /* 0x01f40000250c7984 */ /* 0x0010220000000c00 */
[----:B----4-:R-:W-:Y:S01]  /*5430*/  IADD3 R70, P2, R175, R11, RZ ;  /* 0x0000000baf467210 */ /* 0x010fe20007f5e0ff */
[----:B------:R-:W-:Y:S04]  /*5440*/  BSSY B3, `(.L_x_471) ;  /* 0x000006b000037945 */ /* 0x000fe80003800000 */
[----:B---3--:R-:W-:Y:S01]  /*5450*/  IMAD.X R71, R150, 0x1, R207, P2 ;  /* 0x0000000196477824 */ /* 0x008fe200010e06cf */
[----:B------:R-:W-:-:S13]  /*5460*/  ISETP.GE.AND P2, PT, R202, R118, PT ;  /* 0x00000076ca00720c */ /* 0x000fda0003f46270 */
[----:B------:R-:W-:Y:S05]  /*5470*/  @P2 BRA `(.L_x_472) ;  /* 0x00000004009c2947 */ /* 0x000fea0003800000 */
[----:B------:R-:W-:Y:S02]  /*5480*/  SHF.R.U32.HI R66, RZ, 0x8, R67 ;  /* 0x00000008ff427819 */ /* 0x000fe40000011643 */
[----:B------:R-:W-:Y:S02]  /*5490*/  SHF.R.U32.HI R68, RZ, 0x8, R69 ;  /* 0x00000008ff447819 */ /* 0x000fe40000011645 */
[----:B------:R-:W-:Y:S01]  /*54a0*/  SHF.R.U32.HI R75, RZ, 0x10, R67 ;  /* 0x00000010ff4b7819 */ /* 0x000fe20000011643 */
[----:B------:R-:W-:Y:S01]  /*54b0*/  IMAD.SHL.U32 R66, R66, 0x100, RZ ;  /* 0x0000010042427824 */ /* 0x000fe200078e00ff */
[----:B------:R-:W-:Y:S02]  /*54c0*/  SHF.R.U32.HI R73, RZ, 0x10, R69 ;  /* 0x00000010ff497819 */ /* 0x000fe40000011645 */
[----:B------:R-:W-:Y:S01]  /*54d0*/  LOP3.LUT R72, R69, 0xff0000ff, RZ, 0xc0, !PT ;  /* 0xff0000ff45487812 */ /* 0x000fe200078ec0ff */
[----:B------:R-:W-:Y:S01]  /*54e0*/  IMAD.SHL.U32 R69, R68, 0x100, RZ ;  /* 0x0000010044457824 */ /* 0x000fe200078e00ff */
[----:B------:R-:W-:-:S02]  /*54f0*/  LOP3.LUT R67, R67, 0xff0000ff, RZ, 0xc0, !PT ;  /* 0xff0000ff43437812 */ /* 0x000fc400078ec0ff */
[----:B0-----:R-:W-:Y:S02]  /*5500*/  MOV R68, R12 ;  /* 0x0000000c00447202 */ /* 0x001fe40000000f00 */
[----:B------:R-:W-:Y:S01]  /*5510*/  LOP3.LUT R67, R67, 0xff00, R66, 0xf8, !PT ;  /* 0x0000ff0043437812 */ /* 0x000fe200078ef842 */
[----:B------:R-:W-:Y:S01]  /*5520*/  IMAD.U32 R66, R75, 0x10000, RZ ;  /* 0x000100004b427824 */ /* 0x000fe200078e00ff */
[----:B------:R-:W-:Y:S01]  /*5530*/  LOP3.LUT R74, R72, 0xff00, R69, 0xf8, !PT ;  /* 0x0000ff00484a7812 */ /* 0x000fe200078ef845 */
[----:B------:R-:W-:Y:S01]  /*5540*/  IMAD.U32 R69, R73, 0x10000, RZ ;  /* 0x0001000049457824 */ /* 0x000fe200078e00ff */
[----:B------:R-:W-:Y:S02]  /*5550*/  F2FP.F16.E4M3.UNPACK_B R72, R155.H1 ;  /* 0x0000009bff48723e */ /* 0x000fe400030006ff */
[-C--:B------:R-:W-:Y:S02]  /*5560*/  F2FP.F16.E4M3.UNPACK_B R12, R13.reuse ;  /* 0x0000000dff0c723e */ /* 0x080fe400020006ff */
[----:B------:R-:W-:Y:S01]  /*5570*/  LOP3.LUT R66, R67, 0xff0000, R66, 0xf8, !PT ;  /* 0x00ff000043427812 */ /* 0x000fe200078ef842 */
[----:B------:R-:W-:Y:S01]  /*5580*/  HADD2.F32 R76, -RZ, R72.H0_H0 ;  /* 0x20000048ff4c7230 */ /* 0x000fe20000004100 */
[----:B------:R-:W-:Y:S01]  /*5590*/  LOP3.LUT R67, R74, 0xff0000, R69, 0xf8, !PT ;  /* 0x00ff00004a437812 */ /* 0x000fe200078ef845 */
[--C-:B------:R-:W-:Y:S01]  /*55a0*/  HADD2.F32 R69, -RZ, R12.reuse.H1_H1 ;  /* 0x3000000cff457230 */ /* 0x100fe20000004100 */
[----:B------:R-:W-:Y:S01]  /*55b0*/  F2FP.F16.E4M3.UNPACK_B R74, R148.H1 ;  /* 0x00000094ff4a723e */ /* 0x000fe200030006ff */
[----:B------:R-:W-:Y:S01]  /*55c0*/  HADD2.F32 R12, -RZ, R12.H0_H0 ;  /* 0x2000000cff0c7230 */ /* 0x000fe20000004100 */
[----:B------:R-:W-:Y:S01]  /*55d0*/  F2FP.F16.E4M3.UNPACK_B R13, R13.H1 ;  /* 0x0000000dff0d723e */ /* 0x000fe200030006ff */
[----:B------:R-:W-:-:S02]  /*55e0*/  HADD2.F32 R77, -RZ, R72.H1_H1 ;  /* 0x30000048ff4d7230 */ /* 0x000fc40000004100 */
[CC--:B------:R-:W-:Y:S01]  /*55f0*/  FMUL.FTZ R79, R69.reuse, R76.reuse ;  /* 0x0000004c454f7220 */ /* 0x0c0fe20000410000 */
[--C-:B------:R-:W-:Y:S02]  /*5600*/  HADD2.F32 R75, -RZ, R74.reuse.H0_H0 ;  /* 0x2000004aff4b7230 */ /* 0x100fe40000004100 */
[C---:B------:R-:W-:Y:S01]  /*5610*/  FMUL.FTZ R76, R12.reuse, R76 ;  /* 0x0000004c0c4c7220 */ /* 0x040fe20000410000 */
[--C-:B------:R-:W-:Y:S01]  /*5620*/  HADD2.F32 R73, -RZ, R13.reuse.H1_H1 ;  /* 0x3000000dff497230 */ /* 0x100fe20000004100 */
[----:B------:R-:W-:Y:S01]  /*5630*/  F2FP.F16.E4M3.UNPACK_B R155, R155 ;  /* 0x0000009bff9b723e */ /* 0x000fe200020006ff */
[----:B------:R-:W-:Y:S02]  /*5640*/  HADD2.F32 R72, -RZ, R13.H0_H0 ;  /* 0x2000000dff487230 */ /* 0x000fe40000004100 */
[-C--:B------:R-:W-:Y:S01]  /*5650*/  FFMA.FTZ R12, R12, R75.reuse, -R79 ;  /* 0x0000004b0c0c7223 */ /* 0x080fe2000001084f */
[----:B------:R-:W-:Y:S02]  /*5660*/  HADD2.F32 R74, -RZ, R74.H1_H1 ;  /* 0x3000004aff4a7230 */ /* 0x000fe40000004100 */
[----:B------:R-:W-:Y:S01]  /*5670*/  FFMA.FTZ R13, R69, R75, R76 ;  /* 0x0000004b450d7223 */ /* 0x000fe2000001004c */
[CC--:B------:R-:W-:Y:S01]  /*5680*/  FMUL.FTZ R79, R73.reuse, R77.reuse ;  /* 0x0000004d494f7220 */ /* 0x0c0fe20000410000 */
[C---:B------:R-:W-:Y:S01]  /*5690*/  FMUL.FTZ R78, R72.reuse, R77 ;  /* 0x0000004d484e7220 */ /* 0x040fe20000410000 */
[-C--:B------:R-:W-:Y:S01]  /*56a0*/  F2FP.F16.E4M3.UNPACK_B R69, R68.reuse.H1 ;  /* 0x00000044ff45723e */ /* 0x080fe200030006ff */
[----:B------:R-:W-:Y:S01]  /*56b0*/  HADD2.F32 R75, -RZ, R155.H1_H1 ;  /* 0x3000009bff4b7230 */ /* 0x000fe20000004100 */
[----:B------:R-:W-:Y:S01]  /*56c0*/  F2FP.F16.E4M3.UNPACK_B R68, R68 ;  /* 0x00000044ff44723e */ /* 0x000fe200020006ff */
[-C--:B------:R-:W-:Y:S01]  /*56d0*/  FFMA.FTZ R79, R72, R74.reuse, -R79 ;  /* 0x0000004a484f7223 */ /* 0x080fe2000001084f */
[----:B------:R-:W-:Y:S01]  /*56e0*/  FFMA.FTZ R80, R73, R74, R78 ;  /* 0x0000004a49507223 */ /* 0x000fe2000001004e */
[----:B------:R-:W-:Y:S01]  /*56f0*/  F2FP.F16.E4M3.UNPACK_B R148, R148 ;  /* 0x00000094ff94723e */ /* 0x000fe200020006ff */
[--C-:B------:R-:W-:Y:S01]  /*5700*/  HADD2.F32 R74, -RZ, R69.reuse.H1_H1 ;  /* 0x30000045ff4a7230 */ /* 0x100fe20000004100 */
[-C--:B------:R-:W-:Y:S01]  /*5710*/  F2FP.F16.E4M3.UNPACK_B R82, R67.reuse.H1 ;  /* 0x00000043ff52723e */ /* 0x080fe200030006ff */
[----:B------:R-:W-:Y:S01]  /*5720*/  HADD2.F32 R73, -RZ, R69.H0_H0 ;  /* 0x20000045ff497230 */ /* 0x000fe20000004100 */
[----:B------:R-:W-:Y:S01]  /*5730*/  F2FP.F16.E4M3.UNPACK_B R81, R67 ;  /* 0x00000043ff51723e */ /* 0x000fe200020006ff */
[----:B------:R-:W-:-:S02]  /*5740*/  HADD2.F32 R69, -RZ, R68.H0_H0 ;  /* 0x20000044ff457230 */ /* 0x000fc40000004100 */
[CC--:B------:R-:W-:Y:S01]  /*5750*/  FMUL.FTZ R78, R74.reuse, R75.reuse ;  /* 0x0000004b4a4e7220 */ /* 0x0c0fe20000410000 */
[----:B------:R-:W-:Y:S02]  /*5760*/  HADD2.F32 R72, -RZ, R68.H1_H1 ;  /* 0x30000044ff487230 */ /* 0x000fe40000004100 */
[C---:B------:R-:W-:Y:S01]  /*5770*/  FMUL.FTZ R75, R73.reuse, R75 ;  /* 0x0000004b494b7220 */ /* 0x040fe20000410000 */
[--C-:B------:R-:W-:Y:S01]  /*5780*/  HADD2.F32 R68, -RZ, R148.reuse.H1_H1 ;  /* 0x30000094ff447230 */ /* 0x100fe20000004100 */
[----:B------:R-:W-:Y:S01]  /*5790*/  F2FP.F16.E4M3.UNPACK_B R67, R66 ;  /* 0x00000042ff43723e */ /* 0x000fe200020006ff */
[----:B------:R-:W-:Y:S02]  /*57a0*/  HADD2.F32 R155, -RZ, R155.H0_H0 ;  /* 0x2000009bff9b7230 */ /* 0x000fe40000004100 */
[----:B------:R-:W-:Y:S02]  /*57b0*/  HADD2.F32 R148, -RZ, R148.H0_H0 ;  /* 0x20000094ff947230 */ /* 0x000fe40000004100 */
[-C--:B------:R-:W-:Y:S01]  /*57c0*/  FFMA.FTZ R73, R73, R68.reuse, -R78 ;  /* 0x0000004449497223 */ /* 0x080fe2000001084e */
[----:B------:R-:W-:Y:S01]  /*57d0*/  FFMA.FTZ R78, R74, R68, R75 ;  /* 0x000000444a4e7223 */ /* 0x000fe2000001004b */
[----:B------:R-:W-:Y:S01]  /*57e0*/  FMUL.FTZ R76, R72, R155 ;  /* 0x0000009b484c7220 */ /* 0x000fe20000410000 */
[----:B------:R-:W-:Y:S01]  /*57f0*/  F2FP.F16.E4M3.UNPACK_B R74, R15.H1 ;  /* 0x0000000fff4a723e */ /* 0x000fe200030006ff */
[C---:B------:R-:W-:Y:S01]  /*5800*/  FMUL.FTZ R155, R69.reuse, R155 ;  /* 0x0000009b459b7220 */ /* 0x040fe20000410000 */
[----:B------:R-:W-:Y:S01]  /*5810*/  F2FP.F16.E4M3.UNPACK_B R75, R14.H1 ;  /* 0x0000000eff4b723e */ /* 0x000fe200030006ff */
[-C--:B------:R-:W-:Y:S01]  /*5820*/  FFMA.FTZ R68, R69, R148.reuse, -R76 ;  /* 0x0000009445447223 */ /* 0x080fe2000001084c */
[----:B------:R-:W-:Y:S01]  /*5830*/  F2FP.SATFINITE.E4M3.F32.PACK_AB_MERGE_C R73, R78, R73, RZ ;  /* 0x000000494e49723e */ /* 0x000fe200048070ff */
[----:B------:R-:W-:Y:S01]  /*5840*/  FFMA.FTZ R69, R72, R148, R155 ;  /* 0x0000009448457223 */ /* 0x000fe2000001009b */
[--C-:B------:R-:W-:Y:S01]  /*5850*/  HADD2.F32 R77, -RZ, R74.reuse.H0_H0 ;  /* 0x2000004aff4d7230 */ /* 0x100fe20000004100 */
[----:B------:R-:W-:Y:S01]  /*5860*/  F2FP.SATFINITE.E4M3.F32.PACK_AB_MERGE_C R72, R80, R79, RZ ;  /* 0x0000004f5048723e */ /* 0x000fe200048070ff */
[----:B------:R-:W-:Y:S01]  /*5870*/  HADD2.F32 R78, -RZ, R74.H1_H1 ;  /* 0x3000004aff4e7230 */ /* 0x000fe20000004100 */
[----:B------:R-:W-:Y:S01]  /*5880*/  F2FP.F16.E4M3.UNPACK_B R74, R66.H1 ;  /* 0x00000042ff4a723e */ /* 0x000fe200030006ff */
[----:B------:R-:W-:Y:S01]  /*5890*/  HADD2.F32 R79, -RZ, R82.H1_H1 ;  /* 0x30000052ff4f7230 */ /* 0x000fe20000004100 */
[----:B------:R-:W-:Y:S01]  /*58a0*/  F2FP.F16.E4M3.UNPACK_B R14, R14 ;  /* 0x0000000eff0e723e */ /* 0x000fe200020006ff */
[----:B------:R-:W-:Y:S01]  /*58b0*/  HADD2.F32 R76, -RZ, R75.H1_H1 ;  /* 0x3000004bff4c7230 */ /* 0x000fe20000004100 */
[----:B------:R-:W-:Y:S01]  /*58c0*/  F2FP.SATFINITE.E4M3.F32.PACK_AB_MERGE_C R13, R13, R12, R72 ;  /* 0x0000000c0d0d723e */ /* 0x000fe20004807048 */
[----:B------:R-:W-:-:S02]  /*58d0*/  HADD2.F32 R80, -RZ, R74.H1_H1 ;  /* 0x3000004aff507230 */ /* 0x000fc40000004100 */
[-C--:B------:R-:W-:Y:S01]  /*58e0*/  FMUL.FTZ R66, R78, R79.reuse ;  /* 0x0000004f4e427220 */ /* 0x080fe20000410000 */
[----:B------:R-:W-:Y:S02]  /*58f0*/  HADD2.F32 R83, -RZ, R81.H1_H1 ;  /* 0x30000051ff537230 */ /* 0x000fe40000004100 */
[C---:B------:R-:W-:Y:S01]  /*5900*/  FMUL.FTZ R85, R77.reuse, R79 ;  /* 0x0000004f4d557220 */ /* 0x040fe20000410000 */
[----:B------:R-:W-:Y:S02]  /*5910*/  HADD2.F32 R75, -RZ, R75.H0_H0 ;  /* 0x2000004bff4b7230 */ /* 0x000fe40000004100 */
[----:B------:R-:W-:Y:S01]  /*5920*/  FFMA.FTZ R66, R77, R80, -R66 ;  /* 0x000000504d427223 */ /* 0x000fe20000010842 */
[----:B------:R-:W-:Y:S02]  /*5930*/  HADD2.F32 R79, -RZ, R67.H1_H1 ;  /* 0x30000043ff4f7230 */ /* 0x000fe40000004100 */
[----:B------:R-:W-:Y:S01]  /*5940*/  FMUL.FTZ R84, R76, R83 ;  /* 0x000000534c547220 */ /* 0x000fe20000410000 */
[----:B------:R-:W-:Y:S01]  /*5950*/  F2FP.F16.E4M3.UNPACK_B R77, R15 ;  /* 0x0000000fff4d723e */ /* 0x000fe200020006ff */
[----:B------:R-:W-:Y:S01]  /*5960*/  FMUL.FTZ R83, R75, R83 ;  /* 0x000000534b537220 */ /* 0x000fe20000410000 */
[----:B------:R-:W-:-:S02]  /*5970*/  HADD2.F32 R82, -RZ, R82.H0_H0 ;  /* 0x20000052ff527230 */ /* 0x000fc40000004100 */
[-C--:B------:R-:W-:Y:S01]  /*5980*/  FFMA.FTZ R84, R75, R79.reuse, -R84 ;  /* 0x0000004f4b547223 */ /* 0x080fe20000010854 */
[--C-:B------:R-:W-:Y:S02]  /*5990*/  HADD2.F32 R75, -RZ, R14.reuse.H0_H0 ;  /* 0x2000000eff4b7230 */ /* 0x100fe40000004100 */
[----:B------:R-:W-:Y:S01]  /*59a0*/  FFMA.FTZ R83, R76, R79, R83 ;  /* 0x0000004f4c537223 */ /* 0x000fe20000010053 */
[--C-:B------:R-:W-:Y:S02]  /*59b0*/  HADD2.F32 R76, -RZ, R77.reuse.H0_H0 ;  /* 0x2000004dff4c7230 */ /* 0x100fe40000004100 */
[----:B------:R-:W-:Y:S01]  /*59c0*/  FFMA.FTZ R15, R78, R80, R85 ;  /* 0x000000504e0f7223 */ /* 0x000fe20000010055 */
[----:B------:R-:W-:Y:S01]  /*59d0*/  HADD2.F32 R77, -RZ, R77.H1_H1 ;  /* 0x3000004dff4d7230 */ /* 0x000fe20000004100 */
[----:B------:R-:W-:Y:S01]  /*59e0*/  F2FP.SATFINITE.E4M3.F32.PACK_AB_MERGE_C R12, R69, R68, R73 ;  /* 0x00000044450c723e */ /* 0x000fe20004807049 */
[----:B------:R-:W-:Y:S01]  /*59f0*/  HADD2.F32 R14, -RZ, R14.H1_H1 ;  /* 0x3000000eff0e7230 */ /* 0x000fe20000004100 */
[----:B------:R-:W-:Y:S01]  /*5a00*/  F2FP.SATFINITE.E4M3.F32.PACK_AB_MERGE_C R83, R83, R84, RZ ;  /* 0x000000545353723e */ /* 0x000fe200048070ff */
[----:B------:R-:W-:-:S02]  /*5a10*/  HADD2.F32 R81, -RZ, R81.H0_H0 ;  /* 0x20000051ff517230 */ /* 0x000fc40000004100 */
[-C--:B------:R-:W-:Y:S01]  /*5a20*/  FMUL.FTZ R79, R77, R82.reuse ;  /* 0x000000524d4f7220 */ /* 0x080fe20000410000 */
[----:B------:R-:W-:Y:S02]  /*5a30*/  HADD2.F32 R74, -RZ, R74.H0_H0 ;  /* 0x2000004aff4a7230 */ /* 0x000fe40000004100 */
[----:B------:R-:W-:Y:S01]  /*5a40*/  FMUL.FTZ R82, R76, R82 ;  /* 0x000000524c527220 */ /* 0x000fe20000410000 */
[----:B------:R-:W-:Y:S02]  /*5a50*/  HADD2.F32 R67, -RZ, R67.H0_H0 ;  /* 0x20000043ff437230 */ /* 0x000fe40000004100 */
[-C--:B------:R-:W-:Y:S01]  /*5a60*/  FMUL.FTZ R78, R14, R81.reuse ;  /* 0x000000510e4e7220 */ /* 0x080fe20000410000 */
[----:B------:R-:W-:Y:S01]  /*5a70*/  FMUL.FTZ R81, R75, R81 ;  /* 0x000000514b517220 */ /* 0x000fe20000410000 */
[-C--:B------:R-:W-:Y:S01]  /*5a80*/  FFMA.FTZ R79, R76, R74.reuse, -R79 ;  /* 0x0000004a4c4f7223 */ /* 0x080fe2000001084f */
[----:B------:R-:W-:Y:S01]  /*5a90*/  FFMA.FTZ R82, R77, R74, R82 ;  /* 0x0000004a4d527223 */ /* 0x000fe20000010052 */
[-C--:B------:R-:W-:Y:S01]  /*5aa0*/  FFMA.FTZ R78, R75, R67.reuse, -R78 ;  /* 0x000000434b4e7223 */ /* 0x080fe2000001084e */
[----:B------:R-:W-:Y:S01]  /*5ab0*/  FFMA.FTZ R81, R14, R67, R81 ;  /* 0x000000430e517223 */ /* 0x000fe20000010051 */
[----:B------:R-:W-:-:S04]  /*5ac0*/  F2FP.SATFINITE.E4M3.F32.PACK_AB_MERGE_C R15, R15, R66, RZ ;  /* 0x000000420f0f723e */ /* 0x000fc800048070ff */
[----:B------:R-:W-:Y:S02]  /*5ad0*/  F2FP.SATFINITE.E4M3.F32.PACK_AB_MERGE_C R14, R81, R78, R83 ;  /* 0x0000004e510e723e */ /* 0x000fe40004807053 */
[----:B------:R-:W-:-:S07]  /*5ae0*/  F2FP.SATFINITE.E4M3.F32.PACK_AB_MERGE_C R15, R82, R79, R15 ;  /* 0x0000004f520f723e */ /* 0x000fce000480700f */
.L_x_472:
[----:B------:R-:W-:Y:S05]  /*5af0*/  BSYNC B3 ;  /* 0x0000000000037941 */ /* 0x000fea0003800000 */
.L_x_471:
[----:B0-----:R0:W-:Y:S02]  /*5b00*/  ST.E.128 desc[UR50][R70.64], R12 ;  /* 0x0000000c46007985 */ /* 0x0011e4000c101d32 */
.L_x_470:
[----:B------:R-:W-:Y:S05]  /*5b10*/  BSYNC B2 ;  /* 0x0000000000027941 */ /* 0x000fea0003800000 */
.L_x_469:
[----:B------:R-:W-:-:S13]  /*5b20*/  ISETP.NE.AND P2, PT, R33, RZ, PT ;  /* 0x000000ff2100720c */ /* 0x000fda0003f45270 */
        /* <DEDUP_REMOVED lines=9> */
[----:B------:R-:W-:Y:S01]  /*5bc0*/  LOP3.LUT R64, R65, 0xff0000ff, RZ, 0xc0, !PT ;  /* 0xff0000ff41407812 */ /* 0x000fe200078ec0ff */
[----:B------:R-:W-:Y:S01]  /*5bd0*/  IMAD.SHL.U32 R69, R69, 0x100, RZ ;  /* 0x0000010045457824 */ /* 0x000fe200078e00ff */
[----:B------:R-:W-:Y:S02]  /*5be0*/  SHF.R.U32.HI R68, RZ, 0x10, R65 ;  /* 0x00000010ff447819 */ /* 0x000fe40000011641 */
[----:B------:R-:W-:Y:S02]  /*5bf0*/  LOP3.LUT R62, R63, 0xff0000ff, RZ, 0xc0, !PT ;  /* 0xff0000ff3f3e7812 */ /* 0x000fe400078ec0ff */
[----:B------:R-:W-:Y:S01]  /*5c00*/  SHF.R.U32.HI R70, RZ, 0x10, R63 ;  /* 0x00000010ff467819 */ /* 0x000fe2000001163f */
[----:B0-----:R-:W-:Y:S01]  /*5c10*/  IMAD.MOV.U32 R63, RZ, RZ, R12 ;  /* 0x000000ffff3f7224 */ /* 0x001fe200078e000c */
[----:B------:R-:W-:Y:S01]  /*5c20*/  SHF.L.U32 R65, R11, 0x8, RZ ;  /* 0x000000080b417819 */ /* 0x000fe200000006ff */
[----:B------:R-:W-:Y:S01]  /*5c30*/  IMAD.MOV.U32 R11, RZ, RZ, R13 ;  /* 0x000000ffff0b7224 */ /* 0x000fe200078e000d */
[----:B------:R-:W-:Y:S01]  /*5c40*/  LOP3.LUT R64, R64, 0xff00, R69, 0xf8, !PT ;  /* 0x0000ff0040407812 */ /* 0x000fe200078ef845 */
[----:B------:R-:W-:Y:S01]  /*5c50*/  IMAD.U32 R69, R68, 0x10000, RZ ;  /* 0x0001000044457824 */ /* 0x000fe200078e00ff */
[----:B------:R-:W-:-:S02]  /*5c60*/  LOP3.LUT R12, R62, 0xff00, R65, 0xf8, !PT ;  /* 0x0000ff003e0c7812 */ /* 0x000fc400078ef841 */
[----:B------:R-:W-:Y:S02]  /*5c70*/  SHF.L.U32 R13, R70, 0x10, RZ ;  /* 0x00000010460d7819 */ /* 0x000fe400000006ff */
[----:B------:R-:W-:Y:S02]  /*5c80*/  F2FP.F16.E4M3.UNPACK_B R65, R149.H1 ;  /* 0x00000095ff41723e */ /* 0x000fe400030006ff */
[----:B------:R-:W-:Y:S02]  /*5c90*/  F2FP.F16.E4M3.UNPACK_B R62, R11 ;  /* 0x0000000bff3e723e */ /* 0x000fe400020006ff */
[----:B------:R-:W-:Y:S01]  /*5ca0*/  LOP3.LUT R12, R12, 0xff0000, R13, 0xf8, !PT ;  /* 0x00ff00000c0c7812 */ /* 0x000fe200078ef80d */
[--C-:B------:R-:W-:Y:S01]  /*5cb0*/  HADD2.F32 R73, -RZ, R65.reuse.H0_H0 ;  /* 0x20000041ff497230 */ /* 0x100fe20000004100 */
[----:B------:R-:W-:Y:S01]  /*5cc0*/  LOP3.LUT R13, R64, 0xff0000, R69, 0xf8, !PT ;  /* 0x00ff0000400d7812 */ /* 0x000fe200078ef845 */
[--C-:B------:R-:W-:Y:S01]  /*5cd0*/  HADD2.F32 R64, -RZ, R62.reuse.H1_H1 ;  /* 0x3000003eff407230 */ /* 0x100fe20000004100 */
[----:B------:R-:W-:Y:S01]  /*5ce0*/  F2FP.F16.E4M3.UNPACK_B R69, R145.H1 ;  /* 0x00000091ff45723e */ /* 0x000fe200030006ff */
[----:B------:R-:W-:Y:S01]  /*5cf0*/  HADD2.F32 R62, -RZ, R62.H0_H0 ;  /* 0x2000003eff3e7230 */ /* 0x000fe20000004100 */
[----:B------:R-:W-:Y:S01]  /*5d00*/  F2FP.F16.E4M3.UNPACK_B R11, R11.H1 ;  /* 0x0000000bff0b723e */ /* 0x000fe200030006ff */
[----:B------:R-:W-:-:S02]  /*5d10*/  HADD2.F32 R70, -RZ, R65.H1_H1 ;  /* 0x30000041ff467230 */ /* 0x000fc40000004100 */
[-C--:B------:R-:W-:Y:S01]  /*5d20*/  FMUL.FTZ R75, R64, R73.reuse ;  /* 0x00000049404b7220 */ /* 0x080fe20000410000 */
[----:B------:R-:W-:Y:S02]  /*5d30*/  HADD2.F32 R71, -RZ, R69.H0_H0 ;  /* 0x20000045ff477230 */ /* 0x000fe40000004100 */
        /* <DEDUP_REMOVED lines=15> */
[--C-:B------:R-:W-:Y:S01]  /*5e30*/  HADD2.F32 R68, -RZ, R64.reuse.H0_H0 ;  /* 0x20000040ff447230 */ /* 0x100fe20000004100 */
[----:B------:R-:W-:Y:S01]  /*5e40*/  F2FP.F16.E4M3.UNPACK_B R76, R13.H1 ;  /* 0x0000000dff4c723e */ /* 0x000fe200030006ff */
[----:B------:R-:W-:-:S02]  /*5e50*/  HADD2.F32 R69, -RZ, R64.H1_H1 ;  /* 0x30000040ff457230 */ /* 0x000fc40000004100 */
[----:B------:R-:W-:Y:S02]  /*5e60*/  HADD2.F32 R149, -RZ, R149.H0_H0 ;  /* 0x20000095ff957230 */ /* 0x000fe40000004100 */
[-C--:B------:R-:W-:Y:S01]  /*5e70*/  FMUL.FTZ R72, R68, R70.reuse ;  /* 0x0000004644487220 */ /* 0x080fe20000410000 */
[--C-:B------:R-:W-:Y:S02]  /*5e80*/  HADD2.F32 R65, -RZ, R63.reuse.H1_H1 ;  /* 0x3000003fff417230 */ /* 0x100fe40000004100 */
[----:B------:R-:W-:Y:S01]  /*5e90*/  FMUL.FTZ R73, R69, R70 ;  /* 0x0000004645497220 */ /* 0x000fe20000410000 */
[----:B------:R-:W-:Y:S02]  /*5ea0*/  HADD2.F32 R64, -RZ, R63.H0_H0 ;  /* 0x2000003fff407230 */ /* 0x000fe40000004100 */
[--C-:B------:R-:W-:Y:S02]  /*5eb0*/  HADD2.F32 R63, -RZ, R145.reuse.H1_H1 ;  /* 0x30000091ff3f7230 */ /* 0x100fe40000004100 */
[----:B------:R-:W-:Y:S01]  /*5ec0*/  FMUL.FTZ R71, R65, R149 ;  /* 0x0000009541477220 */ /* 0x000fe20000410000 */
[----:B------:R-:W-:-:S02]  /*5ed0*/  HADD2.F32 R145, -RZ, R145.H0_H0 ;  /* 0x20000091ff917230 */ /* 0x000fc40000004100 */
[----:B------:R-:W-:Y:S01]  /*5ee0*/  FMUL.FTZ R70, R64, R149 ;  /* 0x0000009540467220 */ /* 0x000fe20000410000 */
[--C-:B------:R-:W-:Y:S02]  /*5ef0*/  HADD2.F32 R77, -RZ, R76.reuse.H1_H1 ;  /* 0x3000004cff4d7230 */ /* 0x100fe40000004100 */
[-C--:B------:R-:W-:Y:S01]  /*5f00*/  FFMA.FTZ R68, R68, R63.reuse, -R73 ;  /* 0x0000003f44447223 */ /* 0x080fe20000010849 */
[----:B------:R-:W-:Y:S01]  /*5f10*/  FFMA.FTZ R69, R69, R63, R72 ;  /* 0x0000003f45457223 */ /* 0x000fe20000010048 */
[-C--:B------:R-:W-:Y:S01]  /*5f20*/  FFMA.FTZ R63, R64, R145.reuse, -R71 ;  /* 0x00000091403f7223 */ /* 0x080fe20000010847 */
[----:B------:R-:W-:Y:S01]  /*5f30*/  FFMA.FTZ R64, R65, R145, R70 ;  /* 0x0000009141407223 */ /* 0x000fe20000010046 */
[----:B------:R-:W-:Y:S01]  /*5f40*/  F2FP.F16.E4M3.UNPACK_B R70, R15.H1 ;  /* 0x0000000fff46723e */ /* 0x000fe200030006ff */
[----:B------:R-:W-:Y:S01]  /*5f50*/  HADD2.F32 R76, -RZ, R76.H0_H0 ;  /* 0x2000004cff4c7230 */ /* 0x000fe20000004100 */
[----:B------:R-:W-:Y:S02]  /*5f60*/  F2FP.SATFINITE.E4M3.F32.PACK_AB_MERGE_C R65, R75, R74, RZ ;  /* 0x0000004a4b41723e */ /* 0x000fe400048070ff */
[----:B------:R-:W-:Y:S01]  /*5f70*/  F2FP.SATFINITE.E4M3.F32.PACK_AB_MERGE_C R68, R69, R68, RZ ;  /* 0x000000444544723e */ /* 0x000fe200048070ff */
[--C-:B------:R-:W-:Y:S01]  /*5f80*/  HADD2.F32 R71, -RZ, R70.reuse.H0_H0 ;  /* 0x20000046ff477230 */ /* 0x100fe20000004100 */
[----:B------:R-:W-:Y:S01]  /*5f90*/  F2FP.F16.E4M3.UNPACK_B R73, R12.H1 ;  /* 0x0000000cff49723e */ /* 0x000fe200030006ff */
[----:B------:R-:W-:Y:S01]  /*5fa0*/  HADD2.F32 R70, -RZ, R70.H1_H1 ;  /* 0x30000046ff467230 */ /* 0x000fe20000004100 */
[----:B------:R-:W-:-:S02]  /*5fb0*/  F2FP.F16.E4M3.UNPACK_B R69, R14.H1 ;  /* 0x0000000eff45723e */ /* 0x000fc400030006ff */
[----:B------:R-:W-:Y:S01]  /*5fc0*/  F2FP.F16.E4M3.UNPACK_B R75, R13 ;  /* 0x0000000dff4b723e */ /* 0x000fe200020006ff */
[----:B------:R-:W-:Y:S01]  /*5fd0*/  HADD2.F32 R74, -RZ, R73.H1_H1 ;  /* 0x30000049ff4a7230 */ /* 0x000fe20000004100 */
[----:B------:R-:W-:Y:S01]  /*5fe0*/  F2FP.F16.E4M3.UNPACK_B R72, R12 ;  /* 0x0000000cff48723e */ /* 0x000fe200020006ff */
[----:B------:R-:W-:Y:S02]  /*5ff0*/  HADD2.F32 R13, -RZ, R69.H1_H1 ;  /* 0x30000045ff0d7230 */ /* 0x000fe40000004100 */
[-C--:B------:R-:W-:Y:S01]  /*6000*/  FMUL.FTZ R12, R70, R77.reuse ;  /* 0x0000004d460c7220 */ /* 0x080fe20000410000 */
[----:B------:R-:W-:Y:S02]  /*6010*/  HADD2.F32 R78, -RZ, R75.H1_H1 ;  /* 0x3000004bff4e7230 */ /* 0x000fe40000004100 */
[C---:B------:R-:W-:Y:S01]  /*6020*/  FMUL.FTZ R77, R71.reuse, R77 ;  /* 0x0000004d474d7220 */ /* 0x040fe20000410000 */
[----:B------:R-:W-:Y:S02]  /*6030*/  HADD2.F32 R69, -RZ, R69.H0_H0 ;  /* 0x20000045ff457230 */ /* 0x000fe40000004100 */
[----:B------:R-:W-:Y:S01]  /*6040*/  FFMA.FTZ R79, R71, R74, -R12 ;  /* 0x0000004a474f7223 */ /* 0x000fe2000001080c */
[----:B------:R-:W-:-:S02]  /*6050*/  HADD2.F32 R12, -RZ, R72.H1_H1 ;  /* 0x30000048ff0c7230 */ /* 0x000fc40000004100 */
[-C--:B------:R-:W-:Y:S01]  /*6060*/  FMUL.FTZ R80, R13, R78.reuse ;  /* 0x0000004e0d507220 */ /* 0x080fe20000410000 */
[----:B------:R-:W-:Y:S01]  /*6070*/  F2FP.F16.E4M3.UNPACK_B R15, R15 ;  /* 0x0000000fff0f723e */ /* 0x000fe200020006ff */
[C---:B------:R-:W-:Y:S01]  /*6080*/  FMUL.FTZ R78, R69.reuse, R78 ;  /* 0x0000004e454e7220 */ /* 0x040fe20000410000 */
[----:B------:R-:W-:Y:S01]  /*6090*/  F2FP.F16.E4M3.UNPACK_B R14, R14 ;  /* 0x0000000eff0e723e */ /* 0x000fe200020006ff */
[----:B------:R-:W-:Y:S01]  /*60a0*/  FFMA.FTZ R74, R70, R74, R77 ;  /* 0x0000004a464a7223 */ /* 0x000fe2000001004d */
[-C--:B------:R-:W-:Y:S01]  /*60b0*/  FFMA.FTZ R80, R69, R12.reuse, -R80 ;  /* 0x0000000c45507223 */ /* 0x080fe20000010850 */
[----:B------:R-:W-:Y:S01]  /*60c0*/  FFMA.FTZ R77, R13, R12, R78 ;  /* 0x0000000c0d4d7223 */ /* 0x000fe2000001004e */
[--C-:B------:R-:W-:Y:S02]  /*60d0*/  HADD2.F32 R13, -RZ, R15.reuse.H0_H0 ;  /* 0x2000000fff0d7230 */ /* 0x100fe40000004100 */
[--C-:B------:R-:W-:Y:S01]  /*60e0*/  HADD2.F32 R12, -RZ, R14.reuse.H0_H0 ;  /* 0x2000000eff0c7230 */ /* 0x100fe20000004100 */
[----:B------:R-:W-:Y:S01]  /*60f0*/  F2FP.SATFINITE.E4M3.F32.PACK_AB_MERGE_C R74, R74, R79, RZ ;  /* 0x0000004f4a4a723e */ /* 0x000fe200048070ff */
[----:B------:R-:W-:Y:S01]  /*6100*/  HADD2.F32 R15, -RZ, R15.H1_H1 ;  /* 0x3000000fff0f7230 */ /* 0x000fe20000004100 */
[----:B------:R-:W-:Y:S01]  /*6110*/  F2FP.SATFINITE.E4M3.F32.PACK_AB_MERGE_C R77, R77, R80, RZ ;  /* 0x000000504d4d723e */ /* 0x000fe200048070ff */
[----:B------:R-:W-:-:S02]  /*6120*/  HADD2.F32 R14, -RZ, R14.H1_H1 ;  /* 0x3000000eff0e7230 */ /* 0x000fc40000004100 */
[----:B------:R-:W-:Y:S02]  /*6130*/  HADD2.F32 R75, -RZ, R75.H0_H0 ;  /* 0x2000004bff4b7230 */ /* 0x000fe40000004100 */
[----:B------:R-:W-:Y:S02]  /*6140*/  HADD2.F32 R69, -RZ, R72.H0_H0 ;  /* 0x20000048ff457230 */ /* 0x000fe40000004100 */
[-C--:B------:R-:W-:Y:S01]  /*6150*/  FMUL.FTZ R72, R15, R76.reuse ;  /* 0x0000004c0f487220 */ /* 0x080fe20000410000 */
[----:B------:R-:W-:Y:S02]  /*6160*/  HADD2.F32 R70, -RZ, R73.H0_H0 ;  /* 0x20000049ff467230 */ /* 0x000fe40000004100 */
[-C--:B------:R-:W-:Y:S01]  /*6170*/  FMUL.FTZ R71, R14, R75.reuse ;  /* 0x0000004b0e477220 */ /* 0x080fe20000410000 */
[C---:B------:R-:W-:Y:S01]  /*6180*/  FMUL.FTZ R76, R13.reuse, R76 ;  /* 0x0000004c0d4c7220 */ /* 0x040fe20000410000 */
[----:B------:R-:W-:Y:S01]  /*6190*/  FMUL.FTZ R75, R12, R75 ;  /* 0x0000004b0c4b7220 */ /* 0x000fe20000410000 */
[----:B------:R-:W-:-:S02]  /*61a0*/  FFMA.FTZ R72, R13, R70, -R72 ;  /* 0x000000460d487223 */ /* 0x000fc40000010848 */
[----:B------:R-:W-:Y:S01]  /*61b0*/  FFMA.FTZ R15, R15, R70, R76 ;  /* 0x000000460f0f7223 */ /* 0x000fe2000001004c */
[-C--:B------:R-:W-:Y:S01]  /*61c0*/  FFMA.FTZ R71, R12, R69.reuse, -R71 ;  /* 0x000000450c477223 */ /* 0x080fe20000010847 */
[----:B------:R-:W-:Y:S01]  /*61d0*/  FFMA.FTZ R14, R14, R69, R75 ;  /* 0x000000450e0e7223 */ /* 0x000fe2000001004b */
[----:B------:R-:W-:Y:S02]  /*61e0*/  F2FP.SATFINITE.E4M3.F32.PACK_AB_MERGE_C R13, R62, R11, R65 ;  /* 0x0000000b3e0d723e */ /* 0x000fe40004807041 */
[----:B------:R-:W-:Y:S02]  /*61f0*/  F2FP.SATFINITE.E4M3.F32.PACK_AB_MERGE_C R12, R64, R63, R68 ;  /* 0x0000003f400c723e */ /* 0x000fe40004807044 */
[----:B------:R-:W-:Y:S02]  /*6200*/  F2FP.SATFINITE.E4M3.F32.PACK_AB_MERGE_C R14, R14, R71, R77 ;  /* 0x000000470e0e723e */ /* 0x000fe4000480704d */
[----:B------:R-:W-:-:S07]  /*6210*/  F2FP.SATFINITE.E4M3.F32.PACK_AB_MERGE_C R15, R15, R72, R74 ;  /* 0x000000480f0f723e */ /* 0x000fce000480704a */
.L_x_474:
[----:B------:R-:W-:Y:S05]  /*6220*/  BSYNC B2 ;  /* 0x0000000000027941 */ /* 0x000fea0003800000 */
.L_x_473:
[----:B0-----:R0:W-:Y:S02]  /*6230*/  ST.E.128 desc[UR50][R66.64], R12 ;  /* 0x0000000c42007985 */ /* 0x0011e4000c101d32 */
.L_x_452:
[----:B------:R-:W-:Y:S05]  /*6240*/  BSYNC B1 ;  /* 0x0000000000017941 */ /* 0x000fea0003800000 */
.L_x_451:
[----:B------:R-:W-:-:S03]  /*6250*/  UMOV UR4, 0xffffffff ;  /* 0xffffffff00047882 */ /* 0x000fc60000000000 */
[----:B------:R-:W-:Y:S05]  /*6260*/  BRA.DIV UR4, `(.L_x_475) ;  /* 0x0000023e04cc7947 */ /* 0x000fea000b800000 */
[----:B--2---:R-:W2:Y:S04]  /*6270*/  SHFL.IDX PT, R119, R119, 0x1, 0x1e1f ;  /* 0x003e1f0077777f89 */ /* 0x004ea800000e0000 */
[----:B------:R0:W0:Y:S02]  /*6280*/  SHFL.IDX PT, R65, R120, 0x1, 0x1e1f ;  /* 0x003e1f0078417f89 */ /* 0x00002400000e0000 */
.L_x_779:
[----:B------:R-:W-:Y:S05]  /*6290*/  @P4 BRA `(.L_x_476) ;  /* 0x00000094009c4947 */ /* 0x000fea0003800000 */
[----:B------:R-:W-:Y:S01]  /*62a0*/  ISETP.NE.AND P2, PT, R28, RZ, PT ;  /* 0x000000ff1c00720c */ /* 0x000fe20003f45270 */
[----:B------:R-:W-:-:S12]  /*62b0*/  BSSY B1, `(.L_x_477) ;  /* 0x0000072000017945 */ /* 0x000fd80003800000 */
[----:B------:R-:W-:Y:S05]  /*62c0*/  @!P2 BRA `(.L_x_478) ;  /* 0x0000000400c0a947 */ /* 0x000fea0003800000 */
[----:B0-----:R0:W0:Y:S01]  /*62d0*/  LDS.128 R12, [R37+0x1c400] ;  /* 0x01c40000250c7984 */ /* 0x0010220000000c00 */
[----:B------:R-:W-:Y:S01]  /*62e0*/  IADD3 R62, P2, R16, R65, RZ ;  /* 0x00000041103e7210 */ /* 0x000fe20007f5e0ff */
[----:B------:R-:W-:Y:S04]  /*62f0*/  BSSY B2, `(.L_x_479) ;  /* 0x000006c000027945 */ /* 0x000fe80003800000 */
[----:B--2---:R-:W-:Y:S01]  /*6300*/  IMAD.X R63, R119, 0x1, R17, P2 ;  /* 0x00000001773f7824 */ /* 0x004fe200010e0611 */
[----:B------:R-:W-:-:S13]  /*6310*/  ISETP.GE.AND P2, PT, R22, R118, PT ;  /* 0x000000761600720c */ /* 0x000fda0003f46270 */
[----:B------:R-:W-:Y:S05]  /*6320*/  @P2 BRA `(.L_x_480) ;  /* 0x0000000400a02947 */ /* 0x000fea0003800000 */
[----:B----4-:R-:W-:Y:S02]  /*6330*/  SHF.R.U32.HI R11, RZ, 0x8, R59 ;  /* 0x00000008ff0b7819 */ /* 0x010fe4000001163b */
[--C-:B------:R-:W-:Y:S02]  /*6340*/  SHF.R.U32.HI R67, RZ, 0x8, R61.reuse ;  /* 0x00000008ff437819 */ /* 0x100fe4000001163d */
[----:B------:R-:W-:Y:S02]  /*6350*/  LOP3.LUT R60, R61, 0xff0000ff, RZ, 0xc0, !PT ;  /* 0xff0000ff3d3c7812 */ /* 0x000fe400078ec0ff */
[----:B------:R-:W-:Y:S01]  /*6360*/  SHF.R.U32.HI R64, RZ, 0x10, R61 ;  /* 0x00000010ff407819 */ /* 0x000fe2000001163d */
[----:B------:R-:W-:Y:S01]  /*6370*/  IMAD.SHL.U32 R61, R11, 0x100, RZ ;  /* 0x000001000b3d7824 */ /* 0x000fe200078e00ff */
[----:B------:R-:W-:Y:S01]  /*6380*/  LOP3.LUT R58, R59, 0xff0000ff, RZ, 0xc0, !PT ;  /* 0xff0000ff3b3a7812 */ /* 0x000fe200078ec0ff */
[----:B0-----:R-:W-:Y:S01]  /*6390*/  IMAD.MOV.U32 R11, RZ, RZ, R13 ;  /* 0x000000ffff0b7224 */ /* 0x001fe200078e000d */
[----:B------:R-:W-:Y:S01]  /*63a0*/  SHF.R.U32.HI R66, RZ, 0x10, R59 ;  /* 0x00000010ff427819 */ /* 0x000fe2000001163b */
[----:B------:R-:W-:Y:S01]  /*63b0*/  IMAD.MOV.U32 R59, RZ, RZ, R12 ;  /* 0x000000ffff3b7224 */ /* 0x000fe200078e000c */
[----:B------:R-:W-:-:S02]  /*63c0*/  SHF.L.U32 R67, R67, 0x8, RZ ;  /* 0x0000000843437819 */ /* 0x000fc400000006ff */
[----:B------:R-:W-:Y:S01]  /*63d0*/  LOP3.LUT R13, R58, 0xff00, R61, 0xf8, !PT ;  /* 0x0000ff003a0d7812 */ /* 0x000fe200078ef83d */
[----:B------:R-:W-:Y:S01]  /*63e0*/  IMAD.U32 R58, R66, 0x10000, RZ ;  /* 0x00010000423a7824 */ /* 0x000fe200078e00ff */
[----:B------:R-:W-:Y:S02]  /*63f0*/  LOP3.LUT R60, R60, 0xff00, R67, 0xf8, !PT ;  /* 0x0000ff003c3c7812 */ /* 0x000fe400078ef843 */
[----:B------:R-:W-:Y:S02]  /*6400*/  SHF.L.U32 R67, R64, 0x10, RZ ;  /* 0x0000001040437819 */ /* 0x000fe400000006ff */
[----:B------:R-:W-:Y:S02]  /*6410*/  F2FP.F16.E4M3.UNPACK_B R61, R147.H1 ;  /* 0x00000093ff3d723e */ /* 0x000fe400030006ff */
[-C--:B------:R-:W-:Y:S02]  /*6420*/  F2FP.F16.E4M3.UNPACK_B R12, R11.reuse ;  /* 0x0000000bff0c723e */ /* 0x080fe400020006ff */
        /* <DEDUP_REMOVED lines=26> */
[----:B------:R-:W-:Y:S01]  /*65d0*/  F2FP.F16.E4M3.UNPACK_B R72, R58 ;  /* 0x0000003aff48723e */ /* 0x000fe200020006ff */
        /* <DEDUP_REMOVED lines=18> */
[----:B------:R-:W-:Y:S01]  /*6700*/  F2FP.F16.E4M3.UNPACK_B R73, R58.H1 ;  /* 0x0000003aff49723e */ /* 0x000fe200030006ff */
[--C-:B------:R-:W-:Y:S01]  /*6710*/  HADD2.F32 R68, -RZ, R67.reuse.H0_H0 ;  /* 0x20000043ff447230 */ /* 0x100fe20000004100 */
[-C--:B------:R-:W-:Y:S01]  /*6720*/  F2FP.F16.E4M3.UNPACK_B R70, R13.reuse.H1 ;  /* 0x0000000dff46723e */ /* 0x080fe200030006ff */
[----:B------:R-:W-:Y:S01]  /*6730*/  HADD2.F32 R67, -RZ, R67.H1_H1 ;  /* 0x30000043ff437230 */ /* 0x000fe20000004100 */
[----:B------:R-:W-:Y:S01]  /*6740*/  F2FP.F16.E4M3.UNPACK_B R66, R14.H1 ;  /* 0x0000000eff42723e */ /* 0x000fe200030006ff */
[----:B------:R-:W-:Y:S01]  /*6750*/  HADD2.F32 R74, -RZ, R73.H1_H1 ;  /* 0x30000049ff4a7230 */ /* 0x000fe20000004100 */
[----:B------:R-:W-:Y:S01]  /*6760*/  F2FP.SATFINITE.E4M3.F32.PACK_AB_MERGE_C R64, R71, R64, RZ ;  /* 0x000000404740723e */ /* 0x000fe200048070ff */
[----:B------:R-:W-:Y:S01]  /*6770*/  HADD2.F32 R71, -RZ, R70.H1_H1 ;  /* 0x30000046ff477230 */ /* 0x000fe20000004100 */
[----:B------:R-:W-:Y:S01]  /*6780*/  F2FP.F16.E4M3.UNPACK_B R69, R13 ;  /* 0x0000000dff45723e */ /* 0x000fe200020006ff */
[----:B------:R-:W-:-:S02]  /*6790*/  HADD2.F32 R58, -RZ, R66.H1_H1 ;  /* 0x30000042ff3a7230 */ /* 0x000fc40000004100 */
[-C--:B------:R-:W-:Y:S01]  /*67a0*/  FMUL.FTZ R13, R67, R74.reuse ;  /* 0x0000004a430d7220 */ /* 0x080fe20000410000 */
[----:B------:R-:W-:Y:S01]  /*67b0*/  HADD2.F32 R66, -RZ, R66.H0_H0 ;  /* 0x20000042ff427230 */ /* 0x000fe20000004100 */
[----:B------:R-:W-:Y:S01]  /*67c0*/  F2FP.F16.E4M3.UNPACK_B R15, R15 ;  /* 0x0000000fff0f723e */ /* 0x000fe200020006ff */
[C---:B------:R-:W-:Y:S01]  /*67d0*/  FMUL.FTZ R74, R68.reuse, R74 ;  /* 0x0000004a444a7220 */ /* 0x040fe20000410000 */
[----:B------:R-:W-:Y:S01]  /*67e0*/  FFMA.FTZ R76, R68, R71, -R13 ;  /* 0x00000047444c7223 */ /* 0x000fe2000001080d */
[----:B------:R-:W-:Y:S02]  /*67f0*/  HADD2.F32 R13, -RZ, R69.H1_H1 ;  /* 0x30000045ff0d7230 */ /* 0x000fe40000004100 */
[-C--:B------:R-:W-:Y:S01]  /*6800*/  FMUL.FTZ R77, R58, R75.reuse ;  /* 0x0000004b3a4d7220 */ /* 0x080fe20000410000 */
[----:B------:R-:W-:Y:S01]  /*6810*/  FMUL.FTZ R75, R66, R75 ;  /* 0x0000004b424b7220 */ /* 0x000fe20000410000 */
[----:B------:R-:W-:Y:S01]  /*6820*/  F2FP.F16.E4M3.UNPACK_B R14, R14 ;  /* 0x0000000eff0e723e */ /* 0x000fe200020006ff */
[----:B------:R-:W-:-:S02]  /*6830*/  HADD2.F32 R73, -RZ, R73.H0_H0 ;  /* 0x20000049ff497230 */ /* 0x000fc40000004100 */
[-C--:B------:R-:W-:Y:S01]  /*6840*/  FFMA.FTZ R77, R66, R13.reuse, -R77 ;  /* 0x0000000d424d7223 */ /* 0x080fe2000001084d */
[----:B------:R-:W-:Y:S01]  /*6850*/  FFMA.FTZ R68, R58, R13, R75 ;  /* 0x0000000d3a447223 */ /* 0x000fe2000001004b */
[--C-:B------:R-:W-:Y:S02]  /*6860*/  HADD2.F32 R58, -RZ, R15.reuse.H0_H0 ;  /* 0x2000000fff3a7230 */ /* 0x100fe40000004100 */
[----:B------:R-:W-:Y:S01]  /*6870*/  FFMA.FTZ R79, R67, R71, R74 ;  /* 0x00000047434f7223 */ /* 0x000fe2000001004a */
[--C-:B------:R-:W-:Y:S02]  /*6880*/  HADD2.F32 R13, -RZ, R14.reuse.H0_H0 ;  /* 0x2000000eff0d7230 */ /* 0x100fe40000004100 */
[----:B------:R-:W-:Y:S02]  /*6890*/  HADD2.F32 R15, -RZ, R15.H1_H1 ;  /* 0x3000000fff0f7230 */ /* 0x000fe40000004100 */
[----:B------:R-:W-:Y:S01]  /*68a0*/  FMUL.FTZ R74, R58, R73 ;  /* 0x000000493a4a7220 */ /* 0x000fe20000410000 */
[----:B------:R-:W-:-:S02]  /*68b0*/  HADD2.F32 R14, -RZ, R14.H1_H1 ;  /* 0x3000000eff0e7230 */ /* 0x000fc40000004100 */
[-C--:B------:R-:W-:Y:S01]  /*68c0*/  FMUL.FTZ R67, R13, R72.reuse ;  /* 0x000000480d437220 */ /* 0x080fe20000410000 */
[----:B------:R-:W-:Y:S02]  /*68d0*/  HADD2.F32 R70, -RZ, R70.H0_H0 ;  /* 0x20000046ff467230 */ /* 0x000fe40000004100 */
[C---:B------:R-:W-:Y:S01]  /*68e0*/  FMUL.FTZ R71, R15.reuse, R73 ;  /* 0x000000490f477220 */ /* 0x040fe20000410000 */
[----:B------:R-:W-:Y:S02]  /*68f0*/  HADD2.F32 R69, -RZ, R69.H0_H0 ;  /* 0x20000045ff457230 */ /* 0x000fe40000004100 */
[----:B------:R-:W-:Y:S01]  /*6900*/  FMUL.FTZ R66, R14, R72 ;  /* 0x000000480e427220 */ /* 0x000fe20000410000 */
[----:B------:R-:W-:Y:S01]  /*6910*/  F2FP.SATFINITE.E4M3.F32.PACK_AB_MERGE_C R68, R68, R77, RZ ;  /* 0x0000004d4444723e */ /* 0x000fe200048070ff */
[-C--:B------:R-:W-:Y:S01]  /*6920*/  FFMA.FTZ R71, R58, R70.reuse, -R71 ;  /* 0x000000463a477223 */ /* 0x080fe20000010847 */
[----:B------:R-:W-:Y:S01]  /*6930*/  FFMA.FTZ R74, R15, R70, R74 ;  /* 0x000000460f4a7223 */ /* 0x000fe2000001004a */
[-C--:B------:R-:W-:Y:S01]  /*6940*/  FFMA.FTZ R66, R13, R69.reuse, -R66 ;  /* 0x000000450d427223 */ /* 0x080fe20000010842 */
[----:B------:R-:W-:Y:S01]  /*6950*/  FFMA.FTZ R67, R14, R69, R67 ;  /* 0x000000450e437223 */ /* 0x000fe20000010043 */
[----:B------:R-:W-:-:S02]  /*6960*/  F2FP.SATFINITE.E4M3.F32.PACK_AB_MERGE_C R76, R79, R76, RZ ;  /* 0x0000004c4f4c723e */ /* 0x000fc400048070ff */
[----:B------:R-:W-:Y:S02]  /*6970*/  F2FP.SATFINITE.E4M3.F32.PACK_AB_MERGE_C R13, R12, R11, R61 ;  /* 0x0000000b0c0d723e */ /* 0x000fe4000480703d */
[----:B------:R-:W-:Y:S02]  /*6980*/  F2FP.SATFINITE.E4M3.F32.PACK_AB_MERGE_C R12, R60, R59, R64 ;  /* 0x0000003b3c0c723e */ /* 0x000fe40004807040 */
[----:B------:R-:W-:Y:S02]  /*6990*/  F2FP.SATFINITE.E4M3.F32.PACK_AB_MERGE_C R14, R67, R66, R68 ;  /* 0x00000042430e723e */ /* 0x000fe40004807044 */
[----:B------:R-:W-:-:S07]  /*69a0*/  F2FP.SATFINITE.E4M3.F32.PACK_AB_MERGE_C R15, R74, R71, R76 ;  /* 0x000000474a0f723e */ /* 0x000fce000480704c */
.L_x_480:
[----:B------:R-:W-:Y:S05]  /*69b0*/  BSYNC B2 ;  /* 0x0000000000027941 */ /* 0x000fea0003800000 */
.L_x_479:
[----:B0-----:R0:W-:Y:S02]  /*69c0*/  ST.E.128 desc[UR50][R62.64], R12 ;  /* 0x0000000c3e007985 */ /* 0x0011e4000c101d32 */
.L_x_478:
[----:B------:R-:W-:Y:S05]  /*69d0*/  BSYNC B1 ;  /* 0x0000000000017941 */ /* 0x000fea0003800000 */
.L_x_477:
[----:B------:R-:W-:Y:S01]  /*69e0*/  ISETP.NE.AND P2, PT, R29, RZ, PT ;  /* 0x000000ff1d00720c */ /* 0x000fe20003f45270 */
[----:B------:R-:W-:-:S12]  /*69f0*/  BSSY B1, `(.L_x_481) ;  /* 0x0000073000017945 */ /* 0x000fd80003800000 */
[----:B------:R-:W-:Y:S05]  /*6a00*/  @!P2 BRA `(.L_x_482) ;  /* 0x0000000400c4a947 */ /* 0x000fea0003800000 */
[----:B0-----:R-:W-:Y:S01]  /*6a10*/  IMAD.SHL.U32 R12, R173, 0x10, RZ ;  /* 0x00000010ad0c7824 */ /* 0x001fe200078e00ff */
[----:B------:R-:W-:Y:S04]  /*6a20*/  BSSY B2, `(.L_x_483) ;  /* 0x000006e000027945 */ /* 0x000fe80003800000 */
[----:B------:R-:W-:-:S04]  /*6a30*/  IADD3 R58, P2, R12, R65, RZ ;  /* 0x000000410c3a7210 */ /* 0x000fc80007f5e0ff */
[----:B--2---:R-:W-:Y:S02]  /*6a40*/  LEA.HI.X.SX32 R59, R12, R119, 0x1, P2 ;  /* 0x000000770c3b7211 */ /* 0x004fe400010f0eff */
[----:B------:R0:W2:Y:S01]  /*6a50*/  LDS.128 R12, [R36+0x1c400] ;  /* 0x01c40000240c7984 */ /* 0x0000a20000000c00 */
[----:B------:R-:W-:-:S13]  /*6a60*/  ISETP.GE.AND P2, PT, R201, R118, PT ;  /* 0x00000076c900720c */ /* 0x000fda0003f46270 */
[----:B0-----:R-:W-:Y:S05]  /*6a70*/  @P2 BRA `(.L_x_484) ;  /* 0x0000000400a02947 */ /* 0x001fea0003800000 */
[----:B----4-:R-:W-:Y:S02]  /*6a80*/  SHF.R.U32.HI R11, RZ, 0x8, R55 ;  /* 0x00000008ff0b7819 */ /* 0x010fe40000011637 */
[----:B------:R-:W-:Y:S02]  /*6a90*/  SHF.R.U32.HI R56, RZ, 0x8, R57 ;  /* 0x00000008ff387819 */ /* 0x000fe40000011639 */
[----:B------:R-:W-:Y:S01]  /*6aa0*/  SHF.R.U32.HI R62, RZ, 0x10, R55 ;  /* 0x00000010ff3e7819 */ /* 0x000fe20000011637 */
[----:B------:R-:W-:Y:S01]  /*6ab0*/  IMAD.SHL.U32 R11, R11, 0x100, RZ ;  /* 0x000001000b0b7824 */ /* 0x000fe200078e00ff */
[----:B------:R-:W-:Y:S01]  /*6ac0*/  LOP3.LUT R54, R55, 0xff0000ff, RZ, 0xc0, !PT ;  /* 0xff0000ff37367812 */ /* 0x000fe200078ec0ff */
[----:B------:R-:W-:Y:S01]  /*6ad0*/  IMAD.SHL.U32 R56, R56, 0x100, RZ ;  /* 0x0000010038387824 */ /* 0x000fe200078e00ff */
[----:B------:R-:W-:Y:S02]  /*6ae0*/  SHF.R.U32.HI R60, RZ, 0x10, R57 ;  /* 0x00000010ff3c7819 */ /* 0x000fe40000011639 */
[----:B------:R-:W-:-:S02]  /*6af0*/  LOP3.LUT R61, R57, 0xff0000ff, RZ, 0xc0, !PT ;  /* 0xff0000ff393d7812 */ /* 0x000fc400078ec0ff */
[----:B--2---:R-:W-:Y:S01]  /*6b00*/  MOV R55, R12 ;  /* 0x0000000c00377202 */ /* 0x004fe20000000f00 */
[----:B------:R-:W-:Y:S01]  /*6b10*/  IMAD.U32 R12, R62, 0x10000, RZ ;  /* 0x000100003e0c7824 */ /* 0x000fe200078e00ff */
[----:B------:R-:W-:Y:S01]  /*6b20*/  LOP3.LUT R57, R54, 0xff00, R11, 0xf8, !PT ;  /* 0x0000ff0036397812 */ /* 0x000fe200078ef80b */
[----:B------:R-:W-:Y:S01]  /*6b30*/  IMAD.U32 R54, R60, 0x10000, RZ ;  /* 0x000100003c367824 */ /* 0x000fe200078e00ff */
[----:B------:R-:W-:Y:S02]  /*6b40*/  LOP3.LUT R61, R61, 0xff00, R56, 0xf8, !PT ;  /* 0x0000ff003d3d7812 */ /* 0x000fe400078ef838 */
[-C--:B------:R-:W-:Y:S02]  /*6b50*/  F2FP.F16.E4M3.UNPACK_B R56, R144.reuse.H1 ;  /* 0x00000090ff38723e */ /* 0x080fe400030006ff */
[----:B------:R-:W-:Y:S02]  /*6b60*/  F2FP.F16.E4M3.UNPACK_B R11, R13 ;  /* 0x0000000dff0b723e */ /* 0x000fe400020006ff */
[----:B------:R-:W-:Y:S01]  /*6b70*/  LOP3.LUT R12, R57, 0xff0000, R12, 0xf8, !PT ;  /* 0x00ff0000390c7812 */ /* 0x000fe200078ef80c */
[--C-:B------:R-:W-:Y:S01]  /*6b80*/  HADD2.F32 R62, -RZ, R56.reuse.H1_H1 ;  /* 0x30000038ff3e7230 */ /* 0x100fe20000004100 */
[----:B------:R-:W-:Y:S01]  /*6b90*/  LOP3.LUT R63, R61, 0xff0000, R54, 0xf8, !PT ;  /* 0x00ff00003d3f7812 */ /* 0x000fe200078ef836 */
[----:B------:R-:W-:Y:S01]  /*6ba0*/  HADD2.F32 R61, -RZ, R56.H0_H0 ;  /* 0x20000038ff3d7230 */ /* 0x000fe20000004100 */
[----:B------:R-:W-:Y:S01]  /*6bb0*/  F2FP.F16.E4M3.UNPACK_B R57, R143.H1 ;  /* 0x0000008fff39723e */ /* 0x000fe200030006ff */
[--C-:B------:R-:W-:Y:S01]  /*6bc0*/  HADD2.F32 R54, -RZ, R11.reuse.H1_H1 ;  /* 0x3000000bff367230 */ /* 0x100fe20000004100 */
[----:B------:R-:W-:Y:S01]  /*6bd0*/  F2FP.F16.E4M3.UNPACK_B R13, R13.H1 ;  /* 0x0000000dff0d723e */ /* 0x000fe200030006ff */
[----:B------:R-:W-:Y:S01]  /*6be0*/  HADD2.F32 R11, -RZ, R11.H0_H0 ;  /* 0x2000000bff0b7230 */ /* 0x000fe20000004100 */
[----:B------:R-:W-:Y:S01]  /*6bf0*/  F2FP.F16.E4M3.UNPACK_B R144, R144 ;  /* 0x00000090ff90723e */ /* 0x000fe200020006ff */
[----:B------:R-:W-:-:S02]  /*6c00*/  HADD2.F32 R60, -RZ, R57.H0_H0 ;  /* 0x20000039ff3c7230 */ /* 0x000fc40000004100 */
[-C--:B------:R-:W-:Y:S01]  /*6c10*/  FMUL.FTZ R64, R54, R61.reuse ;  /* 0x0000003d36407220 */ /* 0x080fe20000410000 */
[--C-:B------:R-:W-:Y:S02]  /*6c20*/  HADD2.F32 R56, -RZ, R13.reuse.H1_H1 ;  /* 0x3000000dff387230 */ /* 0x100fe40000004100 */
[C---:B------:R-:W-:Y:S01]  /*6c30*/  FMUL.FTZ R61, R11.reuse, R61 ;  /* 0x0000003d0b3d7220 */ /* 0x040fe20000410000 */
[----:B------:R-:W-:Y:S02]  /*6c40*/  HADD2.F32 R13, -RZ, R13.H0_H0 ;  /* 0x2000000dff0d7230 */ /* 0x000fe40000004100 */
[----:B------:R-:W-:Y:S01]  /*6c50*/  FFMA.FTZ R11, R11, R60, -R64 ;  /* 0x0000003c0b0b7223 */ /* 0x000fe20000010840 */
[----:B------:R-:W-:Y:S02]  /*6c60*/  HADD2.F32 R57, -RZ, R57.H1_H1 ;  /* 0x30000039ff397230 */ /* 0x000fe40000004100 */
[-C--:B------:R-:W-:Y:S01]  /*6c70*/  FMUL.FTZ R64, R56, R62.reuse ;  /* 0x0000003e38407220 */ /* 0x080fe20000410000 */
[----:B------:R-:W-:Y:S01]  /*6c80*/  F2FP.F16.E4M3.UNPACK_B R143, R143 ;  /* 0x0000008fff8f723e */ /* 0x000fe200020006ff */
[----:B------:R-:W-:Y:S01]  /*6c90*/  FMUL.FTZ R67, R13, R62 ;  /* 0x0000003e0d437220 */ /* 0x000fe20000410000 */
[----:B------:R-:W-:-:S02]  /*6ca0*/  HADD2.F32 R62, -RZ, R144.H1_H1 ;  /* 0x30000090ff3e7230 */ /* 0x000fc40000004100 */
[----:B------:R-:W-:Y:S01]  /*6cb0*/  FFMA.FTZ R66, R13, R57, -R64 ;  /* 0x000000390d427223 */ /* 0x000fe20000010840 */
[----:B------:R-:W-:Y:S01]  /*6cc0*/  F2FP.F16.E4M3.UNPACK_B R13, R55.H1 ;  /* 0x00000037ff0d723e */ /* 0x000fe200030006ff */
[----:B------:R-:W-:Y:S01]  /*6cd0*/  FFMA.FTZ R69, R56, R57, R67 ;  /* 0x0000003938457223 */ /* 0x000fe20000010043 */
[----:B------:R-:W-:Y:S01]  /*6ce0*/  F2FP.F16.E4M3.UNPACK_B R55, R55 ;  /* 0x00000037ff37723e */ /* 0x000fe200020006ff */
[----:B------:R-:W-:Y:S01]  /*6cf0*/  FFMA.FTZ R54, R54, R60, R61 ;  /* 0x0000003c36367223 */ /* 0x000fe2000001003d */
[----:B------:R-:W-:Y:S02]  /*6d00*/  HADD2.F32 R144, -RZ, R144.H0_H0 ;  /* 0x20000090ff907230 */ /* 0x000fe40000004100 */
[--C-:B------:R-:W-:Y:S01]  /*6d10*/  HADD2.F32 R56, -RZ, R13.reuse.H0_H0 ;  /* 0x2000000dff387230 */ /* 0x100fe20000004100 */
[----:B------:R-:W-:Y:S01]  /*6d20*/  F2FP.SATFINITE.E4M3.F32.PACK_AB_MERGE_C R72, R69, R66, RZ ;  /* 0x000000424548723e */ /* 0x000fe200048070ff */
[----:B------:R-:W-:Y:S01]  /*6d30*/  HADD2.F32 R57, -RZ, R13.H1_H1 ;  /* 0x3000000dff397230 */ /* 0x000fe20000004100 */
[----:B------:R-:W-:Y:S01]  /*6d40*/  F2FP.F16.E4M3.UNPACK_B R66, R63.H1 ;  /* 0x0000003fff42723e */ /* 0x000fe200030006ff */
[----:B------:R-:W-:-:S02]  /*6d50*/  HADD2.F32 R13, -RZ, R55.H0_H0 ;  /* 0x20000037ff0d7230 */ /* 0x000fc40000004100 */
[-C--:B------:R-:W-:Y:S01]  /*6d60*/  FMUL.FTZ R64, R56, R62.reuse ;  /* 0x0000003e38407220 */ /* 0x080fe20000410000 */
[----:B------:R-:W-:Y:S02]  /*6d70*/  HADD2.F32 R55, -RZ, R55.H1_H1 ;  /* 0x30000037ff377230 */ /* 0x000fe40000004100 */
[----:B------:R-:W-:Y:S01]  /*6d80*/  FMUL.FTZ R67, R57, R62 ;  /* 0x0000003e39437220 */ /* 0x000fe20000410000 */
[--C-:B------:R-:W-:Y:S01]  /*6d90*/  HADD2.F32 R61, -RZ, R143.reuse.H1_H1 ;  /* 0x3000008fff3d7230 */ /* 0x100fe20000004100 */
[----:B------:R-:W-:Y:S01]  /*6da0*/  F2FP.SATFINITE.E4M3.F32.PACK_AB_MERGE_C R11, R54, R11, R72 ;  /* 0x0000000b360b723e */ /* 0x000fe20004807048 */
[----:B------:R-:W-:Y:S02]  /*6db0*/  HADD2.F32 R60, -RZ, R143.H0_H0 ;  /* 0x2000008fff3c7230 */ /* 0x000fe40000004100 */
[-C--:B------:R-:W-:Y:S01]  /*6dc0*/  FMUL.FTZ R62, R55, R144.reuse ;  /* 0x00000090373e7220 */ /* 0x080fe20000410000 */
[----:B------:R-:W-:Y:S01]  /*6dd0*/  FMUL.FTZ R144, R13, R144 ;  /* 0x000000900d907220 */ /* 0x000fe20000410000 */
[-C--:B------:R-:W-:Y:S01]  /*6de0*/  FFMA.FTZ R67, R56, R61.reuse, -R67 ;  /* 0x0000003d38437223 */ /* 0x080fe20000010843 */
[----:B------:R-:W-:Y:S01]  /*6df0*/  FFMA.FTZ R64, R57, R61, R64 ;  /* 0x0000003d39407223 */ /* 0x000fe20000010040 */
[----:B------:R-:W-:Y:S01]  /*6e00*/  F2FP.F16.E4M3.UNPACK_B R56, R15.H1 ;  /* 0x0000000fff38723e */ /* 0x000fe200030006ff */
[-C--:B------:R-:W-:Y:S01]  /*6e10*/  FFMA.FTZ R13, R13, R60.reuse, -R62 ;  /* 0x0000003c0d0d7223 */ /* 0x080fe2000001083e */
[----:B------:R-:W-:Y:S01]  /*6e20*/  FFMA.FTZ R144, R55, R60, R144 ;  /* 0x0000003c37907223 */ /* 0x000fe20000010090 */
[----:B------:R-:W-:Y:S01]  /*6e30*/  F2FP.F16.E4M3.UNPACK_B R62, R12.H1 ;  /* 0x0000000cff3e723e */ /* 0x000fe200030006ff */
[----:B------:R-:W-:Y:S01]  /*6e40*/  HADD2.F32 R68, -RZ, R66.H1_H1 ;  /* 0x30000042ff447230 */ /* 0x000fe20000004100 */
[----:B------:R-:W-:Y:S01]  /*6e50*/  F2FP.SATFINITE.E4M3.F32.PACK_AB_MERGE_C R70, R64, R67, RZ ;  /* 0x000000434046723e */ /* 0x000fe200048070ff */
[--C-:B------:R-:W-:Y:S01]  /*6e60*/  HADD2.F32 R60, -RZ, R56.reuse.H1_H1 ;  /* 0x30000038ff3c7230 */ /* 0x100fe20000004100 */
[----:B------:R-:W-:Y:S01]  /*6e70*/  F2FP.F16.E4M3.UNPACK_B R55, R14.H1 ;  /* 0x0000000eff37723e */ /* 0x000fe200030006ff */
[----:B------:R-:W-:Y:S01]  /*6e80*/  HADD2.F32 R57, -RZ, R56.H0_H0 ;  /* 0x20000038ff397230 */ /* 0x000fe20000004100 */
[----:B------:R-:W-:Y:S01]  /*6e90*/  F2FP.F16.E4M3.UNPACK_B R64, R63 ;  /* 0x0000003fff40723e */ /* 0x000fe200020006ff */
[----:B------:R-:W-:Y:S01]  /*6ea0*/  HADD2.F32 R63, -RZ, R62.H1_H1 ;  /* 0x3000003eff3f7230 */ /* 0x000fe20000004100 */
[----:B------:R-:W-:Y:S01]  /*6eb0*/  F2FP.F16.E4M3.UNPACK_B R61, R12 ;  /* 0x0000000cff3d723e */ /* 0x000fe200020006ff */
        /* <DEDUP_REMOVED lines=9> */
[C---:B------:R-:W-:Y:S01]  /*6f50*/  FMUL.FTZ R67, R55.reuse, R67 ;  /* 0x0000004337437220 */ /* 0x040fe20000410000 */
[----:B------:R-:W-:Y:S01]  /*6f60*/  F2FP.F16.E4M3.UNPACK_B R14, R14 ;  /* 0x0000000eff0e723e */ /* 0x000fe200020006ff */
[----:B------:R-:W-:Y:S01]  /*6f70*/  FFMA.FTZ R68, R55, R12, -R68 ;  /* 0x0000000c37447223 */ /* 0x000fe20000010844 */
[----:B------:R-:W-:-:S02]  /*6f80*/  HADD2.F32 R66, -RZ, R66.H0_H0 ;  /* 0x20000042ff427230 */ /* 0x000fc40000004100 */
[----:B------:R-:W-:Y:S01]  /*6f90*/  FFMA.FTZ R67, R56, R12, R67 ;  /* 0x0000000c38437223 */ /* 0x000fe20000010043 */
[--C-:B------:R-:W-:Y:S02]  /*6fa0*/  HADD2.F32 R55, -RZ, R15.reuse.H0_H0 ;  /* 0x2000000fff377230 */ /* 0x100fe40000004100 */
[----:B------:R-:W-:Y:S01]  /*6fb0*/  FFMA.FTZ R60, R60, R63, R71 ;  /* 0x0000003f3c3c7223 */ /* 0x000fe20000010047 */
[--C-:B------:R-:W-:Y:S02]  /*6fc0*/  HADD2.F32 R12, -RZ, R14.reuse.H0_H0 ;  /* 0x2000000eff0c7230 */ /* 0x100fe40000004100 */
[----:B------:R-:W-:Y:S01]  /*6fd0*/  HADD2.F32 R15, -RZ, R15.H1_H1 ;  /* 0x3000000fff0f7230 */ /* 0x000fe20000004100 */
[----:B------:R-:W-:Y:S01]  /*6fe0*/  F2FP.SATFINITE.E4M3.F32.PACK_AB_MERGE_C R67, R67, R68, RZ ;  /* 0x000000444343723e */ /* 0x000fe200048070ff */
[----:B------:R-:W-:Y:S01]  /*6ff0*/  HADD2.F32 R14, -RZ, R14.H1_H1 ;  /* 0x3000000eff0e7230 */ /* 0x000fe20000004100 */
[----:B------:R-:W-:Y:S01]  /*7000*/  F2FP.SATFINITE.E4M3.F32.PACK_AB_MERGE_C R60, R60, R69, RZ ;  /* 0x000000453c3c723e */ /* 0x000fe200048070ff */
[----:B------:R-:W-:-:S02]  /*7010*/  HADD2.F32 R57, -RZ, R64.H0_H0 ;  /* 0x20000040ff397230 */ /* 0x000fc40000004100 */
[-C--:B------:R-:W-:Y:S01]  /*7020*/  FMUL.FTZ R56, R15, R66.reuse ;  /* 0x000000420f387220 */ /* 0x080fe20000410000 */
[----:B------:R-:W-:Y:S02]  /*7030*/  HADD2.F32 R62, -RZ, R62.H0_H0 ;  /* 0x2000003eff3e7230 */ /* 0x000fe40000004100 */
[C---:B------:R-:W-:Y:S01]  /*7040*/  FMUL.FTZ R66, R55.reuse, R66 ;  /* 0x0000004237427220 */ /* 0x040fe20000410000 */
[----:B------:R-:W-:Y:S02]  /*7050*/  HADD2.F32 R61, -RZ, R61.H0_H0 ;  /* 0x2000003dff3d7230 */ /* 0x000fe40000004100 */
[-C--:B------:R-:W-:Y:S01]  /*7060*/  FMUL.FTZ R63, R14, R57.reuse ;  /* 0x000000390e3f7220 */ /* 0x080fe20000410000 */
[C---:B------:R-:W-:Y:S01]  /*7070*/  FMUL.FTZ R57, R12.reuse, R57 ;  /* 0x000000390c397220 */ /* 0x040fe20000410000 */
[-C--:B------:R-:W-:Y:S01]  /*7080*/  FFMA.FTZ R56, R55, R62.reuse, -R56 ;  /* 0x0000003e37387223 */ /* 0x080fe20000010838 */
[----:B------:R-:W-:Y:S01]  /*7090*/  FFMA.FTZ R15, R15, R62, R66 ;  /* 0x0000003e0f0f7223 */ /* 0x000fe20000010042 */
[-C--:B------:R-:W-:Y:S01]  /*70a0*/  FFMA.FTZ R63, R12, R61.reuse, -R63 ;  /* 0x0000003d0c3f7223 */ /* 0x080fe2000001083f */
[----:B------:R-:W-:Y:S01]  /*70b0*/  FFMA.FTZ R14, R14, R61, R57 ;  /* 0x0000003d0e0e7223 */ /* 0x000fe20000010039 */
[----:B------:R-:W-:Y:S01]  /*70c0*/  F2FP.SATFINITE.E4M3.F32.PACK_AB_MERGE_C R12, R144, R13, R70 ;  /* 0x0000000d900c723e */ /* 0x000fe20004807046 */
[----:B------:R-:W-:Y:S01]  /*70d0*/  IMAD.MOV.U32 R13, RZ, RZ, R11 ;  /* 0x000000ffff0d7224 */ /* 0x000fe200078e000b */
[----:B------:R-:W-:-:S02]  /*70e0*/  F2FP.SATFINITE.E4M3.F32.PACK_AB_MERGE_C R15, R15, R56, R60 ;  /* 0x000000380f0f723e */ /* 0x000fc4000480703c */
[----:B------:R-:W-:-:S07]  /*70f0*/  F2FP.SATFINITE.E4M3.F32.PACK_AB_MERGE_C R14, R14, R63, R67 ;  /* 0x0000003f0e0e723e */ /* 0x000fce0004807043 */
.L_x_484:
[----:B------:R-:W-:Y:S05]  /*7100*/  BSYNC B2 ;  /* 0x0000000000027941 */ /* 0x000fea0003800000 */
.L_x_483:
[----:B--2---:R0:W-:Y:S02]  /*7110*/  ST.E.128 desc[UR50][R58.64], R12 ;  /* 0x0000000c3a007985 */ /* 0x0041e4000c101d32 */
.L_x_482:
[----:B------:R-:W-:Y:S05]  /*7120*/  BSYNC B1 ;  /* 0x0000000000017941 */ /* 0x000fea0003800000 */
.L_x_481:
[----:B------:R-:W-:Y:S01]  /*7130*/  ISETP.NE.AND P2, PT, R30, RZ, PT ;  /* 0x000000ff1e00720c */ /* 0x000fe20003f45270 */
[----:B------:R-:W-:-:S12]  /*7140*/  BSSY B1, `(.L_x_485) ;  /* 0x0000072000017945 */ /* 0x000fd80003800000 */
[----:B------:R-:W-:Y:S05]  /*7150*/  @!P2 BRA `(.L_x_486) ;  /* 0x0000000400c0a947 */ /* 0x000fea0003800000 */
[----:B0-----:R-:W-:Y:S01]  /*7160*/  SHF.L.U32 R12, R174, 0x4, RZ ;  /* 0x00000004ae0c7819 */ /* 0x001fe200000006ff */
[----:B------:R-:W-:Y:S03]  /*7170*/  BSSY B2, `(.L_x_487) ;  /* 0x000006d000027945 */ /* 0x000fe60003800000 */
[----:B------:R-:W-:-:S04]  /*7180*/  IADD3 R54, P2, R12, R65, RZ ;  /* 0x000000410c367210 */ /* 0x000fc80007f5e0ff */
[----:B--2---:R-:W-:Y:S02]  /*7190*/  LEA.HI.X.SX32 R55, R12, R119, 0x1, P2 ;  /* 0x000000770c377211 */ /* 0x004fe400010f0eff */
[----:B------:R0:W2:Y:S01]  /*71a0*/  LDS.128 R12, [R37+0x1ec00] ;  /* 0x01ec0000250c7984 */ /* 0x0000a20000000c00 */
[----:B------:R-:W-:-:S13]  /*71b0*/  ISETP.GE.AND P2, PT, R200, R118, PT ;  /* 0x00000076c800720c */ /* 0x000fda0003f46270 */
[----:B0-----:R-:W-:Y:S05]  /*71c0*/  @P2 BRA `(.L_x_488) ;  /* 0x00000004009c2947 */ /* 0x001fea0003800000 */
[----:B------:R-:W-:Y:S01]  /*71d0*/  SHF.R.U32.HI R56, RZ, 0x8, R53 ;  /* 0x00000008ff387819 */ /* 0x000fe20000011635 */
[----:B--2---:R-:W-:Y:S01]  /*71e0*/  IMAD.MOV.U32 R50, RZ, RZ, R12 ;  /* 0x000000ffff327224 */ /* 0x004fe200078e000c */
[--C-:B------:R-:W-:Y:S02]  /*71f0*/  SHF.R.U32.HI R52, RZ, 0x8, R51.reuse ;  /* 0x00000008ff347819 */ /* 0x100fe40000011633 */
[----:B----4-:R-:W-:Y:S01]  /*7200*/  LOP3.LUT R11, R51, 0xff0000ff, RZ, 0xc0, !PT ;  /* 0xff0000ff330b7812 */ /* 0x010fe200078ec0ff */
[----:B------:R-:W-:Y:S01]  /*7210*/  IMAD.SHL.U32 R56, R56, 0x100, RZ ;  /* 0x0000010038387824 */ /* 0x000fe200078e00ff */
[----:B------:R-:W-:Y:S01]  /*7220*/  SHF.R.U32.HI R58, RZ, 0x10, R51 ;  /* 0x00000010ff3a7819 */ /* 0x000fe20000011633 */
[----:B------:R-:W-:Y:S01]  /*7230*/  IMAD.SHL.U32 R52, R52, 0x100, RZ ;  /* 0x0000010034347824 */ /* 0x000fe200078e00ff */
[----:B------:R-:W-:Y:S02]  /*7240*/  LOP3.LUT R51, R53, 0xff0000ff, RZ, 0xc0, !PT ;  /* 0xff0000ff35337812 */ /* 0x000fe400078ec0ff */
[----:B------:R-:W-:-:S02]  /*7250*/  SHF.R.U32.HI R57, RZ, 0x10, R53 ;  /* 0x00000010ff397819 */ /* 0x000fc40000011635 */
[----:B------:R-:W-:Y:S02]  /*7260*/  LOP3.LUT R12, R51, 0xff00, R56, 0xf8, !PT ;  /* 0x0000ff00330c7812 */ /* 0x000fe400078ef838 */
[----:B------:R-:W-:Y:S01]  /*7270*/  LOP3.LUT R52, R11, 0xff00, R52, 0xf8, !PT ;  /* 0x0000ff000b347812 */ /* 0x000fe200078ef834 */
[----:B------:R-:W-:Y:S01]  /*7280*/  IMAD.U32 R57, R57, 0x10000, RZ ;  /* 0x0001000039397824 */ /* 0x000fe200078e00ff */
[----:B------:R-:W-:Y:S02]  /*7290*/  SHF.L.U32 R51, R58, 0x10, RZ ;  /* 0x000000103a337819 */ /* 0x000fe400000006ff */
        /* <DEDUP_REMOVED lines=12> */
[CC--:B------:R-:W-:Y:S01]  /*7360*/  FMUL.FTZ R60, R12.reuse, R57.reuse ;  /* 0x000000390c3c7220 */ /* 0x0c0fe20000410000 */
[--C-:B------:R-:W-:Y:S02]  /*7370*/  HADD2.F32 R51, -RZ, R13.reuse.H1_H1 ;  /* 0x3000000dff337230 */ /* 0x100fe40000004100 */
[C---:B------:R-:W-:Y:S01]  /*7380*/  FMUL.FTZ R57, R11.reuse, R57 ;  /* 0x000000390b397220 */ /* 0x040fe20000410000 */
[----:B------:R-:W-:Y:S02]  /*7390*/  HADD2.F32 R13, -RZ, R13.H0_H0 ;  /* 0x2000000dff0d7230 */ /* 0x000fe40000004100 */
[-C--:B------:R-:W-:Y:S01]  /*73a0*/  FFMA.FTZ R11, R11, R53.reuse, -R60 ;  /* 0x000000350b0b7223 */ /* 0x080fe2000001083c */
[----:B------:R-:W-:Y:S02]  /*73b0*/  HADD2.F32 R52, -RZ, R52.H1_H1 ;  /* 0x30000034ff347230 */ /* 0x000fe40000004100 */
[-C--:B------:R-:W-:Y:S01]  /*73c0*/  FMUL.FTZ R60, R51, R58.reuse ;  /* 0x0000003a333c7220 */ /* 0x080fe20000410000 */
[----:B------:R-:W-:Y:S01]  /*73d0*/  FFMA.FTZ R12, R12, R53, R57 ;  /* 0x000000350c0c7223 */ /* 0x000fe20000010039 */
[C---:B------:R-:W-:Y:S01]  /*73e0*/  FMUL.FTZ R58, R13.reuse, R58 ;  /* 0x0000003a0d3a7220 */ /* 0x040fe20000410000 */
[----:B------:R-:W-:Y:S01]  /*73f0*/  F2FP.F16.E4M3.UNPACK_B R141, R141 ;  /* 0x0000008dff8d723e */ /* 0x000fe200020006ff */
[----:B------:R-:W-:Y:S01]  /*7400*/  FFMA.FTZ R63, R13, R52, -R60 ;  /* 0x000000340d3f7223 */ /* 0x000fe2000001083c */
[----:B------:R-:W-:Y:S01]  /*7410*/  F2FP.F16.E4M3.UNPACK_B R13, R50.H1 ;  /* 0x00000032ff0d723e */ /* 0x000fe200030006ff */
[----:B------:R-:W-:Y:S01]  /*7420*/  FFMA.FTZ R64, R51, R52, R58 ;  /* 0x0000003433407223 */ /* 0x000fe2000001003a */
[----:B------:R-:W-:Y:S01]  /*7430*/  F2FP.F16.E4M3.UNPACK_B R50, R50 ;  /* 0x00000032ff32723e */ /* 0x000fe200020006ff */
[----:B------:R-:W-:-:S02]  /*7440*/  HADD2.F32 R57, -RZ, R142.H1_H1 ;  /* 0x3000008eff397230 */ /* 0x000fc40000004100 */
[--C-:B------:R-:W-:Y:S01]  /*7450*/  HADD2.F32 R51, -RZ, R13.reuse.H0_H0 ;  /* 0x2000000dff337230 */ /* 0x100fe20000004100 */
[----:B------:R-:W-:Y:S01]  /*7460*/  F2FP.SATFINITE.E4M3.F32.PACK_AB_MERGE_C R68, R64, R63, RZ ;  /* 0x0000003f4044723e */ /* 0x000fe200048070ff */
[----:B------:R-:W-:Y:S02]  /*7470*/  HADD2.F32 R52, -RZ, R13.H1_H1 ;  /* 0x3000000dff347230 */ /* 0x000fe40000004100 */
[----:B------:R-:W-:Y:S02]  /*7480*/  HADD2.F32 R13, -RZ, R50.H0_H0 ;  /* 0x20000032ff0d7230 */ /* 0x000fe40000004100 */
[-C--:B------:R-:W-:Y:S01]  /*7490*/  FMUL.FTZ R61, R51, R57.reuse ;  /* 0x00000039333d7220 */ /* 0x080fe20000410000 */
[----:B------:R-:W-:Y:S02]  /*74a0*/  HADD2.F32 R142, -RZ, R142.H0_H0 ;  /* 0x2000008eff8e7230 */ /* 0x000fe40000004100 */
[----:B------:R-:W-:Y:S01]  /*74b0*/  FMUL.FTZ R60, R52, R57 ;  /* 0x00000039343c7220 */ /* 0x000fe20000410000 */
[----:B------:R-:W-:-:S02]  /*74c0*/  HADD2.F32 R50, -RZ, R50.H1_H1 ;  /* 0x30000032ff327230 */ /* 0x000fc40000004100 */
[--C-:B------:R-:W-:Y:S02]  /*74d0*/  HADD2.F32 R53, -RZ, R141.reuse.H1_H1 ;  /* 0x3000008dff357230 */ /* 0x100fe40000004100 */
[-C--:B------:R-:W-:Y:S01]  /*74e0*/  FMUL.FTZ R57, R13, R142.reuse ;  /* 0x0000008e0d397220 */ /* 0x080fe20000410000 */
[----:B------:R-:W-:Y:S02]  /*74f0*/  HADD2.F32 R141, -RZ, R141.H0_H0 ;  /* 0x2000008dff8d7230 */ /* 0x000fe40000004100 */
[----:B------:R-:W-:Y:S01]  /*7500*/  FMUL.FTZ R58, R50, R142 ;  /* 0x0000008e323a7220 */ /* 0x000fe20000410000 */
[-C--:B------:R-:W-:Y:S01]  /*7510*/  FFMA.FTZ R60, R51, R53.reuse, -R60 ;  /* 0x00000035333c7223 */ /* 0x080fe2000001083c */
[----:B------:R-:W-:Y:S02]  /*7520*/  FFMA.FTZ R61, R52, R53, R61 ;  /* 0x00000035343d7223 */ /* 0x000fe4000001003d */
[-C--:B------:R-:W-:Y:S01]  /*7530*/  FFMA.FTZ R62, R13, R141.reuse, -R58 ;  /* 0x0000008d0d3e7223 */ /* 0x080fe2000001083a */
[----:B------:R-:W-:Y:S01]  /*7540*/  FFMA.FTZ R141, R50, R141, R57 ;  /* 0x0000008d328d7223 */ /* 0x000fe20000010039 */
[----:B------:R-:W-:-:S02]  /*7550*/  F2FP.F16.E4M3.UNPACK_B R50, R15.H1 ;  /* 0x0000000fff32723e */ /* 0x000fc400030006ff */
[-C--:B------:R-:W-:Y:S02]  /*7560*/  F2FP.F16.E4M3.UNPACK_B R58, R59.reuse.H1 ;  /* 0x0000003bff3a723e */ /* 0x080fe400030006ff */
[----:B------:R-:W-:Y:S01]  /*7570*/  F2FP.SATFINITE.E4M3.F32.PACK_AB_MERGE_C R66, R61, R60, RZ ;  /* 0x0000003c3d42723e */ /* 0x000fe200048070ff */
[----:B------:R-:W-:Y:S01]  /*7580*/  HADD2.F32 R52, -RZ, R50.H1_H1 ;  /* 0x30000032ff347230 */ /* 0x000fe20000004100 */
[----:B------:R-:W-:Y:S01]  /*7590*/  F2FP.F16.E4M3.UNPACK_B R53, R56.H1 ;  /* 0x00000038ff35723e */ /* 0x000fe200030006ff */
[----:B------:R-:W-:Y:S01]  /*75a0*/  HADD2.F32 R61, -RZ, R58.H1_H1 ;  /* 0x3000003aff3d7230 */ /* 0x000fe20000004100 */
        /* <DEDUP_REMOVED lines=12> */
[-C--:B------:R-:W-:Y:S01]  /*7670*/  FMUL.FTZ R64, R50, R60.reuse ;  /* 0x0000003c32407220 */ /* 0x080fe20000410000 */
        /* <DEDUP_REMOVED lines=24> */
[----:B------:R-:W-:-:S02]  /*7800*/  F2FP.SATFINITE.E4M3.F32.PACK_AB_MERGE_C R13, R12, R11, R68 ;  /* 0x0000000b0c0d723e */ /* 0x000fc40004807044 */
[----:B------:R-:W-:Y:S02]  /*7810*/  F2FP.SATFINITE.E4M3.F32.PACK_AB_MERGE_C R12, R141, R62, R66 ;  /* 0x0000003e8d0c723e */ /* 0x000fe40004807042 */
[----:B------:R-:W-:Y:S02]  /*7820*/  F2FP.SATFINITE.E4M3.F32.PACK_AB_MERGE_C R14, R59, R52, R61 ;  /* 0x000000343b0e723e */ /* 0x000fe4000480703d */
[----:B------:R-:W-:-:S07]  /*7830*/  F2FP.SATFINITE.E4M3.F32.PACK_AB_MERGE_C R15, R58, R51, R60 ;  /* 0x000000333a0f723e */ /* 0x000fce000480703c */
.L_x_488:
[----:B------:R-:W-:Y:S05]  /*7840*/  BSYNC B2 ;  /* 0x0000000000027941 */ /* 0x000fea0003800000 */
.L_x_487:
[----:B--2---:R0:W-:Y:S02]  /*7850*/  ST.E.128 desc[UR50][R54.64], R12 ;  /* 0x0000000c36007985 */ /* 0x0041e4000c101d32 */
.L_x_486:
[----:B------:R-:W-:Y:S05]  /*7860*/  BSYNC B1 ;  /* 0x0000000000017941 */ /* 0x000fea0003800000 */
.L_x_485:
        /* <DEDUP_REMOVED lines=11> */
[----:B------:R-:W-:Y:S01]  /*7920*/  LOP3.LUT R48, R47, 0xff0000ff, RZ, 0xc0, !PT ;  /* 0xff0000ff2f307812 */ /* 0x000fe200078ec0ff */
[----:B------:R-:W-:Y:S01]  /*7930*/  IMAD.SHL.U32 R11, R11, 0x100, RZ ;  /* 0x000001000b0b7824 */ /* 0x000fe200078e00ff */
[----:B------:R-:W-:Y:S02]  /*7940*/  SHF.R.U32.HI R54, RZ, 0x10, R49 ;  /* 0x00000010ff367819 */ /* 0x000fe40000011631 */
[----:B------:R-:W-:Y:S02]  /*7950*/  SHF.R.U32.HI R55, RZ, 0x10, R47 ;  /* 0x00000010ff377819 */ /* 0x000fe4000001162f */
[----:B------:R-:W-:-:S02]  /*7960*/  LOP3.LUT R52, R49, 0xff0000ff, RZ, 0xc0, !PT ;  /* 0xff0000ff31347812 */ /* 0x000fc400078ec0ff */
[----:B------:R-:W-:Y:S01]  /*7970*/  SHF.L.U32 R49, R46, 0x8, RZ ;  /* 0x000000082e317819 */ /* 0x000fe200000006ff */
[----:B0-----:R-:W-:Y:S01]  /*7980*/  IMAD.MOV.U32 R46, RZ, RZ, R12 ;  /* 0x000000ffff2e7224 */ /* 0x001fe200078e000c */
[----:B------:R-:W-:Y:S01]  /*7990*/  LOP3.LUT R47, R48, 0xff00, R11, 0xf8, !PT ;  /* 0x0000ff00302f7812 */ /* 0x000fe200078ef80b */
[----:B------:R-:W-:Y:S01]  /*79a0*/  IMAD.U32 R48, R54, 0x10000, RZ ;  /* 0x0001000036307824 */ /* 0x000fe200078e00ff */
[----:B------:R-:W-:Y:S01]  /*79b0*/  LOP3.LUT R53, R52, 0xff00, R49, 0xf8, !PT ;  /* 0x0000ff0034357812 */ /* 0x000fe200078ef831 */
[----:B------:R-:W-:Y:S01]  /*79c0*/  IMAD.U32 R12, R55, 0x10000, RZ ;  /* 0x00010000370c7824 */ /* 0x000fe200078e00ff */
[----:B------:R-:W-:Y:S02]  /*79d0*/  F2FP.F16.E4M3.UNPACK_B R49, R140.H1 ;  /* 0x0000008cff31723e */ /* 0x000fe400030006ff */
[----:B------:R-:W-:Y:S02]  /*79e0*/  F2FP.F16.E4M3.UNPACK_B R11, R13 ;  /* 0x0000000dff0b723e */ /* 0x000fe400020006ff */
[----:B------:R-:W-:Y:S01]  /*79f0*/  LOP3.LUT R55, R53, 0xff0000, R48, 0xf8, !PT ;  /* 0x00ff000035377812 */ /* 0x000fe200078ef830 */
[----:B------:R-:W-:Y:S01]  /*7a00*/  HADD2.F32 R53, -RZ, R49.H0_H0 ;  /* 0x20000031ff357230 */ /* 0x000fe20000004100 */
[----:B------:R-:W-:Y:S01]  /*7a10*/  LOP3.LUT R52, R47, 0xff0000, R12, 0xf8, !PT ;  /* 0x00ff00002f347812 */ /* 0x000fe200078ef80c */
[----:B------:R-:W-:Y:S01]  /*7a20*/  HADD2.F32 R12, -RZ, R11.H1_H1 ;  /* 0x3000000bff0c7230 */ /* 0x000fe20000004100 */
[----:B------:R-:W-:Y:S01]  /*7a30*/  F2FP.F16.E4M3.UNPACK_B R48, R139.H1 ;  /* 0x0000008bff30723e */ /* 0x000fe200030006ff */
[----:B------:R-:W-:Y:S01]  /*7a40*/  HADD2.F32 R54, -RZ, R49.H1_H1 ;  /* 0x30000031ff367230 */ /* 0x000fe20000004100 */
[----:B------:R-:W-:Y:S01]  /*7a50*/  F2FP.F16.E4M3.UNPACK_B R13, R13.H1 ;  /* 0x0000000dff0d723e */ /* 0x000fe200030006ff */
[----:B------:R-:W-:-:S02]  /*7a60*/  HADD2.F32 R11, -RZ, R11.H0_H0 ;  /* 0x2000000bff0b7230 */ /* 0x000fc40000004100 */
[CC--:B------:R-:W-:Y:S01]  /*7a70*/  FMUL.FTZ R56, R12.reuse, R53.reuse ;  /* 0x000000350c387220 */ /* 0x0c0fe20000410000 */
[--C-:B------:R-:W-:Y:S01]  /*7a80*/  HADD2.F32 R49, -RZ, R48.reuse.H0_H0 ;  /* 0x20000030ff317230 */ /* 0x100fe20000004100 */
[----:B------:R-:W-:Y:S01]  /*7a90*/  F2FP.F16.E4M3.UNPACK_B R140, R140 ;  /* 0x0000008cff8c723e */ /* 0x000fe200020006ff */
        /* <DEDUP_REMOVED lines=77> */
.L_x_492:
[----:B------:R-:W-:Y:S05]  /*7f70*/  BSYNC B2 ;  /* 0x0000000000027941 */ /* 0x000fea0003800000 */
.L_x_491:
[----:B0-----:R0:W-:Y:S02]  /*7f80*/  ST.E.128 desc[UR50][R50.64], R12 ;  /* 0x0000000c32007985 */ /* 0x0011e4000c101d32 */
.L_x_490:
[----:B------:R-:W-:Y:S05]  /*7f90*/  BSYNC B1 ;  /* 0x0000000000017941 */ /* 0x000fea0003800000 */
.L_x_489:
[----:B------:R-:W-:Y:S01]  /*7fa0*/  ISETP.NE.AND P2, PT, R32, RZ, PT ;  /* 0x000000ff2000720c */ /* 0x000fe20003f45270 */
[----:B------:R-:W-:-:S12]  /*7fb0*/  BSSY B1, `(.L_x_493) ;  /* 0x0000071000017945 */ /* 0x000fd80003800000 */
[----:B------:R-:W-:Y:S05]  /*7fc0*/  @!P2 BRA `(.L_x_494) ;  /* 0x0000000400bca947 */ /* 0x000fea0003800000 */
[----:B0-----:R0:W0:Y:S01]  /*7fd0*/  LDS.128 R12, [R37+0x21400] ;  /* 0x02140000250c7984 */ /* 0x0010220000000c00 */
[----:B------:R-:W-:Y:S01]  /*7fe0*/  IADD3 R46, P2, R175, R65, RZ ;  /* 0x00000041af2e7210 */ /* 0x000fe20007f5e0ff */
[----:B------:R-:W-:Y:S03]  /*7ff0*/  BSSY B2, `(.L_x_495) ;  /* 0x000006b000027945 */ /* 0x000fe60003800000 */
[----:B--2---:R-:W-:Y:S02]  /*8000*/  IADD3.X R47, R119, R207, RZ, P2, !PT ;  /* 0x000000cf772f7210 */ /* 0x004fe400017fe4ff */
[----:B------:R-:W-:-:S13]  /*8010*/  ISETP.GE.AND P2, PT, R202, R118, PT ;  /* 0x00000076ca00720c */ /* 0x000fda0003f46270 */
[----:B------:R-:W-:Y:S05]  /*8020*/  @P2 BRA `(.L_x_496) ;  /* 0x00000004009c2947 */ /* 0x000fea0003800000 */
[----:B------:R-:W-:Y:S01]  /*8030*/  SHF.R.U32.HI R44, RZ, 0x8, R45 ;  /* 0x00000008ff2c7819 */ /* 0x000fe2000001162d */
[----:B0-----:R-:W-:Y:S01]  /*8040*/  IMAD.MOV.U32 R37, RZ, RZ, R12 ;  /* 0x000000ffff257224 */ /* 0x001fe200078e000c */
        /* <DEDUP_REMOVED lines=27> */
[-C--:B------:R-:W-:Y:S01]  /*8200*/  FFMA.FTZ R11, R11, R44.reuse, -R52 ;  /* 0x0000002c0b0b7223 */ /* 0x080fe20000010834 */
[----:B------:R-:W-:Y:S02]  /*8210*/  HADD2.F32 R43, -RZ, R43.H1_H1 ;  /* 0x3000002bff2b7230 */ /* 0x000fe40000004100 */
[----:B------:R-:W-:Y:S01]  /*8220*/  FMUL.FTZ R52, R42, R49 ;  /* 0x000000312a347220 */ /* 0x000fe20000410000 */
[----:B------:R-:W-:Y:S01]  /*8230*/  F2FP.F16.E4M3.UNPACK_B R137, R137 ;  /* 0x00000089ff89723e */ /* 0x000fe200020006ff */
[C---:B------:R-:W-:Y:S01]  /*8240*/  FMUL.FTZ R49, R13.reuse, R49 ;  /* 0x000000310d317220 */ /* 0x040fe20000410000 */
[----:B------:R-:W-:Y:S01]  /*8250*/  FFMA.FTZ R12, R12, R44, R45 ;  /* 0x0000002c0c0c7223 */ /* 0x000fe2000001002d */
        /* <DEDUP_REMOVED lines=8> */
[--C-:B------:R-:W-:Y:S02]  /*82e0*/  HADD2.F32 R13, -RZ, R37.reuse.H0_H0 ;  /* 0x20000025ff0d7230 */ /* 0x100fe40000004100 */
[-C--:B------:R-:W-:Y:S01]  /*82f0*/  FMUL.FTZ R54, R42, R49.reuse ;  /* 0x000000312a367220 */ /* 0x080fe20000410000 */
[----:B------:R-:W-:Y:S02]  /*8300*/  HADD2.F32 R138, -RZ, R138.H0_H0 ;  /* 0x2000008aff8a7230 */ /* 0x000fe40000004100 */
[----:B------:R-:W-:Y:S01]  /*8310*/  FMUL.FTZ R51, R43, R49 ;  /* 0x000000312b337220 */ /* 0x000fe20000410000 */
[----:B------:R-:W-:Y:S01]  /*8320*/  HADD2.F32 R37, -RZ, R37.H1_H1 ;  /* 0x30000025ff257230 */ /* 0x000fe20000004100 */
[-C--:B------:R-:W-:Y:S01]  /*8330*/  F2FP.F16.E4M3.UNPACK_B R49, R50.reuse.H1 ;  /* 0x00000032ff31723e */ /* 0x080fe200030006ff */
[--C-:B------:R-:W-:Y:S01]  /*8340*/  HADD2.F32 R45, -RZ, R137.reuse.H1_H1 ;  /* 0x30000089ff2d7230 */ /* 0x100fe20000004100 */
[----:B------:R-:W-:Y:S01]  /*8350*/  F2FP.F16.E4M3.UNPACK_B R50, R50 ;  /* 0x00000032ff32723e */ /* 0x000fe200020006ff */
[----:B------:R-:W-:-:S02]  /*8360*/  HADD2.F32 R44, -RZ, R137.H0_H0 ;  /* 0x20000089ff2c7230 */ /* 0x000fc40000004100 */
[-C--:B------:R-:W-:Y:S01]  /*8370*/  FMUL.FTZ R52, R37, R138.reuse ;  /* 0x0000008a25347220 */ /* 0x080fe20000410000 */
[----:B------:R-:W-:Y:S01]  /*8380*/  FMUL.FTZ R138, R13, R138 ;  /* 0x0000008a0d8a7220 */ /* 0x000fe20000410000 */
[-C--:B------:R-:W-:Y:S01]  /*8390*/  FFMA.FTZ R51, R42, R45.reuse, -R51 ;  /* 0x0000002d2a337223 */ /* 0x080fe20000010833 */
[----:B------:R-:W-:Y:S01]  /*83a0*/  FFMA.FTZ R54, R43, R45, R54 ;  /* 0x0000002d2b367223 */ /* 0x000fe20000010036 */
[-C--:B------:R-:W-:Y:S01]  /*83b0*/  FFMA.FTZ R53, R13, R44.reuse, -R52 ;  /* 0x0000002c0d357223 */ /* 0x080fe20000010834 */
[----:B------:R-:W-:Y:S01]  /*83c0*/  FFMA.FTZ R138, R37, R44, R138 ;  /* 0x0000002c258a7223 */ /* 0x000fe2000001008a */
[----:B------:R-:W-:Y:S01]  /*83d0*/  F2FP.F16.E4M3.UNPACK_B R37, R15.H1 ;  /* 0x0000000fff25723e */ /* 0x000fe200030006ff */
[----:B------:R-:W-:Y:S01]  /*83e0*/  HADD2.F32 R52, -RZ, R50.H1_H1 ;  /* 0x30000032ff347230 */ /* 0x000fe20000004100 */
[----:B------:R-:W-:Y:S01]  /*83f0*/  F2FP.SATFINITE.E4M3.F32.PACK_AB_MERGE_C R57, R54, R51, RZ ;  /* 0x000000333639723e */ /* 0x000fe200048070ff */
[----:B------:R-:W-:Y:S01]  /*8400*/  HADD2.F32 R51, -RZ, R49.H1_H1 ;  /* 0x30000031ff337230 */ /* 0x000fe20000004100 */
[----:B------:R-:W-:Y:S01]  /*8410*/  F2FP.F16.E4M3.UNPACK_B R44, R48.H1 ;  /* 0x00000030ff2c723e */ /* 0x000fe200030006ff */
[--C-:B------:R-:W-:Y:S01]  /*8420*/  HADD2.F32 R43, -RZ, R37.reuse.H1_H1 ;  /* 0x30000025ff2b7230 */ /* 0x100fe20000004100 */
[----:B------:R-:W-:Y:S01]  /*8430*/  F2FP.F16.E4M3.UNPACK_B R13, R14.H1 ;  /* 0x0000000eff0d723e */ /* 0x000fe200030006ff */
[----:B------:R-:W-:Y:S01]  /*8440*/  HADD2.F32 R42, -RZ, R37.H0_H0 ;  /* 0x20000025ff2a7230 */ /* 0x000fe20000004100 */
[----:B------:R-:W-:Y:S01]  /*8450*/  F2FP.F16.E4M3.UNPACK_B R48, R48 ;  /* 0x00000030ff30723e */ /* 0x000fe200020006ff */
[----:B------:R-:W-:-:S02]  /*8460*/  HADD2.F32 R45, -RZ, R44.H1_H1 ;  /* 0x3000002cff2d7230 */ /* 0x000fc40000004100 */
        /* <DEDUP_REMOVED lines=9> */
[----:B------:R-:W-:Y:S01]  /*8500*/  F2FP.F16.E4M3.UNPACK_B R14, R14 ;  /* 0x0000000eff0e723e */ /* 0x000fe200020006ff */
[----:B------:R-:W-:Y:S01]  /*8510*/  FFMA.FTZ R58, R43, R45, R56 ;  /* 0x0000002d2b3a7223 */ /* 0x000fe20000010038 */
[-C--:B------:R-:W-:Y:S01]  /*8520*/  FFMA.FTZ R54, R13, R42.reuse, -R54 ;  /* 0x0000002a0d367223 */ /* 0x080fe20000010836 */
[----:B------:R-:W-:Y:S01]  /*8530*/  FFMA.FTZ R45, R37, R42, R52 ;  /* 0x0000002a252d7223 */ /* 0x000fe20000010034 */
[----:B------:R-:W-:-:S02]  /*8540*/  HADD2.F32 R37, -RZ, R15.H0_H0 ;  /* 0x2000000fff257230 */ /* 0x000fc40000004100 */
[----:B------:R-:W-:Y:S01]  /*8550*/  HADD2.F32 R15, -RZ, R15.H1_H1 ;  /* 0x3000000fff0f7230 */ /* 0x000fe20000004100 */
[----:B------:R-:W-:Y:S01]  /*8560*/  F2FP.SATFINITE.E4M3.F32.PACK_AB_MERGE_C R55, R58, R55, RZ ;  /* 0x000000373a37723e */ /* 0x000fe200048070ff */
[----:B------:R-:W-:Y:S01]  /*8570*/  HADD2.F32 R42, -RZ, R49.H0_H0 ;  /* 0x20000031ff2a7230 */ /* 0x000fe20000004100 */
[----:B------:R-:W-:Y:S01]  /*8580*/  F2FP.SATFINITE.E4M3.F32.PACK_AB_MERGE_C R45, R45, R54, RZ ;  /* 0x000000362d2d723e */ /* 0x000fe200048070ff */
[--C-:B------:R-:W-:Y:S02]  /*8590*/  HADD2.F32 R13, -RZ, R14.reuse.H0_H0 ;  /* 0x2000000eff0d7230 */ /* 0x100fe40000004100 */
[----:B------:R-:W-:Y:S02]  /*85a0*/  HADD2.F32 R14, -RZ, R14.H1_H1 ;  /* 0x3000000eff0e7230 */ /* 0x000fe40000004100 */
[-C--:B------:R-:W-:Y:S01]  /*85b0*/  FMUL.FTZ R52, R15, R42.reuse ;  /* 0x0000002a0f347220 */ /* 0x080fe20000410000 */
[----:B------:R-:W-:Y:S02]  /*85c0*/  HADD2.F32 R50, -RZ, R50.H0_H0 ;  /* 0x20000032ff327230 */ /* 0x000fe40000004100 */
[----:B------:R-:W-:Y:S01]  /*85d0*/  FMUL.FTZ R56, R37, R42 ;  /* 0x0000002a25387220 */ /* 0x000fe20000410000 */
[----:B------:R-:W-:-:S02]  /*85e0*/  HADD2.F32 R44, -RZ, R44.H0_H0 ;  /* 0x2000002cff2c7230 */ /* 0x000fc40000004100 */
[----:B------:R-:W-:Y:S02]  /*85f0*/  HADD2.F32 R48, -RZ, R48.H0_H0 ;  /* 0x20000030ff307230 */ /* 0x000fe40000004100 */
[CC--:B------:R-:W-:Y:S01]  /*8600*/  FMUL.FTZ R42, R14.reuse, R50.reuse ;  /* 0x000000320e2a7220 */ /* 0x0c0fe20000410000 */
[----:B------:R-:W-:Y:S01]  /*8610*/  FMUL.FTZ R43, R13, R50 ;  /* 0x000000320d2b7220 */ /* 0x000fe20000410000 */
[-C--:B------:R-:W-:Y:S01]  /*8620*/  FFMA.FTZ R52, R37, R44.reuse, -R52 ;  /* 0x0000002c25347223 */ /* 0x080fe20000010834 */
[----:B------:R-:W-:Y:S01]  /*8630*/  FFMA.FTZ R15, R15, R44, R56 ;  /* 0x0000002c0f0f7223 */ /* 0x000fe20000010038 */
[-C--:B------:R-:W-:Y:S01]  /*8640*/  FFMA.FTZ R42, R13, R48.reuse, -R42 ;  /* 0x000000300d2a7223 */ /* 0x080fe2000001082a */
[----:B------:R-:W-:Y:S01]  /*8650*/  FFMA.FTZ R43, R14, R48, R43 ;  /* 0x000000300e2b7223 */ /* 0x000fe2000001002b */
[----:B------:R-:W-:Y:S02]  /*8660*/  F2FP.SATFINITE.E4M3.F32.PACK_AB_MERGE_C R13, R12, R11, R59 ;  /* 0x0000000b0c0d723e */ /* 0x000fe4000480703b */
[----:B------:R-:W-:-:S02]  /*8670*/  F2FP.SATFINITE.E4M3.F32.PACK_AB_MERGE_C R12, R138, R53, R57 ;  /* 0x000000358a0c723e */ /* 0x000fc40004807039 */
[----:B------:R-:W-:Y:S02]  /*8680*/  F2FP.SATFINITE.E4M3.F32.PACK_AB_MERGE_C R14, R43, R42, R45 ;  /* 0x0000002a2b0e723e */ /* 0x000fe4000480702d */
[----:B------:R-:W-:-:S07]  /*8690*/  F2FP.SATFINITE.E4M3.F32.PACK_AB_MERGE_C R15, R15, R52, R55 ;  /* 0x000000340f0f723e */ /* 0x000fce0004807037 */
.L_x_496:
[----:B------:R-:W-:Y:S05]  /*86a0*/  BSYNC B2 ;  /* 0x0000000000027941 */ /* 0x000fea0003800000 */
.L_x_495:
[----:B0-----:R0:W-:Y:S02]  /*86b0*/  ST.E.128 desc[UR50][R46.64], R12 ;  /* 0x0000000c2e007985 */ /* 0x0011e4000c101d32 */
.L_x_494:
[----:B------:R-:W-:Y:S05]  /*86c0*/  BSYNC B1 ;  /* 0x0000000000017941 */ /* 0x000fea0003800000 */
.L_x_493:
[----:B------:R-:W-:-:S13]  /*86d0*/  ISETP.NE.AND P2, PT, R33, RZ, PT ;  /* 0x000000ff2100720c */ /* 0x000fda0003f45270 */
[----:B------:R-:W-:Y:S05]  /*86e0*/  @!P2 BRA `(.L_x_476) ;  /* 0x000000700088a947 */ /* 0x000fea0003800000 */
[----:B0-----:R0:W0:Y:S01]  /*86f0*/  LDS.128 R12, [R36+0x21400] ;  /* 0x02140000240c7984 */ /* 0x0010220000000c00 */
[----:B------:R-:W-:Y:S01]  /*8700*/  IADD3 R42, P2, R196, R65, RZ ;  /* 0x00000041c42a7210 */ /* 0x000fe20007f5e0ff */
[----:B------:R-:W-:Y:S04]  /*8710*/  BSSY B1, `(.L_x_497) ;  /* 0x000006d000017945 */ /* 0x000fe80003800000 */
[----:B--2---:R-:W-:Y:S01]  /*8720*/  IMAD.X R43, R119, 0x1, R206, P2 ;  /* 0x00000001772b7824 */ /* 0x004fe200010e06ce */
[----:B------:R-:W-:-:S13]  /*8730*/  ISETP.GE.AND P2, PT, R204, R118, PT ;  /* 0x00000076cc00720c */ /* 0x000fda0003f46270 */
[----:B------:R-:W-:Y:S05]  /*8740*/  @P2 BRA `(.L_x_498) ;  /* 0x0000000400a42947 */ /* 0x000fea0003800000 */
[----:B----4-:R-:W-:Y:S01]  /*8750*/  SHF.R.U32.HI R11, RZ, 0x8, R39 ;  /* 0x00000008ff0b7819 */ /* 0x010fe20000011627 */
[----:B0-----:R-:W-:Y:S01]  /*8760*/  IMAD.MOV.U32 R37, RZ, RZ, R15 ;  /* 0x000000ffff257224 */ /* 0x001fe200078e000f */
[----:B------:R-:W-:Y:S02]  /*8770*/  SHF.R.U32.HI R40, RZ, 0x8, R41 ;  /* 0x00000008ff287819 */ /* 0x000fe40000011629 */
[----:B------:R-:W-:Y:S01]  /*8780*/  MOV R36, R14 ;  /* 0x0000000e00247202 */ /* 0x000fe20000000f00 */
[----:B------:R-:W-:Y:S01]  /*8790*/  IMAD.SHL.U32 R11, R11, 0x100, RZ ;  /* 0x000001000b0b7824 */ /* 0x000fe200078e00ff */
[----:B------:R-:W-:Y:S01]  /*87a0*/  SHF.R.U32.HI R45, RZ, 0x10, R39 ;  /* 0x00000010ff2d7819 */ /* 0x000fe20000011627 */
[----:B------:R-:W-:Y:S01]  /*87b0*/  IMAD.SHL.U32 R14, R40, 0x100, RZ ;  /* 0x00000100280e7824 */ /* 0x000fe200078e00ff */
[----:B------:R-:W-:Y:S02]  /*87c0*/  LOP3.LUT R38, R39, 0xff0000ff, RZ, 0xc0, !PT ;  /* 0xff0000ff27267812 */ /* 0x000fe400078ec0ff */
[----:B------:R-:W-:-:S02]  /*87d0*/  LOP3.LUT R39, R41, 0xff0000ff, RZ, 0xc0, !PT ;  /* 0xff0000ff29277812 */ /* 0x000fc400078ec0ff */
[----:B------:R-:W-:Y:S02]  /*87e0*/  SHF.R.U32.HI R44, RZ, 0x10, R41 ;  /* 0x00000010ff2c7819 */ /* 0x000fe40000011629 */
[----:B------:R-:W-:Y:S02]  /*87f0*/  LOP3.LUT R15, R38, 0xff00, R11, 0xf8, !PT ;  /* 0x0000ff00260f7812 */ /* 0x000fe400078ef80b */
[----:B------:R-:W-:Y:S01]  /*8800*/  LOP3.LUT R41, R39, 0xff00, R14, 0xf8, !PT ;  /* 0x0000ff0027297812 */ /* 0x000fe200078ef80e */
[----:B------:R-:W-:Y:S01]  /*8810*/  IMAD.U32 R14, R45, 0x10000, RZ ;  /* 0x000100002d0e7824 */ /* 0x000fe200078e00ff */
[----:B------:R-:W-:Y:S02]  /*8820*/  SHF.L.U32 R38, R44, 0x10, RZ ;  /* 0x000000102c267819 */ /* 0x000fe400000006ff */
[----:B------:R-:W-:Y:S02]  /*8830*/  F2FP.F16.E4M3.UNPACK_B R39, R87.H1 ;  /* 0x00000057ff27723e */ /* 0x000fe400030006ff */
[----:B------:R-:W-:-:S02]  /*8840*/  F2FP.F16.E4M3.UNPACK_B R11, R13 ;  /* 0x0000000dff0b723e */ /* 0x000fc400020006ff */
[----:B------:R-:W-:Y:S01]  /*8850*/  LOP3.LUT R45, R41, 0xff0000, R38, 0xf8, !PT ;  /* 0x00ff0000292d7812 */ /* 0x000fe200078ef826 */
[----:B------:R-:W-:Y:S01]  /*8860*/  HADD2.F32 R41, -RZ, R39.H0_H0 ;  /* 0x20000027ff297230 */ /* 0x000fe20000004100 */
[----:B------:R-:W-:Y:S01]  /*8870*/  LOP3.LUT R40, R15, 0xff0000, R14, 0xf8, !PT ;  /* 0x00ff00000f287812 */ /* 0x000fe200078ef80e */
[----:B------:R-:W-:Y:S01]  /*8880*/  HADD2.F32 R14, -RZ, R11.H1_H1 ;  /* 0x3000000bff0e7230 */ /* 0x000fe20000004100 */
[----:B------:R-:W-:Y:S01]  /*8890*/  F2FP.F16.E4M3.UNPACK_B R38, R86.H1 ;  /* 0x00000056ff26723e */ /* 0x000fe200030006ff */
[----:B------:R-:W-:Y:S01]  /*88a0*/  HADD2.F32 R44, -RZ, R39.H1_H1 ;  /* 0x30000027ff2c7230 */ /* 0x000fe20000004100 */
[----:B------:R-:W-:Y:S01]  /*88b0*/  F2FP.F16.E4M3.UNPACK_B R13, R13.H1 ;  /* 0x0000000dff0d723e */ /* 0x000fe200030006ff */
[----:B------:R-:W-:Y:S02]  /*88c0*/  HADD2.F32 R11, -RZ, R11.H0_H0 ;  /* 0x2000000bff0b7230 */ /* 0x000fe40000004100 */
[----:B------:R-:W-:Y:S01]  /*88d0*/  FMUL.FTZ R46, R14, R41 ;  /* 0x000000290e2e7220 */ /* 0x000fe20000410000 */
[----:B------:R-:W-:Y:S01]  /*88e0*/  HADD2.F32 R39, -RZ, R38.H0_H0 ;  /* 0x20000026ff277230 */ /* 0x000fe20000004100 */
[----:B------:R-:W-:Y:S01]  /*88f0*/  F2FP.F16.E4M3.UNPACK_B R87, R87 ;  /* 0x00000057ff57723e */ /* 0x000fe200020006ff */
[----:B------:R-:W-:-:S02]  /*8900*/  HADD2.F32 R15, -RZ, R13.H1_H1 ;  /* 0x3000000dff0f7230 */ /* 0x000fc40000004100 */
[C---:B------:R-:W-:Y:S01]  /*8910*/  FMUL.FTZ R41, R11.reuse, R41 ;  /* 0x000000290b297220 */ /* 0x040fe20000410000 */
[----:B------:R-:W-:Y:S02]  /*8920*/  HADD2.F32 R13, -RZ, R13.H0_H0 ;  /* 0x2000000dff0d7230 */ /* 0x000fe40000004100 */
[-C--:B------:R-:W-:Y:S01]  /*8930*/  FFMA.FTZ R47, R11, R39.reuse, -R46 ;  /* 0x000000270b2f7223 */ /* 0x080fe2000001082e */
[----:B------:R-:W-:Y:S02]  /*8940*/  HADD2.F32 R38, -RZ, R38.H1_H1 ;  /* 0x30000026ff267230 */ /* 0x000fe40000004100 */
[----:B------:R-:W-:Y:S01]  /*8950*/  FMUL.FTZ R46, R15, R44 ;  /* 0x0000002c0f2e7220 */ /* 0x000fe20000410000 */
[----:B------:R-:W-:Y:S01]  /*8960*/  F2FP.F16.E4M3.UNPACK_B R11, R12.H1 ;  /* 0x0000000cff0b723e */ /* 0x000fe200030006ff */
[C---:B------:R-:W-:Y:S01]  /*8970*/  FMUL.FTZ R44, R13.reuse, R44 ;  /* 0x0000002c0d2c7220 */ /* 0x040fe20000410000 */
[----:B------:R-:W-:Y:S01]  /*8980*/  FFMA.FTZ R48, R14, R39, R41 ;  /* 0x000000270e307223 */ /* 0x000fe20000010029 */
[----:B------:R-:W-:Y:S01]  /*8990*/  F2FP.F16.E4M3.UNPACK_B R12, R12 ;  /* 0x0000000cff0c723e */ /* 0x000fe200020006ff */
[-C--:B------:R-:W-:Y:S01]  /*89a0*/  FFMA.FTZ R41, R13, R38.reuse, -R46 ;  /* 0x000000260d297223 */ /* 0x080fe2000001082e */
        /* <DEDUP_REMOVED lines=11> */
[----:B------:R-:W-:Y:S01]  /*8a60*/  F2FP.SATFINITE.E4M3.F32.PACK_AB_MERGE_C R47, R48, R47, R52 ;  /* 0x0000002f302f723e */ /* 0x000fe20004807034 */
[----:B------:R-:W-:-:S02]  /*8a70*/  HADD2.F32 R15, -RZ, R86.H1_H1 ;  /* 0x30000056ff0f7230 */ /* 0x000fc40000004100 */
[----:B------:R-:W-:Y:S02]  /*8a80*/  HADD2.F32 R86, -RZ, R86.H0_H0 ;  /* 0x20000056ff567230 */ /* 0x000fe40000004100 */
[-C--:B------:R-:W-:Y:S01]  /*8a90*/  FMUL.FTZ R38, R12, R87.reuse ;  /* 0x000000570c267220 */ /* 0x080fe20000410000 */
[----:B------:R-:W-:Y:S01]  /*8aa0*/  FMUL.FTZ R87, R11, R87 ;  /* 0x000000570b577220 */ /* 0x000fe20000410000 */
[-C--:B------:R-:W-:Y:S01]  /*8ab0*/  FFMA.FTZ R44, R13, R15.reuse, -R44 ;  /* 0x0000000f0d2c7223 */ /* 0x080fe2000001082c */
[----:B------:R-:W-:Y:S01]  /*8ac0*/  FFMA.FTZ R39, R14, R15, R39 ;  /* 0x0000000f0e277223 */ /* 0x000fe20000010027 */
[-C--:B------:R-:W-:Y:S01]  /*8ad0*/  FFMA.FTZ R46, R11, R86.reuse, -R38 ;  /* 0x000000560b2e7223 */ /* 0x080fe20000010826 */
[----:B------:R-:W-:Y:S01]  /*8ae0*/  FFMA.FTZ R87, R12, R86, R87 ;  /* 0x000000560c577223 */ /* 0x000fe20000010057 */
[----:B------:R-:W-:Y:S02]  /*8af0*/  F2FP.F16.E4M3.UNPACK_B R12, R37.H1 ;  /* 0x00000025ff0c723e */ /* 0x000fe400030006ff */
[----:B------:R-:W-:-:S02]  /*8b00*/  F2FP.SATFINITE.E4M3.F32.PACK_AB_MERGE_C R51, R39, R44, RZ ;  /* 0x0000002c2733723e */ /* 0x000fc400048070ff */
[-C--:B------:R-:W-:Y:S01]  /*8b10*/  F2FP.F16.E4M3.UNPACK_B R39, R45.reuse.H1 ;  /* 0x0000002dff27723e */ /* 0x080fe200030006ff */
[--C-:B------:R-:W-:Y:S01]  /*8b20*/  HADD2.F32 R14, -RZ, R12.reuse.H1_H1 ;  /* 0x3000000cff0e7230 */ /* 0x100fe20000004100 */
[----:B------:R-:W-:Y:S01]  /*8b30*/  F2FP.F16.E4M3.UNPACK_B R15, R40.H1 ;  /* 0x00000028ff0f723e */ /* 0x000fe200030006ff */
[----:B------:R-:W-:Y:S01]  /*8b40*/  HADD2.F32 R13, -RZ, R12.H0_H0 ;  /* 0x2000000cff0d7230 */ /* 0x000fe20000004100 */
[----:B------:R-:W-:Y:S01]  /*8b50*/  F2FP.F16.E4M3.UNPACK_B R11, R36.H1 ;  /* 0x00000024ff0b723e */ /* 0x000fe200030006ff */
[----:B------:R-:W-:Y:S01]  /*8b60*/  HADD2.F32 R44, -RZ, R39.H1_H1 ;  /* 0x30000027ff2c7230 */ /* 0x000fe20000004100 */
[----:B------:R-:W-:Y:S01]  /*8b70*/  F2FP.F16.E4M3.UNPACK_B R45, R45 ;  /* 0x0000002dff2d723e */ /* 0x000fe200020006ff */
[----:B------:R-:W-:Y:S01]  /*8b80*/  HADD2.F32 R38, -RZ, R15.H1_H1 ;  /* 0x3000000fff267230 */ /* 0x000fe20000004100 */
[----:B------:R-:W-:Y:S01]  /*8b90*/  F2FP.F16.E4M3.UNPACK_B R40, R40 ;  /* 0x00000028ff28723e */ /* 0x000fe200020006ff */
[----:B------:R-:W-:Y:S02]  /*8ba0*/  HADD2.F32 R12, -RZ, R11.H1_H1 ;  /* 0x3000000bff0c7230 */ /* 0x000fe40000004100 */
[----:B------:R-:W-:Y:S01]  /*8bb0*/  FMUL.FTZ R50, R14, R44 ;  /* 0x0000002c0e327220 */ /* 0x000fe20000410000 */
[----:B------:R-:W-:-:S02]  /*8bc0*/  HADD2.F32 R41, -RZ, R45.H1_H1 ;  /* 0x3000002dff297230 */ /* 0x000fc40000004100 */
        /* <DEDUP_REMOVED lines=14> */
[----:B------:R-:W-:Y:S02]  /*8cb0*/  HADD2.F32 R37, -RZ, R37.H1_H1 ;  /* 0x30000025ff257230 */ /* 0x000fe40000004100 */
[----:B------:R-:W-:Y:S01]  /*8cc0*/  FMUL.FTZ R38, R12, R39 ;  /* 0x000000270c267220 */ /* 0x000fe20000410000 */
[----:B------:R-:W-:Y:S01]  /*8cd0*/  HADD2.F32 R36, -RZ, R36.H1_H1 ;  /* 0x30000024ff247230 */ /* 0x000fe20000004100 */
[----:B------:R-:W-:Y:S01]  /*8ce0*/  F2FP.SATFINITE.E4M3.F32.PACK_AB_MERGE_C R49, R49, R50, RZ ;  /* 0x000000323131723e */ /* 0x000fe200048070ff */
[----:B------:R-:W-:-:S02]  /*8cf0*/  HADD2.F32 R45, -RZ, R45.H0_H0 ;  /* 0x2000002dff2d7230 */ /* 0x000fc40000004100 */
[----:B------:R-:W-:Y:S01]  /*8d00*/  FMUL.FTZ R13, R37, R39 ;  /* 0x00000027250d7220 */ /* 0x000fe20000410000 */
[----:B------:R-:W-:Y:S01]  /*8d10*/  HADD2.F32 R15, -RZ, R15.H0_H0 ;  /* 0x2000000fff0f7230 */ /* 0x000fe20000004100 */
[----:B------:R-:W-:Y:S01]  /*8d20*/  F2FP.SATFINITE.E4M3.F32.PACK_AB_MERGE_C R41, R41, R44, RZ ;  /* 0x0000002c2929723e */ /* 0x000fe200048070ff */
        /* <DEDUP_REMOVED lines=8> */
[----:B------:R-:W-:Y:S01]  /*8db0*/  F2FP.SATFINITE.E4M3.F32.PACK_AB_MERGE_C R15, R38, R13, R49 ;  /* 0x0000000d260f723e */ /* 0x000fe20004807031 */
[----:B------:R-:W-:Y:S01]  /*8dc0*/  IMAD.MOV.U32 R13, RZ, RZ, R47 ;  /* 0x000000ffff0d7224 */ /* 0x000fe200078e002f */
[----:B------:R-:W-:-:S07]  /*8dd0*/  F2FP.SATFINITE.E4M3.F32.PACK_AB_MERGE_C R14, R45, R14, R41 ;  /* 0x0000000e2d0e723e */ /* 0x000fce0004807029 */
.L_x_498:
[----:B------:R-:W-:Y:S05]  /*8de0*/  BSYNC B1 ;  /* 0x0000000000017941 */ /* 0x000fea0003800000 */
.L_x_497:
[----:B0-----:R0:W-:Y:S01]  /*8df0*/  ST.E.128 desc[UR50][R42.64], R12 ;  /* 0x0000000c2a007985 */ /* 0x0011e2000c101d32 */
[----:B------:R-:W-:Y:S05]  /*8e00*/  BRA `(.L_x_476) ;  /* 0x0000006800c07947 */ /* 0x000fea0003800000 */
.L_x_442:
        /* <DEDUP_REMOVED lines=20> */
[----:B------:R-:W-:Y:S02]  /*8f50*/  CS2R R36, SRZ ;  /* 0x0000000000247805 */ /* 0x000fe4000001ff00 */
[----:B------:R-:W-:Y:S02]  /*8f60*/  CS2R R38, SRZ ;  /* 0x0000000000267805 */ /* 0x000fe4000001ff00 */
[----:B------:R-:W-:Y:S01]  /*8f70*/  IADD3.X R63, R10, UR5, R11, P1, P4 ;  /* 0x000000050a3f7c10 */ /* 0x000fe20008fe840b */
[----:B------:R-:W-:-:S02]  /*8f80*/  ULDC.64 UR4, c[0x0][0x400] ;  /* 0x0001000000047ab9 */ /* 0x000fc40000000a00 */
[----:B------:R-:W-:-:S04]  /*8f90*/  IADD3 R64, P1, P4, R96, UR4, R12 ;  /* 0x0000000460407c10 */ /* 0x000fc8000fc3e00c */
[----:B------:R-:W-:Y:S02]  /*8fa0*/  IADD3.X R65, R20, UR5, R86, P1, P4 ;  /* 0x0000000514417c10 */ /* 0x000fe40008fe8456 */
[----:B------:R-:W-:Y:S02]  /*8fb0*/  ISETP.GE.AND P1, PT, R16, R118, PT ;  /* 0x000000761000720c */ /* 0x000fe40003f26270 */
[----:B------:R-:W-:Y:S02]  /*8fc0*/  CS2R R52, SRZ ;  /* 0x0000000000347805 */ /* 0x000fe4000001ff00 */
[----:B------:R-:W-:Y:S02]  /*8fd0*/  CS2R R54, SRZ ;  /* 0x0000000000367805 */ /* 0x000fe4000001ff00 */
[----:B------:R-:W-:Y:S02]  /*8fe0*/  CS2R R40, SRZ ;  /* 0x0000000000287805 */ /* 0x000fe4000001ff00 */
[----:B------:R-:W-:-:S05]  /*8ff0*/  CS2R R42, SRZ ;  /* 0x00000000002a7805 */ /* 0x000fca000001ff00 */
[----:B------:R0:W5:Y:S04]  /*9000*/  @!P1 LDG.E.128 R48, desc[UR50][R62.64] ;  /* 0x000000323e309981 */ /* 0x000168000c1e1d00 */
[----:B------:R0:W5:Y:S01]  /*9010*/  @!P1 LDG.E.128 R36, desc[UR50][R64.64] ;  /* 0x0000003240249981 */ /* 0x000162000c1e1d00 */
[----:B------:R-:W-:Y:S02]  /*9020*/  ISETP.GE.AND P1, PT, R0, R118, PT ;  /* 0x000000760000720c */ /* 0x000fe40003f26270 */
[----:B------:R-:W-:Y:S02]  /*9030*/  CS2R R56, SRZ ;  /* 0x0000000000387805 */ /* 0x000fe4000001ff00 */
[----:B------:R-:W-:Y:S02]  /*9040*/  CS2R R58, SRZ ;  /* 0x00000000003a7805 */ /* 0x000fe4000001ff00 */
[----:B------:R-:W-:-:S02]  /*9050*/  CS2R R44, SRZ ;  /* 0x00000000002c7805 */ /* 0x000fc4000001ff00 */
[----:B------:R-:W-:-:S05]  /*9060*/  CS2R R46, SRZ ;  /* 0x00000000002e7805 */ /* 0x000fca000001ff00 */
[----:B------:R0:W5:Y:S04]  /*9070*/  @!P1 LDG.E.128 R52, desc[UR50][R62.64+0x20] ;  /* 0x000020323e349981 */ /* 0x000168000c1e1d00 */
[----:B------:R0:W5:Y:S01]  /*9080*/  @!P1 LDG.E.128 R40, desc[UR50][R64.64+0x20] ;  /* 0x0000203240289981 */ /* 0x000162000c1e1d00 */
[----:B------:R-:W-:-:S13]  /*9090*/  ISETP.GE.AND P1, PT, R3, R118, PT ;  /* 0x000000760300720c */ /* 0x000fda0003f26270 */
[----:B------:R0:W5:Y:S04]  /*90a0*/  @!P1 LDG.E.128 R56, desc[UR50][R62.64+0x40] ;  /* 0x000040323e389981 */ /* 0x000168000c1e1d00 */
[----:B------:R0:W5:Y:S02]  /*90b0*/  @!P1 LDG.E.128 R44, desc[UR50][R64.64+0x40] ;  /* 0x00004032402c9981 */ /* 0x000164000c1e1d00 */
.L_x_500:
[----:B------:R-:W-:Y:S05]  /*90c0*/  BSYNC B1 ;  /* 0x0000000000017941 */ /* 0x000fea0003800000 */
.L_x_499:
        /* <DEDUP_REMOVED lines=12> */
[----:B------:R-:W-:Y:S01]  /*9190*/  CS2R R80, SRZ ;  /* 0x0000000000507805 */ /* 0x000fe2000001ff00 */
[----:B-----5:R-:W-:Y:S01]  /*91a0*/  IMAD.MOV.U32 R165, RZ, RZ, R36 ;  /* 0x000000ffffa57224 */ /* 0x020fe200078e0024 */
[----:B------:R-:W-:-:S02]  /*91b0*/  MOV R164, R38 ;  /* 0x0000002600a47202 */ /* 0x000fc40000000f00 */
[----:B------:R-:W-:Y:S01]  /*91c0*/  CS2R R82, SRZ ;  /* 0x0000000000527805 */ /* 0x000fe2000001ff00 */
[----:B------:R-:W-:Y:S06]  /*91d0*/  @P4 BRA `(.L_x_502) ;  /* 0x00000000007c4947 */ /* 0x000fec0003800000 */
[----:B------:R-:W-:Y:S01]  /*91e0*/  IADD3 R13, P1, P5, R102, R14, R108 ;  /* 0x0000000e660d7210 */ /* 0x000fe20007d3e06c */
[----:B------:R-:W-:Y:S01]  /*91f0*/  ULDC.64 UR4, c[0x0][0x3e8] ;  /* 0x0000fa0000047ab9 */ /* 0x000fe20000000a00 */
[----:B------:R-:W-:Y:S02]  /*9200*/  CS2R R72, SRZ ;  /* 0x0000000000487805 */ /* 0x000fe4000001ff00 */
[----:B------:R-:W-:Y:S02]  /*9210*/  CS2R R74, SRZ ;  /* 0x00000000004a7805 */ /* 0x000fe4000001ff00 */
[----:B------:R-:W-:Y:S02]  /*9220*/  IADD3.X R11, R10, R11, R107, P1, P5 ;  /* 0x0000000b0a0b7210 */ /* 0x000fe40000fea46b */
[----:B------:R-:W-:Y:S02]  /*9230*/  CS2R R60, SRZ ;  /* 0x00000000003c7805 */ /* 0x000fe4000001ff00 */
[----:B------:R-:W-:-:S02]  /*9240*/  IADD3 R14, P1, P5, R96, R12, R110 ;  /* 0x0000000c600e7210 */ /* 0x000fc40007d3e06e */
[----:B------:R-:W-:Y:S02]  /*9250*/  CS2R R62, SRZ ;  /* 0x00000000003e7805 */ /* 0x000fe4000001ff00 */
        /* <DEDUP_REMOVED lines=23> */
.L_x_502:
[----:B------:R-:W-:Y:S05]  /*93d0*/  BSYNC B1 ;  /* 0x0000000000017941 */ /* 0x000fea0003800000 */
.L_x_501:
        /* <DEDUP_REMOVED lines=26> */
.L_x_503:
[----:B------:R-:W-:Y:S01]  /*9580*/  IMAD R91, R19, 0x8, R18 ;  /* 0x00000008135b7824 */ /* 0x000fe200078e0212 */
[----:B------:R-:W-:Y:S01]  /*9590*/  SHF.L.U32 R92, R199, 0x1f, RZ ;  /* 0x0000001fc75c7819 */ /* 0x000fe200000006ff */
[----:B------:R-:W1:Y:S01]  /*95a0*/  LDC R137, c[0x0][0x2f4] ;  /* 0x0000bd00ff897b82 */ /* 0x000e620000000800 */
[----:B------:R-:W-:Y:S02]  /*95b0*/  BSSY B1, `(.L_x_504) ;  /* 0x0000003000017945 */ /* 0x000fe40003800000 */
[----:B------:R-:W2:Y:S02]  /*95c0*/  SYNCS.PHASECHK.TRANS64.TRYWAIT P5, [R91+URZ+0x29890], R92 ;  /* 0x0298905c5b0075a7 */ /* 0x000ea400080a017f */
[----:B--2---:R-:W-:Y:S05]  /*95d0*/  @!P5 BRA `(.L_x_505) ;  /* 0x0000020c003cd947 */ /* 0x004fea0003800000 */
.L_x_780:
[----:B------:R-:W-:Y:S05]  /*95e0*/  BSYNC B1 ;  /* 0x0000000000017941 */ /* 0x000fea0003800000 */
.L_x_504:
[----:B------:R-:W-:Y:S01]  /*95f0*/  UMOV UR4, 0xffffffff ;  /* 0xffffffff00047882 */ /* 0x000fe20000000000 */
[----:B-1----:R-:W-:Y:S02]  /*9600*/  IADD3 R146, -R121, R137, RZ ;  /* 0x0000008979927210 */ /* 0x002fe40007ffe1ff */
[----:B------:R-:W-:Y:S05]  /*9610*/  BRA.DIV UR4, `(.L_x_506) ;  /* 0x0000020e04407947 */ /* 0x000fea000b800000 */
[----:B------:R1:W3:Y:S04]  /*9620*/  SHFL.IDX PT, R155, R119, RZ, 0x1e1f ;  /* 0x001e1fff779b7589 */ /* 0x0002e800000e0000 */
[----:B------:R1:W4:Y:S02]  /*9630*/  SHFL.IDX PT, R11, R120, RZ, 0x1e1f ;  /* 0x001e1fff780b7589 */ /* 0x00032400000e0000 */
.L_x_784:
[----:B------:R-:W-:Y:S04]  /*9640*/  BSSY B1, `(.L_x_507) ;  /* 0x00002da000017945 */ /* 0x000fe80003800000 */
[----:B------:R-:W-:Y:S05]  /*9650*/  @P2 BRA `(.L_x_508) ;  /* 0x0000002c00602947 */ /* 0x000fea0003800000 */
[----:B------:R-:W-:Y:S01]  /*9660*/  ISETP.NE.AND P2, PT, R28, RZ, PT ;  /* 0x000000ff1c00720c */ /* 0x000fe20003f45270 */
[----:B------:R-:W-:-:S12]  /*9670*/  BSSY B2, `(.L_x_509) ;  /* 0x00000f4000027945 */ /* 0x000fd80003800000 */
[----:B------:R-:W-:Y:S05]  /*9680*/  @!P2 BRA `(.L_x_510) ;  /* 0x0000000c00c8a947 */ /* 0x000fea0003800000 */
[----:B0-----:R-:W-:Y:S01]  /*9690*/  SEL R12, R121, R146, !P0 ;  /* 0x00000092790c7207 */ /* 0x001fe20004000000 */
[----:B------:R-:W-:Y:S01]  /*96a0*/  BSSY B3, `(.L_x_511) ;  /* 0x00000e9000037945 */ /* 0x000fe20003800000 */
[----:B------:R-:W-:Y:S02]  /*96b0*/  ISETP.GE.AND P2, PT, R16, R118, PT ;  /* 0x000000761000720c */ /* 0x000fe40003f46270 */
[----:B------:R-:W-:-:S04]  /*96c0*/  SHF.R.S32.HI R13, RZ, 0x1f, R12 ;  /* 0x0000001fff0d7819 */ /* 0x000fc8000001140c */
[----:B------:R-:W-:-:S04]  /*96d0*/  LEA.HI R12, R13, R12, RZ, 0x5 ;  /* 0x0000000c0d0c7211 */ /* 0x000fc800078f28ff */
[----:B------:R-:W-:-:S04]  /*96e0*/  LEA.HI.SX32 R12, R12, R117, 0x1b ;  /* 0x000000750c0c7211 */ /* 0x000fc800078fdaff */
[----:B------:R-:W-:Y:S01]  /*96f0*/  SHF.R.S32.HI R13, RZ, 0x1f, R12 ;  /* 0x0000001fff0d7819 */ /* 0x000fe2000001140c */
[----:B------:R-:W-:-:S03]  /*9700*/  IMAD.SHL.U32 R168, R12, 0x10, RZ ;  /* 0x000000100ca87824 */ /* 0x000fc600078e00ff */
[----:B------:R-:W-:Y:S02]  /*9710*/  LEA.HI R13, R13, R12, RZ, 0x2 ;  /* 0x0000000c0d0d7211 */ /* 0x000fe400078f10ff */
[----:B------:R-:W-:Y:S02]  /*9720*/  LOP3.LUT R12, R208, 0x30, R168, 0xf8, !PT ;  /* 0x00000030d00c7812 */ /* 0x000fe400078ef8a8 */
[----:B------:R-:W-:Y:S02]  /*9730*/  SHF.R.S32.HI R13, RZ, 0x2, R13 ;  /* 0x00000002ff0d7819 */ /* 0x000fe4000001140d */
[----:B------:R-:W-:-:S03]  /*9740*/  LOP3.LUT R12, R12, R209, RZ, 0x3c, !PT ;  /* 0x000000d10c0c7212 */ /* 0x000fc600078e3cff */
[----:B------:R-:W-:-:S04]  /*9750*/  IMAD R13, R13, 0x2800, R210 ;  /* 0x000028000d0d7824 */ /* 0x000fc800078e02d2 */
[----:B------:R-:W-:Y:S02]  /*9760*/  IMAD.IADD R12, R13, 0x1, R12 ;  /* 0x000000010d0c7824 */ /* 0x000fe400078e020c */
[C---:B------:R-:W-:Y:S02]  /*9770*/  IMAD R13, R19.reuse, 0x7800, R135 ;  /* 0x00007800130d7824 */ /* 0x040fe400078e0287 */
[----:B------:R-:W-:Y:S02]  /*9780*/  IMAD R15, R19, 0x7800, R12 ;  /* 0x00007800130f7824 */ /* 0x000fe400078e020c */
[----:B------:R-:W-:-:S03]  /*9790*/  IMAD.IADD R13, R18, 0x1, R13 ;  /* 0x00000001120d7824 */ /* 0x000fc600078e020d */
[----:B------:R-:W-:-:S03]  /*97a0*/  IADD3 R84, R18, R15, RZ ;  /* 0x0000000f12547210 */ /* 0x000fc60007ffe0ff */
[----:B------:R-:W0:Y:S04]  /*97b0*/  LDS.128 R12, [R13+0x1a400] ;  /* 0x01a400000d0c7984 */ /* 0x000e280000000c00 */
[----:B------:R-:W0:Y:S01]  /*97c0*/  LDS.128 R84, [R84+0x1a400] ;  /* 0x01a4000054547984 */ /* 0x000e220000000c00 */
[----:B------:R-:W-:Y:S05]  /*97d0*/  @P2 BRA `(.L_x_512) ;  /* 0x0000000c00542947 */ /* 0x000fea0003800000 */
[----:B------:R-:W-:Y:S02]  /*97e0*/  SHF.R.U32.HI R38, RZ, 0x8, R49 ;  /* 0x00000008ff267819 */ /* 0x000fe40000011631 */
[--C-:B------:R-:W-:Y:S02]  /*97f0*/  SHF.R.U32.HI R36, RZ, 0x10, R51.reuse ;  /* 0x00000010ff247819 */ /* 0x100fe40000011633 */
[----:B------:R-:W-:Y:S01]  /*9800*/  SHF.R.U32.HI R171, RZ, 0x8, R51 ;  /* 0x00000008ffab7819 */ /* 0x000fe20000011633 */
[----:B------:R-:W-:Y:S01]  /*9810*/  IMAD.SHL.U32 R179, R38, 0x100, RZ ;  /* 0x0000010026b37824 */ /* 0x000fe200078e00ff */
[----:B------:R-:W-:Y:S01]  /*9820*/  LOP3.LUT R177, R51, 0xff0000ff, RZ, 0xc0, !PT ;  /* 0xff0000ff33b17812 */ /* 0x000fe200078ec0ff */
[----:B------:R-:W-:Y:S01]  /*9830*/  IMAD.U32 R36, R36, 0x10000, RZ ;  /* 0x0001000024247824 */ /* 0x000fe200078e00ff */
[----:B------:R-:W-:Y:S01]  /*9840*/  SHF.R.U32.HI R51, RZ, 0x8, R37 ;  /* 0x00000008ff337819 */ /* 0x000fe20000011625 */
[----:B------:R-:W-:Y:S01]  /*9850*/  IMAD.SHL.U32 R171, R171, 0x100, RZ ;  /* 0x00000100abab7824 */ /* 0x000fe200078e00ff */
[----:B------:R-:W-:-:S02]  /*9860*/  SHF.R.U32.HI R48, RZ, 0x10, R49 ;  /* 0x00000010ff307819 */ /* 0x000fc40000011631 */
[----:B------:R-:W-:Y:S02]  /*9870*/  LOP3.LUT R50, R49, 0xff0000ff, RZ, 0xc0, !PT ;  /* 0xff0000ff31327812 */ /* 0x000fe400078ec0ff */
[----:B------:R-:W-:Y:S02]  /*9880*/  SHF.R.U32.HI R176, RZ, 0x10, R37 ;  /* 0x00000010ffb07819 */ /* 0x000fe40000011625 */
[----:B------:R-:W-:Y:S02]  /*9890*/  LOP3.LUT R178, R37, 0xff0000ff, RZ, 0xc0, !PT ;  /* 0xff0000ff25b27812 */ /* 0x000fe400078ec0ff */
[--C-:B------:R-:W-:Y:S01]  /*98a0*/  SHF.R.U32.HI R37, RZ, 0x10, R39.reuse ;  /* 0x00000010ff257819 */ /* 0x100fe20000011627 */
[----:B------:R-:W-:Y:S01]  /*98b0*/  IMAD.U32 R176, R176, 0x10000, RZ ;  /* 0x00010000b0b07824 */ /* 0x000fe200078e00ff */
[----:B------:R-:W-:Y:S02]  /*98c0*/  SHF.R.U32.HI R38, RZ, 0x8, R39 ;  /* 0x00000008ff267819 */ /* 0x000fe40000011627 */
[----:B------:R-:W-:Y:S01]  /*98d0*/  LOP3.LUT R49, R39, 0xff0000ff, RZ, 0xc0, !PT ;  /* 0xff0000ff27317812 */ /* 0x000fe200078ec0ff */
[----:B------:R-:W-:Y:S01]  /*98e0*/  IMAD.SHL.U32 R39, R51, 0x100, RZ ;  /* 0x0000010033277824 */ /* 0x000fe200078e00ff */
[----:B------:R-:W-:Y:S01]  /*98f0*/  LOP3.LUT R50, R50, 0xff00, R179, 0xf8, !PT ;  /* 0x0000ff0032327812 */ /* 0x000fe200078ef8b3 */
[----:B------:R-:W-:Y:S01]  /*9900*/  IMAD.SHL.U32 R38, R38, 0x100, RZ ;  /* 0x0000010026267824 */ /* 0x000fe200078e00ff */
[----:B------:R-:W-:-:S02]  /*9910*/  SHF.L.U32 R48, R48, 0x10, RZ ;  /* 0x0000001030307819 */ /* 0x000fc400000006ff */
[----:B------:R-:W-:Y:S02]  /*9920*/  LOP3.LUT R39, R178, 0xff00, R39, 0xf8, !PT ;  /* 0x0000ff00b2277812 */ /* 0x000fe400078ef827 */
[----:B------:R-:W-:Y:S02]  /*9930*/  LOP3.LUT R51, R177, 0xff00, R171, 0xf8, !PT ;  /* 0x0000ff00b1337812 */ /* 0x000fe400078ef8ab */
[----:B------:R-:W-:Y:S02]  /*9940*/  LOP3.LUT R177, R50, 0xff0000, R48, 0xf8, !PT ;  /* 0x00ff000032b17812 */ /* 0x000fe400078ef830 */
[----:B------:R-:W-:Y:S02]  /*9950*/  LOP3.LUT R50, R39, 0xff0000, R176, 0xf8, !PT ;  /* 0x00ff000027327812 */ /* 0x000fe400078ef8b0 */
[----:B0-----:R-:W-:Y:S02]  /*9960*/  F2FP.F16.E4M3.UNPACK_B R171, R85 ;  /* 0x00000055ffab723e */ /* 0x001fe400020006ff */
[----:B------:R-:W-:-:S02]  /*9970*/  F2FP.F16.E4M3.UNPACK_B R178, R50 ;  /* 0x00000032ffb2723e */ /* 0x000fc400020006ff */
[----:B------:R-:W-:Y:S01]  /*9980*/  F2FP.F16.E4M3.UNPACK_B R39, R13 ;  /* 0x0000000dff27723e */ /* 0x000fe200020006ff */
[----:B------:R-:W-:Y:S01]  /*9990*/  HADD2.F32 R48, -RZ, R171.H0_H0 ;  /* 0x200000abff307230 */ /* 0x000fe20000004100 */
[----:B------:R-:W-:Y:S01]  /*99a0*/  F2FP.F16.E4M3.UNPACK_B R179, R177 ;  /* 0x000000b1ffb3723e */ /* 0x000fe200020006ff */
[--C-:B------:R-:W-:Y:S01]  /*99b0*/  HADD2.F32 R181, -RZ, R178.reuse.H0_H0 ;  /* 0x200000b2ffb57230 */ /* 0x100fe20000004100 */
[----:B------:R-:W-:Y:S01]  /*99c0*/  F2FP.F16.E4M3.UNPACK_B R85, R85.H1 ;  /* 0x00000055ff55723e */ /* 0x000fe200030006ff */
[----:B------:R-:W-:Y:S01]  /*99d0*/  HADD2.F32 R176, -RZ, R39.H0_H0 ;  /* 0x20000027ffb07230 */ /* 0x000fe20000004100 */
[----:B------:R-:W-:Y:S01]  /*99e0*/  F2FP.F16.E4M3.UNPACK_B R177, R177.H1 ;  /* 0x000000b1ffb1723e */ /* 0x000fe200030006ff */
[----:B------:R-:W-:Y:S02]  /*99f0*/  HADD2.F32 R180, -RZ, R179.H0_H0 ;  /* 0x200000b3ffb47230 */ /* 0x000fe40000004100 */
[----:B------:R-:W-:Y:S01]  /*9a00*/  FMUL.FTZ R182, R48, R181 ;  /* 0x000000b530b67220 */ /* 0x000fe20000410000 */
[----:B------:R-:W-:-:S02]  /*9a10*/  HADD2.F32 R178, -RZ, R178.H1_H1 ;  /* 0x300000b2ffb27230 */ /* 0x000fc40000004100 */
[C---:B------:R-:W-:Y:S01]  /*9a20*/  FMUL.FTZ R181, R176.reuse, R181 ;  /* 0x000000b5b0b57220 */ /* 0x040fe20000410000 */
[----:B------:R-:W-:Y:S02]  /*9a30*/  HADD2.F32 R39, -RZ, R39.H1_H1 ;  /* 0x30000027ff277230 */ /* 0x000fe40000004100 */
[-C--:B------:R-:W-:Y:S01]  /*9a40*/  FFMA.FTZ R176, R176, R180.reuse, -R182 ;  /* 0x000000b4b0b07223 */ /* 0x080fe200000108b6 */
[----:B------:R-:W-:Y:S02]  /*9a50*/  HADD2.F32 R179, -RZ, R179.H1_H1 ;  /* 0x300000b3ffb37230 */ /* 0x000fe40000004100 */
[----:B------:R-:W-:Y:S01]  /*9a60*/  FFMA.FTZ R48, R48, R180, R181 ;  /* 0x000000b430307223 */ /* 0x000fe200000100b5 */
[----:B------:R-:W-:Y:S01]  /*9a70*/  HADD2.F32 R180, -RZ, R171.H1_H1 ;  /* 0x300000abffb47230 */ /* 0x000fe20000004100 */
[----:B------:R-:W-:Y:S02]  /*9a80*/  LOP3.LUT R49, R49, 0xff00, R38, 0xf8, !PT ;  /* 0x0000ff0031317812 */ /* 0x000fe400078ef826 */
[----:B------:R-:W-:-:S02]  /*9a90*/  SHF.L.U32 R37, R37, 0x10, RZ ;  /* 0x0000001025257819 */ /* 0x000fc400000006ff */
[CC--:B------:R-:W-:Y:S01]  /*9aa0*/  FMUL.FTZ R171, R180.reuse, R178.reuse ;  /* 0x000000b2b4ab7220 */ /* 0x0c0fe20000410000 */
[----:B------:R-:W-:Y:S01]  /*9ab0*/  FMUL.FTZ R178, R39, R178 ;  /* 0x000000b227b27220 */ /* 0x000fe20000410000 */
[----:B------:R-:W-:Y:S02]  /*9ac0*/  LOP3.LUT R51, R51, 0xff0000, R36, 0xf8, !PT ;  /* 0x00ff000033337812 */ /* 0x000fe400078ef824 */
[-C--:B------:R-:W-:Y:S01]  /*9ad0*/  FFMA.FTZ R171, R39, R179.reuse, -R171 ;  /* 0x000000b327ab7223 */ /* 0x080fe200000108ab */
[----:B------:R-:W-:Y:S01]  /*9ae0*/  FFMA.FTZ R39, R180, R179, R178 ;  /* 0x000000b3b4277223 */ /* 0x000fe200000100b2 */
[----:B------:R-:W-:Y:S01]  /*9af0*/  F2FP.F16.E4M3.UNPACK_B R178, R50.H1 ;  /* 0x00000032ffb2723e */ /* 0x000fe200030006ff */
[----:B------:R-:W-:Y:S01]  /*9b00*/  HADD2.F32 R180, -RZ, R177.H0_H0 ;  /* 0x200000b1ffb47230 */ /* 0x000fe20000004100 */
[----:B------:R-:W-:Y:S01]  /*9b10*/  F2FP.F16.E4M3.UNPACK_B R179, R13.H1 ;  /* 0x0000000dffb3723e */ /* 0x000fe200030006ff */
[----:B------:R-:W-:Y:S01]  /*9b20*/  HADD2.F32 R13, -RZ, R85.H0_H0 ;  /* 0x20000055ff0d7230 */ /* 0x000fe20000004100 */
[----:B------:R-:W-:Y:S01]  /*9b30*/  LOP3.LUT R36, R49, 0xff0000, R37, 0xf8, !PT ;  /* 0x00ff000031247812 */ /* 0x000fe200078ef825 */
[----:B------:R-:W-:-:S02]  /*9b40*/  HADD2.F32 R181, -RZ, R178.H0_H0 ;  /* 0x200000b2ffb57230 */ /* 0x000fc40000004100 */
[----:B------:R-:W-:Y:S02]  /*9b50*/  HADD2.F32 R50, -RZ, R179.H0_H0 ;  /* 0x200000b3ff327230 */ /* 0x000fe40000004100 */
[----:B------:R-:W-:Y:S02]  /*9b60*/  HADD2.F32 R85, -RZ, R85.H1_H1 ;  /* 0x30000055ff557230 */ /* 0x000fe40000004100 */
[-C--:B------:R-:W-:Y:S01]  /*9b70*/  FMUL.FTZ R182, R13, R181.reuse ;  /* 0x000000b50db67220 */ /* 0x080fe20000410000 */
[----:B------:R-:W-:Y:S02]  /*9b80*/  HADD2.F32 R178, -RZ, R178.H1_H1 ;  /* 0x300000b2ffb27230 */ /* 0x000fe40000004100 */
[C---:B------:R-:W-:Y:S01]  /*9b90*/  FMUL.FTZ R181, R50.reuse, R181 ;  /* 0x000000b532b57220 */ /* 0x040fe20000410000 */
[----:B------:R-:W-:Y:S02]  /*9ba0*/  IMAD.MOV.U32 R37, RZ, RZ, R87 ;  /* 0x000000ffff257224 */ /* 0x000fe400078e0057 */
[----:B------:R-:W-:Y:S01]  /*9bb0*/  FFMA.FTZ R50, R50, R180, -R182 ;  /* 0x000000b432327223 */ /* 0x000fe200000108b6 */
[----:B------:R-:W-:-:S02]  /*9bc0*/  IMAD.MOV.U32 R87, RZ, RZ, R15 ;  /* 0x000000ffff577224 */ /* 0x000fc400078e000f */
[----:B------:R-:W-:Y:S01]  /*9bd0*/  FFMA.FTZ R13, R13, R180, R181 ;  /* 0x000000b40d0d7223 */ /* 0x000fe200000100b5 */
[----:B------:R-:W-:Y:S01]  /*9be0*/  HADD2.F32 R180, -RZ, R179.H1_H1 ;  /* 0x300000b3ffb47230 */ /* 0x000fe20000004100 */
[----:B------:R-:W-:Y:S01]  /*9bf0*/  F2FP.F16.E4M3.UNPACK_B R38, R37 ;  /* 0x00000025ff26723e */ /* 0x000fe200020006ff */
[----:B------:R-:W-:Y:S02]  /*9c00*/  HADD2.F32 R179, -RZ, R177.H1_H1 ;  /* 0x300000b1ffb37230 */ /* 0x000fe40000004100 */
[-C--:B------:R-:W-:Y:S01]  /*9c10*/  FMUL.FTZ R177, R85, R178.reuse ;  /* 0x000000b255b17220 */ /* 0x080fe20000410000 */
[----:B------:R-:W-:Y:S01]  /*9c20*/  F2FP.F16.E4M3.UNPACK_B R15, R87 ;  /* 0x00000057ff0f723e */ /* 0x000fe200020006ff */
[C---:B------:R-:W-:Y:S01]  /*9c30*/  FMUL.FTZ R178, R180.reuse, R178 ;  /* 0x000000b2b4b27220 */ /* 0x040fe20000410000 */
[----:B------:R-:W-:Y:S01]  /*9c40*/  F2FP.F16.E4M3.UNPACK_B R37, R37.H1 ;  /* 0x00000025ff25723e */ /* 0x000fe200030006ff */
[----:B------:R-:W-:Y:S01]  /*9c50*/  FFMA.FTZ R177, R180, R179, -R177 ;  /* 0x000000b3b4b17223 */ /* 0x000fe200000108b1 */
[----:B------:R-:W-:-:S02]  /*9c60*/  HADD2.F32 R180, -RZ, R38.H0_H0 ;  /* 0x20000026ffb47230 */ /* 0x000fc40000004100 */
[----:B------:R-:W-:Y:S01]  /*9c70*/  FFMA.FTZ R85, R85, R179, R178 ;  /* 0x000000b355557223 */ /* 0x000fe200000100b2 */
[-C--:B------:R-:W-:Y:S01]  /*9c80*/  F2FP.F16.E4M3.UNPACK_B R178, R36.reuse ;  /* 0x00000024ffb2723e */ /* 0x080fe200020006ff */
[--C-:B------:R-:W-:Y:S01]  /*9c90*/  HADD2.F32 R182, -RZ, R15.reuse.H0_H0 ;  /* 0x2000000fffb67230 */ /* 0x100fe20000004100 */
[-C--:B------:R-:W-:Y:S01]  /*9ca0*/  F2FP.F16.E4M3.UNPACK_B R179, R51.reuse ;  /* 0x00000033ffb3723e */ /* 0x080fe200020006ff */
[----:B------:R-:W-:Y:S01]  /*9cb0*/  HADD2.F32 R15, -RZ, R15.H1_H1 ;  /* 0x3000000fff0f7230 */ /* 0x000fe20000004100 */
[----:B------:R-:W-:Y:S01]  /*9cc0*/  F2FP.F16.E4M3.UNPACK_B R36, R36.H1 ;  /* 0x00000024ff24723e */ /* 0x000fe200030006ff */
[--C-:B------:R-:W-:Y:S01]  /*9cd0*/  HADD2.F32 R49, -RZ, R178.reuse.H0_H0 ;  /* 0x200000b2ff317230 */ /* 0x100fe20000004100 */
[----:B------:R-:W-:Y:S01]  /*9ce0*/  F2FP.F16.E4M3.UNPACK_B R51, R51.H1 ;  /* 0x00000033ff33723e */ /* 0x000fe200030006ff */
[----:B------:R-:W-:Y:S01]  /*9cf0*/  HADD2.F32 R181, -RZ, R179.H0_H0 ;  /* 0x200000b3ffb57230 */ /* 0x000fe20000004100 */
[----:B------:R-:W-:Y:S01]  /*9d00*/  F2FP.SATFINITE.E4M3.F32.PACK_AB_MERGE_C R50, R177, R50, RZ ;  /* 0x00000032b132723e */ /* 0x000fe200048070ff */
[----:B------:R-:W-:-:S02]  /*9d10*/  HADD2.F32 R178, -RZ, R178.H1_H1 ;  /* 0x300000b2ffb27230 */ /* 0x000fc40000004100 */
[-C--:B------:R-:W-:Y:S01]  /*9d20*/  FMUL.FTZ R183, R180, R49.reuse ;  /* 0x00000031b4b77220 */ /* 0x080fe20000410000 */
[C---:B------:R-:W-:Y:S01]  /*9d30*/  FMUL.FTZ R49, R182.reuse, R49 ;  /* 0x00000031b6317220 */ /* 0x040fe20000410000 */
[----:B------:R-:W-:Y:S01]  /*9d40*/  HADD2.F32 R179, -RZ, R179.H1_H1 ;  /* 0x300000b3ffb37230 */ /* 0x000fe20000004100 */
[----:B------:R-:W-:Y:S01]  /*9d50*/  F2FP.SATFINITE.E4M3.F32.PACK_AB_MERGE_C R171, R171, R176, R50 ;  /* 0x000000b0abab723e */ /* 0x000fe20004807032 */
[-C--:B------:R-:W-:Y:S01]  /*9d60*/  FFMA.FTZ R183, R182, R181.reuse, -R183 ;  /* 0x000000b5b6b77223 */ /* 0x080fe200000108b7 */
[----:B------:R-:W-:Y:S01]  /*9d70*/  FFMA.FTZ R180, R180, R181, R49 ;  /* 0x000000b5b4b47223 */ /* 0x000fe20000010031 */
[----:B------:R-:W-:Y:S01]  /*9d80*/  HADD2.F32 R49, -RZ, R38.H1_H1 ;  /* 0x30000026ff317230 */ /* 0x000fe20000004100 */
[----:B------:R-:W-:Y:S01]  /*9d90*/  F2FP.F16.E4M3.UNPACK_B R50, R84.H1 ;  /* 0x00000054ff32723e */ /* 0x000fe200030006ff */
[--C-:B------:R-:W-:Y:S01]  /*9da0*/  HADD2.F32 R181, -RZ, R36.reuse.H0_H0 ;  /* 0x20000024ffb57230 */ /* 0x100fe20000004100 */
[----:B------:R-:W-:Y:S01]  /*9db0*/  F2FP.SATFINITE.E4M3.F32.PACK_AB_MERGE_C R13, R85, R13, RZ ;  /* 0x0000000d550d723e */ /* 0x000fe200048070ff */
[----:B------:R-:W-:-:S02]  /*9dc0*/  HADD2.F32 R36, -RZ, R36.H1_H1 ;  /* 0x30000024ff247230 */ /* 0x000fc40000004100 */
[----:B------:R-:W-:Y:S01]  /*9dd0*/  FMUL.FTZ R38, R49, R178 ;  /* 0x000000b231267220 */ /* 0x000fe20000410000 */
[----:B------:R-:W-:Y:S02]  /*9de0*/  F2FP.F16.E4M3.UNPACK_B R85, R166.H1 ;  /* 0x000000a6ff55723e */ /* 0x000fe400030006ff */
[----:B------:R-:W-:Y:S01]  /*9df0*/  F2FP.F16.E4M3.UNPACK_B R84, R84 ;  /* 0x00000054ff54723e */ /* 0x000fe200020006ff */
[CC--:B------:R-:W-:Y:S01]  /*9e00*/  FFMA.FTZ R38, R15.reuse, R179.reuse, -R38 ;  /* 0x000000b30f267223 */ /* 0x0c0fe20000010826 */
[----:B------:R-:W-:Y:S01]  /*9e10*/  FMUL.FTZ R15, R15, R178 ;  /* 0x000000b20f0f7220 */ /* 0x000fe20000410000 */
[--C-:B------:R-:W-:Y:S01]  /*9e20*/  HADD2.F32 R178, -RZ, R51.reuse.H0_H0 ;  /* 0x20000033ffb27230 */ /* 0x100fe20000004100 */
[----:B------:R-:W-:Y:S01]  /*9e30*/  F2FP.F16.E4M3.UNPACK_B R166, R166 ;  /* 0x000000a6ffa6723e */ /* 0x000fe200020006ff */
[----:B------:R-:W-:Y:S02]  /*9e40*/  HADD2.F32 R51, -RZ, R51.H1_H1 ;  /* 0x30000033ff337230 */ /* 0x000fe40000004100 */
[----:B------:R-:W-:Y:S01]  /*9e50*/  FFMA.FTZ R15, R49, R179, R15 ;  /* 0x000000b3310f7223 */ /* 0x000fe2000001000f */
[----:B------:R-:W-:Y:S01]  /*9e60*/  F2FP.F16.E4M3.UNPACK_B R49, R87.H1 ;  /* 0x00000057ff31723e */ /* 0x000fe200030006ff */
[----:B------:R-:W-:-:S02]  /*9e70*/  HADD2.F32 R87, -RZ, R37.H0_H0 ;  /* 0x20000025ff577230 */ /* 0x000fc40000004100 */
[----:B------:R-:W-:Y:S02]  /*9e80*/  HADD2.F32 R37, -RZ, R37.H1_H1 ;  /* 0x30000025ff257230 */ /* 0x000fe40000004100 */
[--C-:B------:R-:W-:Y:S02]  /*9e90*/  HADD2.F32 R179, -RZ, R49.reuse.H0_H0 ;  /* 0x20000031ffb37230 */ /* 0x100fe40000004100 */
[-C--:B------:R-:W-:Y:S01]  /*9ea0*/  FMUL.FTZ R182, R87, R181.reuse ;  /* 0x000000b557b67220 */ /* 0x080fe20000410000 */
[----:B------:R-:W-:Y:S02]  /*9eb0*/  HADD2.F32 R49, -RZ, R49.H1_H1 ;  /* 0x30000031ff317230 */ /* 0x000fe40000004100 */
[--C-:B------:R-:W-:Y:S02]  /*9ec0*/  HADD2.F32 R177, -RZ, R85.reuse.H0_H0 ;  /* 0x20000055ffb17230 */ /* 0x100fe40000004100 */
[C---:B------:R-:W-:Y:S01]  /*9ed0*/  FFMA.FTZ R182, R179.reuse, R178, -R182 ;  /* 0x000000b2b3b67223 */ /* 0x040fe200000108b6 */
[----:B------:R-:W-:Y:S01]  /*9ee0*/  FMUL.FTZ R179, R179, R181 ;  /* 0x000000b5b3b37220 */ /* 0x000fe20000410000 */
[----:B------:R-:W-:-:S03]  /*9ef0*/  HADD2.F32 R85, -RZ, R85.H1_H1 ;  /* 0x30000055ff557230 */ /* 0x000fc60000004100 */
[----:B------:R-:W-:Y:S01]  /*9f00*/  FFMA.FTZ R179, R87, R178, R179 ;  /* 0x000000b257b37223 */ /* 0x000fe200000100b3 */
[-C--:B------:R-:W-:Y:S01]  /*9f10*/  FMUL.FTZ R87, R37, R36.reuse ;  /* 0x0000002425577220 */ /* 0x080fe20000410000 */
[----:B------:R-:W-:-:S03]  /*9f20*/  FMUL.FTZ R36, R49, R36 ;  /* 0x0000002431247220 */ /* 0x000fc60000410000 */
[-C--:B------:R-:W-:Y:S01]  /*9f30*/  FFMA.FTZ R87, R49, R51.reuse, -R87 ;  /* 0x0000003331577223 */ /* 0x080fe20000010857 */
[----:B------:R-:W-:Y:S01]  /*9f40*/  FFMA.FTZ R37, R37, R51, R36 ;  /* 0x0000003325257223 */ /* 0x000fe20000010024 */
[-C--:B------:R-:W-:Y:S01]  /*9f50*/  F2FP.F16.E4M3.UNPACK_B R36, R165.reuse.H1 ;  /* 0x000000a5ff24723e */ /* 0x080fe200030006ff */
[--C-:B------:R-:W-:Y:S01]  /*9f60*/  HADD2.F32 R51, -RZ, R50.reuse.H0_H0 ;  /* 0x20000032ff337230 */ /* 0x100fe20000004100 */
[-C--:B------:R-:W-:Y:S01]  /*9f70*/  F2FP.F16.E4M3.UNPACK_B R49, R12.reuse.H1 ;  /* 0x0000000cff31723e */ /* 0x080fe200030006ff */
[----:B------:R-:W-:Y:S01]  /*9f80*/  HADD2.F32 R50, -RZ, R50.H1_H1 ;  /* 0x30000032ff327230 */ /* 0x000fe20000004100 */
[----:B------:R-:W-:Y:S01]  /*9f90*/  F2FP.F16.E4M3.UNPACK_B R165, R165 ;  /* 0x000000a5ffa5723e */ /* 0x000fe200020006ff */
[--C-:B------:R-:W-:Y:S01]  /*9fa0*/  HADD2.F32 R181, -RZ, R36.reuse.H0_H0 ;  /* 0x20000024ffb57230 */ /* 0x100fe20000004100 */
[----:B------:R-:W-:Y:S01]  /*9fb0*/  F2FP.F16.E4M3.UNPACK_B R12, R12 ;  /* 0x0000000cff0c723e */ /* 0x000fe200020006ff */
[----:B------:R-:W-:Y:S01]  /*9fc0*/  HADD2.F32 R176, -RZ, R49.H0_H0 ;  /* 0x20000031ffb07230 */ /* 0x000fe20000004100 */
[----:B------:R-:W-:Y:S01]  /*9fd0*/  F2FP.SATFINITE.E4M3.F32.PACK_AB_MERGE_C R87, R87, R182, RZ ;  /* 0x000000b65757723e */ /* 0x000fe200048070ff */
[----:B------:R-:W-:-:S02]  /*9fe0*/  HADD2.F32 R36, -RZ, R36.H1_H1 ;  /* 0x30000024ff247230 */ /* 0x000fc40000004100 */
[-C--:B------:R-:W-:Y:S01]  /*9ff0*/  FMUL.FTZ R178, R51, R181.reuse ;  /* 0x000000b533b27220 */ /* 0x080fe20000410000 */
[----:B------:R-:W-:Y:S02]  /*a000*/  HADD2.F32 R49, -RZ, R49.H1_H1 ;  /* 0x30000031ff317230 */ /* 0x000fe40000004100 */
[C---:B------:R-:W-:Y:S01]  /*a010*/  FMUL.FTZ R181, R176.reuse, R181 ;  /* 0x000000b5b0b57220 */ /* 0x040fe20000410000 */
[----:B------:R-:W-:Y:S01]  /*a020*/  F2FP.SATFINITE.E4M3.F32.PACK_AB_MERGE_C R37, R37, R179, RZ ;  /* 0x000000b32525723e */ /* 0x000fe200048070ff */
[-C--:B------:R-:W-:Y:S02]  /*a030*/  FFMA.FTZ R178, R176, R177.reuse, -R178 ;  /* 0x000000b1b0b27223 */ /* 0x080fe400000108b2 */
[----:B------:R-:W-:Y:S01]  /*a040*/  FFMA.FTZ R181, R51, R177, R181 ;  /* 0x000000b133b57223 */ /* 0x000fe200000100b5 */
[-C--:B------:R-:W-:Y:S01]  /*a050*/  FMUL.FTZ R51, R50, R36.reuse ;  /* 0x0000002432337220 */ /* 0x080fe20000410000 */
[----:B------:R-:W-:Y:S01]  /*a060*/  FMUL.FTZ R36, R49, R36 ;  /* 0x0000002431247220 */ /* 0x000fe20000410000 */
[----:B------:R-:W-:-:S02]  /*a070*/  HADD2.F32 R177, -RZ, R165.H0_H0 ;  /* 0x200000a5ffb17230 */ /* 0x000fc40000004100 */
[-C--:B------:R-:W-:Y:S01]  /*a080*/  FFMA.FTZ R49, R49, R85.reuse, -R51 ;  /* 0x0000005531317223 */ /* 0x080fe20000010833 */
[----:B------:R-:W-:Y:S01]  /*a090*/  FFMA.FTZ R36, R50, R85, R36 ;  /* 0x0000005532247223 */ /* 0x000fe20000010024 */
[----:B------:R-:W-:Y:S02]  /*a0a0*/  HADD2.F32 R50, -RZ, R84.H0_H0 ;  /* 0x20000054ff327230 */ /* 0x000fe40000004100 */
[----:B------:R-:W-:Y:S01]  /*a0b0*/  HADD2.F32 R85, -RZ, R12.H0_H0 ;  /* 0x2000000cff557230 */ /* 0x000fe20000004100 */
[----:B------:R-:W-:Y:S01]  /*a0c0*/  F2FP.SATFINITE.E4M3.F32.PACK_AB_MERGE_C R49, R49, R178, RZ ;  /* 0x000000b23131723e */ /* 0x000fe200048070ff */
[----:B------:R-:W-:Y:S02]  /*a0d0*/  HADD2.F32 R51, -RZ, R166.H0_H0 ;  /* 0x200000a6ff337230 */ /* 0x000fe40000004100 */
[-C--:B------:R-:W-:Y:S01]  /*a0e0*/  FMUL.FTZ R176, R50, R177.reuse ;  /* 0x000000b132b07220 */ /* 0x080fe20000410000 */
[----:B------:R-:W-:Y:S02]  /*a0f0*/  HADD2.F32 R165, -RZ, R165.H1_H1 ;  /* 0x300000a5ffa57230 */ /* 0x000fe40000004100 */
[----:B------:R-:W-:Y:S01]  /*a100*/  FMUL.FTZ R177, R85, R177 ;  /* 0x000000b155b17220 */ /* 0x000fe20000410000 */
[----:B------:R-:W-:-:S02]  /*a110*/  HADD2.F32 R84, -RZ, R84.H1_H1 ;  /* 0x30000054ff547230 */ /* 0x000fc40000004100 */
[-C--:B------:R-:W-:Y:S01]  /*a120*/  FFMA.FTZ R176, R85, R51.reuse, -R176 ;  /* 0x0000003355b07223 */ /* 0x080fe200000108b0 */
[----:B------:R-:W-:Y:S02]  /*a130*/  HADD2.F32 R12, -RZ, R12.H1_H1 ;  /* 0x3000000cff0c7230 */ /* 0x000fe40000004100 */
[----:B------:R-:W-:Y:S01]  /*a140*/  FFMA.FTZ R177, R50, R51, R177 ;  /* 0x0000003332b17223 */ /* 0x000fe200000100b1 */
[----:B------:R-:W-:Y:S02]  /*a150*/  HADD2.F32 R166, -RZ, R166.H1_H1 ;  /* 0x300000a6ffa67230 */ /* 0x000fe40000004100 */
[-C--:B------:R-:W-:Y:S01]  /*a160*/  FMUL.FTZ R50, R84, R165.reuse ;  /* 0x000000a554327220 */ /* 0x080fe20000410000 */
[----:B------:R-:W-:Y:S01]  /*a170*/  F2FP.F16.E4M3.UNPACK_B R51, R86.H1 ;  /* 0x00000056ff33723e */ /* 0x000fe200030006ff */
[C---:B------:R-:W-:Y:S01]  /*a180*/  FMUL.FTZ R165, R12.reuse, R165 ;  /* 0x000000a50ca57220 */ /* 0x040fe20000410000 */
[-C--:B------:R-:W-:Y:S01]  /*a190*/  F2FP.F16.E4M3.UNPACK_B R85, R167.reuse.H1 ;  /* 0x000000a7ff55723e */ /* 0x080fe200030006ff */
[----:B------:R-:W-:Y:S01]  /*a1a0*/  FFMA.FTZ R50, R12, R166, -R50 ;  /* 0x000000a60c327223 */ /* 0x000fe20000010832 */
[----:B------:R-:W-:Y:S01]  /*a1b0*/  F2FP.F16.E4M3.UNPACK_B R86, R86 ;  /* 0x00000056ff56723e */ /* 0x000fe200020006ff */
[----:B------:R-:W-:Y:S01]  /*a1c0*/  FFMA.FTZ R12, R84, R166, R165 ;  /* 0x000000a6540c7223 */ /* 0x000fe200000100a5 */
[----:B------:R-:W-:Y:S01]  /*a1d0*/  HADD2.F32 R84, -RZ, R51.H0_H0 ;  /* 0x20000033ff547230 */ /* 0x000fe20000004100 */
[----:B------:R-:W-:Y:S01]  /*a1e0*/  F2FP.F16.E4M3.UNPACK_B R167, R167 ;  /* 0x000000a7ffa7723e */ /* 0x000fe200020006ff */
[----:B------:R-:W-:Y:S01]  /*a1f0*/  HADD2.F32 R166, -RZ, R85.H0_H0 ;  /* 0x20000055ffa67230 */ /* 0x000fe20000004100 */
[----:B------:R-:W-:Y:S01]  /*a200*/  F2FP.SATFINITE.E4M3.F32.PACK_AB_MERGE_C R176, R50, R176, R49 ;  /* 0x000000b032b0723e */ /* 0x000fe20004807031 */
[----:B------:R-:W-:Y:S01]  /*a210*/  IMAD.MOV.U32 R49, RZ, RZ, R14 ;  /* 0x000000ffff317224 */ /* 0x000fe200078e000e */
[-C--:B------:R-:W-:Y:S01]  /*a220*/  F2FP.F16.E4M3.UNPACK_B R14, R164.reuse.H1 ;  /* 0x000000a4ff0e723e */ /* 0x080fe200030006ff */
[----:B------:R-:W-:Y:S01]  /*a230*/  HADD2.F32 R51, -RZ, R51.H1_H1 ;  /* 0x30000033ff337230 */ /* 0x000fe20000004100 */
[----:B------:R-:W-:Y:S01]  /*a240*/  F2FP.F16.E4M3.UNPACK_B R164, R164 ;  /* 0x000000a4ffa4723e */ /* 0x000fe200020006ff */
[----:B------:R-:W-:Y:S01]  /*a250*/  HADD2.F32 R85, -RZ, R85.H1_H1 ;  /* 0x30000055ff557230 */ /* 0x000fe20000004100 */
[-C--:B------:R-:W-:Y:S01]  /*a260*/  F2FP.F16.E4M3.UNPACK_B R50, R49.reuse.H1 ;  /* 0x00000031ff32723e */ /* 0x080fe200030006ff */
[--C-:B------:R-:W-:Y:S01]  /*a270*/  HADD2.F32 R182, -RZ, R14.reuse.H0_H0 ;  /* 0x2000000effb67230 */ /* 0x100fe20000004100 */
[----:B------:R-:W-:Y:S01]  /*a280*/  F2FP.F16.E4M3.UNPACK_B R49, R49 ;  /* 0x00000031ff31723e */ /* 0x000fe200020006ff */
[----:B------:R-:W-:Y:S01]  /*a290*/  HADD2.F32 R14, -RZ, R14.H1_H1 ;  /* 0x3000000eff0e7230 */ /* 0x000fe20000004100 */
[----:B------:R-:W-:Y:S01]  /*a2a0*/  F2FP.SATFINITE.E4M3.F32.PACK_AB_MERGE_C R36, R36, R181, RZ ;  /* 0x000000b52424723e */ /* 0x000fe200048070ff */
[----:B------:R-:W-:-:S02]  /*a2b0*/  HADD2.F32 R165, -RZ, R50.H0_H0 ;  /* 0x20000032ffa57230 */ /* 0x000fc40000004100 */
[-C--:B------:R-:W-:Y:S01]  /*a2c0*/  FMUL.FTZ R178, R84, R182.reuse ;  /* 0x000000b654b27220 */ /* 0x080fe20000410000 */
[----:B------:R-:W-:Y:S01]  /*a2d0*/  HADD2.F32 R50, -RZ, R50.H1_H1 ;  /* 0x30000032ff327230 */ /* 0x000fe20000004100 */
[----:B------:R-:W-:Y:S01]  /*a2e0*/  F2FP.SATFINITE.E4M3.F32.PACK_AB_MERGE_C R36, R12, R177, R36 ;  /* 0x000000b10c24723e */ /* 0x000fe20004807024 */
[C---:B------:R-:W-:Y:S01]  /*a2f0*/  FMUL.FTZ R182, R165.reuse, R182 ;  /* 0x000000b6a5b67220 */ /* 0x040fe20000410000 */
[----:B------:R-:W-:Y:S01]  /*a300*/  FFMA.FTZ R178, R165, R166, -R178 ;  /* 0x000000a6a5b27223 */ /* 0x000fe200000108b2 */
[----:B------:R-:W-:Y:S02]  /*a310*/  MOV R12, R176 ;  /* 0x000000b0000c7202 */ /* 0x000fe40000000f00 */
        /* <DEDUP_REMOVED lines=18> */
[----:B------:R-:W-:Y:S01]  /*a440*/  FMUL.FTZ R51, R86, R164 ;  /* 0x000000a456337220 */ /* 0x000fe20000410000 */
[----:B------:R-:W-:Y:S01]  /*a450*/  F2FP.SATFINITE.E4M3.F32.PACK_AB_MERGE_C R14, R14, R182, RZ ;  /* 0x000000b60e0e723e */ /* 0x000fe200048070ff */
[----:B------:R-:W-:Y:S01]  /*a460*/  FMUL.FTZ R164, R49, R164 ;  /* 0x000000a431a47220 */ /* 0x000fe20000410000 */
[----:B------:R-:W-:Y:S01]  /*a470*/  F2FP.SATFINITE.E4M3.F32.PACK_AB_MERGE_C R85, R39, R48, R13 ;  /* 0x000000302755723e */ /* 0x000fe2000480700d */
[----:B------:R-:W-:Y:S01]  /*a480*/  FFMA.FTZ R51, R49, R167, -R51 ;  /* 0x000000a731337223 */ /* 0x000fe20000010833 */
[----:B------:R-:W-:-:S02]  /*a490*/  IMAD.MOV.U32 R13, RZ, RZ, R171 ;  /* 0x000000ffff0d7224 */ /* 0x000fc400078e00ab */
[----:B------:R-:W-:Y:S01]  /*a4a0*/  FFMA.FTZ R164, R86, R167, R164 ;  /* 0x000000a756a47223 */ /* 0x000fe200000100a4 */
[----:B------:R-:W-:Y:S01]  /*a4b0*/  IMAD.MOV.U32 R84, RZ, RZ, R36 ;  /* 0x000000ffff547224 */ /* 0x000fe200078e0024 */
[----:B------:R-:W-:-:S03]  /*a4c0*/  F2FP.SATFINITE.E4M3.F32.PACK_AB_MERGE_C R50, R51, R165, R50 ;  /* 0x000000a53332723e */ /* 0x000fc60004807032 */
[----:B------:R-:W-:Y:S02]  /*a4d0*/  F2FP.SATFINITE.E4M3.F32.PACK_AB_MERGE_C R164, R164, R166, R14 ;  /* 0x000000a6a4a4723e */ /* 0x000fe4000480700e */
[----:B------:R-:W-:Y:S01]  /*a4e0*/  F2FP.SATFINITE.E4M3.F32.PACK_AB_MERGE_C R51, R38, R183, R87 ;  /* 0x000000b72633723e */ /* 0x000fe20004807057 */
[----:B------:R-:W-:Y:S01]  /*a4f0*/  IMAD.MOV.U32 R14, RZ, RZ, R50 ;  /* 0x000000ffff0e7224 */ /* 0x000fe200078e0032 */
[----:B------:R-:W-:Y:S01]  /*a500*/  F2FP.SATFINITE.E4M3.F32.PACK_AB_MERGE_C R87, R15, R180, R37 ;  /* 0x000000b40f57723e */ /* 0x000fe20004807025 */
[----:B------:R-:W-:Y:S01]  /*a510*/  IMAD.MOV.U32 R86, RZ, RZ, R164 ;  /* 0x000000ffff567224 */ /* 0x000fe200078e00a4 */
[----:B------:R-:W-:-:S07]  /*a520*/  MOV R15, R51 ;  /* 0x00000033000f7202 */ /* 0x000fce0000000f00 */
.L_x_512:
[----:B------:R-:W-:Y:S05]  /*a530*/  BSYNC B3 ;  /* 0x0000000000037941 */ /* 0x000fea0003800000 */
.L_x_511:
[----:B----4-:R-:W-:-:S05]  /*a540*/  IADD3 R36, P2, R21, R11, RZ ;  /* 0x0000000b15247210 */ /* 0x010fca0007f5e0ff */
[----:B---3--:R-:W-:Y:S01]  /*a550*/  IMAD.X R37, R155, 0x1, R113, P2 ;  /* 0x000000019b257824 */ /* 0x008fe200010e0671 */
[----:B------:R-:W-:-:S04]  /*a560*/  ISETP.GE.AND P2, PT, R168, R137, PT ;  /* 0x00000089a800720c */ /* 0x000fc80003f46270 */
[----:B0-----:R0:W-:Y:S09]  /*a570*/  ST.E.128 desc[UR50][R36.64], R12 ;  /* 0x0000000c24007985 */ /* 0x0011f2000c101d32 */
[----:B------:R-:W-:-:S04]  /*a580*/  @!P2 IADD3 R38, P5, R11, R168, RZ ;  /* 0x000000a80b26a210 */ /* 0x000fc80007fbe0ff */
[----:B------:R-:W-:-:S05]  /*a590*/  @!P2 LEA.HI.X.SX32 R39, R168, R155, 0x1, P5 ;  /* 0x0000009ba827a211 */ /* 0x000fca00028f0eff */
[----:B------:R0:W-:Y:S04]  /*a5a0*/  @!P2 ST.E.128 desc[UR50][R38.64], R84 ;  /* 0x000000542600a985 */ /* 0x0001e8000c101d32 */
.L_x_510:
[----:B------:R-:W-:Y:S05]  /*a5b0*/  BSYNC B2 ;  /* 0x0000000000027941 */ /* 0x000fea0003800000 */
.L_x_509:
        /* <DEDUP_REMOVED lines=11> */
[----:B------:R-:W-:-:S04]  /*a670*/  LEA.HI R12, R12, R13, RZ, 0x2 ;  /* 0x0000000d0c0c7211 */ /* 0x000fc800078f10ff */
[----:B------:R-:W-:Y:S02]  /*a680*/  SHF.R.S32.HI R13, RZ, 0x2, R12 ;  /* 0x00000002ff0d7819 */ /* 0x000fe4000001140c */
[----:B------:R-:W-:-:S03]  /*a690*/  LOP3.LUT R12, R208, 0x30, R48, 0xf8, !PT ;  /* 0x00000030d00c7812 */ /* 0x000fc600078ef830 */
[----:B------:R-:W-:Y:S01]  /*a6a0*/  IMAD R13, R13, 0x2800, R210 ;  /* 0x000028000d0d7824 */ /* 0x000fe200078e02d2 */
[----:B------:R-:W-:-:S04]  /*a6b0*/  LOP3.LUT R12, R12, R209, RZ, 0x3c, !PT ;  /* 0x000000d10c0c7212 */ /* 0x000fc800078e3cff */
[----:B------:R-:W-:Y:S01]  /*a6c0*/  IADD3 R12, R13, R12, RZ ;  /* 0x0000000c0d0c7210 */ /* 0x000fe20007ffe0ff */
[----:B------:R-:W-:-:S04]  /*a6d0*/  IMAD R13, R19, 0x7800, R134 ;  /* 0x00007800130d7824 */ /* 0x000fc800078e0286 */
[----:B------:R-:W-:Y:S02]  /*a6e0*/  IMAD R15, R19, 0x7800, R12 ;  /* 0x00007800130f7824 */ /* 0x000fe400078e020c */
[C---:B------:R-:W-:Y:S02]  /*a6f0*/  IMAD.IADD R13, R18.reuse, 0x1, R13 ;  /* 0x00000001120d7824 */ /* 0x040fe400078e020d */
[----:B------:R-:W-:-:S04]  /*a700*/  IMAD.IADD R36, R18, 0x1, R15 ;  /* 0x0000000112247824 */ /* 0x000fc800078e020f */
[----:B------:R-:W0:Y:S04]  /*a710*/  LDS.128 R12, [R13+0x1a400] ;  /* 0x01a400000d0c7984 */ /* 0x000e280000000c00 */
[----:B------:R-:W0:Y:S01]  /*a720*/  LDS.128 R36, [R36+0x1a400] ;  /* 0x01a4000024247984 */ /* 0x000e220000000c00 */
[----:B------:R-:W-:Y:S05]  /*a730*/  @P2 BRA `(.L_x_516) ;  /* 0x0000000c00402947 */ /* 0x000fea0003800000 */
[----:B------:R-:W-:Y:S02]  /*a740*/  SHF.R.U32.HI R52, RZ, 0x8, R53 ;  /* 0x00000008ff347819 */ /* 0x000fe40000011635 */
[--C-:B------:R-:W-:Y:S02]  /*a750*/  SHF.R.U32.HI R49, RZ, 0x8, R41.reuse ;  /* 0x00000008ff317819 */ /* 0x100fe40000011629 */
[----:B------:R-:W-:Y:S02]  /*a760*/  LOP3.LUT R42, R41, 0xff0000ff, RZ, 0xc0, !PT ;  /* 0xff0000ff292a7812 */ /* 0x000fe400078ec0ff */
[----:B------:R-:W-:Y:S01]  /*a770*/  SHF.R.U32.HI R50, RZ, 0x10, R41 ;  /* 0x00000010ff327819 */ /* 0x000fe20000011629 */
[----:B------:R-:W-:Y:S01]  /*a780*/  IMAD.SHL.U32 R41, R52, 0x100, RZ ;  /* 0x0000010034297824 */ /* 0x000fe200078e00ff */
[----:B------:R-:W-:Y:S02]  /*a790*/  LOP3.LUT R40, R53, 0xff0000ff, RZ, 0xc0, !PT ;  /* 0xff0000ff35287812 */ /* 0x000fe400078ec0ff */
[----:B------:R-:W-:-:S02]  /*a7a0*/  SHF.R.U32.HI R51, RZ, 0x10, R53 ;  /* 0x00000010ff337819 */ /* 0x000fc40000011635 */
[----:B------:R-:W-:Y:S02]  /*a7b0*/  SHF.L.U32 R49, R49, 0x8, RZ ;  /* 0x0000000831317819 */ /* 0x000fe400000006ff */
[----:B------:R-:W-:Y:S01]  /*a7c0*/  LOP3.LUT R40, R40, 0xff00, R41, 0xf8, !PT ;  /* 0x0000ff0028287812 */ /* 0x000fe200078ef829 */
[----:B------:R-:W-:Y:S01]  /*a7d0*/  IMAD.U32 R41, R50, 0x10000, RZ ;  /* 0x0001000032297824 */ /* 0x000fe200078e00ff */
[----:B------:R-:W-:Y:S01]  /*a7e0*/  LOP3.LUT R42, R42, 0xff00, R49, 0xf8, !PT ;  /* 0x0000ff002a2a7812 */ /* 0x000fe200078ef831 */
[----:B------:R-:W-:Y:S02]  /*a7f0*/  IMAD.U32 R49, R51, 0x10000, RZ ;  /* 0x0001000033317824 */ /* 0x000fe400078e00ff */
[----:B0-----:R-:W-:Y:S01]  /*a800*/  IMAD.MOV.U32 R51, RZ, RZ, R37 ;  /* 0x000000ffff337224 */ /* 0x001fe200078e0025 */
[----:B------:R-:W-:Y:S02]  /*a810*/  LOP3.LUT R50, R42, 0xff0000, R41, 0xf8, !PT ;  /* 0x00ff00002a327812 */ /* 0x000fe400078ef829 */
[----:B------:R-:W-:-:S02]  /*a820*/  F2FP.F16.E4M3.UNPACK_B R41, R13 ;  /* 0x0000000dff29723e */ /* 0x000fc400020006ff */
[-C--:B------:R-:W-:Y:S02]  /*a830*/  F2FP.F16.E4M3.UNPACK_B R53, R51.reuse ;  /* 0x00000033ff35723e */ /* 0x080fe400020006ff */
[----:B------:R-:W-:Y:S01]  /*a840*/  F2FP.F16.E4M3.UNPACK_B R52, R50 ;  /* 0x00000032ff34723e */ /* 0x000fe200020006ff */
[----:B------:R-:W-:Y:S01]  /*a850*/  HADD2.F32 R42, -RZ, R41.H0_H0 ;  /* 0x20000029ff2a7230 */ /* 0x000fe20000004100 */
[----:B------:R-:W-:Y:S01]  /*a860*/  LOP3.LUT R49, R40, 0xff0000, R49, 0xf8, !PT ;  /* 0x00ff000028317812 */ /* 0x000fe200078ef831 */
[--C-:B------:R-:W-:Y:S01]  /*a870*/  HADD2.F32 R40, -RZ, R53.reuse.H0_H0 ;  /* 0x20000035ff287230 */ /* 0x100fe20000004100 */
[----:B------:R-:W-:Y:S01]  /*a880*/  F2FP.F16.E4M3.UNPACK_B R51, R51.H1 ;  /* 0x00000033ff33723e */ /* 0x000fe200030006ff */
[----:B------:R-:W-:Y:S01]  /*a890*/  HADD2.F32 R53, -RZ, R53.H1_H1 ;  /* 0x30000035ff357230 */ /* 0x000fe20000004100 */
[-C--:B------:R-:W-:Y:S01]  /*a8a0*/  F2FP.F16.E4M3.UNPACK_B R37, R49.reuse ;  /* 0x00000031ff25723e */ /* 0x080fe200020006ff */
[----:B------:R-:W-:Y:S01]  /*a8b0*/  HADD2.F32 R54, -RZ, R52.H1_H1 ;  /* 0x30000034ff367230 */ /* 0x000fe20000004100 */
[----:B------:R-:W-:Y:S01]  /*a8c0*/  F2FP.F16.E4M3.UNPACK_B R49, R49.H1 ;  /* 0x00000031ff31723e */ /* 0x000fe200030006ff */
[----:B------:R-:W-:-:S02]  /*a8d0*/  HADD2.F32 R41, -RZ, R41.H1_H1 ;  /* 0x30000029ff297230 */ /* 0x000fc40000004100 */
[----:B------:R-:W-:Y:S02]  /*a8e0*/  HADD2.F32 R87, -RZ, R52.H0_H0 ;  /* 0x20000034ff577230 */ /* 0x000fe40000004100 */
[-C--:B------:R-:W-:Y:S01]  /*a8f0*/  FMUL.FTZ R84, R53, R54.reuse ;  /* 0x0000003635547220 */ /* 0x080fe20000410000 */
[--C-:B------:R-:W-:Y:S02]  /*a900*/  HADD2.F32 R52, -RZ, R37.reuse.H1_H1 ;  /* 0x30000025ff347230 */ /* 0x100fe40000004100 */
[C---:B------:R-:W-:Y:S01]  /*a910*/  FMUL.FTZ R54, R41.reuse, R54 ;  /* 0x0000003629367220 */ /* 0x040fe20000410000 */
[----:B------:R-:W-:Y:S02]  /*a920*/  HADD2.F32 R85, -RZ, R37.H0_H0 ;  /* 0x20000025ff557230 */ /* 0x000fe40000004100 */
[-C--:B------:R-:W-:Y:S01]  /*a930*/  FMUL.FTZ R165, R40, R87.reuse ;  /* 0x0000005728a57220 */ /* 0x080fe20000410000 */
[C---:B------:R-:W-:Y:S01]  /*a940*/  FMUL.FTZ R87, R42.reuse, R87 ;  /* 0x000000572a577220 */ /* 0x040fe20000410000 */
[-C--:B------:R-:W-:Y:S01]  /*a950*/  FFMA.FTZ R41, R41, R52.reuse, -R84 ;  /* 0x0000003429297223 */ /* 0x080fe20000010854 */
[----:B------:R-:W-:Y:S01]  /*a960*/  FFMA.FTZ R37, R53, R52, R54 ;  /* 0x0000003435257223 */ /* 0x000fe20000010036 */
[----:B------:R-:W-:Y:S01]  /*a970*/  F2FP.F16.E4M3.UNPACK_B R52, R50.H1 ;  /* 0x00000032ff34723e */ /* 0x000fe200030006ff */
[----:B------:R-:W-:Y:S01]  /*a980*/  FFMA.FTZ R42, R42, R85, -R165 ;  /* 0x000000552a2a7223 */ /* 0x000fe200000108a5 */
[----:B------:R-:W-:Y:S01]  /*a990*/  F2FP.F16.E4M3.UNPACK_B R53, R13.H1 ;  /* 0x0000000dff35723e */ /* 0x000fe200030006ff */
[----:B------:R-:W-:-:S02]  /*a9a0*/  HADD2.F32 R13, -RZ, R51.H0_H0 ;  /* 0x20000033ff0d7230 */ /* 0x000fc40000004100 */
[----:B------:R-:W-:Y:S01]  /*a9b0*/  FFMA.FTZ R40, R40, R85, R87 ;  /* 0x0000005528287223 */ /* 0x000fe20000010057 */
[--C-:B------:R-:W-:Y:S02]  /*a9c0*/  HADD2.F32 R84, -RZ, R52.reuse.H0_H0 ;  /* 0x20000034ff547230 */ /* 0x100fe40000004100 */
[----:B------:R-:W-:Y:S02]  /*a9d0*/  HADD2.F32 R50, -RZ, R53.H0_H0 ;  /* 0x20000035ff327230 */ /* 0x000fe40000004100 */
        /* <DEDUP_REMOVED lines=9> */
[----:B------:R-:W-:-:S03]  /*aa70*/  FMUL.FTZ R85, R53, R52 ;  /* 0x0000003435557220 */ /* 0x000fc60000410000 */
[----:B------:R-:W-:Y:S01]  /*aa80*/  FMUL.FTZ R84, R54, R52 ;  /* 0x0000003436547220 */ /* 0x000fe20000410000 */
[----:B------:R-:W-:-:S03]  /*aa90*/  LOP3.LUT R52, R55, 0xff0000ff, RZ, 0xc0, !PT ;  /* 0xff0000ff37347812 */ /* 0x000fc600078ec0ff */
[-C--:B------:R-:W-:Y:S01]  /*aaa0*/  FFMA.FTZ R51, R53, R49.reuse, -R84 ;  /* 0x0000003135337223 */ /* 0x080fe20000010854 */
[----:B------:R-:W-:Y:S01]  /*aab0*/  FFMA.FTZ R49, R54, R49, R85 ;  /* 0x0000003136317223 */ /* 0x000fe20000010055 */
[----:B------:R-:W-:Y:S02]  /*aac0*/  SHF.R.U32.HI R54, RZ, 0x8, R43 ;  /* 0x00000008ff367819 */ /* 0x000fe4000001162b */
[--C-:B------:R-:W-:Y:S02]  /*aad0*/  SHF.R.U32.HI R85, RZ, 0x8, R55.reuse ;  /* 0x00000008ff557819 */ /* 0x100fe40000011637 */
        /* <DEDUP_REMOVED lines=8> */
[----:B------:R-:W-:Y:S01]  /*ab60*/  IMAD.U32 R52, R84, 0x10000, RZ ;  /* 0x0001000054347824 */ /* 0x000fe200078e00ff */
[----:B------:R-:W-:Y:S02]  /*ab70*/  F2FP.SATFINITE.E4M3.F32.PACK_AB_MERGE_C R50, R51, R50, RZ ;  /* 0x000000323332723e */ /* 0x000fe400048070ff */
[----:B------:R-:W-:Y:S02]  /*ab80*/  F2FP.F16.E4M3.UNPACK_B R51, R12.H1 ;  /* 0x0000000cff33723e */ /* 0x000fe400030006ff */
[----:B------:R-:W-:-:S02]  /*ab90*/  LOP3.LUT R43, R43, 0xff0000, R52, 0xf8, !PT ;  /* 0x00ff00002b2b7812 */ /* 0x000fc400078ef834 */
[----:B------:R-:W-:Y:S02]  /*aba0*/  LOP3.LUT R52, R53, 0xff0000, R54, 0xf8, !PT ;  /* 0x00ff000035347812 */ /* 0x000fe400078ef836 */
[----:B------:R-:W-:Y:S02]  /*abb0*/  MOV R54, R15 ;  /* 0x0000000f00367202 */ /* 0x000fe40000000f00 */
[----:B------:R-:W-:Y:S02]  /*abc0*/  F2FP.F16.E4M3.UNPACK_B R15, R39 ;  /* 0x00000027ff0f723e */ /* 0x000fe400020006ff */
[----:B------:R-:W-:Y:S02]  /*abd0*/  F2FP.F16.E4M3.UNPACK_B R55, R52 ;  /* 0x00000034ff37723e */ /* 0x000fe400020006ff */
[----:B------:R-:W-:Y:S01]  /*abe0*/  F2FP.F16.E4M3.UNPACK_B R53, R54 ;  /* 0x00000036ff35723e */ /* 0x000fe200020006ff */
[----:B------:R-:W-:Y:S01]  /*abf0*/  HADD2.F32 R85, -RZ, R15.H0_H0 ;  /* 0x2000000fff557230 */ /* 0x000fe20000004100 */
[----:B------:R-:W-:Y:S01]  /*ac00*/  F2FP.F16.E4M3.UNPACK_B R84, R43 ;  /* 0x0000002bff54723e */ /* 0x000fe200020006ff */
[----:B------:R-:W-:Y:S01]  /*ac10*/  HADD2.F32 R87, -RZ, R55.H0_H0 ;  /* 0x20000037ff577230 */ /* 0x000fe20000004100 */
[----:B------:R-:W-:Y:S01]  /*ac20*/  F2FP.F16.E4M3.UNPACK_B R39, R39.H1 ;  /* 0x00000027ff27723e */ /* 0x000fe200030006ff */
[----:B------:R-:W-:Y:S01]  /*ac30*/  HADD2.F32 R164, -RZ, R53.H0_H0 ;  /* 0x20000035ffa47230 */ /* 0x000fe20000004100 */
[----:B------:R-:W-:Y:S01]  /*ac40*/  F2FP.F16.E4M3.UNPACK_B R52, R52.H1 ;  /* 0x00000034ff34723e */ /* 0x000fe200030006ff */
[----:B------:R-:W-:-:S02]  /*ac50*/  HADD2.F32 R86, -RZ, R84.H0_H0 ;  /* 0x20000054ff567230 */ /* 0x000fc40000004100 */
[CC--:B------:R-:W-:Y:S01]  /*ac60*/  FMUL.FTZ R165, R85.reuse, R87.reuse ;  /* 0x0000005755a57220 */ /* 0x0c0fe20000410000 */
[----:B------:R-:W-:Y:S02]  /*ac70*/  HADD2.F32 R15, -RZ, R15.H1_H1 ;  /* 0x3000000fff0f7230 */ /* 0x000fe40000004100 */
[C---:B------:R-:W-:Y:S01]  /*ac80*/  FMUL.FTZ R87, R164.reuse, R87 ;  /* 0x00000057a4577220 */ /* 0x040fe20000410000 */
[----:B------:R-:W-:Y:S02]  /*ac90*/  HADD2.F32 R53, -RZ, R53.H1_H1 ;  /* 0x30000035ff357230 */ /* 0x000fe40000004100 */
[-C--:B------:R-:W-:Y:S01]  /*aca0*/  FFMA.FTZ R165, R164, R86.reuse, -R165 ;  /* 0x00000056a4a57223 */ /* 0x080fe200000108a5 */
[----:B------:R-:W-:Y:S02]  /*acb0*/  HADD2.F32 R84, -RZ, R84.H1_H1 ;  /* 0x30000054ff547230 */ /* 0x000fe40000004100 */
[----:B------:R-:W-:Y:S01]  /*acc0*/  FFMA.FTZ R87, R85, R86, R87 ;  /* 0x0000005655577223 */ /* 0x000fe20000010057 */
[----:B------:R-:W-:Y:S01]  /*acd0*/  HADD2.F32 R86, -RZ, R55.H1_H1 ;  /* 0x30000037ff567230 */ /* 0x000fe20000004100 */
[----:B------:R-:W-:Y:S01]  /*ace0*/  F2FP.F16.E4M3.UNPACK_B R54, R54.H1 ;  /* 0x00000036ff36723e */ /* 0x000fe200030006ff */
[----:B------:R-:W-:Y:S01]  /*acf0*/  HADD2.F32 R55, -RZ, R39.H0_H0 ;  /* 0x20000027ff377230 */ /* 0x000fe20000004100 */
[----:B------:R-:W-:Y:S01]  /*ad00*/  F2FP.F16.E4M3.UNPACK_B R43, R43.H1 ;  /* 0x0000002bff2b723e */ /* 0x000fe200030006ff */
[----:B------:R-:W-:-:S02]  /*ad10*/  HADD2.F32 R85, -RZ, R52.H0_H0 ;  /* 0x20000034ff557230 */ /* 0x000fc40000004100 */
[-C--:B------:R-:W-:Y:S01]  /*ad20*/  FMUL.FTZ R164, R15, R86.reuse ;  /* 0x000000560fa47220 */ /* 0x080fe20000410000 */
[C---:B------:R-:W-:Y:S01]  /*ad30*/  FMUL.FTZ R86, R53.reuse, R86 ;  /* 0x0000005635567220 */ /* 0x040fe20000410000 */
[----:B------:R-:W-:Y:S01]  /*ad40*/  HADD2.F32 R39, -RZ, R39.H1_H1 ;  /* 0x30000027ff277230 */ /* 0x000fe20000004100 */
[----:B------:R-:W-:Y:S01]  /*ad50*/  F2FP.F16.E4M3.UNPACK_B R12, R12 ;  /* 0x0000000cff0c723e */ /* 0x000fe200020006ff */
[-C--:B------:R-:W-:Y:S01]  /*ad60*/  FFMA.FTZ R53, R53, R84.reuse, -R164 ;  /* 0x0000005435357223 */ /* 0x080fe200000108a4 */
[----:B------:R-:W-:Y:S01]  /*ad70*/  FFMA.FTZ R15, R15, R84, R86 ;  /* 0x000000540f0f7223 */ /* 0x000fe20000010056 */
[----:B------:R-:W-:Y:S02]  /*ad80*/  HADD2.F32 R86, -RZ, R54.H0_H0 ;  /* 0x20000036ff567230 */ /* 0x000fe40000004100 */
[----:B------:R-:W-:Y:S01]  /*ad90*/  FMUL.FTZ R164, R55, R85 ;  /* 0x0000005537a47220 */ /* 0x000fe20000410000 */
[----:B------:R-:W-:Y:S01]  /*ada0*/  HADD2.F32 R84, -RZ, R43.H0_H0 ;  /* 0x2000002bff547230 */ /* 0x000fe20000004100 */
[----:B------:R-:W-:Y:S01]  /*adb0*/  F2FP.SATFINITE.E4M3.F32.PACK_AB_MERGE_C R49, R49, R13, RZ ;  /* 0x0000000d3131723e */ /* 0x000fe200048070ff */
[----:B------:R-:W-:-:S02]  /*adc0*/  HADD2.F32 R52, -RZ, R52.H1_H1 ;  /* 0x30000034ff347230 */ /* 0x000fc40000004100 */
[C---:B------:R-:W-:Y:S01]  /*add0*/  FMUL.FTZ R85, R86.reuse, R85 ;  /* 0x0000005556557220 */ /* 0x040fe20000410000 */
[----:B------:R-:W-:Y:S02]  /*ade0*/  HADD2.F32 R171, -RZ, R12.H1_H1 ;  /* 0x3000000cffab7230 */ /* 0x000fe40000004100 */
[----:B------:R-:W-:Y:S01]  /*adf0*/  FFMA.FTZ R164, R86, R84, -R164 ;  /* 0x0000005456a47223 */ /* 0x000fe200000108a4 */
[----:B------:R-:W-:Y:S01]  /*ae00*/  F2FP.SATFINITE.E4M3.F32.PACK_AB_MERGE_C R13, R41, R42, R50 ;  /* 0x0000002a290d723e */ /* 0x000fe20004807032 */
[----:B------:R-:W-:Y:S01]  /*ae10*/  FFMA.FTZ R85, R55, R84, R85 ;  /* 0x0000005437557223 */ /* 0x000fe20000010055 */
[----:B------:R-:W-:Y:S02]  /*ae20*/  HADD2.F32 R55, -RZ, R54.H1_H1 ;  /* 0x30000036ff377230 */ /* 0x000fe40000004100 */
[----:B------:R-:W-:Y:S01]  /*ae30*/  FMUL.FTZ R84, R39, R52 ;  /* 0x0000003427547220 */ /* 0x000fe20000410000 */
[----:B------:R-:W-:Y:S01]  /*ae40*/  HADD2.F32 R54, -RZ, R43.H1_H1 ;  /* 0x3000002bff367230 */ /* 0x000fe20000004100 */
[----:B------:R-:W-:Y:S01]  /*ae50*/  F2FP.SATFINITE.E4M3.F32.PACK_AB_MERGE_C R37, R37, R40, R49 ;  /* 0x000000282525723e */ /* 0x000fe20004807031 */
[----:B------:R-:W-:-:S03]  /*ae60*/  FMUL.FTZ R52, R55, R52 ;  /* 0x0000003437347220 */ /* 0x000fc60000410000 */
[----:B------:R-:W-:Y:S01]  /*ae70*/  FFMA.FTZ R43, R55, R54, -R84 ;  /* 0x00000036372b7223 */ /* 0x000fe20000010854 */
[----:B------:R-:W-:Y:S01]  /*ae80*/  F2FP.F16.E4M3.UNPACK_B R55, R162.H1 ;  /* 0x000000a2ff37723e */ /* 0x000fe200030006ff */
[----:B------:R-:W-:Y:S01]  /*ae90*/  FFMA.FTZ R39, R39, R54, R52 ;  /* 0x0000003627277223 */ /* 0x000fe20000010034 */
[----:B------:R-:W-:Y:S01]  /*aea0*/  F2FP.F16.E4M3.UNPACK_B R52, R36.H1 ;  /* 0x00000024ff34723e */ /* 0x000fe200030006ff */
[----:B------:R-:W-:Y:S01]  /*aeb0*/  HADD2.F32 R84, -RZ, R51.H0_H0 ;  /* 0x20000033ff547230 */ /* 0x000fe20000004100 */
[----:B------:R-:W-:Y:S01]  /*aec0*/  F2FP.SATFINITE.E4M3.F32.PACK_AB_MERGE_C R164, R43, R164, RZ ;  /* 0x000000a42ba4723e */ /* 0x000fe200048070ff */
[----:B------:R-:W-:Y:S01]  /*aed0*/  HADD2.F32 R86, -RZ, R55.H0_H0 ;  /* 0x20000037ff567230 */ /* 0x000fe20000004100 */
[-C--:B------:R-:W-:Y:S01]  /*aee0*/  F2FP.F16.E4M3.UNPACK_B R43, R160.reuse.H1 ;  /* 0x000000a0ff2b723e */ /* 0x080fe200030006ff */
[--C-:B------:R-:W-:Y:S01]  /*aef0*/  HADD2.F32 R54, -RZ, R52.reuse.H0_H0 ;  /* 0x20000034ff367230 */ /* 0x100fe20000004100 */
[----:B------:R-:W-:Y:S01]  /*af00*/  F2FP.F16.E4M3.UNPACK_B R160, R160 ;  /* 0x000000a0ffa0723e */ /* 0x000fe200020006ff */
[----:B------:R-:W-:Y:S01]  /*af10*/  HADD2.F32 R52, -RZ, R52.H1_H1 ;  /* 0x30000034ff347230 */ /* 0x000fe20000004100 */
[----:B------:R-:W-:Y:S01]  /*af20*/  F2FP.F16.E4M3.UNPACK_B R36, R36 ;  /* 0x00000024ff24723e */ /* 0x000fe200020006ff */
[--C-:B------:R-:W-:Y:S01]  /*af30*/  HADD2.F32 R167, -RZ, R43.reuse.H0_H0 ;  /* 0x2000002bffa77230 */ /* 0x100fe20000004100 */
[----:B------:R-:W-:Y:S01]  /*af40*/  F2FP.F16.E4M3.UNPACK_B R162, R162 ;  /* 0x000000a2ffa2723e */ /* 0x000fe200020006ff */
[----:B------:R-:W-:Y:S01]  /*af50*/  HADD2.F32 R43, -RZ, R43.H1_H1 ;  /* 0x3000002bff2b7230 */ /* 0x000fe20000004100 */
[----:B------:R-:W-:Y:S01]  /*af60*/  F2FP.SATFINITE.E4M3.F32.PACK_AB_MERGE_C R53, R53, R165, R164 ;  /* 0x000000a53535723e */ /* 0x000fe200048070a4 */
[----:B------:R-:W-:-:S02]  /*af70*/  HADD2.F32 R55, -RZ, R55.H1_H1 ;  /* 0x30000037ff377230 */ /* 0x000fc40000004100 */
[-C--:B------:R-:W-:Y:S01]  /*af80*/  FMUL.FTZ R166, R54, R167.reuse ;  /* 0x000000a736a67220 */ /* 0x080fe20000410000 */
[----:B------:R-:W-:-:S03]  /*af90*/  FMUL.FTZ R167, R84, R167 ;  /* 0x000000a754a77220 */ /* 0x000fc60000410000 */
[-C--:B------:R-:W-:Y:S01]  /*afa0*/  FFMA.FTZ R166, R84, R86.reuse, -R166 ;  /* 0x0000005654a67223 */ /* 0x080fe200000108a6 */
[----:B------:R-:W-:Y:S01]  /*afb0*/  FFMA.FTZ R167, R54, R86, R167 ;  /* 0x0000005636a77223 */ /* 0x000fe200000100a7 */
[----:B------:R-:W-:Y:S02]  /*afc0*/  HADD2.F32 R54, -RZ, R51.H1_H1 ;  /* 0x30000033ff367230 */ /* 0x000fe40000004100 */
[-C--:B------:R-:W-:Y:S01]  /*afd0*/  FMUL.FTZ R51, R52, R43.reuse ;  /* 0x0000002b34337220 */ /* 0x080fe20000410000 */
[--C-:B------:R-:W-:Y:S02]  /*afe0*/  HADD2.F32 R86, -RZ, R160.reuse.H0_H0 ;  /* 0x200000a0ff567230 */ /* 0x100fe40000004100 */
[----:B------:R-:W-:Y:S02]  /*aff0*/  HADD2.F32 R160, -RZ, R160.H1_H1 ;  /* 0x300000a0ffa07230 */ /* 0x000fe40000004100 */
[C---:B------:R-:W-:Y:S01]  /*b000*/  FMUL.FTZ R43, R54.reuse, R43 ;  /* 0x0000002b362b7220 */ /* 0x040fe20000410000 */
[----:B------:R-:W-:Y:S01]  /*b010*/  FFMA.FTZ R51, R54, R55, -R51 ;  /* 0x0000003736337223 */ /* 0x000fe20000010833 */
[----:B------:R-:W-:-:S02]  /*b020*/  HADD2.F32 R54, -RZ, R162.H0_H0 ;  /* 0x200000a2ff367230 */ /* 0x000fc40000004100 */
[----:B------:R-:W-:Y:S01]  /*b030*/  FFMA.FTZ R43, R52, R55, R43 ;  /* 0x00000037342b7223 */ /* 0x000fe2000001002b */
[----:B------:R-:W-:Y:S02]  /*b040*/  HADD2.F32 R52, -RZ, R36.H0_H0 ;  /* 0x20000024ff347230 */ /* 0x000fe40000004100 */
[----:B------:R-:W-:Y:S02]  /*b050*/  HADD2.F32 R55, -RZ, R12.H0_H0 ;  /* 0x2000000cff377230 */ /* 0x000fe40000004100 */
[----:B------:R-:W-:Y:S02]  /*b060*/  HADD2.F32 R162, -RZ, R162.H1_H1 ;  /* 0x300000a2ffa27230 */ /* 0x000fe40000004100 */
[-C--:B------:R-:W-:Y:S01]  /*b070*/  FMUL.FTZ R84, R52, R86.reuse ;  /* 0x0000005634547220 */ /* 0x080fe20000410000 */
[----:B------:R-:W-:Y:S01]  /*b080*/  F2FP.SATFINITE.E4M3.F32.PACK_AB_MERGE_C R43, R43, R167, RZ ;  /* 0x000000a72b2b723e */ /* 0x000fe200048070ff */
[C---:B------:R-:W-:Y:S02]  /*b090*/  FMUL.FTZ R86, R55.reuse, R86 ;  /* 0x0000005637567220 */ /* 0x040fe40000410000 */
[----:B------:R-:W-:Y:S01]  /*b0a0*/  FFMA.FTZ R84, R55, R54, -R84 ;  /* 0x0000003637547223 */ /* 0x000fe20000010854 */
[----:B------:R-:W-:-:S02]  /*b0b0*/  HADD2.F32 R55, -RZ, R36.H1_H1 ;  /* 0x30000024ff377230 */ /* 0x000fc40000004100 */
[----:B------:R-:W-:Y:S01]  /*b0c0*/  FFMA.FTZ R86, R52, R54, R86 ;  /* 0x0000003634567223 */ /* 0x000fe20000010056 */
[----:B------:R-:W-:Y:S01]  /*b0d0*/  IMAD.MOV.U32 R52, RZ, RZ, R14 ;  /* 0x000000ffff347224 */ /* 0x000fe200078e000e */
[-C--:B------:R-:W-:Y:S01]  /*b0e0*/  F2FP.F16.E4M3.UNPACK_B R54, R161.reuse.H1 ;  /* 0x000000a1ff36723e */ /* 0x080fe200030006ff */
[-C--:B------:R-:W-:Y:S01]  /*b0f0*/  FMUL.FTZ R12, R55, R160.reuse ;  /* 0x000000a0370c7220 */ /* 0x080fe20000410000 */
[C---:B------:R-:W-:Y:S01]  /*b100*/  FMUL.FTZ R160, R171.reuse, R160 ;  /* 0x000000a0aba07220 */ /* 0x040fe20000410000 */
[----:B------:R-:W-:Y:S02]  /*b110*/  F2FP.F16.E4M3.UNPACK_B R161, R161 ;  /* 0x000000a1ffa1723e */ /* 0x000fe400020006ff */
[--C-:B------:R-:W-:Y:S02]  /*b120*/  HADD2.F32 R177, -RZ, R54.reuse.H0_H0 ;  /* 0x20000036ffb17230 */ /* 0x100fe40000004100 */
[----:B------:R-:W-:Y:S01]  /*b130*/  FFMA.FTZ R171, R171, R162, -R12 ;  /* 0x000000a2abab7223 */ /* 0x000fe2000001080c */
[----:B------:R-:W-:Y:S01]  /*b140*/  F2FP.SATFINITE.E4M3.F32.PACK_AB_MERGE_C R12, R51, R166, RZ ;  /* 0x000000a6330c723e */ /* 0x000fe200048070ff */
[----:B------:R-:W-:Y:S01]  /*b150*/  FFMA.FTZ R51, R55, R162, R160 ;  /* 0x000000a237337223 */ /* 0x000fe200000100a0 */
[----:B------:R-:W-:Y:S01]  /*b160*/  F2FP.F16.E4M3.UNPACK_B R55, R38.H1 ;  /* 0x00000026ff37723e */ /* 0x000fe200030006ff */
[----:B------:R-:W-:Y:S01]  /*b170*/  HADD2.F32 R54, -RZ, R54.H1_H1 ;  /* 0x30000036ff367230 */ /* 0x000fe20000004100 */
[----:B------:R-:W-:-:S02]  /*b180*/  F2FP.SATFINITE.E4M3.F32.PACK_AB_MERGE_C R12, R171, R84, R12 ;  /* 0x00000054ab0c723e */ /* 0x000fc4000480700c */
[----:B------:R-:W-:Y:S01]  /*b190*/  F2FP.F16.E4M3.UNPACK_B R84, R52.H1 ;  /* 0x00000034ff54723e */ /* 0x000fe200030006ff */
[--C-:B------:R-:W-:Y:S01]  /*b1a0*/  HADD2.F32 R36, -RZ, R55.reuse.H0_H0 ;  /* 0x20000037ff247230 */ /* 0x100fe20000004100 */
[----:B------:R-:W-:Y:S01]  /*b1b0*/  F2FP.F16.E4M3.UNPACK_B R160, R163.H1 ;  /* 0x000000a3ffa0723e */ /* 0x000fe200030006ff */
[----:B------:R-:W-:Y:S01]  /*b1c0*/  HADD2.F32 R55, -RZ, R55.H1_H1 ;  /* 0x30000037ff377230 */ /* 0x000fe20000004100 */
[----:B------:R-:W-:Y:S01]  /*b1d0*/  F2FP.F16.E4M3.UNPACK_B R38, R38 ;  /* 0x00000026ff26723e */ /* 0x000fe200020006ff */
[----:B------:R-:W-:Y:S02]  /*b1e0*/  HADD2.F32 R14, -RZ, R84.H0_H0 ;  /* 0x20000054ff0e7230 */ /* 0x000fe40000004100 */
[----:B------:R-:W-:Y:S01]  /*b1f0*/  FMUL.FTZ R179, R36, R177 ;  /* 0x000000b124b37220 */ /* 0x000fe20000410000 */
[--C-:B------:R-:W-:Y:S01]  /*b200*/  HADD2.F32 R171, -RZ, R160.reuse.H0_H0 ;  /* 0x200000a0ffab7230 */ /* 0x100fe20000004100 */
[----:B------:R-:W-:Y:S01]  /*b210*/  F2FP.F16.E4M3.UNPACK_B R52, R52 ;  /* 0x00000034ff34723e */ /* 0x000fe200020006ff */
[----:B------:R-:W-:-:S02]  /*b220*/  HADD2.F32 R160, -RZ, R160.H1_H1 ;  /* 0x300000a0ffa07230 */ /* 0x000fc40000004100 */
[C---:B------:R-:W-:Y:S01]  /*b230*/  FMUL.FTZ R177, R14.reuse, R177 ;  /* 0x000000b10eb17220 */ /* 0x040fe20000410000 */
[----:B------:R-:W-:Y:S01]  /*b240*/  F2FP.F16.E4M3.UNPACK_B R163, R163 ;  /* 0x000000a3ffa3723e */ /* 0x000fe200020006ff */
[-C--:B------:R-:W-:Y:S01]  /*b250*/  FFMA.FTZ R14, R14, R171.reuse, -R179 ;  /* 0x000000ab0e0e7223 */ /* 0x080fe200000108b3 */
[----:B------:R-:W-:Y:S02]  /*b260*/  HADD2.F32 R179, -RZ, R161.H0_H0 ;  /* 0x200000a1ffb37230 */ /* 0x000fe40000004100 */
[----:B------:R-:W-:Y:S01]  /*b270*/  FFMA.FTZ R36, R36, R171, R177 ;  /* 0x000000ab24247223 */ /* 0x000fe200000100b1 */
[----:B------:R-:W-:Y:S02]  /*b280*/  HADD2.F32 R171, -RZ, R84.H1_H1 ;  /* 0x30000054ffab7230 */ /* 0x000fe40000004100 */
[----:B------:R-:W-:Y:S01]  /*b290*/  FMUL.FTZ R84, R55, R54 ;  /* 0x0000003637547220 */ /* 0x000fe20000410000 */
[----:B------:R-:W-:Y:S02]  /*b2a0*/  HADD2.F32 R177, -RZ, R163.H0_H0 ;  /* 0x200000a3ffb17230 */ /* 0x000fe40000004100 */
[----:B------:R-:W-:-:S02]  /*b2b0*/  HADD2.F32 R161, -RZ, R161.H1_H1 ;  /* 0x300000a1ffa17230 */ /* 0x000fc40000004100 */
[C---:B------:R-:W-:Y:S01]  /*b2c0*/  FMUL.FTZ R54, R171.reuse, R54 ;  /* 0x00000036ab367220 */ /* 0x040fe20000410000 */
[-C--:B------:R-:W-:Y:S01]  /*b2d0*/  FFMA.FTZ R171, R171, R160.reuse, -R84 ;  /* 0x000000a0abab7223 */ /* 0x080fe20000010854 */
[----:B------:R-:W-:Y:S02]  /*b2e0*/  HADD2.F32 R84, -RZ, R52.H0_H0 ;  /* 0x20000034ff547230 */ /* 0x000fe40000004100 */
[----:B------:R-:W-:Y:S01]  /*b2f0*/  FFMA.FTZ R55, R55, R160, R54 ;  /* 0x000000a037377223 */ /* 0x000fe20000010036 */
[--C-:B------:R-:W-:Y:S01]  /*b300*/  HADD2.F32 R54, -RZ, R38.reuse.H0_H0 ;  /* 0x20000026ff367230 */ /* 0x100fe20000004100 */
[----:B------:R-:W-:Y:S01]  /*b310*/  F2FP.SATFINITE.E4M3.F32.PACK_AB_MERGE_C R14, R171, R14, RZ ;  /* 0x0000000eab0e723e */ /* 0x000fe200048070ff */
[----:B------:R-:W-:Y:S02]  /*b320*/  HADD2.F32 R38, -RZ, R38.H1_H1 ;  /* 0x30000026ff267230 */ /* 0x000fe40000004100 */
[----:B------:R-:W-:Y:S02]  /*b330*/  HADD2.F32 R52, -RZ, R52.H1_H1 ;  /* 0x30000034ff347230 */ /* 0x000fe40000004100 */
[-C--:B------:R-:W-:Y:S01]  /*b340*/  FMUL.FTZ R181, R54, R179.reuse ;  /* 0x000000b336b57220 */ /* 0x080fe20000410000 */
[C---:B------:R-:W-:Y:S01]  /*b350*/  FMUL.FTZ R179, R84.reuse, R179 ;  /* 0x000000b354b37220 */ /* 0x040fe20000410000 */
[----:B------:R-:W-:Y:S01]  /*b360*/  HADD2.F32 R163, -RZ, R163.H1_H1 ;  /* 0x300000a3ffa37230 */ /* 0x000fe20000004100 */
[----:B------:R-:W-:Y:S01]  /*b370*/  F2FP.SATFINITE.E4M3.F32.PACK_AB_MERGE_C R55, R55, R36, RZ ;  /* 0x000000243737723e */ /* 0x000fe200048070ff */
[-C--:B------:R-:W-:Y:S01]  /*b380*/  FFMA.FTZ R84, R84, R177.reuse, -R181 ;  /* 0x000000b154547223 */ /* 0x080fe200000108b5 */
[----:B------:R-:W-:Y:S01]  /*b390*/  FFMA.FTZ R179, R54, R177, R179 ;  /* 0x000000b136b37223 */ /* 0x000fe200000100b3 */
[-C--:B------:R-:W-:Y:S01]  /*b3a0*/  FMUL.FTZ R177, R38, R161.reuse ;  /* 0x000000a126b17220 */ /* 0x080fe20000410000 */
[----:B------:R-:W-:Y:S01]  /*b3b0*/  FMUL.FTZ R181, R52, R161 ;  /* 0x000000a134b57220 */ /* 0x000fe20000410000 */
[----:B------:R-:W-:-:S02]  /*b3c0*/  F2FP.SATFINITE.E4M3.F32.PACK_AB_MERGE_C R36, R51, R86, R43 ;  /* 0x000000563324723e */ /* 0x000fc4000480702b */
[-C--:B------:R-:W-:Y:S01]  /*b3d0*/  FFMA.FTZ R161, R52, R163.reuse, -R177 ;  /* 0x000000a334a17223 */ /* 0x080fe200000108b1 */
[----:B------:R-:W-:Y:S01]  /*b3e0*/  FFMA.FTZ R38, R38, R163, R181 ;  /* 0x000000a326267223 */ /* 0x000fe200000100b5 */
[----:B------:R-:W-:-:S03]  /*b3f0*/  F2FP.SATFINITE.E4M3.F32.PACK_AB_MERGE_C R52, R39, R85, RZ ;  /* 0x000000552734723e */ /* 0x000fc600048070ff */
[----:B------:R-:W-:Y:S02]  /*b400*/  F2FP.SATFINITE.E4M3.F32.PACK_AB_MERGE_C R14, R161, R84, R14 ;  /* 0x00000054a10e723e */ /* 0x000fe4000480700e */
[----:B------:R-:W-:Y:S01]  /*b410*/  F2FP.SATFINITE.E4M3.F32.PACK_AB_MERGE_C R39, R15, R87, R52 ;  /* 0x000000570f27723e */ /* 0x000fe20004807034 */
[----:B------:R-:W-:Y:S01]  /*b420*/  IMAD.MOV.U32 R15, RZ, RZ, R53 ;  /* 0x000000ffff0f7224 */ /* 0x000fe200078e0035 */
[----:B------:R-:W-:-:S07]  /*b430*/  F2FP.SATFINITE.E4M3.F32.PACK_AB_MERGE_C R38, R38, R179, R55 ;  /* 0x000000b32626723e */ /* 0x000fce0004807037 */
.L_x_516:
[----:B------:R-:W-:Y:S05]  /*b440*/  BSYNC B3 ;  /* 0x0000000000037941 */ /* 0x000fea0003800000 */
.L_x_515:
[----:B----4-:R-:W-:-:S05]  /*b450*/  IADD3 R40, P2, R26, R11, RZ ;  /* 0x0000000b1a287210 */ /* 0x010fca0007f5e0ff */
[----:B---3--:R-:W-:Y:S01]  /*b460*/  IMAD.X R41, R155, 0x1, R112, P2 ;  /* 0x000000019b297824 */ /* 0x008fe200010e0670 */
[----:B------:R-:W-:-:S04]  /*b470*/  ISETP.GE.AND P2, PT, R48, R137, PT ;  /* 0x000000893000720c */ /* 0x000fc80003f46270 */
[----:B0-----:R0:W-:Y:S09]  /*b480*/  ST.E.128 desc[UR50][R40.64], R12 ;  /* 0x0000000c28007985 */ /* 0x0011f2000c101d32 */
[----:B------:R-:W-:-:S04]  /*b490*/  @!P2 IADD3 R42, P5, R11, R48, RZ ;  /* 0x000000300b2aa210 */ /* 0x000fc80007fbe0ff */
[----:B------:R-:W-:-:S05]  /*b4a0*/  @!P2 LEA.HI.X.SX32 R43, R48, R155, 0x1, P5 ;  /* 0x0000009b302ba211 */ /* 0x000fca00028f0eff */
[----:B------:R0:W-:Y:S04]  /*b4b0*/  @!P2 ST.E.128 desc[UR50][R42.64], R36 ;  /* 0x000000242a00a985 */ /* 0x0001e8000c101d32 */
.L_x_514:
[----:B------:R-:W-:Y:S05]  /*b4c0*/  BSYNC B2 ;  /* 0x0000000000027941 */ /* 0x000fea0003800000 */
.L_x_513:
[----:B------:R-:W-:-:S13]  /*b4d0*/  ISETP.NE.AND P2, PT, R30, RZ, PT ;  /* 0x000000ff1e00720c */ /* 0x000fda0003f45270 */
[----:B------:R-:W-:Y:S05]  /*b4e0*/  @!P2 BRA `(.L_x_508) ;  /* 0x0000000c00bca947 */ /* 0x000fea0003800000 */
[----:B0-----:R-:W5:Y:S01]  /*b4f0*/  LDL R12, [R1] ;  /* 0x00000000010c7983 */ /* 0x001f620000100800 */
[----:B----4-:R-:W-:Y:S01]  /*b500*/  IADD3 R40, P2, R27, R11, RZ ;  /* 0x0000000b1b287210 */ /* 0x010fe20007f5e0ff */
[----:B------:R-:W-:Y:S03]  /*b510*/  BSSY B2, `(.L_x_517) ;  /* 0x00000e7000027945 */ /* 0x000fe60003800000 */
[----:B---3--:R-:W-:Y:S02]  /*b520*/  IADD3.X R41, R155, R111, RZ, P2, !PT ;  /* 0x0000006f9b297210 */ /* 0x008fe400017fe4ff */
[----:B------:R-:W-:Y:S02]  /*b530*/  ISETP.GE.AND P2, PT, R3, R118, PT ;  /* 0x000000760300720c */ /* 0x000fe40003f46270 */
[----:B-----5:R-:W-:-:S04]  /*b540*/  LOP3.LUT P5, RZ, R12, 0x1, RZ, 0xc0, !PT ;  /* 0x000000010cff7812 */ /* 0x020fc800078ac0ff */
[----:B------:R-:W-:-:S04]  /*b550*/  SEL R12, R121, R146, !P5 ;  /* 0x00000092790c7207 */ /* 0x000fc80006800000 */
        /* <DEDUP_REMOVED lines=16> */
[----:B------:R-:W3:Y:S01]  /*b660*/  LDS.128 R36, [R36+0x1a400] ;  /* 0x01a4000024247984 */ /* 0x000ee20000000c00 */
[----:B------:R-:W-:Y:S05]  /*b670*/  @P2 BRA `(.L_x_518) ;  /* 0x0000000c00402947 */ /* 0x000fea0003800000 */
[----:B---3--:R-:W-:Y:S01]  /*b680*/  IMAD.MOV.U32 R44, RZ, RZ, R36 ;  /* 0x000000ffff2c7224 */ /* 0x008fe200078e0024 */
[----:B------:R-:W-:Y:S01]  /*b690*/  F2FP.F16.E4M3.UNPACK_B R50, R156.H1 ;  /* 0x0000009cff32723e */ /* 0x000fe200030006ff */
[----:B0-----:R-:W-:Y:S01]  /*b6a0*/  IMAD.MOV.U32 R42, RZ, RZ, R12 ;  /* 0x000000ffff2a7224 */ /* 0x001fe200078e000c */
[----:B------:R-:W-:Y:S02]  /*b6b0*/  F2FP.F16.E4M3.UNPACK_B R49, R158.H1 ;  /* 0x0000009eff31723e */ /* 0x000fe400030006ff */
[----:B------:R-:W-:Y:S01]  /*b6c0*/  F2FP.F16.E4M3.UNPACK_B R46, R44.H1 ;  /* 0x0000002cff2e723e */ /* 0x000fe200030006ff */
[----:B------:R-:W-:Y:S01]  /*b6d0*/  HADD2.F32 R53, -RZ, R50.H0_H0 ;  /* 0x20000032ff357230 */ /* 0x000fe20000004100 */
[----:B------:R-:W-:Y:S01]  /*b6e0*/  F2FP.F16.E4M3.UNPACK_B R43, R42.H1 ;  /* 0x0000002aff2b723e */ /* 0x000fe200030006ff */
[----:B------:R-:W-:Y:S01]  /*b6f0*/  HADD2.F32 R51, -RZ, R49.H0_H0 ;  /* 0x20000031ff337230 */ /* 0x000fe20000004100 */
[----:B------:R-:W-:Y:S01]  /*b700*/  F2FP.F16.E4M3.UNPACK_B R56, R157.H1 ;  /* 0x0000009dff38723e */ /* 0x000fe200030006ff */
[--C-:B------:R-:W-:Y:S01]  /*b710*/  HADD2.F32 R12, -RZ, R46.reuse.H0_H0 ;  /* 0x2000002eff0c7230 */ /* 0x100fe20000004100 */
[----:B------:R-:W-:Y:S01]  /*b720*/  F2FP.F16.E4M3.UNPACK_B R58, R159 ;  /* 0x0000009fff3a723e */ /* 0x000fe200020006ff */
[----:B------:R-:W-:Y:S01]  /*b730*/  HADD2.F32 R36, -RZ, R43.H0_H0 ;  /* 0x2000002bff247230 */ /* 0x000fe20000004100 */
[----:B------:R-:W-:Y:S01]  /*b740*/  SHF.R.U32.HI R86, RZ, 0x10, R57 ;  /* 0x00000010ff567819 */ /* 0x000fe20000011639 */
[----:B------:R-:W-:-:S02]  /*b750*/  HADD2.F32 R46, -RZ, R46.H1_H1 ;  /* 0x3000002eff2e7230 */ /* 0x000fc40000004100 */
[-C--:B------:R-:W-:Y:S01]  /*b760*/  FMUL.FTZ R55, R12, R53.reuse ;  /* 0x000000350c377220 */ /* 0x080fe20000410000 */
[----:B------:R-:W-:Y:S02]  /*b770*/  HADD2.F32 R43, -RZ, R43.H1_H1 ;  /* 0x3000002bff2b7230 */ /* 0x000fe40000004100 */
[C---:B------:R-:W-:Y:S01]  /*b780*/  FMUL.FTZ R53, R36.reuse, R53 ;  /* 0x0000003524357220 */ /* 0x040fe20000410000 */
[--C-:B------:R-:W-:Y:S02]  /*b790*/  HADD2.F32 R87, -RZ, R56.reuse.H0_H0 ;  /* 0x20000038ff577230 */ /* 0x100fe40000004100 */
[-C--:B------:R-:W-:Y:S01]  /*b7a0*/  FFMA.FTZ R36, R36, R51.reuse, -R55 ;  /* 0x0000003324247223 */ /* 0x080fe20000010837 */
[----:B------:R-:W-:Y:S02]  /*b7b0*/  HADD2.F32 R56, -RZ, R56.H1_H1 ;  /* 0x30000038ff387230 */ /* 0x000fe40000004100 */
[----:B------:R-:W-:Y:S01]  /*b7c0*/  FFMA.FTZ R12, R12, R51, R53 ;  /* 0x000000330c0c7223 */ /* 0x000fe20000010035 */
[----:B------:R-:W-:Y:S01]  /*b7d0*/  HADD2.F32 R51, -RZ, R50.H1_H1 ;  /* 0x30000032ff337230 */ /* 0x000fe20000004100 */
[----:B------:R-:W-:Y:S01]  /*b7e0*/  SHF.R.U32.HI R84, RZ, 0x8, R57 ;  /* 0x00000008ff547819 */ /* 0x000fe20000011639 */
[----:B------:R-:W-:Y:S01]  /*b7f0*/  HADD2.F32 R50, -RZ, R49.H1_H1 ;  /* 0x30000031ff327230 */ /* 0x000fe20000004100 */
[----:B------:R-:W-:-:S02]  /*b800*/  LOP3.LUT R160, R45, 0xff0000ff, RZ, 0xc0, !PT ;  /* 0xff0000ff2da07812 */ /* 0x000fc400078ec0ff */
[-C--:B------:R-:W-:Y:S01]  /*b810*/  FMUL.FTZ R52, R46, R51.reuse ;  /* 0x000000332e347220 */ /* 0x080fe20000410000 */
[C---:B------:R-:W-:Y:S01]  /*b820*/  FMUL.FTZ R51, R43.reuse, R51 ;  /* 0x000000332b337220 */ /* 0x040fe20000410000 */
[----:B------:R-:W-:Y:S02]  /*b830*/  IMAD.SHL.U32 R84, R84, 0x100, RZ ;  /* 0x0000010054547824 */ /* 0x000fe400078e00ff */
[-C--:B------:R-:W-:Y:S01]  /*b840*/  FFMA.FTZ R49, R43, R50.reuse, -R52 ;  /* 0x000000322b317223 */ /* 0x080fe20000010834 */
[----:B------:R-:W-:Y:S01]  /*b850*/  FFMA.FTZ R43, R46, R50, R51 ;  /* 0x000000322e2b7223 */ /* 0x000fe20000010033 */
[----:B------:R-:W-:Y:S02]  /*b860*/  F2FP.F16.E4M3.UNPACK_B R52, R156 ;  /* 0x0000009cff34723e */ /* 0x000fe400020006ff */
[----:B------:R-:W-:Y:S02]  /*b870*/  F2FP.F16.E4M3.UNPACK_B R50, R44 ;  /* 0x0000002cff32723e */ /* 0x000fe400020006ff */
[----:B------:R-:W-:Y:S01]  /*b880*/  F2FP.F16.E4M3.UNPACK_B R46, R42 ;  /* 0x0000002aff2e723e */ /* 0x000fe200020006ff */
[----:B------:R-:W-:Y:S01]  /*b890*/  HADD2.F32 R55, -RZ, R52.H0_H0 ;  /* 0x20000034ff377230 */ /* 0x000fe20000004100 */
[----:B------:R-:W-:Y:S01]  /*b8a0*/  F2FP.F16.E4M3.UNPACK_B R51, R158 ;  /* 0x0000009eff33723e */ /* 0x000fe200020006ff */
[----:B------:R-:W-:Y:S01]  /*b8b0*/  HADD2.F32 R42, -RZ, R50.H0_H0 ;  /* 0x20000032ff2a7230 */ /* 0x000fe20000004100 */
[----:B------:R-:W-:Y:S01]  /*b8c0*/  SHF.R.U32.HI R156, RZ, 0x8, R59 ;  /* 0x00000008ff9c7819 */ /* 0x000fe2000001163b */
[----:B------:R-:W-:Y:S01]  /*b8d0*/  HADD2.F32 R44, -RZ, R46.H0_H0 ;  /* 0x2000002eff2c7230 */ /* 0x000fe20000004100 */
[----:B------:R-:W-:Y:S01]  /*b8e0*/  LOP3.LUT R158, R59, 0xff0000ff, RZ, 0xc0, !PT ;  /* 0xff0000ff3b9e7812 */ /* 0x000fe200078ec0ff */
[----:B------:R-:W-:-:S02]  /*b8f0*/  HADD2.F32 R53, -RZ, R51.H0_H0 ;  /* 0x20000033ff357230 */ /* 0x000fc40000004100 */
[-C--:B------:R-:W-:Y:S01]  /*b900*/  FMUL.FTZ R85, R42, R55.reuse ;  /* 0x000000372a557220 */ /* 0x080fe20000410000 */
[----:B------:R-:W-:Y:S02]  /*b910*/  HADD2.F32 R50, -RZ, R50.H1_H1 ;  /* 0x30000032ff327230 */ /* 0x000fe40000004100 */
[C---:B------:R-:W-:Y:S01]  /*b920*/  FMUL.FTZ R55, R44.reuse, R55 ;  /* 0x000000372c377220 */ /* 0x040fe20000410000 */
[----:B------:R-:W-:Y:S02]  /*b930*/  HADD2.F32 R46, -RZ, R46.H1_H1 ;  /* 0x3000002eff2e7230 */ /* 0x000fe40000004100 */
[-C--:B------:R-:W-:Y:S01]  /*b940*/  FFMA.FTZ R44, R44, R53.reuse, -R85 ;  /* 0x000000352c2c7223 */ /* 0x080fe20000010855 */
[----:B------:R-:W-:Y:S02]  /*b950*/  HADD2.F32 R51, -RZ, R51.H1_H1 ;  /* 0x30000033ff337230 */ /* 0x000fe40000004100 */
[----:B------:R-:W-:Y:S01]  /*b960*/  FFMA.FTZ R42, R42, R53, R55 ;  /* 0x000000352a2a7223 */ /* 0x000fe20000010037 */
[----:B------:R-:W-:Y:S01]  /*b970*/  HADD2.F32 R53, -RZ, R52.H1_H1 ;  /* 0x30000034ff357230 */ /* 0x000fe20000004100 */
[----:B------:R-:W-:Y:S01]  /*b980*/  F2FP.SATFINITE.E4M3.F32.PACK_AB_MERGE_C R36, R49, R36, RZ ;  /* 0x000000243124723e */ /* 0x000fe200048070ff */
[----:B------:R-:W-:Y:S01]  /*b990*/  IMAD.MOV.U32 R52, RZ, RZ, R38 ;  /* 0x000000ffff347224 */ /* 0x000fe200078e0026 */
[----:B------:R-:W-:-:S02]  /*b9a0*/  F2FP.SATFINITE.E4M3.F32.PACK_AB_MERGE_C R43, R43, R12, RZ ;  /* 0x0000000c2b2b723e */ /* 0x000fc400048070ff */
[-C--:B------:R-:W-:Y:S01]  /*b9b0*/  FMUL.FTZ R55, R50, R53.reuse ;  /* 0x0000003532377220 */ /* 0x080fe20000410000 */
[----:B------:R-:W-:-:S03]  /*b9c0*/  FMUL.FTZ R85, R46, R53 ;  /* 0x000000352e557220 */ /* 0x000fc60000410000 */
[-C--:B------:R-:W-:Y:S01]  /*b9d0*/  FFMA.FTZ R53, R46, R51.reuse, -R55 ;  /* 0x000000332e357223 */ /* 0x080fe20000010837 */
[----:B------:R-:W-:Y:S01]  /*b9e0*/  FFMA.FTZ R51, R50, R51, R85 ;  /* 0x0000003332337223 */ /* 0x000fe20000010055 */
[----:B------:R-:W-:Y:S02]  /*b9f0*/  MOV R50, R14 ;  /* 0x0000000e00327202 */ /* 0x000fe40000000f00 */
[----:B------:R-:W-:Y:S02]  /*ba00*/  F2FP.F16.E4M3.UNPACK_B R55, R52.H1 ;  /* 0x00000034ff37723e */ /* 0x000fe400030006ff */
[----:B------:R-:W-:Y:S02]  /*ba10*/  F2FP.F16.E4M3.UNPACK_B R54, R50.H1 ;  /* 0x00000032ff36723e */ /* 0x000fe400030006ff */
[----:B------:R-:W-:Y:S01]  /*ba20*/  F2FP.F16.E4M3.UNPACK_B R46, R159.H1 ;  /* 0x0000009fff2e723e */ /* 0x000fe200030006ff */
[----:B------:R-:W-:Y:S01]  /*ba30*/  HADD2.F32 R38, -RZ, R55.H0_H0 ;  /* 0x20000037ff267230 */ /* 0x000fe20000004100 */
[----:B------:R-:W-:Y:S01]  /*ba40*/  F2FP.F16.E4M3.UNPACK_B R52, R52 ;  /* 0x00000034ff34723e */ /* 0x000fe200020006ff */
[----:B------:R-:W-:Y:S01]  /*ba50*/  HADD2.F32 R14, -RZ, R54.H0_H0 ;  /* 0x20000036ff0e7230 */ /* 0x000fe20000004100 */
[----:B------:R-:W-:Y:S01]  /*ba60*/  F2FP.F16.E4M3.UNPACK_B R50, R50 ;  /* 0x00000032ff32723e */ /* 0x000fe200020006ff */
        /* <DEDUP_REMOVED lines=8> */
[-C--:B------:R-:W-:Y:S01]  /*baf0*/  FMUL.FTZ R85, R55, R56.reuse ;  /* 0x0000003837557220 */ /* 0x080fe20000410000 */
[C---:B------:R-:W-:Y:S01]  /*bb00*/  FMUL.FTZ R56, R54.reuse, R56 ;  /* 0x0000003836387220 */ /* 0x040fe20000410000 */
[----:B------:R-:W-:Y:S01]  /*bb10*/  HADD2.F32 R87, -RZ, R58.H0_H0 ;  /* 0x2000003aff577230 */ /* 0x000fe20000004100 */
[----:B------:R-:W-:Y:S01]  /*bb20*/  F2FP.SATFINITE.E4M3.F32.PACK_AB_MERGE_C R12, R53, R44, R36 ;  /* 0x0000002c350c723e */ /* 0x000fe20004807024 */
[-C--:B------:R-:W-:Y:S01]  /*bb30*/  FFMA.FTZ R85, R54, R46.reuse, -R85 ;  /* 0x0000002e36557223 */ /* 0x080fe20000010855 */
[----:B------:R-:W-:Y:S01]  /*bb40*/  FFMA.FTZ R55, R55, R46, R56 ;  /* 0x0000002e37377223 */ /* 0x000fe20000010038 */
[----:B------:R-:W-:Y:S01]  /*bb50*/  F2FP.F16.E4M3.UNPACK_B R46, R157 ;  /* 0x0000009dff2e723e */ /* 0x000fe200020006ff */
[----:B------:R-:W-:Y:S01]  /*bb60*/  HADD2.F32 R56, -RZ, R52.H0_H0 ;  /* 0x20000034ff387230 */ /* 0x000fe20000004100 */
[----:B------:R-:W-:Y:S01]  /*bb70*/  F2FP.SATFINITE.E4M3.F32.PACK_AB_MERGE_C R36, R51, R42, R43 ;  /* 0x0000002a3324723e */ /* 0x000fe2000480702b */
[----:B------:R-:W-:Y:S01]  /*bb80*/  HADD2.F32 R54, -RZ, R50.H0_H0 ;  /* 0x20000032ff367230 */ /* 0x000fe20000004100 */
[----:B------:R-:W-:Y:S01]  /*bb90*/  F2FP.F16.E4M3.UNPACK_B R43, R13 ;  /* 0x0000000dff2b723e */ /* 0x000fe200020006ff */
[----:B------:R-:W-:Y:S01]  /*bba0*/  HADD2.F32 R157, -RZ, R46.H0_H0 ;  /* 0x2000002eff9d7230 */ /* 0x000fe20000004100 */
[----:B------:R-:W-:Y:S01]  /*bbb0*/  F2FP.SATFINITE.E4M3.F32.PACK_AB_MERGE_C R38, R55, R38, RZ ;  /* 0x000000263726723e */ /* 0x000fe200048070ff */
[----:B------:R-:W-:Y:S01]  /*bbc0*/  IMAD.SHL.U32 R161, R156, 0x100, RZ ;  /* 0x000001009ca17824 */ /* 0x000fe200078e00ff */
[----:B------:R-:W-:Y:S01]  /*bbd0*/  F2FP.SATFINITE.E4M3.F32.PACK_AB_MERGE_C R14, R85, R14, RZ ;  /* 0x0000000e550e723e */ /* 0x000fe200048070ff */
[----:B------:R-:W-:-:S02]  /*bbe0*/  HADD2.F32 R52, -RZ, R52.H1_H1 ;  /* 0x30000034ff347230 */ /* 0x000fc40000004100 */
[-C--:B------:R-:W-:Y:S01]  /*bbf0*/  FMUL.FTZ R159, R56, R157.reuse ;  /* 0x0000009d389f7220 */ /* 0x080fe20000410000 */
[----:B------:R-:W-:Y:S01]  /*bc00*/  FMUL.FTZ R157, R54, R157 ;  /* 0x0000009d369d7220 */ /* 0x000fe20000410000 */
[----:B------:R-:W-:Y:S01]  /*bc10*/  HADD2.F32 R50, -RZ, R50.H1_H1 ;  /* 0x30000032ff327230 */ /* 0x000fe20000004100 */
[----:B------:R-:W-:Y:S01]  /*bc20*/  LOP3.LUT R158, R158, 0xff00, R161, 0xf8, !PT ;  /* 0x0000ff009e9e7812 */ /* 0x000fe200078ef8a1 */
[-C--:B------:R-:W-:Y:S01]  /*bc30*/  FFMA.FTZ R54, R54, R87.reuse, -R159 ;  /* 0x0000005736367223 */ /* 0x080fe2000001089f */
[----:B------:R-:W-:Y:S01]  /*bc40*/  FFMA.FTZ R56, R56, R87, R157 ;  /* 0x0000005738387223 */ /* 0x000fe2000001009d */
[----:B------:R-:W-:Y:S01]  /*bc50*/  LOP3.LUT R87, R57, 0xff0000ff, RZ, 0xc0, !PT ;  /* 0xff0000ff39577812 */ /* 0x000fe200078ec0ff */
[----:B------:R-:W-:Y:S01]  /*bc60*/  HADD2.F32 R42, -RZ, R43.H0_H0 ;  /* 0x2000002bff2a7230 */ /* 0x000fe20000004100 */
[----:B------:R-:W-:Y:S02]  /*bc70*/  SHF.R.U32.HI R159, RZ, 0x8, R47 ;  /* 0x00000008ff9f7819 */ /* 0x000fe4000001162f */
[----:B------:R-:W-:-:S02]  /*bc80*/  SHF.R.U32.HI R57, RZ, 0x10, R59 ;  /* 0x00000010ff397819 */ /* 0x000fc4000001163b */
[--C-:B------:R-:W-:Y:S02]  /*bc90*/  SHF.R.U32.HI R157, RZ, 0x8, R45.reuse ;  /* 0x00000008ff9d7819 */ /* 0x100fe4000001162d */
[----:B------:R-:W-:Y:S02]  /*bca0*/  SHF.R.U32.HI R59, RZ, 0x10, R45 ;  /* 0x00000010ff3b7819 */ /* 0x000fe4000001162d */
[----:B------:R-:W-:Y:S01]  /*bcb0*/  SHF.R.U32.HI R45, RZ, 0x10, R47 ;  /* 0x00000010ff2d7819 */ /* 0x000fe2000001162f */
[----:B------:R-:W-:Y:S01]  /*bcc0*/  IMAD.SHL.U32 R157, R157, 0x100, RZ ;  /* 0x000001009d9d7824 */ /* 0x000fe200078e00ff */
[----:B------:R-:W-:Y:S02]  /*bcd0*/  LOP3.LUT R47, R47, 0xff0000ff, RZ, 0xc0, !PT ;  /* 0xff0000ff2f2f7812 */ /* 0x000fe400078ec0ff */
[----:B------:R-:W-:Y:S02]  /*bce0*/  SHF.L.U32 R156, R159, 0x8, RZ ;  /* 0x000000089f9c7819 */ /* 0x000fe400000006ff */
[----:B------:R-:W-:Y:S01]  /*bcf0*/  LOP3.LUT R87, R87, 0xff00, R84, 0xf8, !PT ;  /* 0x0000ff0057577812 */ /* 0x000fe200078ef854 */
[----:B------:R-:W-:Y:S01]  /*bd00*/  IMAD.U32 R84, R86, 0x10000, RZ ;  /* 0x0001000056547824 */ /* 0x000fe200078e00ff */
[----:B------:R-:W-:Y:S01]  /*bd10*/  LOP3.LUT R156, R47, 0xff00, R156, 0xf8, !PT ;  /* 0x0000ff002f9c7812 */ /* 0x000fe200078ef89c */
[----:B------:R-:W-:Y:S01]  /*bd20*/  IMAD.U32 R47, R57, 0x10000, RZ ;  /* 0x00010000392f7824 */ /* 0x000fe200078e00ff */
[----:B------:R-:W-:Y:S01]  /*bd30*/  LOP3.LUT R160, R160, 0xff00, R157, 0xf8, !PT ;  /* 0x0000ff00a0a07812 */ /* 0x000fe200078ef89d */
[----:B------:R-:W-:Y:S01]  /*bd40*/  IMAD.U32 R57, R59, 0x10000, RZ ;  /* 0x000100003b397824 */ /* 0x000fe200078e00ff */
[----:B------:R-:W-:Y:S01]  /*bd50*/  LOP3.LUT R84, R87, 0xff0000, R84, 0xf8, !PT ;  /* 0x00ff000057547812 */ /* 0x000fe200078ef854 */
[----:B------:R-:W-:Y:S01]  /*bd60*/  HADD2.F32 R87, -RZ, R46.H1_H1 ;  /* 0x3000002eff577230 */ /* 0x000fe20000004100 */
[----:B------:R-:W-:Y:S01]  /*bd70*/  F2FP.F16.E4M3.UNPACK_B R46, R37 ;  /* 0x00000025ff2e723e */ /* 0x000fe200020006ff */
[----:B------:R-:W-:Y:S01]  /*bd80*/  HADD2.F32 R59, -RZ, R58.H1_H1 ;  /* 0x3000003aff3b7230 */ /* 0x000fe20000004100 */
[----:B------:R-:W-:-:S02]  /*bd90*/  LOP3.LUT R57, R160, 0xff0000, R57, 0xf8, !PT ;  /* 0x00ff0000a0397812 */ /* 0x000fc400078ef839 */
[-C--:B------:R-:W-:Y:S01]  /*bda0*/  FMUL.FTZ R157, R52, R87.reuse ;  /* 0x00000057349d7220 */ /* 0x080fe20000410000 */
[C---:B------:R-:W-:Y:S01]  /*bdb0*/  FMUL.FTZ R87, R50.reuse, R87 ;  /* 0x0000005732577220 */ /* 0x040fe20000410000 */
[----:B------:R-:W-:Y:S01]  /*bdc0*/  F2FP.F16.E4M3.UNPACK_B R44, R57 ;  /* 0x00000039ff2c723e */ /* 0x000fe200020006ff */
[----:B------:R-:W-:Y:S01]  /*bdd0*/  HADD2.F32 R49, -RZ, R46.H0_H0 ;  /* 0x2000002eff317230 */ /* 0x000fe20000004100 */
[-C--:B------:R-:W-:Y:S01]  /*bde0*/  F2FP.F16.E4M3.UNPACK_B R51, R84.reuse ;  /* 0x00000054ff33723e */ /* 0x080fe200020006ff */
[-C--:B------:R-:W-:Y:S01]  /*bdf0*/  FFMA.FTZ R157, R50, R59.reuse, -R157 ;  /* 0x0000003b329d7223 */ /* 0x080fe2000001089d */
[----:B------:R-:W-:Y:S01]  /*be00*/  FFMA.FTZ R87, R52, R59, R87 ;  /* 0x0000003b34577223 */ /* 0x000fe20000010057 */
[----:B------:R-:W-:Y:S01]  /*be10*/  HADD2.F32 R53, -RZ, R44.H0_H0 ;  /* 0x2000002cff357230 */ /* 0x000fe20000004100 */
[----:B------:R-:W-:Y:S01]  /*be20*/  F2FP.F16.E4M3.UNPACK_B R57, R57.H1 ;  /* 0x00000039ff39723e */ /* 0x000fe200030006ff */
[----:B------:R-:W-:Y:S01]  /*be30*/  HADD2.F32 R50, -RZ, R46.H1_H1 ;  /* 0x3000002eff327230 */ /* 0x000fe20000004100 */
[----:B------:R-:W-:Y:S01]  /*be40*/  F2FP.F16.E4M3.UNPACK_B R84, R84.H1 ;  /* 0x00000054ff54723e */ /* 0x000fe200030006ff */
[----:B------:R-:W-:-:S02]  /*be50*/  HADD2.F32 R52, -RZ, R51.H0_H0 ;  /* 0x20000033ff347230 */ /* 0x000fc40000004100 */
[-C--:B------:R-:W-:Y:S01]  /*be60*/  FMUL.FTZ R55, R49, R53.reuse ;  /* 0x0000003531377220 */ /* 0x080fe20000410000 */
[C---:B------:R-:W-:Y:S01]  /*be70*/  FMUL.FTZ R46, R42.reuse, R53 ;  /* 0x000000352a2e7220 */ /* 0x040fe20000410000 */
[----:B------:R-:W-:Y:S01]  /*be80*/  HADD2.F32 R53, -RZ, R44.H1_H1 ;  /* 0x3000002cff357230 */ /* 0x000fe20000004100 */
[----:B------:R-:W-:Y:S01]  /*be90*/  F2FP.SATFINITE.E4M3.F32.PACK_AB_MERGE_C R14, R157, R54, R14 ;  /* 0x000000369d0e723e */ /* 0x000fe2000480700e */
[----:B------:R-:W-:Y:S02]  /*bea0*/  HADD2.F32 R44, -RZ, R43.H1_H1 ;  /* 0x3000002bff2c7230 */ /* 0x000fe40000004100 */
[-C--:B------:R-:W-:Y:S01]  /*beb0*/  FFMA.FTZ R42, R42, R52.reuse, -R55 ;  /* 0x000000342a2a7223 */ /* 0x080fe20000010837 */
[----:B------:R-:W-:Y:S02]  /*bec0*/  HADD2.F32 R51, -RZ, R51.H1_H1 ;  /* 0x30000033ff337230 */ /* 0x000fe40000004100 */
[----:B------:R-:W-:Y:S01]  /*bed0*/  FFMA.FTZ R43, R49, R52, R46 ;  /* 0x00000034312b7223 */ /* 0x000fe2000001002e */
[-C--:B------:R-:W-:Y:S01]  /*bee0*/  FMUL.FTZ R55, R50, R53.reuse ;  /* 0x0000003532377220 */ /* 0x080fe20000410000 */
[C---:B------:R-:W-:Y:S01]  /*bef0*/  FMUL.FTZ R53, R44.reuse, R53 ;  /* 0x000000352c357220 */ /* 0x040fe20000410000 */
[----:B------:R-:W-:Y:S01]  /*bf00*/  F2FP.F16.E4M3.UNPACK_B R49, R37.H1 ;  /* 0x00000025ff31723e */ /* 0x000fe200030006ff */
[----:B------:R-:W-:Y:S01]  /*bf10*/  HADD2.F32 R52, -RZ, R57.H0_H0 ;  /* 0x20000039ff347230 */ /* 0x000fe20000004100 */
[----:B------:R-:W-:Y:S01]  /*bf20*/  F2FP.F16.E4M3.UNPACK_B R46, R13.H1 ;  /* 0x0000000dff2e723e */ /* 0x000fe200030006ff */
[-C--:B------:R-:W-:Y:S01]  /*bf30*/  FFMA.FTZ R13, R44, R51.reuse, -R55 ;  /* 0x000000332c0d7223 */ /* 0x080fe20000010837 */
[----:B------:R-:W-:Y:S01]  /*bf40*/  FFMA.FTZ R44, R50, R51, R53 ;  /* 0x00000033322c7223 */ /* 0x000fe20000010035 */
[----:B------:R-:W-:Y:S01]  /*bf50*/  HADD2.F32 R51, -RZ, R49.H0_H0 ;  /* 0x20000031ff337230 */ /* 0x000fe20000004100 */
[----:B------:R-:W-:Y:S01]  /*bf60*/  SHF.L.U32 R45, R45, 0x10, RZ ;  /* 0x000000102d2d7819 */ /* 0x000fe200000006ff */
[--C-:B------:R-:W-:Y:S01]  /*bf70*/  HADD2.F32 R37, -RZ, R46.reuse.H0_H0 ;  /* 0x2000002eff257230 */ /* 0x100fe20000004100 */
[----:B------:R-:W-:Y:S01]  /*bf80*/  LOP3.LUT R47, R158, 0xff0000, R47, 0xf8, !PT ;  /* 0x00ff00009e2f7812 */ /* 0x000fe200078ef82f */
[----:B------:R-:W-:-:S02]  /*bf90*/  HADD2.F32 R50, -RZ, R46.H1_H1 ;  /* 0x3000002eff327230 */ /* 0x000fc40000004100 */
[-C--:B------:R-:W-:Y:S01]  /*bfa0*/  FMUL.FTZ R54, R51, R52.reuse ;  /* 0x0000003433367220 */ /* 0x080fe20000410000 */
[--C-:B------:R-:W-:Y:S02]  /*bfb0*/  HADD2.F32 R46, -RZ, R84.reuse.H0_H0 ;  /* 0x20000054ff2e7230 */ /* 0x100fe40000004100 */
[C---:B------:R-:W-:Y:S01]  /*bfc0*/  FMUL.FTZ R52, R37.reuse, R52 ;  /* 0x0000003425347220 */ /* 0x040fe20000410000 */
[----:B------:R-:W-:Y:S01]  /*bfd0*/  HADD2.F32 R57, -RZ, R57.H1_H1 ;  /* 0x30000039ff397230 */ /* 0x000fe20000004100 */
[----:B------:R-:W-:Y:S01]  /*bfe0*/  LOP3.LUT R45, R156, 0xff0000, R45, 0xf8, !PT ;  /* 0x00ff00009c2d7812 */ /* 0x000fe200078ef82d */
[----:B------:R-:W-:Y:S02]  /*bff0*/  HADD2.F32 R49, -RZ, R49.H1_H1 ;  /* 0x30000031ff317230 */ /* 0x000fe40000004100 */
[-C--:B------:R-:W-:Y:S01]  /*c000*/  FFMA.FTZ R37, R37, R46.reuse, -R54 ;  /* 0x0000002e25257223 */ /* 0x080fe20000010836 */
[----:B------:R-:W-:Y:S02]  /*c010*/  HADD2.F32 R84, -RZ, R84.H1_H1 ;  /* 0x30000054ff547230 */ /* 0x000fe40000004100 */
[CC--:B------:R-:W-:Y:S01]  /*c020*/  FMUL.FTZ R54, R50.reuse, R57.reuse ;  /* 0x0000003932367220 */ /* 0x0c0fe20000410000 */
[----:B------:R-:W-:Y:S01]  /*c030*/  FFMA.FTZ R46, R51, R46, R52 ;  /* 0x0000002e332e7223 */ /* 0x000fe20000010034 */
[C---:B------:R-:W-:Y:S01]  /*c040*/  FMUL.FTZ R53, R49.reuse, R57 ;  /* 0x0000003931357220 */ /* 0x040fe20000410000 */
[----:B------:R-:W-:Y:S01]  /*c050*/  F2FP.F16.E4M3.UNPACK_B R51, R39 ;  /* 0x00000027ff33723e */ /* 0x000fe200020006ff */
[-C--:B------:R-:W-:Y:S01]  /*c060*/  FFMA.FTZ R49, R49, R84.reuse, R54 ;  /* 0x0000005431317223 */ /* 0x080fe20000010036 */
[----:B------:R-:W-:Y:S01]  /*c070*/  F2FP.F16.E4M3.UNPACK_B R54, R45 ;  /* 0x0000002dff36723e */ /* 0x000fe200020006ff */
[----:B------:R-:W-:Y:S01]  /*c080*/  FFMA.FTZ R50, R50, R84, -R53 ;  /* 0x0000005432327223 */ /* 0x000fe20000010835 */
[----:B------:R-:W-:-:S02]  /*c090*/  F2FP.F16.E4M3.UNPACK_B R52, R15 ;  /* 0x0000000fff34723e */ /* 0x000fc400020006ff */
[----:B------:R-:W-:Y:S01]  /*c0a0*/  F2FP.F16.E4M3.UNPACK_B R53, R15.H1 ;  /* 0x0000000fff35723e */ /* 0x000fe200030006ff */
[----:B------:R-:W-:Y:S01]  /*c0b0*/  HADD2.F32 R85, -RZ, R54.H0_H0 ;  /* 0x20000036ff557230 */ /* 0x000fe20000004100 */
[----:B------:R-:W-:Y:S01]  /*c0c0*/  F2FP.F16.E4M3.UNPACK_B R84, R45.H1 ;  /* 0x0000002dff54723e */ /* 0x000fe200030006ff */
[----:B------:R-:W-:Y:S01]  /*c0d0*/  HADD2.F32 R15, -RZ, R52.H0_H0 ;  /* 0x20000034ff0f7230 */ /* 0x000fe20000004100 */
[----:B------:R-:W-:Y:S01]  /*c0e0*/  F2FP.F16.E4M3.UNPACK_B R57, R39.H1 ;  /* 0x00000027ff39723e */ /* 0x000fe200030006ff */
[----:B------:R-:W-:Y:S01]  /*c0f0*/  HADD2.F32 R55, -RZ, R53.H0_H0 ;  /* 0x20000035ff377230 */ /* 0x000fe20000004100 */
[----:B------:R-:W-:Y:S01]  /*c100*/  F2FP.SATFINITE.E4M3.F32.PACK_AB_MERGE_C R38, R87, R56, R38 ;  /* 0x000000385726723e */ /* 0x000fe20004807026 */
[----:B------:R-:W-:Y:S01]  /*c110*/  HADD2.F32 R56, -RZ, R51.H0_H0 ;  /* 0x20000033ff387230 */ /* 0x000fe20000004100 */
[-C--:B------:R-:W-:Y:S01]  /*c120*/  F2FP.F16.E4M3.UNPACK_B R39, R47.reuse ;  /* 0x0000002fff27723e */ /* 0x080fe200020006ff */
[----:B------:R-:W-:Y:S01]  /*c130*/  HADD2.F32 R86, -RZ, R84.H0_H0 ;  /* 0x20000054ff567230 */ /* 0x000fe20000004100 */
[----:B------:R-:W-:Y:S01]  /*c140*/  F2FP.F16.E4M3.UNPACK_B R47, R47.H1 ;  /* 0x0000002fff2f723e */ /* 0x000fe200030006ff */
[----:B------:R-:W-:-:S02]  /*c150*/  HADD2.F32 R58, -RZ, R57.H0_H0 ;  /* 0x20000039ff3a7230 */ /* 0x000fc40000004100 */
[-C--:B------:R-:W-:Y:S01]  /*c160*/  FMUL.FTZ R156, R56, R85.reuse ;  /* 0x00000055389c7220 */ /* 0x080fe20000410000 */
[----:B------:R-:W-:Y:S02]  /*c170*/  HADD2.F32 R45, -RZ, R39.H0_H0 ;  /* 0x20000027ff2d7230 */ /* 0x000fe40000004100 */
[----:B------:R-:W-:Y:S01]  /*c180*/  FMUL.FTZ R85, R15, R85 ;  /* 0x000000550f557220 */ /* 0x000fe20000410000 */
[----:B------:R-:W-:Y:S02]  /*c190*/  HADD2.F32 R59, -RZ, R47.H0_H0 ;  /* 0x2000002fff3b7230 */ /* 0x000fe40000004100 */
[----:B------:R-:W-:Y:S01]  /*c1a0*/  FMUL.FTZ R87, R55, R86 ;  /* 0x0000005637577220 */ /* 0x000fe20000410000 */
[----:B------:R-:W-:Y:S02]  /*c1b0*/  HADD2.F32 R57, -RZ, R57.H1_H1 ;  /* 0x30000039ff397230 */ /* 0x000fe40000004100 */
[----:B------:R-:W-:Y:S01]  /*c1c0*/  FFMA.FTZ R15, R15, R45, -R156 ;  /* 0x0000002d0f0f7223 */ /* 0x000fe2000001089c */
[----:B------:R-:W-:-:S02]  /*c1d0*/  HADD2.F32 R84, -RZ, R84.H1_H1 ;  /* 0x30000054ff547230 */ /* 0x000fc40000004100 */
[----:B------:R-:W-:Y:S01]  /*c1e0*/  FFMA.FTZ R45, R56, R45, R85 ;  /* 0x0000002d382d7223 */ /* 0x000fe20000010055 */
[----:B------:R-:W-:Y:S02]  /*c1f0*/  HADD2.F32 R53, -RZ, R53.H1_H1 ;  /* 0x30000035ff357230 */ /* 0x000fe40000004100 */
[C---:B------:R-:W-:Y:S01]  /*c200*/  FMUL.FTZ R158, R58.reuse, R86 ;  /* 0x000000563a9e7220 */ /* 0x040fe20000410000 */
[----:B------:R-:W-:Y:S01]  /*c210*/  FFMA.FTZ R56, R58, R59, R87 ;  /* 0x0000003b3a387223 */ /* 0x000fe20000010057 */
[----:B------:R-:W-:Y:S02]  /*c220*/  HADD2.F32 R51, -RZ, R51.H1_H1 ;  /* 0x30000033ff337230 */ /* 0x000fe40000004100 */
[-C--:B------:R-:W-:Y:S01]  /*c230*/  FMUL.FTZ R86, R57, R84.reuse ;  /* 0x0000005439567220 */ /* 0x080fe20000410000 */
[----:B------:R-:W-:Y:S02]  /*c240*/  HADD2.F32 R58, -RZ, R54.H1_H1 ;  /* 0x30000036ff3a7230 */ /* 0x000fe40000004100 */
[----:B------:R-:W-:Y:S01]  /*c250*/  FMUL.FTZ R84, R53, R84 ;  /* 0x0000005435547220 */ /* 0x000fe20000410000 */
[----:B------:R-:W-:-:S02]  /*c260*/  HADD2.F32 R52, -RZ, R52.H1_H1 ;  /* 0x30000034ff347230 */ /* 0x000fc40000004100 */
[----:B------:R-:W-:Y:S01]  /*c270*/  FFMA.FTZ R55, R55, R59, -R158 ;  /* 0x0000003b37377223 */ /* 0x000fe2000001089e */
[----:B------:R-:W-:Y:S02]  /*c280*/  HADD2.F32 R54, -RZ, R47.H1_H1 ;  /* 0x3000002fff367230 */ /* 0x000fe40000004100 */
[-C--:B------:R-:W-:Y:S01]  /*c290*/  FMUL.FTZ R47, R51, R58.reuse ;  /* 0x0000003a332f7220 */ /* 0x080fe20000410000 */
[----:B------:R-:W-:Y:S02]  /*c2a0*/  HADD2.F32 R39, -RZ, R39.H1_H1 ;  /* 0x30000027ff277230 */ /* 0x000fe40000004100 */
[----:B------:R-:W-:Y:S01]  /*c2b0*/  FMUL.FTZ R58, R52, R58 ;  /* 0x0000003a343a7220 */ /* 0x000fe20000410000 */
[----:B------:R-:W-:Y:S01]  /*c2c0*/  F2FP.SATFINITE.E4M3.F32.PACK_AB_MERGE_C R37, R50, R37, RZ ;  /* 0x000000253225723e */ /* 0x000fe200048070ff */
[-C--:B------:R-:W-:Y:S01]  /*c2d0*/  FFMA.FTZ R86, R53, R54.reuse, -R86 ;  /* 0x0000003635567223 */ /* 0x080fe20000010856 */
[----:B------:R-:W-:Y:S01]  /*c2e0*/  FFMA.FTZ R57, R57, R54, R84 ;  /* 0x0000003639397223 */ /* 0x000fe20000010054 */
[-C--:B------:R-:W-:Y:S01]  /*c2f0*/  FFMA.FTZ R52, R52, R39.reuse, -R47 ;  /* 0x0000002734347223 */ /* 0x080fe2000001082f */
[----:B------:R-:W-:Y:S01]  /*c300*/  FFMA.FTZ R58, R51, R39, R58 ;  /* 0x00000027333a7223 */ /* 0x000fe2000001003a */
[----:B------:R-:W-:-:S02]  /*c310*/  F2FP.SATFINITE.E4M3.F32.PACK_AB_MERGE_C R46, R49, R46, RZ ;  /* 0x0000002e312e723e */ /* 0x000fc400048070ff */
[----:B------:R-:W-:Y:S02]  /*c320*/  F2FP.SATFINITE.E4M3.F32.PACK_AB_MERGE_C R55, R86, R55, RZ ;  /* 0x000000375637723e */ /* 0x000fe400048070ff */
[----:B------:R-:W-:Y:S02]  /*c330*/  F2FP.SATFINITE.E4M3.F32.PACK_AB_MERGE_C R56, R57, R56, RZ ;  /* 0x000000383938723e */ /* 0x000fe400048070ff */
[----:B------:R-:W-:Y:S02]  /*c340*/  F2FP.SATFINITE.E4M3.F32.PACK_AB_MERGE_C R13, R13, R42, R37 ;  /* 0x0000002a0d0d723e */ /* 0x000fe40004807025 */
[----:B------:R-:W-:Y:S02]  /*c350*/  F2FP.SATFINITE.E4M3.F32.PACK_AB_MERGE_C R15, R52, R15, R55 ;  /* 0x0000000f340f723e */ /* 0x000fe40004807037 */
[----:B------:R-:W-:Y:S02]  /*c360*/  F2FP.SATFINITE.E4M3.F32.PACK_AB_MERGE_C R37, R44, R43, R46 ;  /* 0x0000002b2c25723e */ /* 0x000fe4000480702e */
[----:B------:R-:W-:-:S07]  /*c370*/  F2FP.SATFINITE.E4M3.F32.PACK_AB_MERGE_C R39, R58, R45, R56 ;  /* 0x0000002d3a27723e */ /* 0x000fce0004807038 */
.L_x_518:
[----:B------:R-:W-:Y:S05]  /*c380*/  BSYNC B2 ;  /* 0x0000000000027941 */ /* 0x000fea0003800000 */
.L_x_517:
[----:B------:R-:W-:Y:S01]  /*c390*/  ISETP.GE.AND P2, PT, R48, R137, PT ;  /* 0x000000893000720c */ /* 0x000fe20003f46270 */
[----:B0-----:R0:W-:-:S12]  /*c3a0*/  ST.E.128 desc[UR50][R40.64], R12 ;  /* 0x0000000c28007985 */ /* 0x0011d8000c101d32 */
[----:B------:R-:W-:-:S04]  /*c3b0*/  @!P2 IADD3 R42, P5, R11, R48, RZ ;  /* 0x000000300b2aa210 */ /* 0x000fc80007fbe0ff */
[----:B------:R-:W-:-:S05]  /*c3c0*/  @!P2 LEA.HI.X.SX32 R43, R48, R155, 0x1, P5 ;  /* 0x0000009b302ba211 */ /* 0x000fca00028f0eff */
[----:B---3--:R0:W-:Y:S04]  /*c3d0*/  @!P2 ST.E.128 desc[UR50][R42.64], R36 ;  /* 0x000000242a00a985 */ /* 0x0081e8000c101d32 */
.L_x_508:
[----:B------:R-:W-:Y:S05]  /*c3e0*/  BSYNC B1 ;  /* 0x0000000000017941 */ /* 0x000fea0003800000 */
.L_x_507:
[----:B------:R-:W-:-:S03]  /*c3f0*/  UMOV UR4, 0xffffffff ;  /* 0xffffffff00047882 */ /* 0x000fc60000000000 */
[----:B------:R-:W-:Y:S05]  /*c400*/  BRA.DIV UR4, `(.L_x_519) ;  /* 0x000001e204107947 */ /* 0x000fea000b800000 */
[----:B------:R0:W0:Y:S04]  /*c410*/  SHFL.IDX PT, R44, R119, 0x1, 0x1e1f ;  /* 0x003e1f00772c7f89 */ /* 0x00002800000e0000 */
[----:B-1----:R-:W1:Y:S02]  /*c420*/  SHFL.IDX PT, R120, R120, 0x1, 0x1e1f ;  /* 0x003e1f0078787f89 */ /* 0x002e6400000e0000 */
.L_x_788:
[----:B------:R-:W-:Y:S05]  /*c430*/  @P4 BRA `(.L_x_476) ;  /* 0x0000003400344947 */ /* 0x000fea0003800000 */
[----:B------:R-:W-:Y:S01]  /*c440*/  ISETP.NE.AND P2, PT, R28, RZ, PT ;  /* 0x000000ff1c00720c */ /* 0x000fe20003f45270 */
[----:B------:R-:W-:-:S12]  /*c450*/  BSSY B1, `(.L_x_520) ;  /* 0x00000f2000017945 */ /* 0x000fd80003800000 */
[----:B------:R-:W-:Y:S05]  /*c460*/  @!P2 BRA `(.L_x_521) ;  /* 0x0000000c00c0a947 */ /* 0x000fea0003800000 */
[----:B----4-:R-:W-:Y:S01]  /*c470*/  SEL R11, R121, R146, !P0 ;  /* 0x00000092790b7207 */ /* 0x010fe20004000000 */
[----:B------:R-:W-:Y:S01]  /*c480*/  BSSY B2, `(.L_x_522) ;  /* 0x00000ec000027945 */ /* 0x000fe20003800000 */
[----:B01----:R-:W-:Y:S02]  /*c490*/  IADD3 R40, P2, R21, R120, RZ ;  /* 0x0000007815287210 */ /* 0x003fe40007f5e0ff */
[----:B------:R-:W-:-:S03]  /*c4a0*/  SHF.R.S32.HI R12, RZ, 0x1f, R11 ;  /* 0x0000001fff0c7819 */ /* 0x000fc6000001140b */
[----:B------:R-:W-:Y:S01]  /*c4b0*/  IMAD.X R41, R44, 0x1, R113, P2 ;  /* 0x000000012c297824 */ /* 0x000fe200010e0671 */
[----:B------:R-:W-:-:S04]  /*c4c0*/  LEA.HI R12, R12, R11, RZ, 0x5 ;  /* 0x0000000b0c0c7211 */ /* 0x000fc800078f28ff */
[----:B------:R-:W-:-:S04]  /*c4d0*/  LEA.HI.SX32 R12, R12, R117, 0x1b ;  /* 0x000000750c0c7211 */ /* 0x000fc800078fdaff */
[----:B------:R-:W-:Y:S01]  /*c4e0*/  SHF.R.S32.HI R13, RZ, 0x1f, R12 ;  /* 0x0000001fff0d7819 */ /* 0x000fe2000001140c */
[----:B------:R-:W-:-:S03]  /*c4f0*/  IMAD.SHL.U32 R11, R12, 0x10, RZ ;  /* 0x000000100c0b7824 */ /* 0x000fc600078e00ff */
[----:B------:R-:W-:Y:S02]  /*c500*/  LEA.HI R13, R13, R12, RZ, 0x2 ;  /* 0x0000000c0d0d7211 */ /* 0x000fe400078f10ff */
[----:B------:R-:W-:Y:S02]  /*c510*/  ISETP.GE.AND P2, PT, R11, R137, PT ;  /* 0x000000890b00720c */ /* 0x000fe40003f46270 */
[----:B------:R-:W-:-:S05]  /*c520*/  SHF.R.S32.HI R12, RZ, 0x2, R13 ;  /* 0x00000002ff0c7819 */ /* 0x000fca000001140d */
[----:B------:R-:W-:-:S06]  /*c530*/  IMAD R12, R12, 0x2800, R213 ;  /* 0x000028000c0c7824 */ /* 0x000fcc00078e02d5 */
[----:B------:R-:W-:-:S04]  /*c540*/  @!P2 IADD3 R42, P4, R11, R120, RZ ;  /* 0x000000780b2aa210 */ /* 0x000fc80007f9e0ff */
[----:B------:R-:W-:Y:S02]  /*c550*/  @!P2 LEA.HI.X.SX32 R43, R11, R44, 0x1, P4 ;  /* 0x0000002c0b2ba211 */ /* 0x000fe400020f0eff */
[----:B------:R-:W-:Y:S02]  /*c560*/  LOP3.LUT R11, R212, 0x30, R11, 0xf8, !PT ;  /* 0x00000030d40b7812 */ /* 0x000fe400078ef80b */
[----:B------:R-:W-:Y:S02]  /*c570*/  ISETP.GE.AND P4, PT, R16, R118, PT ;  /* 0x000000761000720c */ /* 0x000fe40003f86270 */
[----:B------:R-:W-:-:S05]  /*c580*/  LOP3.LUT R11, R11, R4, RZ, 0x3c, !PT ;  /* 0x000000040b0b7212 */ /* 0x000fca00078e3cff */
[----:B------:R-:W-:Y:S02]  /*c590*/  IMAD.IADD R12, R12, 0x1, R11 ;  /* 0x000000010c0c7824 */ /* 0x000fe400078e020b */
[C---:B------:R-:W-:Y:S02]  /*c5a0*/  IMAD R11, R19.reuse, 0x7800, R133 ;  /* 0x00007800130b7824 */ /* 0x040fe400078e0285 */
[----:B------:R-:W-:-:S03]  /*c5b0*/  IMAD R13, R19, 0x7800, R12 ;  /* 0x00007800130d7824 */ /* 0x000fc600078e020c */
[C---:B------:R-:W-:Y:S01]  /*c5c0*/  IADD3 R11, R18.reuse, R11, RZ ;  /* 0x0000000b120b7210 */ /* 0x040fe20007ffe0ff */
[----:B------:R-:W-:-:S04]  /*c5d0*/  IMAD.IADD R36, R18, 0x1, R13 ;  /* 0x0000000112247824 */ /* 0x000fc800078e020d */
[----:B------:R0:W1:Y:S04]  /*c5e0*/  LDS.128 R12, [R11+0x1a400] ;  /* 0x01a400000b0c7984 */ /* 0x0000680000000c00 */
[----:B------:R-:W4:Y:S01]  /*c5f0*/  LDS.128 R36, [R36+0x1a400] ;  /* 0x01a4000024247984 */ /* 0x000f220000000c00 */
[----:B------:R-:W-:Y:S05]  /*c600*/  @P4 BRA `(.L_x_523) ;  /* 0x0000000c004c4947 */ /* 0x000fea0003800000 */
[--C-:B------:R-:W-:Y:S01]  /*c610*/  SHF.R.U32.HI R45, RZ, 0x8, R73.reuse ;  /* 0x00000008ff2d7819 */ /* 0x100fe20000011649 */
[----:B-1----:R-:W-:Y:S01]  /*c620*/  IMAD.MOV.U32 R48, RZ, RZ, R12 ;  /* 0x000000ffff307224 */ /* 0x002fe200078e000c */
[----:B------:R-:W-:Y:S01]  /*c630*/  SHF.R.U32.HI R56, RZ, 0x10, R73 ;  /* 0x00000010ff387819 */ /* 0x000fe20000011649 */
[----:B----4-:R-:W-:Y:S01]  /*c640*/  IMAD.MOV.U32 R49, RZ, RZ, R36 ;  /* 0x000000ffff317224 */ /* 0x010fe200078e0024 */
[----:B------:R-:W-:Y:S01]  /*c650*/  SHF.R.U32.HI R51, RZ, 0x8, R75 ;  /* 0x00000008ff337819 */ /* 0x000fe2000001164b */
[----:B------:R-:W-:Y:S01]  /*c660*/  IMAD.MOV.U32 R47, RZ, RZ, R38 ;  /* 0x000000ffff2f7224 */ /* 0x000fe200078e0026 */
[----:B0-----:R-:W-:Y:S02]  /*c670*/  LOP3.LUT R11, R73, 0xff0000ff, RZ, 0xc0, !PT ;  /* 0xff0000ff490b7812 */ /* 0x001fe400078ec0ff */
[----:B------:R-:W-:Y:S01]  /*c680*/  SHF.L.U32 R12, R45, 0x8, RZ ;  /* 0x000000082d0c7819 */ /* 0x000fe200000006ff */
[----:B------:R-:W-:Y:S01]  /*c690*/  IMAD.MOV.U32 R45, RZ, RZ, R14 ;  /* 0x000000ffff2d7224 */ /* 0x000fe200078e000e */
[----:B------:R-:W-:Y:S01]  /*c6a0*/  SHF.R.U32.HI R53, RZ, 0x8, R61 ;  /* 0x00000008ff357819 */ /* 0x000fe2000001163d */
[----:B------:R-:W-:Y:S01]  /*c6b0*/  IMAD.U32 R14, R56, 0x10000, RZ ;  /* 0x00010000380e7824 */ /* 0x000fe200078e00ff */
[----:B------:R-:W-:Y:S01]  /*c6c0*/  SHF.R.U32.HI R54, RZ, 0x10, R75 ;  /* 0x00000010ff367819 */ /* 0x000fe2000001164b */
[----:B------:R-:W-:Y:S01]  /*c6d0*/  IMAD.SHL.U32 R51, R51, 0x100, RZ ;  /* 0x0000010033337824 */ /* 0x000fe200078e00ff */
[----:B------:R-:W-:-:S02]  /*c6e0*/  SHF.R.U32.HI R55, RZ, 0x8, R63 ;  /* 0x00000008ff377819 */ /* 0x000fc4000001163f */
[----:B------:R-:W-:Y:S02]  /*c6f0*/  LOP3.LUT R11, R11, 0xff00, R12, 0xf8, !PT ;  /* 0x0000ff000b0b7812 */ /* 0x000fe400078ef80c */
[----:B------:R-:W-:Y:S01]  /*c700*/  LOP3.LUT R46, R75, 0xff0000ff, RZ, 0xc0, !PT ;  /* 0xff0000ff4b2e7812 */ /* 0x000fe200078ec0ff */
[----:B------:R-:W-:Y:S01]  /*c710*/  IMAD.SHL.U32 R55, R55, 0x100, RZ ;  /* 0x0000010037377824 */ /* 0x000fe200078e00ff */
[----:B------:R-:W-:Y:S02]  /*c720*/  LOP3.LUT R50, R61, 0xff0000ff, RZ, 0xc0, !PT ;  /* 0xff0000ff3d327812 */ /* 0x000fe400078ec0ff */
[----:B------:R-:W-:Y:S02]  /*c730*/  SHF.L.U32 R53, R53, 0x8, RZ ;  /* 0x0000000835357819 */ /* 0x000fe400000006ff */
[----:B------:R-:W-:Y:S01]  /*c740*/  LOP3.LUT R14, R11, 0xff0000, R14, 0xf8, !PT ;  /* 0x00ff00000b0e7812 */ /* 0x000fe200078ef80e */
[----:B------:R-:W-:Y:S01]  /*c750*/  IMAD.U32 R11, R54, 0x10000, RZ ;  /* 0x00010000360b7824 */ /* 0x000fe200078e00ff */
[----:B------:R-:W-:-:S02]  /*c760*/  LOP3.LUT R46, R46, 0xff00, R51, 0xf8, !PT ;  /* 0x0000ff002e2e7812 */ /* 0x000fc400078ef833 */
[----:B------:R-:W-:Y:S02]  /*c770*/  LOP3.LUT R52, R63, 0xff0000ff, RZ, 0xc0, !PT ;  /* 0xff0000ff3f347812 */ /* 0x000fe400078ec0ff */
[----:B------:R-:W-:Y:S02]  /*c780*/  LOP3.LUT R36, R50, 0xff00, R53, 0xf8, !PT ;  /* 0x0000ff0032247812 */ /* 0x000fe400078ef835 */
[----:B------:R-:W-:Y:S02]  /*c790*/  F2FP.F16.E4M3.UNPACK_B R54, R147.H1 ;  /* 0x00000093ff36723e */ /* 0x000fe400030006ff */
[----:B------:R-:W-:Y:S02]  /*c7a0*/  F2FP.F16.E4M3.UNPACK_B R51, R49.H1 ;  /* 0x00000031ff33723e */ /* 0x000fe400030006ff */
[----:B------:R-:W-:Y:S02]  /*c7b0*/  F2FP.F16.E4M3.UNPACK_B R50, R48.H1 ;  /* 0x00000030ff32723e */ /* 0x000fe400030006ff */
[----:B------:R-:W-:Y:S01]  /*c7c0*/  LOP3.LUT R12, R52, 0xff00, R55, 0xf8, !PT ;  /* 0x0000ff00340c7812 */ /* 0x000fe200078ef837 */
[----:B------:R-:W-:Y:S01]  /*c7d0*/  HADD2.F32 R55, -RZ, R54.H0_H0 ;  /* 0x20000036ff377230 */ /* 0x000fe20000004100 */
[----:B------:R-:W-:Y:S01]  /*c7e0*/  LOP3.LUT R11, R46, 0xff0000, R11, 0xf8, !PT ;  /* 0x00ff00002e0b7812 */ /* 0x000fe200078ef80b */
[----:B------:R-:W-:Y:S01]  /*c7f0*/  HADD2.F32 R46, -RZ, R51.H0_H0 ;  /* 0x20000033ff2e7230 */ /* 0x000fe20000004100 */
[----:B------:R-:W-:Y:S01]  /*c800*/  F2FP.F16.E4M3.UNPACK_B R52, R149.H1 ;  /* 0x00000095ff34723e */ /* 0x000fe200030006ff */
[----:B------:R-:W-:Y:S01]  /*c810*/  HADD2.F32 R38, -RZ, R50.H0_H0 ;  /* 0x20000032ff267230 */ /* 0x000fe20000004100 */
[----:B------:R-:W-:Y:S01]  /*c820*/  SHF.R.U32.HI R57, RZ, 0x10, R61 ;  /* 0x00000010ff397819 */ /* 0x000fe2000001163d */
[----:B------:R-:W-:Y:S01]  /*c830*/  HADD2.F32 R54, -RZ, R54.H1_H1 ;  /* 0x30000036ff367230 */ /* 0x000fe20000004100 */
[----:B------:R-:W-:Y:S01]  /*c840*/  SHF.R.U32.HI R59, RZ, 0x10, R63 ;  /* 0x00000010ff3b7819 */ /* 0x000fe2000001163f */
[----:B------:R-:W-:-:S02]  /*c850*/  HADD2.F32 R53, -RZ, R52.H0_H0 ;  /* 0x20000034ff357230 */ /* 0x000fc40000004100 */
[-C--:B------:R-:W-:Y:S01]  /*c860*/  FMUL.FTZ R61, R46, R55.reuse ;  /* 0x000000372e3d7220 */ /* 0x080fe20000410000 */
[C---:B------:R-:W-:Y:S01]  /*c870*/  FMUL.FTZ R55, R38.reuse, R55 ;  /* 0x0000003726377220 */ /* 0x040fe20000410000 */
[----:B------:R-:W-:Y:S01]  /*c880*/  HADD2.F32 R50, -RZ, R50.H1_H1 ;  /* 0x30000032ff327230 */ /* 0x000fe20000004100 */
[----:B------:R-:W-:Y:S01]  /*c890*/  F2FP.F16.E4M3.UNPACK_B R147, R147 ;  /* 0x00000093ff93723e */ /* 0x000fe200020006ff */
[----:B------:R-:W-:Y:S02]  /*c8a0*/  IMAD.U32 R59, R59, 0x10000, RZ ;  /* 0x000100003b3b7824 */ /* 0x000fe400078e00ff */
[-C--:B------:R-:W-:Y:S01]  /*c8b0*/  FFMA.FTZ R38, R38, R53.reuse, -R61 ;  /* 0x0000003526267223 */ /* 0x080fe2000001083d */
[----:B------:R-:W-:Y:S01]  /*c8c0*/  FFMA.FTZ R46, R46, R53, R55 ;  /* 0x000000352e2e7223 */ /* 0x000fe20000010037 */
[----:B------:R-:W-:Y:S01]  /*c8d0*/  HADD2.F32 R51, -RZ, R51.H1_H1 ;  /* 0x30000033ff337230 */ /* 0x000fe20000004100 */
[----:B------:R-:W-:Y:S01]  /*c8e0*/  F2FP.F16.E4M3.UNPACK_B R53, R49 ;  /* 0x00000031ff35723e */ /* 0x000fe200020006ff */
[----:B------:R-:W-:Y:S01]  /*c8f0*/  HADD2.F32 R55, -RZ, R52.H1_H1 ;  /* 0x30000034ff377230 */ /* 0x000fe20000004100 */
[----:B------:R-:W-:Y:S01]  /*c900*/  F2FP.F16.E4M3.UNPACK_B R52, R48 ;  /* 0x00000030ff34723e */ /* 0x000fe200020006ff */
[-C--:B------:R-:W-:Y:S01]  /*c910*/  FMUL.FTZ R56, R50, R54.reuse ;  /* 0x0000003632387220 */ /* 0x080fe20000410000 */
[----:B------:R-:W-:Y:S01]  /*c920*/  LOP3.LUT R12, R12, 0xff0000, R59, 0xf8, !PT ;  /* 0x00ff00000c0c7812 */ /* 0x000fe200078ef83b */
[----:B------:R-:W-:Y:S01]  /*c930*/  FMUL.FTZ R49, R51, R54 ;  /* 0x0000003633317220 */ /* 0x000fe20000410000 */
[----:B------:R-:W-:Y:S01]  /*c940*/  SHF.L.U32 R57, R57, 0x10, RZ ;  /* 0x0000001039397819 */ /* 0x000fe200000006ff */
[----:B------:R-:W-:Y:S01]  /*c950*/  HADD2.F32 R59, -RZ, R147.H0_H0 ;  /* 0x20000093ff3b7230 */ /* 0x000fe20000004100 */
[----:B------:R-:W-:Y:S01]  /*c960*/  F2FP.F16.E4M3.UNPACK_B R149, R149 ;  /* 0x00000095ff95723e */ /* 0x000fe200020006ff */
[----:B------:R-:W-:Y:S01]  /*c970*/  HADD2.F32 R54, -RZ, R53.H0_H0 ;  /* 0x20000035ff367230 */ /* 0x000fe20000004100 */
[----:B------:R-:W-:Y:S01]  /*c980*/  LOP3.LUT R36, R36, 0xff0000, R57, 0xf8, !PT ;  /* 0x00ff000024247812 */ /* 0x000fe200078ef839 */
[----:B------:R-:W-:-:S02]  /*c990*/  HADD2.F32 R48, -RZ, R52.H0_H0 ;  /* 0x20000034ff307230 */ /* 0x000fc40000004100 */
[-C--:B------:R-:W-:Y:S01]  /*c9a0*/  FFMA.FTZ R49, R50, R55.reuse, -R49 ;  /* 0x0000003732317223 */ /* 0x080fe20000010831 */
[----:B------:R-:W-:Y:S01]  /*c9b0*/  FFMA.FTZ R51, R51, R55, R56 ;  /* 0x0000003733337223 */ /* 0x000fe20000010038 */
[----:B------:R-:W-:Y:S02]  /*c9c0*/  HADD2.F32 R57, -RZ, R149.H0_H0 ;  /* 0x20000095ff397230 */ /* 0x000fe40000004100 */
[-C--:B------:R-:W-:Y:S01]  /*c9d0*/  FMUL.FTZ R61, R54, R59.reuse ;  /* 0x0000003b363d7220 */ /* 0x080fe20000410000 */
[----:B------:R-:W-:Y:S02]  /*c9e0*/  HADD2.F32 R147, -RZ, R147.H1_H1 ;  /* 0x30000093ff937230 */ /* 0x000fe40000004100 */
[----:B------:R-:W-:Y:S01]  /*c9f0*/  FMUL.FTZ R59, R48, R59 ;  /* 0x0000003b303b7220 */ /* 0x000fe20000410000 */
[----:B------:R-:W-:Y:S01]  /*ca00*/  HADD2.F32 R55, -RZ, R53.H1_H1 ;  /* 0x30000035ff377230 */ /* 0x000fe20000004100 */
[----:B------:R-:W-:Y:S01]  /*ca10*/  F2FP.F16.E4M3.UNPACK_B R56, R47.H1 ;  /* 0x0000002fff38723e */ /* 0x000fe200030006ff */
[----:B------:R-:W-:-:S02]  /*ca20*/  HADD2.F32 R52, -RZ, R52.H1_H1 ;  /* 0x30000034ff347230 */ /* 0x000fc40000004100 */
[----:B------:R-:W-:Y:S01]  /*ca30*/  FFMA.FTZ R50, R54, R57, R59 ;  /* 0x0000003936327223 */ /* 0x000fe2000001003b */
[----:B------:R-:W-:Y:S02]  /*ca40*/  HADD2.F32 R149, -RZ, R149.H1_H1 ;  /* 0x30000095ff957230 */ /* 0x000fe40000004100 */
[-C--:B------:R-:W-:Y:S01]  /*ca50*/  FMUL.FTZ R53, R55, R147.reuse ;  /* 0x0000009337357220 */ /* 0x080fe20000410000 */
[----:B------:R-:W-:Y:S01]  /*ca60*/  F2FP.F16.E4M3.UNPACK_B R54, R148.H1 ;  /* 0x00000094ff36723e */ /* 0x000fe200030006ff */
[----:B------:R-:W-:Y:S01]  /*ca70*/  FMUL.FTZ R58, R52, R147 ;  /* 0x00000093343a7220 */ /* 0x000fe20000410000 */
[----:B------:R-:W-:Y:S01]  /*ca80*/  FFMA.FTZ R48, R48, R57, -R61 ;  /* 0x0000003930307223 */ /* 0x000fe2000001083d */
[----:B------:R-:W-:Y:S01]  /*ca90*/  FFMA.FTZ R53, R52, R149, -R53 ;  /* 0x0000009534357223 */ /* 0x000fe20000010835 */
[----:B------:R-:W-:Y:S01]  /*caa0*/  F2FP.F16.E4M3.UNPACK_B R59, R150.H1 ;  /* 0x00000096ff3b723e */ /* 0x000fe200030006ff */
[----:B------:R-:W-:Y:S01]  /*cab0*/  HADD2.F32 R61, -RZ, R54.H0_H0 ;  /* 0x20000036ff3d7230 */ /* 0x000fe20000004100 */
[----:B------:R-:W-:Y:S01]  /*cac0*/  F2FP.F16.E4M3.UNPACK_B R52, R45.H1 ;  /* 0x0000002dff34723e */ /* 0x000fe200030006ff */
[----:B------:R-:W-:-:S02]  /*cad0*/  HADD2.F32 R57, -RZ, R56.H0_H0 ;  /* 0x20000038ff397230 */ /* 0x000fc40000004100 */
[----:B------:R-:W-:Y:S01]  /*cae0*/  FFMA.FTZ R55, R55, R149, R58 ;  /* 0x0000009537377223 */ /* 0x000fe2000001003a */
[----:B------:R-:W-:Y:S01]  /*caf0*/  HADD2.F32 R63, -RZ, R54.H1_H1 ;  /* 0x30000036ff3f7230 */ /* 0x000fe20000004100 */
[----:B------:R-:W-:Y:S01]  /*cb00*/  F2FP.F16.E4M3.UNPACK_B R148, R148 ;  /* 0x00000094ff94723e */ /* 0x000fe200020006ff */
[----:B------:R-:W-:Y:S02]  /*cb10*/  HADD2.F32 R54, -RZ, R52.H0_H0 ;  /* 0x20000034ff367230 */ /* 0x000fe40000004100 */
[----:B------:R-:W-:Y:S01]  /*cb20*/  FMUL.FTZ R73, R57, R61 ;  /* 0x0000003d39497220 */ /* 0x000fe20000410000 */
[----:B------:R-:W-:Y:S01]  /*cb30*/  HADD2.F32 R60, -RZ, R59.H0_H0 ;  /* 0x2000003bff3c7230 */ /* 0x000fe20000004100 */
[----:B------:R-:W-:Y:S01]  /*cb40*/  F2FP.F16.E4M3.UNPACK_B R45, R45 ;  /* 0x0000002dff2d723e */ /* 0x000fe200020006ff */
[----:B------:R-:W-:Y:S02]  /*cb50*/  HADD2.F32 R58, -RZ, R56.H1_H1 ;  /* 0x30000038ff3a7230 */ /* 0x000fe40000004100 */
[----:B------:R-:W-:Y:S01]  /*cb60*/  FMUL.FTZ R62, R54, R61 ;  /* 0x0000003d363e7220 */ /* 0x000fe20000410000 */
[----:B------:R-:W-:-:S02]  /*cb70*/  HADD2.F32 R56, -RZ, R52.H1_H1 ;  /* 0x30000034ff387230 */ /* 0x000fc40000004100 */
[----:B------:R-:W-:Y:S01]  /*cb80*/  FFMA.FTZ R52, R54, R60, -R73 ;  /* 0x0000003c36347223 */ /* 0x000fe20000010849 */
[----:B------:R-:W-:Y:S02]  /*cb90*/  HADD2.F32 R59, -RZ, R59.H1_H1 ;  /* 0x3000003bff3b7230 */ /* 0x000fe40000004100 */
[----:B------:R-:W-:Y:S01]  /*cba0*/  FMUL.FTZ R61, R58, R63 ;  /* 0x0000003f3a3d7220 */ /* 0x000fe20000410000 */
[----:B------:R-:W-:Y:S01]  /*cbb0*/  F2FP.F16.E4M3.UNPACK_B R54, R47 ;  /* 0x0000002fff36723e */ /* 0x000fe200020006ff */
[C---:B------:R-:W-:Y:S01]  /*cbc0*/  FMUL.FTZ R73, R56.reuse, R63 ;  /* 0x0000003f38497220 */ /* 0x040fe20000410000 */
[----:B------:R-:W-:Y:S01]  /*cbd0*/  F2FP.F16.E4M3.UNPACK_B R150, R150 ;  /* 0x00000096ff96723e */ /* 0x000fe200020006ff */
[-C--:B------:R-:W-:Y:S01]  /*cbe0*/  FFMA.FTZ R63, R56, R59.reuse, -R61 ;  /* 0x0000003b383f7223 */ /* 0x080fe2000001083d */
[----:B------:R-:W-:Y:S02]  /*cbf0*/  HADD2.F32 R47, -RZ, R45.H0_H0 ;  /* 0x2000002dff2f7230 */ /* 0x000fe40000004100 */
[----:B------:R-:W-:Y:S01]  /*cc00*/  FFMA.FTZ R73, R58, R59, R73 ;  /* 0x0000003b3a497223 */ /* 0x000fe20000010049 */
[----:B------:R-:W-:-:S02]  /*cc10*/  HADD2.F32 R58, -RZ, R148.H0_H0 ;  /* 0x20000094ff3a7230 */ /* 0x000fc40000004100 */
[----:B------:R-:W-:Y:S01]  /*cc20*/  FFMA.FTZ R62, R57, R60, R62 ;  /* 0x0000003c393e7223 */ /* 0x000fe2000001003e */
[----:B------:R-:W-:Y:S01]  /*cc30*/  HADD2.F32 R56, -RZ, R54.H0_H0 ;  /* 0x20000036ff387230 */ /* 0x000fe20000004100 */
[----:B------:R-:W-:Y:S01]  /*cc40*/  F2FP.SATFINITE.E4M3.F32.PACK_AB_MERGE_C R46, R51, R46, RZ ;  /* 0x0000002e332e723e */ /* 0x000fe200048070ff */
[----:B------:R-:W-:Y:S02]  /*cc50*/  HADD2.F32 R148, -RZ, R148.H1_H1 ;  /* 0x30000094ff947230 */ /* 0x000fe40000004100 */
[-C--:B------:R-:W-:Y:S01]  /*cc60*/  FMUL.FTZ R59, R47, R58.reuse ;  /* 0x0000003a2f3b7220 */ /* 0x080fe20000410000 */
[----:B------:R-:W-:Y:S02]  /*cc70*/  HADD2.F32 R54, -RZ, R54.H1_H1 ;  /* 0x30000036ff367230 */ /* 0x000fe40000004100 */
[----:B------:R-:W-:Y:S01]  /*cc80*/  FMUL.FTZ R60, R56, R58 ;  /* 0x0000003a383c7220 */ /* 0x000fe20000410000 */
[----:B------:R-:W-:Y:S01]  /*cc90*/  HADD2.F32 R45, -RZ, R45.H1_H1 ;  /* 0x3000002dff2d7230 */ /* 0x000fe20000004100 */
[----:B------:R-:W-:Y:S01]  /*cca0*/  F2FP.SATFINITE.E4M3.F32.PACK_AB_MERGE_C R38, R49, R38, RZ ;  /* 0x000000263126723e */ /* 0x000fe200048070ff */
[----:B------:R-:W-:-:S02]  /*ccb0*/  HADD2.F32 R57, -RZ, R150.H0_H0 ;  /* 0x20000096ff397230 */ /* 0x000fc40000004100 */
[CC--:B------:R-:W-:Y:S01]  /*ccc0*/  FMUL.FTZ R58, R54.reuse, R148.reuse ;  /* 0x00000094363a7220 */ /* 0x0c0fe20000410000 */
[----:B------:R-:W-:Y:S02]  /*ccd0*/  HADD2.F32 R150, -RZ, R150.H1_H1 ;  /* 0x30000096ff967230 */ /* 0x000fe40000004100 */
[----:B------:R-:W-:Y:S01]  /*cce0*/  FMUL.FTZ R61, R45, R148 ;  /* 0x000000942d3d7220 */ /* 0x000fe20000410000 */
[----:B------:R-:W-:Y:S01]  /*ccf0*/  F2FP.F16.E4M3.UNPACK_B R51, R37 ;  /* 0x00000025ff33723e */ /* 0x000fe200020006ff */
[----:B------:R-:W-:Y:S01]  /*cd00*/  FFMA.FTZ R60, R47, R57, -R60 ;  /* 0x000000392f3c7223 */ /* 0x000fe2000001083c */
[----:B------:R-:W-:Y:S01]  /*cd10*/  F2FP.F16.E4M3.UNPACK_B R49, R13 ;  /* 0x0000000dff31723e */ /* 0x000fe200020006ff */
[-C--:B------:R-:W-:Y:S01]  /*cd20*/  FFMA.FTZ R45, R45, R150.reuse, -R58 ;  /* 0x000000962d2d7223 */ /* 0x080fe2000001083a */
[----:B------:R-:W-:Y:S01]  /*cd30*/  FFMA.FTZ R150, R54, R150, R61 ;  /* 0x0000009636967223 */ /* 0x000fe2000001003d */
[----:B------:R-:W-:Y:S01]  /*cd40*/  F2FP.F16.E4M3.UNPACK_B R54, R36 ;  /* 0x00000024ff36723e */ /* 0x000fe200020006ff */
[----:B------:R-:W-:Y:S01]  /*cd50*/  FFMA.FTZ R59, R56, R57, R59 ;  /* 0x00000039383b7223 */ /* 0x000fe2000001003b */
[----:B------:R-:W-:-:S02]  /*cd60*/  F2FP.SATFINITE.E4M3.F32.PACK_AB_MERGE_C R63, R63, R52, RZ ;  /* 0x000000343f3f723e */ /* 0x000fc400048070ff */
[----:B------:R-:W-:Y:S01]  /*cd70*/  F2FP.SATFINITE.E4M3.F32.PACK_AB_MERGE_C R46, R55, R50, R46 ;  /* 0x00000032372e723e */ /* 0x000fe2000480702e */
[----:B------:R-:W-:Y:S01]  /*cd80*/  HADD2.F32 R50, -RZ, R51.H0_H0 ;  /* 0x20000033ff327230 */ /* 0x000fe20000004100 */
[----:B------:R-:W-:Y:S01]  /*cd90*/  F2FP.SATFINITE.E4M3.F32.PACK_AB_MERGE_C R62, R73, R62, RZ ;  /* 0x0000003e493e723e */ /* 0x000fe200048070ff */
[--C-:B------:R-:W-:Y:S01]  /*cda0*/  HADD2.F32 R57, -RZ, R54.reuse.H0_H0 ;  /* 0x20000036ff397230 */ /* 0x100fe20000004100 */
[----:B------:R-:W-:Y:S01]  /*cdb0*/  F2FP.SATFINITE.E4M3.F32.PACK_AB_MERGE_C R47, R53, R48, R38 ;  /* 0x00000030352f723e */ /* 0x000fe20004807026 */
[----:B------:R-:W-:Y:S01]  /*cdc0*/  HADD2.F32 R48, -RZ, R49.H0_H0 ;  /* 0x20000031ff307230 */ /* 0x000fe20000004100 */
[----:B------:R-:W-:Y:S01]  /*cdd0*/  F2FP.F16.E4M3.UNPACK_B R52, R14 ;  /* 0x0000000eff34723e */ /* 0x000fe200020006ff */
[----:B------:R-:W-:Y:S01]  /*cde0*/  HADD2.F32 R53, -RZ, R51.H1_H1 ;  /* 0x30000033ff357230 */ /* 0x000fe20000004100 */
[----:B------:R-:W-:Y:S01]  /*cdf0*/  F2FP.SATFINITE.E4M3.F32.PACK_AB_MERGE_C R38, R150, R59, R62 ;  /* 0x0000003b9626723e */ /* 0x000fe2000480703e */
[----:B------:R-:W-:Y:S01]  /*ce00*/  FMUL.FTZ R59, R50, R57 ;  /* 0x00000039323b7220 */ /* 0x000fe20000410000 */
[----:B------:R-:W-:-:S02]  /*ce10*/  HADD2.F32 R56, -RZ, R54.H1_H1 ;  /* 0x30000036ff387230 */ /* 0x000fc40000004100 */
[C---:B------:R-:W-:Y:S01]  /*ce20*/  FMUL.FTZ R57, R48.reuse, R57 ;  /* 0x0000003930397220 */ /* 0x040fe20000410000 */
[--C-:B------:R-:W-:Y:S01]  /*ce30*/  HADD2.F32 R55, -RZ, R52.reuse.H0_H0 ;  /* 0x20000034ff377230 */ /* 0x100fe20000004100 */
[----:B------:R-:W-:Y:S01]  /*ce40*/  F2FP.F16.E4M3.UNPACK_B R14, R14.H1 ;  /* 0x0000000eff0e723e */ /* 0x000fe200030006ff */
[----:B------:R-:W-:Y:S02]  /*ce50*/  HADD2.F32 R51, -RZ, R49.H1_H1 ;  /* 0x30000031ff337230 */ /* 0x000fe40000004100 */
[-C--:B------:R-:W-:Y:S01]  /*ce60*/  FMUL.FTZ R58, R53, R56.reuse ;  /* 0x00000038353a7220 */ /* 0x080fe20000410000 */
[----:B------:R-:W-:Y:S02]  /*ce70*/  HADD2.F32 R54, -RZ, R52.H1_H1 ;  /* 0x30000034ff367230 */ /* 0x000fe40000004100 */
[-C--:B------:R-:W-:Y:S01]  /*ce80*/  FFMA.FTZ R48, R48, R55.reuse, -R59 ;  /* 0x0000003730307223 */ /* 0x080fe2000001083b */
[----:B------:R-:W-:Y:S01]  /*ce90*/  FFMA.FTZ R49, R50, R55, R57 ;  /* 0x0000003732317223 */ /* 0x000fe20000010039 */
[----:B------:R-:W-:Y:S01]  /*cea0*/  FMUL.FTZ R56, R51, R56 ;  /* 0x0000003833387220 */ /* 0x000fe20000410000 */
[----:B------:R-:W-:-:S02]  /*ceb0*/  F2FP.F16.E4M3.UNPACK_B R52, R37.H1 ;  /* 0x00000025ff34723e */ /* 0x000fc400030006ff */
[----:B------:R-:W-:Y:S01]  /*cec0*/  F2FP.F16.E4M3.UNPACK_B R55, R36.H1 ;  /* 0x00000024ff37723e */ /* 0x000fe200030006ff */
[-C--:B------:R-:W-:Y:S01]  /*ced0*/  FFMA.FTZ R36, R53, R54.reuse, R56 ;  /* 0x0000003635247223 */ /* 0x080fe20000010038 */
[----:B------:R-:W-:Y:S01]  /*cee0*/  F2FP.F16.E4M3.UNPACK_B R50, R13.H1 ;  /* 0x0000000dff32723e */ /* 0x000fe200030006ff */
[----:B------:R-:W-:Y:S01]  /*cef0*/  FFMA.FTZ R13, R51, R54, -R58 ;  /* 0x00000036330d7223 */ /* 0x000fe2000001083a */
[----:B------:R-:W-:Y:S01]  /*cf00*/  HADD2.F32 R51, -RZ, R52.H0_H0 ;  /* 0x20000034ff337230 */ /* 0x000fe20000004100 */
[-C--:B------:R-:W-:Y:S01]  /*cf10*/  F2FP.F16.E4M3.UNPACK_B R59, R12.reuse ;  /* 0x0000000cff3b723e */ /* 0x080fe200020006ff */
[----:B------:R-:W-:Y:S01]  /*cf20*/  HADD2.F32 R54, -RZ, R55.H0_H0 ;  /* 0x20000037ff367230 */ /* 0x000fe20000004100 */
[----:B------:R-:W-:Y:S01]  /*cf30*/  F2FP.F16.E4M3.UNPACK_B R61, R12.H1 ;  /* 0x0000000cff3d723e */ /* 0x000fe200030006ff */
[----:B------:R-:W-:Y:S01]  /*cf40*/  HADD2.F32 R37, -RZ, R50.H0_H0 ;  /* 0x20000032ff257230 */ /* 0x000fe20000004100 */
[----:B------:R-:W-:Y:S01]  /*cf50*/  F2FP.F16.E4M3.UNPACK_B R12, R11 ;  /* 0x0000000bff0c723e */ /* 0x000fe200020006ff */
[----:B------:R-:W-:-:S02]  /*cf60*/  HADD2.F32 R53, -RZ, R52.H1_H1 ;  /* 0x30000034ff357230 */ /* 0x000fc40000004100 */
[-C--:B------:R-:W-:Y:S01]  /*cf70*/  FMUL.FTZ R58, R51, R54.reuse ;  /* 0x00000036333a7220 */ /* 0x080fe20000410000 */
[----:B------:R-:W-:Y:S02]  /*cf80*/  HADD2.F32 R56, -RZ, R55.H1_H1 ;  /* 0x30000037ff387230 */ /* 0x000fe40000004100 */
[----:B------:R-:W-:Y:S01]  /*cf90*/  FMUL.FTZ R54, R37, R54 ;  /* 0x0000003625367220 */ /* 0x000fe20000410000 */
[----:B------:R-:W-:Y:S01]  /*cfa0*/  HADD2.F32 R50, -RZ, R50.H1_H1 ;  /* 0x30000032ff327230 */ /* 0x000fe20000004100 */
[----:B------:R-:W-:Y:S01]  /*cfb0*/  F2FP.SATFINITE.E4M3.F32.PACK_AB_MERGE_C R45, R45, R60, R63 ;  /* 0x0000003c2d2d723e */ /* 0x000fe2000480703f */
[--C-:B------:R-:W-:Y:S02]  /*cfc0*/  HADD2.F32 R52, -RZ, R14.reuse.H0_H0 ;  /* 0x2000000eff347230 */ /* 0x100fe40000004100 */
[-C--:B------:R-:W-:Y:S01]  /*cfd0*/  FMUL.FTZ R57, R53, R56.reuse ;  /* 0x0000003835397220 */ /* 0x080fe20000410000 */
[----:B------:R-:W-:Y:S02]  /*cfe0*/  HADD2.F32 R55, -RZ, R14.H1_H1 ;  /* 0x3000000eff377230 */ /* 0x000fe40000004100 */
[----:B------:R-:W-:Y:S01]  /*cff0*/  FMUL.FTZ R56, R50, R56 ;  /* 0x0000003832387220 */ /* 0x000fe20000410000 */
[----:B------:R-:W-:-:S02]  /*d000*/  HADD2.F32 R62, -RZ, R59.H0_H0 ;  /* 0x2000003bff3e7230 */ /* 0x000fc40000004100 */
[-C--:B------:R-:W-:Y:S01]  /*d010*/  FFMA.FTZ R14, R37, R52.reuse, -R58 ;  /* 0x00000034250e7223 */ /* 0x080fe2000001083a */
[----:B------:R-:W-:Y:S01]  /*d020*/  FFMA.FTZ R37, R51, R52, R54 ;  /* 0x0000003433257223 */ /* 0x000fe20000010036 */
[----:B------:R-:W-:Y:S01]  /*d030*/  FFMA.FTZ R51, R50, R55, -R57 ;  /* 0x0000003732337223 */ /* 0x000fe20000010839 */
[----:B------:R-:W-:Y:S01]  /*d040*/  F2FP.F16.E4M3.UNPACK_B R52, R15 ;  /* 0x0000000fff34723e */ /* 0x000fe200020006ff */
[----:B------:R-:W-:Y:S01]  /*d050*/  FFMA.FTZ R50, R53, R55, R56 ;  /* 0x0000003735327223 */ /* 0x000fe20000010038 */
[-C--:B------:R-:W-:Y:S01]  /*d060*/  F2FP.F16.E4M3.UNPACK_B R54, R39.reuse ;  /* 0x00000027ff36723e */ /* 0x080fe200020006ff */
[----:B------:R-:W-:Y:S01]  /*d070*/  HADD2.F32 R72, -RZ, R61.H0_H0 ;  /* 0x2000003dff487230 */ /* 0x000fe20000004100 */
[----:B------:R-:W-:Y:S01]  /*d080*/  F2FP.F16.E4M3.UNPACK_B R55, R39.H1 ;  /* 0x00000027ff37723e */ /* 0x000fe200030006ff */
[----:B------:R-:W-:Y:S01]  /*d090*/  HADD2.F32 R39, -RZ, R52.H0_H0 ;  /* 0x20000034ff277230 */ /* 0x000fe20000004100 */
[----:B------:R-:W-:Y:S01]  /*d0a0*/  F2FP.F16.E4M3.UNPACK_B R15, R15.H1 ;  /* 0x0000000fff0f723e */ /* 0x000fe200030006ff */
[----:B------:R-:W-:Y:S01]  /*d0b0*/  HADD2.F32 R56, -RZ, R54.H0_H0 ;  /* 0x20000036ff387230 */ /* 0x000fe20000004100 */
[----:B------:R-:W-:Y:S01]  /*d0c0*/  F2FP.F16.E4M3.UNPACK_B R57, R11.H1 ;  /* 0x0000000bff39723e */ /* 0x000fe200030006ff */
[----:B------:R-:W-:-:S02]  /*d0d0*/  HADD2.F32 R11, -RZ, R55.H0_H0 ;  /* 0x20000037ff0b7230 */ /* 0x000fc40000004100 */
[-C--:B------:R-:W-:Y:S01]  /*d0e0*/  FMUL.FTZ R63, R39, R62.reuse ;  /* 0x0000003e273f7220 */ /* 0x080fe20000410000 */
[----:B------:R-:W-:Y:S02]  /*d0f0*/  HADD2.F32 R53, -RZ, R15.H0_H0 ;  /* 0x2000000fff357230 */ /* 0x000fe40000004100 */
[----:B------:R-:W-:Y:S01]  /*d100*/  FMUL.FTZ R74, R56, R62 ;  /* 0x0000003e384a7220 */ /* 0x000fe20000410000 */
[----:B------:R-:W-:Y:S02]  /*d110*/  HADD2.F32 R58, -RZ, R12.H0_H0 ;  /* 0x2000000cff3a7230 */ /* 0x000fe40000004100 */
[-C--:B------:R-:W-:Y:S01]  /*d120*/  FMUL.FTZ R62, R11, R72.reuse ;  /* 0x000000480b3e7220 */ /* 0x080fe20000410000 */
[----:B------:R-:W-:Y:S02]  /*d130*/  HADD2.F32 R60, -RZ, R57.H0_H0 ;  /* 0x20000039ff3c7230 */ /* 0x000fe40000004100 */
[----:B------:R-:W-:Y:S01]  /*d140*/  FMUL.FTZ R72, R53, R72 ;  /* 0x0000004835487220 */ /* 0x000fe20000410000 */
[----:B------:R-:W-:-:S02]  /*d150*/  HADD2.F32 R55, -RZ, R55.H1_H1 ;  /* 0x30000037ff377230 */ /* 0x000fc40000004100 */
[----:B------:R-:W-:Y:S01]  /*d160*/  FFMA.FTZ R63, R56, R58, R63 ;  /* 0x0000003a383f7223 */ /* 0x000fe2000001003f */
[----:B------:R-:W-:Y:S02]  /*d170*/  HADD2.F32 R56, -RZ, R61.H1_H1 ;  /* 0x3000003dff387230 */ /* 0x000fe40000004100 */
[----:B------:R-:W-:Y:S01]  /*d180*/  FFMA.FTZ R72, R11, R60, R72 ;  /* 0x0000003c0b487223 */ /* 0x000fe20000010048 */
[----:B------:R-:W-:Y:S02]  /*d190*/  HADD2.F32 R15, -RZ, R15.H1_H1 ;  /* 0x3000000fff0f7230 */ /* 0x000fe40000004100 */
[----:B------:R-:W-:Y:S01]  /*d1a0*/  FFMA.FTZ R74, R39, R58, -R74 ;  /* 0x0000003a274a7223 */ /* 0x000fe2000001084a */
[----:B------:R-:W-:Y:S02]  /*d1b0*/  HADD2.F32 R11, -RZ, R12.H1_H1 ;  /* 0x3000000cff0b7230 */ /* 0x000fe40000004100 */
[----:B------:R-:W-:Y:S01]  /*d1c0*/  FMUL.FTZ R58, R55, R56 ;  /* 0x00000038373a7220 */ /* 0x000fe20000410000 */
[----:B------:R-:W-:-:S02]  /*d1d0*/  HADD2.F32 R54, -RZ, R54.H1_H1 ;  /* 0x30000036ff367230 */ /* 0x000fc40000004100 */
[----:B------:R-:W-:Y:S01]  /*d1e0*/  FMUL.FTZ R56, R15, R56 ;  /* 0x000000380f387220 */ /* 0x000fe20000410000 */
[----:B------:R-:W-:Y:S02]  /*d1f0*/  HADD2.F32 R59, -RZ, R59.H1_H1 ;  /* 0x3000003bff3b7230 */ /* 0x000fe40000004100 */
[----:B------:R-:W-:Y:S01]  /*d200*/  FFMA.FTZ R62, R53, R60, -R62 ;  /* 0x0000003c353e7223 */ /* 0x000fe2000001083e */
[----:B------:R-:W-:Y:S01]  /*d210*/  HADD2.F32 R12, -RZ, R57.H1_H1 ;  /* 0x30000039ff0c7230 */ /* 0x000fe20000004100 */
[----:B------:R-:W-:Y:S01]  /*d220*/  F2FP.SATFINITE.E4M3.F32.PACK_AB_MERGE_C R14, R51, R14, RZ ;  /* 0x0000000e330e723e */ /* 0x000fe200048070ff */
[----:B------:R-:W-:Y:S02]  /*d230*/  HADD2.F32 R52, -RZ, R52.H1_H1 ;  /* 0x30000034ff347230 */ /* 0x000fe40000004100 */
[----:B------:R-:W-:Y:S01]  /*d240*/  FMUL.FTZ R39, R54, R59 ;  /* 0x0000003b36277220 */ /* 0x000fe20000410000 */
[----:B------:R-:W-:Y:S01]  /*d250*/  F2FP.SATFINITE.E4M3.F32.PACK_AB_MERGE_C R37, R50, R37, RZ ;  /* 0x000000253225723e */ /* 0x000fe200048070ff */
[-C--:B------:R-:W-:Y:S01]  /*d260*/  FFMA.FTZ R15, R15, R12.reuse, -R58 ;  /* 0x0000000c0f0f7223 */ /* 0x080fe2000001083a */
[----:B------:R-:W-:Y:S01]  /*d270*/  FFMA.FTZ R55, R55, R12, R56 ;  /* 0x0000000c37377223 */ /* 0x000fe20000010038 */
[C---:B------:R-:W-:Y:S01]  /*d280*/  FMUL.FTZ R59, R52.reuse, R59 ;  /* 0x0000003b343b7220 */ /* 0x040fe20000410000 */
[----:B------:R-:W-:Y:S01]  /*d290*/  FFMA.FTZ R39, R52, R11, -R39 ;  /* 0x0000000b34277223 */ /* 0x000fe20000010827 */
[----:B------:R-:W-:Y:S01]  /*d2a0*/  F2FP.SATFINITE.E4M3.F32.PACK_AB_MERGE_C R13, R13, R48, R14 ;  /* 0x000000300d0d723e */ /* 0x000fe2000480700e */
[----:B------:R-:W-:-:S02]  /*d2b0*/  IMAD.MOV.U32 R12, RZ, RZ, R47 ;  /* 0x000000ffff0c7224 */ /* 0x000fc400078e002f */
[----:B------:R-:W-:Y:S01]  /*d2c0*/  FFMA.FTZ R54, R54, R11, R59 ;  /* 0x0000000b36367223 */ /* 0x000fe2000001003b */
[----:B------:R-:W-:Y:S02]  /*d2d0*/  F2FP.SATFINITE.E4M3.F32.PACK_AB_MERGE_C R15, R15, R62, RZ ;  /* 0x0000003e0f0f723e */ /* 0x000fe400048070ff */
[----:B------:R-:W-:Y:S02]  /*d2e0*/  F2FP.SATFINITE.E4M3.F32.PACK_AB_MERGE_C R55, R55, R72, RZ ;  /* 0x000000483737723e */ /* 0x000fe400048070ff */
[----:B------:R-:W-:Y:S02]  /*d2f0*/  F2FP.SATFINITE.E4M3.F32.PACK_AB_MERGE_C R15, R39, R74, R15 ;  /* 0x0000004a270f723e */ /* 0x000fe4000480700f */
[----:B------:R-:W-:Y:S01]  /*d300*/  F2FP.SATFINITE.E4M3.F32.PACK_AB_MERGE_C R37, R36, R49, R37 ;  /* 0x000000312425723e */ /* 0x000fe20004807025 */
[----:B------:R-:W-:Y:S01]  /*d310*/  IMAD.MOV.U32 R36, RZ, RZ, R46 ;  /* 0x000000ffff247224 */ /* 0x000fe200078e002e */
[----:B------:R-:W-:Y:S02]  /*d320*/  F2FP.SATFINITE.E4M3.F32.PACK_AB_MERGE_C R39, R54, R63, R55 ;  /* 0x0000003f3627723e */ /* 0x000fe40004807037 */
[----:B------:R-:W-:-:S07]  /*d330*/  MOV R14, R45 ;  /* 0x0000002d000e7202 */ /* 0x000fce0000000f00 */
.L_x_523:
[----:B------:R-:W-:Y:S05]  /*d340*/  BSYNC B2 ;  /* 0x0000000000027941 */ /* 0x000fea0003800000 */
.L_x_522:
[----:B-1----:R1:W-:Y:S04]  /*d350*/  ST.E.128 desc[UR50][R40.64], R12 ;  /* 0x0000000c28007985 */ /* 0x0023e8000c101d32 */
[----:B----4-:R1:W-:Y:S02]  /*d360*/  @!P2 ST.E.128 desc[UR50][R42.64], R36 ;  /* 0x000000242a00a985 */ /* 0x0103e4000c101d32 */
.L_x_521:
[----:B------:R-:W-:Y:S05]  /*d370*/  BSYNC B1 ;  /* 0x0000000000017941 */ /* 0x000fea0003800000 */
.L_x_520:
[----:B------:R-:W-:Y:S01]  /*d380*/  ISETP.NE.AND P2, PT, R29, RZ, PT ;  /* 0x000000ff1d00720c */ /* 0x000fe20003f45270 */
[----:B------:R-:W-:-:S12]  /*d390*/  BSSY B1, `(.L_x_524) ;  /* 0x00000f1000017945 */ /* 0x000fd80003800000 */
[----:B------:R-:W-:Y:S05]  /*d3a0*/  @!P2 BRA `(.L_x_525) ;  /* 0x0000000c00bca947 */ /* 0x000fea0003800000 */
[----:B0---4-:R-:W-:Y:S01]  /*d3b0*/  SEL R11, R121, R146, !P3 ;  /* 0x00000092790b7207 */ /* 0x011fe20005800000 */
[----:B------:R-:W-:Y:S01]  /*d3c0*/  BSSY B2, `(.L_x_526) ;  /* 0x00000eb000027945 */ /* 0x000fe20003800000 */
[----:B-1----:R-:W-:Y:S02]  /*d3d0*/  IADD3 R40, P2, R26, R120, RZ ;  /* 0x000000781a287210 */ /* 0x002fe40007f5e0ff */
        /* <DEDUP_REMOVED lines=8> */
[----:B------:R-:W-:Y:S02]  /*d460*/  SHF.R.S32.HI R12, RZ, 0x2, R12 ;  /* 0x00000002ff0c7819 */ /* 0x000fe4000001140c */
[----:B------:R-:W-:-:S03]  /*d470*/  LOP3.LUT R11, R212, 0x30, R13, 0xf8, !PT ;  /* 0x00000030d40b7812 */ /* 0x000fc600078ef80d */
[----:B------:R-:W-:Y:S01]  /*d480*/  IMAD R12, R12, 0x2800, R213 ;  /* 0x000028000c0c7824 */ /* 0x000fe200078e02d5 */
[----:B------:R-:W-:-:S05]  /*d490*/  LOP3.LUT R11, R11, R4, RZ, 0x3c, !PT ;  /* 0x000000040b0b7212 */ /* 0x000fca00078e3cff */
[----:B------:R-:W-:Y:S01]  /*d4a0*/  @!P2 IADD3 R42, P4, R13, R120, RZ ;  /* 0x000000780d2aa210 */ /* 0x000fe20007f9e0ff */
[----:B------:R-:W-:Y:S02]  /*d4b0*/  IMAD.IADD R12, R12, 0x1, R11 ;  /* 0x000000010c0c7824 */ /* 0x000fe400078e020b */
[----:B------:R-:W-:Y:S01]  /*d4c0*/  IMAD R11, R19, 0x7800, R131 ;  /* 0x00007800130b7824 */ /* 0x000fe200078e0283 */
[----:B------:R-:W-:Y:S01]  /*d4d0*/  @!P2 LEA.HI.X.SX32 R43, R13, R44, 0x1, P4 ;  /* 0x0000002c0d2ba211 */ /* 0x000fe200020f0eff */
[----:B------:R-:W-:Y:S01]  /*d4e0*/  IMAD R13, R19, 0x7800, R12 ;  /* 0x00007800130d7824 */ /* 0x000fe200078e020c */
[----:B------:R-:W-:Y:S02]  /*d4f0*/  ISETP.GE.AND P4, PT, R0, R118, PT ;  /* 0x000000760000720c */ /* 0x000fe40003f86270 */
[C---:B------:R-:W-:Y:S01]  /*d500*/  IADD3 R11, R18.reuse, R11, RZ ;  /* 0x0000000b120b7210 */ /* 0x040fe20007ffe0ff */
[----:B------:R-:W-:-:S04]  /*d510*/  IMAD.IADD R36, R18, 0x1, R13 ;  /* 0x0000000112247824 */ /* 0x000fc800078e020d */
[----:B------:R0:W1:Y:S04]  /*d520*/  LDS.128 R12, [R11+0x1a400] ;  /* 0x01a400000b0c7984 */ /* 0x0000680000000c00 */
[----:B------:R-:W4:Y:S02]  /*d530*/  LDS.128 R36, [R36+0x1a400] ;  /* 0x01a4000024247984 */ /* 0x000f240000000c00 */
[----:B------:R-:W-:Y:S05]  /*d540*/  @P4 BRA `(.L_x_527) ;  /* 0x0000000c00484947 */ /* 0x000fea0003800000 */
[--C-:B0-----:R-:W-:Y:S01]  /*d550*/  SHF.R.U32.HI R11, RZ, 0x8, R77.reuse ;  /* 0x00000008ff0b7819 */ /* 0x101fe2000001164d */
[----:B-1----:R-:W-:Y:S01]  /*d560*/  IMAD.MOV.U32 R45, RZ, RZ, R14 ;  /* 0x000000ffff2d7224 */ /* 0x002fe200078e000e */
[----:B------:R-:W-:Y:S01]  /*d570*/  SHF.R.U32.HI R55, RZ, 0x10, R77 ;  /* 0x00000010ff377819 */ /* 0x000fe2000001164d */
[----:B----4-:R-:W-:Y:S01]  /*d580*/  IMAD.MOV.U32 R50, RZ, RZ, R36 ;  /* 0x000000ffff327224 */ /* 0x010fe200078e0024 */
[----:B------:R-:W-:Y:S01]  /*d590*/  SHF.R.U32.HI R53, RZ, 0x8, R65 ;  /* 0x00000008ff357819 */ /* 0x000fe20000011641 */
[----:B------:R-:W-:Y:S01]  /*d5a0*/  IMAD.MOV.U32 R48, RZ, RZ, R12 ;  /* 0x000000ffff307224 */ /* 0x000fe200078e000c */
[----:B------:R-:W-:Y:S01]  /*d5b0*/  LOP3.LUT R46, R77, 0xff0000ff, RZ, 0xc0, !PT ;  /* 0xff0000ff4d2e7812 */ /* 0x000fe200078ec0ff */
[----:B------:R-:W-:Y:S01]  /*d5c0*/  IMAD.U32 R14, R55, 0x10000, RZ ;  /* 0x00010000370e7824 */ /* 0x000fe200078e00ff */
[----:B------:R-:W-:Y:S01]  /*d5d0*/  SHF.R.U32.HI R54, RZ, 0x8, R79 ;  /* 0x00000008ff367819 */ /* 0x000fe2000001164f */
[----:B------:R-:W-:Y:S01]  /*d5e0*/  IMAD.SHL.U32 R36, R53, 0x100, RZ ;  /* 0x0000010035247824 */ /* 0x000fe200078e00ff */
[----:B------:R-:W-:-:S02]  /*d5f0*/  SHF.L.U32 R11, R11, 0x8, RZ ;  /* 0x000000080b0b7819 */ /* 0x000fc400000006ff */
[----:B------:R-:W-:Y:S01]  /*d600*/  SHF.R.U32.HI R52, RZ, 0x8, R67 ;  /* 0x00000008ff347819 */ /* 0x000fe20000011643 */
[----:B------:R-:W-:Y:S01]  /*d610*/  IMAD.SHL.U32 R12, R54, 0x100, RZ ;  /* 0x00000100360c7824 */ /* 0x000fe200078e00ff */
[----:B------:R-:W-:Y:S02]  /*d620*/  SHF.R.U32.HI R59, RZ, 0x10, R79 ;  /* 0x00000010ff3b7819 */ /* 0x000fe4000001164f */
[----:B------:R-:W-:Y:S02]  /*d630*/  LOP3.LUT R11, R46, 0xff00, R11, 0xf8, !PT ;  /* 0x0000ff002e0b7812 */ /* 0x000fe400078ef80b */
[----:B------:R-:W-:Y:S02]  /*d640*/  LOP3.LUT R49, R65, 0xff0000ff, RZ, 0xc0, !PT ;  /* 0xff0000ff41317812 */ /* 0x000fe400078ec0ff */
[----:B------:R-:W-:Y:S02]  /*d650*/  LOP3.LUT R51, R67, 0xff0000ff, RZ, 0xc0, !PT ;  /* 0xff0000ff43337812 */ /* 0x000fe400078ec0ff */
[----:B------:R-:W-:-:S02]  /*d660*/  SHF.L.U32 R46, R52, 0x8, RZ ;  /* 0x00000008342e7819 */ /* 0x000fc400000006ff */
[----:B------:R-:W-:Y:S02]  /*d670*/  LOP3.LUT R47, R79, 0xff0000ff, RZ, 0xc0, !PT ;  /* 0xff0000ff4f2f7812 */ /* 0x000fe400078ec0ff */
[----:B------:R-:W-:Y:S01]  /*d680*/  LOP3.LUT R14, R11, 0xff0000, R14, 0xf8, !PT ;  /* 0x00ff00000b0e7812 */ /* 0x000fe200078ef80e */
[----:B------:R-:W-:Y:S01]  /*d690*/  IMAD.U32 R11, R59, 0x10000, RZ ;  /* 0x000100003b0b7824 */ /* 0x000fe200078e00ff */
[----:B------:R-:W-:Y:S02]  /*d6a0*/  LOP3.LUT R55, R49, 0xff00, R36, 0xf8, !PT ;  /* 0x0000ff0031377812 */ /* 0x000fe400078ef824 */
[----:B------:R-:W-:Y:S02]  /*d6b0*/  LOP3.LUT R57, R51, 0xff00, R46, 0xf8, !PT ;  /* 0x0000ff0033397812 */ /* 0x000fe400078ef82e */
[----:B------:R-:W-:Y:S02]  /*d6c0*/  LOP3.LUT R12, R47, 0xff00, R12, 0xf8, !PT ;  /* 0x0000ff002f0c7812 */ /* 0x000fe400078ef80c */
[----:B------:R-:W-:-:S02]  /*d6d0*/  F2FP.F16.E4M3.UNPACK_B R54, R142.H1 ;  /* 0x0000008eff36723e */ /* 0x000fc400030006ff */
[----:B------:R-:W-:Y:S02]  /*d6e0*/  F2FP.F16.E4M3.UNPACK_B R51, R50.H1 ;  /* 0x00000032ff33723e */ /* 0x000fe400030006ff */
[----:B------:R-:W-:Y:S02]  /*d6f0*/  F2FP.F16.E4M3.UNPACK_B R49, R48.H1 ;  /* 0x00000030ff31723e */ /* 0x000fe400030006ff */
[----:B------:R-:W-:Y:S01]  /*d700*/  SHF.R.U32.HI R58, RZ, 0x10, R65 ;  /* 0x00000010ff3a7819 */ /* 0x000fe20000011641 */
[----:B------:R-:W-:Y:S01]  /*d710*/  HADD2.F32 R47, -RZ, R51.H0_H0 ;  /* 0x20000033ff2f7230 */ /* 0x000fe20000004100 */
[----:B------:R-:W-:Y:S01]  /*d720*/  LOP3.LUT R11, R12, 0xff0000, R11, 0xf8, !PT ;  /* 0x00ff00000c0b7812 */ /* 0x000fe200078ef80b */
[----:B------:R-:W-:Y:S01]  /*d730*/  HADD2.F32 R12, -RZ, R54.H0_H0 ;  /* 0x20000036ff0c7230 */ /* 0x000fe20000004100 */
[----:B------:R-:W-:Y:S01]  /*d740*/  F2FP.F16.E4M3.UNPACK_B R52, R144.H1 ;  /* 0x00000090ff34723e */ /* 0x000fe200030006ff */
[----:B------:R-:W-:Y:S01]  /*d750*/  HADD2.F32 R46, -RZ, R49.H0_H0 ;  /* 0x20000031ff2e7230 */ /* 0x000fe20000004100 */
[----:B------:R-:W-:Y:S01]  /*d760*/  SHF.R.U32.HI R56, RZ, 0x10, R67 ;  /* 0x00000010ff387819 */ /* 0x000fe20000011643 */
[----:B------:R-:W-:-:S02]  /*d770*/  IMAD.U32 R36, R58, 0x10000, RZ ;  /* 0x000100003a247824 */ /* 0x000fc400078e00ff */
[-C--:B------:R-:W-:Y:S01]  /*d780*/  FMUL.FTZ R59, R47, R12.reuse ;  /* 0x0000000c2f3b7220 */ /* 0x080fe20000410000 */
[----:B------:R-:W-:Y:S02]  /*d790*/  HADD2.F32 R53, -RZ, R52.H0_H0 ;  /* 0x20000034ff357230 */ /* 0x000fe40000004100 */
[----:B------:R-:W-:Y:S01]  /*d7a0*/  FMUL.FTZ R58, R46, R12 ;  /* 0x0000000c2e3a7220 */ /* 0x000fe20000410000 */
[----:B------:R-:W-:Y:S01]  /*d7b0*/  SHF.L.U32 R56, R56, 0x10, RZ ;  /* 0x0000001038387819 */ /* 0x000fe200000006ff */
[----:B------:R-:W-:Y:S01]  /*d7c0*/  HADD2.F32 R49, -RZ, R49.H1_H1 ;  /* 0x30000031ff317230 */ /* 0x000fe20000004100 */
[----:B------:R-:W-:Y:S01]  /*d7d0*/  LOP3.LUT R36, R55, 0xff0000, R36, 0xf8, !PT ;  /* 0x00ff000037247812 */ /* 0x000fe200078ef824 */
[-C--:B------:R-:W-:Y:S01]  /*d7e0*/  FFMA.FTZ R46, R46, R53.reuse, -R59 ;  /* 0x000000352e2e7223 */ /* 0x080fe2000001083b */
[----:B------:R-:W-:Y:S01]  /*d7f0*/  FFMA.FTZ R47, R47, R53, R58 ;  /* 0x000000352f2f7223 */ /* 0x000fe2000001003a */
[----:B------:R-:W-:Y:S01]  /*d800*/  HADD2.F32 R53, -RZ, R54.H1_H1 ;  /* 0x30000036ff357230 */ /* 0x000fe20000004100 */
[----:B------:R-:W-:Y:S01]  /*d810*/  F2FP.F16.E4M3.UNPACK_B R142, R142 ;  /* 0x0000008eff8e723e */ /* 0x000fe200020006ff */
[----:B------:R-:W-:Y:S01]  /*d820*/  HADD2.F32 R54, -RZ, R51.H1_H1 ;  /* 0x30000033ff367230 */ /* 0x000fe20000004100 */
[----:B------:R-:W-:Y:S01]  /*d830*/  F2FP.F16.E4M3.UNPACK_B R51, R50 ;  /* 0x00000032ff33723e */ /* 0x000fe200020006ff */
[----:B------:R-:W-:Y:S01]  /*d840*/  HADD2.F32 R55, -RZ, R52.H1_H1 ;  /* 0x30000034ff377230 */ /* 0x000fe20000004100 */
[----:B------:R-:W-:Y:S01]  /*d850*/  F2FP.F16.E4M3.UNPACK_B R52, R48 ;  /* 0x00000030ff34723e */ /* 0x000fe200020006ff */
[--C-:B------:R-:W-:Y:S01]  /*d860*/  HADD2.F32 R59, -RZ, R142.reuse.H1_H1 ;  /* 0x3000008eff3b7230 */ /* 0x100fe20000004100 */
[----:B------:R-:W-:Y:S01]  /*d870*/  LOP3.LUT R12, R57, 0xff0000, R56, 0xf8, !PT ;  /* 0x00ff0000390c7812 */ /* 0x000fe200078ef838 */
[-C--:B------:R-:W-:Y:S01]  /*d880*/  FMUL.FTZ R48, R54, R53.reuse ;  /* 0x0000003536307220 */ /* 0x080fe20000410000 */
[----:B------:R-:W-:Y:S01]  /*d890*/  F2FP.F16.E4M3.UNPACK_B R144, R144 ;  /* 0x00000090ff90723e */ /* 0x000fe200020006ff */
[----:B------:R-:W-:Y:S01]  /*d8a0*/  FMUL.FTZ R57, R49, R53 ;  /* 0x0000003531397220 */ /* 0x000fe20000410000 */
[----:B------:R-:W-:-:S02]  /*d8b0*/  HADD2.F32 R56, -RZ, R142.H0_H0 ;  /* 0x2000008eff387230 */ /* 0x000fc40000004100 */
[-C--:B------:R-:W-:Y:S01]  /*d8c0*/  FFMA.FTZ R49, R49, R55.reuse, -R48 ;  /* 0x0000003731317223 */ /* 0x080fe20000010830 */
[--C-:B------:R-:W-:Y:S02]  /*d8d0*/  HADD2.F32 R53, -RZ, R51.reuse.H0_H0 ;  /* 0x20000033ff357230 */ /* 0x100fe40000004100 */
[----:B------:R-:W-:Y:S01]  /*d8e0*/  FFMA.FTZ R48, R54, R55, R57 ;  /* 0x0000003736307223 */ /* 0x000fe20000010039 */
[----:B------:R-:W-:Y:S01]  /*d8f0*/  HADD2.F32 R50, -RZ, R52.H0_H0 ;  /* 0x20000034ff327230 */ /* 0x000fe20000004100 */
[----:B------:R-:W-:Y:S01]  /*d900*/  F2FP.F16.E4M3.UNPACK_B R60, R143.H1 ;  /* 0x0000008fff3c723e */ /* 0x000fe200030006ff */
        /* <DEDUP_REMOVED lines=8> */
[-C--:B------:R-:W-:Y:S01]  /*d990*/  FMUL.FTZ R53, R54, R59.reuse ;  /* 0x0000003b36357220 */ /* 0x080fe20000410000 */
[----:B------:R-:W-:Y:S01]  /*d9a0*/  F2FP.F16.E4M3.UNPACK_B R55, R38.H1 ;  /* 0x00000026ff37723e */ /* 0x000fe200030006ff */
[C---:B------:R-:W-:Y:S01]  /*d9b0*/  FMUL.FTZ R61, R52.reuse, R59 ;  /* 0x0000003b343d7220 */ /* 0x040fe20000410000 */
[----:B------:R-:W-:Y:S01]  /*d9c0*/  F2FP.F16.E4M3.UNPACK_B R58, R145.H1 ;  /* 0x00000091ff3a723e */ /* 0x000fe200030006ff */
[----:B------:R-:W-:Y:S01]  /*d9d0*/  FFMA.FTZ R53, R52, R57, -R53 ;  /* 0x0000003934357223 */ /* 0x000fe20000010835 */
[----:B------:R-:W-:Y:S01]  /*d9e0*/  F2FP.F16.E4M3.UNPACK_B R52, R45.H1 ;  /* 0x0000002dff34723e */ /* 0x000fe200030006ff */
[----:B------:R-:W-:-:S02]  /*d9f0*/  HADD2.F32 R59, -RZ, R60.H0_H0 ;  /* 0x2000003cff3b7230 */ /* 0x000fc40000004100 */
[----:B------:R-:W-:Y:S01]  /*da00*/  FFMA.FTZ R62, R54, R57, R61 ;  /* 0x00000039363e7223 */ /* 0x000fe2000001003d */
[--C-:B------:R-:W-:Y:S01]  /*da10*/  HADD2.F32 R56, -RZ, R55.reuse.H0_H0 ;  /* 0x20000037ff387230 */ /* 0x100fe20000004100 */
[----:B------:R-:W-:Y:S01]  /*da20*/  F2FP.F16.E4M3.UNPACK_B R143, R143 ;  /* 0x0000008fff8f723e */ /* 0x000fe200020006ff */
[----:B------:R-:W-:Y:S01]  /*da30*/  HADD2.F32 R60, -RZ, R60.H1_H1 ;  /* 0x3000003cff3c7230 */ /* 0x000fe20000004100 */
[----:B------:R-:W-:Y:S01]  /*da40*/  F2FP.F16.E4M3.UNPACK_B R45, R45 ;  /* 0x0000002dff2d723e */ /* 0x000fe200020006ff */
[----:B------:R-:W-:Y:S02]  /*da50*/  HADD2.F32 R55, -RZ, R55.H1_H1 ;  /* 0x30000037ff377230 */ /* 0x000fe40000004100 */
[----:B------:R-:W-:Y:S01]  /*da60*/  FMUL.FTZ R61, R56, R59 ;  /* 0x0000003b383d7220 */ /* 0x000fe20000410000 */
[----:B------:R-:W-:Y:S01]  /*da70*/  HADD2.F32 R54, -RZ, R52.H0_H0 ;  /* 0x20000034ff367230 */ /* 0x000fe20000004100 */
[----:B------:R-:W-:Y:S01]  /*da80*/  F2FP.F16.E4M3.UNPACK_B R145, R145 ;  /* 0x00000091ff91723e */ /* 0x000fe200020006ff */
[----:B------:R-:W-:-:S02]  /*da90*/  HADD2.F32 R57, -RZ, R58.H0_H0 ;  /* 0x2000003aff397230 */ /* 0x000fc40000004100 */
[----:B------:R-:W-:Y:S01]  /*daa0*/  FMUL.FTZ R63, R55, R60 ;  /* 0x0000003c373f7220 */ /* 0x000fe20000410000 */
[----:B------:R-:W-:Y:S02]  /*dab0*/  HADD2.F32 R52, -RZ, R52.H1_H1 ;  /* 0x30000034ff347230 */ /* 0x000fe40000004100 */
[C---:B------:R-:W-:Y:S01]  /*dac0*/  FMUL.FTZ R59, R54.reuse, R59 ;  /* 0x0000003b363b7220 */ /* 0x040fe20000410000 */
[----:B------:R-:W-:Y:S02]  /*dad0*/  HADD2.F32 R58, -RZ, R58.H1_H1 ;  /* 0x3000003aff3a7230 */ /* 0x000fe40000004100 */
[-C--:B------:R-:W-:Y:S01]  /*dae0*/  FFMA.FTZ R61, R54, R57.reuse, -R61 ;  /* 0x00000039363d7223 */ /* 0x080fe2000001083d */
[----:B------:R-:W-:Y:S01]  /*daf0*/  F2FP.SATFINITE.E4M3.F32.PACK_AB_MERGE_C R46, R49, R46, RZ ;  /* 0x0000002e312e723e */ /* 0x000fe200048070ff */
[----:B------:R-:W-:Y:S01]  /*db00*/  FMUL.FTZ R54, R52, R60 ;  /* 0x0000003c34367220 */ /* 0x000fe20000410000 */
[----:B------:R-:W-:Y:S01]  /*db10*/  FFMA.FTZ R60, R56, R57, R59 ;  /* 0x00000039383c7223 */ /* 0x000fe2000001003b */
[----:B------:R-:W-:Y:S01]  /*db20*/  FFMA.FTZ R64, R52, R58, -R63 ;  /* 0x0000003a34407223 */ /* 0x000fe2000001083f */
[----:B------:R-:W-:Y:S01]  /*db30*/  F2FP.F16.E4M3.UNPACK_B R52, R38 ;  /* 0x00000026ff34723e */ /* 0x000fe200020006ff */
[----:B------:R-:W-:Y:S01]  /*db40*/  FFMA.FTZ R63, R55, R58, R54 ;  /* 0x0000003a373f7223 */ /* 0x000fe20000010036 */
[--C-:B------:R-:W-:Y:S01]  /*db50*/  HADD2.F32 R57, -RZ, R143.reuse.H0_H0 ;  /* 0x2000008fff397230 */ /* 0x100fe20000004100 */
[----:B------:R-:W-:Y:S01]  /*db60*/  F2FP.SATFINITE.E4M3.F32.PACK_AB_MERGE_C R48, R48, R47, RZ ;  /* 0x0000002f3030723e */ /* 0x000fe200048070ff */
[----:B------:R-:W-:Y:S01]  /*db70*/  HADD2.F32 R143, -RZ, R143.H1_H1 ;  /* 0x3000008fff8f7230 */ /* 0x000fe20000004100 */
[----:B------:R-:W-:Y:S01]  /*db80*/  F2FP.F16.E4M3.UNPACK_B R49, R13 ;  /* 0x0000000dff31723e */ /* 0x000fe200020006ff */
[--C-:B------:R-:W-:Y:S01]  /*db90*/  HADD2.F32 R54, -RZ, R52.reuse.H0_H0 ;  /* 0x20000034ff367230 */ /* 0x100fe20000004100 */
[----:B------:R-:W-:Y:S01]  /*dba0*/  F2FP.SATFINITE.E4M3.F32.PACK_AB_MERGE_C R47, R53, R50, R46 ;  /* 0x00000032352f723e */ /* 0x000fe2000480702e */
[----:B------:R-:W-:Y:S01]  /*dbb0*/  HADD2.F32 R38, -RZ, R45.H0_H0 ;  /* 0x2000002dff267230 */ /* 0x000fe20000004100 */
[----:B------:R-:W-:Y:S01]  /*dbc0*/  F2FP.SATFINITE.E4M3.F32.PACK_AB_MERGE_C R46, R62, R51, R48 ;  /* 0x000000333e2e723e */ /* 0x000fe20004807030 */
[----:B------:R-:W-:-:S02]  /*dbd0*/  HADD2.F32 R52, -RZ, R52.H1_H1 ;  /* 0x30000034ff347230 */ /* 0x000fc40000004100 */
[-C--:B------:R-:W-:Y:S01]  /*dbe0*/  FMUL.FTZ R59, R54, R57.reuse ;  /* 0x00000039363b7220 */ /* 0x080fe20000410000 */
[----:B------:R-:W-:Y:S02]  /*dbf0*/  HADD2.F32 R45, -RZ, R45.H1_H1 ;  /* 0x3000002dff2d7230 */ /* 0x000fe40000004100 */
[----:B------:R-:W-:Y:S01]  /*dc00*/  FMUL.FTZ R57, R38, R57 ;  /* 0x0000003926397220 */ /* 0x000fe20000410000 */
[--C-:B------:R-:W-:Y:S02]  /*dc10*/  HADD2.F32 R55, -RZ, R145.reuse.H0_H0 ;  /* 0x20000091ff377230 */ /* 0x100fe40000004100 */
[-C--:B------:R-:W-:Y:S01]  /*dc20*/  FMUL.FTZ R56, R52, R143.reuse ;  /* 0x0000008f34387220 */ /* 0x080fe20000410000 */
[----:B------:R-:W-:Y:S02]  /*dc30*/  HADD2.F32 R145, -RZ, R145.H1_H1 ;  /* 0x30000091ff917230 */ /* 0x000fe40000004100 */
[----:B------:R-:W-:Y:S01]  /*dc40*/  FMUL.FTZ R143, R45, R143 ;  /* 0x0000008f2d8f7220 */ /* 0x000fe20000410000 */
[----:B------:R-:W-:-:S02]  /*dc50*/  HADD2.F32 R48, -RZ, R49.H0_H0 ;  /* 0x20000031ff307230 */ /* 0x000fc40000004100 */
[-C--:B------:R-:W-:Y:S01]  /*dc60*/  FFMA.FTZ R59, R38, R55.reuse, -R59 ;  /* 0x00000037263b7223 */ /* 0x080fe2000001083b */
[----:B------:R-:W-:Y:S01]  /*dc70*/  FFMA.FTZ R38, R54, R55, R57 ;  /* 0x0000003736267223 */ /* 0x000fe20000010039 */
[-C--:B------:R-:W-:Y:S01]  /*dc80*/  FFMA.FTZ R58, R45, R145.reuse, -R56 ;  /* 0x000000912d3a7223 */ /* 0x080fe20000010838 */
[----:B------:R-:W-:Y:S01]  /*dc90*/  FFMA.FTZ R143, R52, R145, R143 ;  /* 0x00000091348f7223 */ /* 0x000fe2000001008f */
[----:B------:R-:W-:Y:S02]  /*dca0*/  F2FP.F16.E4M3.UNPACK_B R52, R37 ;  /* 0x00000025ff34723e */ /* 0x000fe400020006ff */
[----:B------:R-:W-:Y:S02]  /*dcb0*/  F2FP.F16.E4M3.UNPACK_B R56, R36 ;  /* 0x00000024ff38723e */ /* 0x000fe400020006ff */
[----:B------:R-:W-:Y:S01]  /*dcc0*/  F2FP.SATFINITE.E4M3.F32.PACK_AB_MERGE_C R45, R64, R61, RZ ;  /* 0x0000003d402d723e */ /* 0x000fe200048070ff */
[----:B------:R-:W-:Y:S01]  /*dcd0*/  HADD2.F32 R50, -RZ, R52.H0_H0 ;  /* 0x20000034ff327230 */ /* 0x000fe20000004100 */
[----:B------:R-:W-:Y:S01]  /*dce0*/  F2FP.F16.E4M3.UNPACK_B R54, R14 ;  /* 0x0000000eff36723e */ /* 0x000fe200020006ff */
[----:B------:R-:W-:Y:S01]  /*dcf0*/  HADD2.F32 R51, -RZ, R56.H0_H0 ;  /* 0x20000038ff337230 */ /* 0x000fe20000004100 */
[----:B------:R-:W-:Y:S01]  /*dd00*/  F2FP.SATFINITE.E4M3.F32.PACK_AB_MERGE_C R45, R58, R59, R45 ;  /* 0x0000003b3a2d723e */ /* 0x000fe2000480702d */
[----:B------:R-:W-:Y:S01]  /*dd10*/  HADD2.F32 R53, -RZ, R52.H1_H1 ;  /* 0x30000034ff357230 */ /* 0x000fe20000004100 */
[----:B------:R-:W-:Y:S01]  /*dd20*/  F2FP.F16.E4M3.UNPACK_B R52, R37.H1 ;  /* 0x00000025ff34723e */ /* 0x000fe200030006ff */
[----:B------:R-:W-:-:S02]  /*dd30*/  HADD2.F32 R55, -RZ, R54.H0_H0 ;  /* 0x20000036ff377230 */ /* 0x000fc40000004100 */
[-C--:B------:R-:W-:Y:S01]  /*dd40*/  FMUL.FTZ R57, R50, R51.reuse ;  /* 0x0000003332397220 */ /* 0x080fe20000410000 */
[C---:B------:R-:W-:Y:S01]  /*dd50*/  FMUL.FTZ R59, R48.reuse, R51 ;  /* 0x00000033303b7220 */ /* 0x040fe20000410000 */
[----:B------:R-:W-:Y:S01]  /*dd60*/  HADD2.F32 R56, -RZ, R56.H1_H1 ;  /* 0x30000038ff387230 */ /* 0x000fe20000004100 */
[----:B------:R-:W-:Y:S01]  /*dd70*/  F2FP.F16.E4M3.UNPACK_B R14, R14.H1 ;  /* 0x0000000eff0e723e */ /* 0x000fe200030006ff */
[----:B------:R-:W-:Y:S02]  /*dd80*/  HADD2.F32 R51, -RZ, R49.H1_H1 ;  /* 0x30000031ff337230 */ /* 0x000fe40000004100 */
[-C--:B------:R-:W-:Y:S01]  /*dd90*/  FFMA.FTZ R48, R48, R55.reuse, -R57 ;  /* 0x0000003730307223 */ /* 0x080fe20000010839 */
[----:B------:R-:W-:Y:S01]  /*dda0*/  FFMA.FTZ R49, R50, R55, R59 ;  /* 0x0000003732317223 */ /* 0x000fe2000001003b */
[----:B------:R-:W-:Y:S02]  /*ddb0*/  HADD2.F32 R54, -RZ, R54.H1_H1 ;  /* 0x30000036ff367230 */ /* 0x000fe40000004100 */
[-C--:B------:R-:W-:Y:S01]  /*ddc0*/  FMUL.FTZ R58, R53, R56.reuse ;  /* 0x00000038353a7220 */ /* 0x080fe20000410000 */
[----:B------:R-:W-:Y:S01]  /*ddd0*/  FMUL.FTZ R56, R51, R56 ;  /* 0x0000003833387220 */ /* 0x000fe20000410000 */
[----:B------:R-:W-:-:S02]  /*dde0*/  F2FP.F16.E4M3.UNPACK_B R55, R36.H1 ;  /* 0x00000024ff37723e */ /* 0x000fc400030006ff */
[----:B------:R-:W-:Y:S01]  /*ddf0*/  F2FP.F16.E4M3.UNPACK_B R50, R13.H1 ;  /* 0x0000000dff32723e */ /* 0x000fe200030006ff */
[-C--:B------:R-:W-:Y:S01]  /*de00*/  FFMA.FTZ R13, R51, R54.reuse, -R58 ;  /* 0x00000036330d7223 */ /* 0x080fe2000001083a */
[----:B------:R-:W-:Y:S01]  /*de10*/  FFMA.FTZ R36, R53, R54, R56 ;  /* 0x0000003635247223 */ /* 0x000fe20000010038 */
[----:B------:R-:W-:Y:S01]  /*de20*/  HADD2.F32 R51, -RZ, R52.H0_H0 ;  /* 0x20000034ff337230 */ /* 0x000fe20000004100 */
[----:B------:R-:W-:Y:S01]  /*de30*/  F2FP.SATFINITE.E4M3.F32.PACK_AB_MERGE_C R60, R63, R60, RZ ;  /* 0x0000003c3f3c723e */ /* 0x000fe200048070ff */
[--C-:B------:R-:W-:Y:S02]  /*de40*/  HADD2.F32 R56, -RZ, R55.reuse.H0_H0 ;  /* 0x20000037ff387230 */ /* 0x100fe40000004100 */
[----:B------:R-:W-:Y:S01]  /*de50*/  HADD2.F32 R37, -RZ, R50.H0_H0 ;  /* 0x20000032ff257230 */ /* 0x000fe20000004100 */
[----:B------:R-:W-:Y:S01]  /*de60*/  F2FP.SATFINITE.E4M3.F32.PACK_AB_MERGE_C R38, R143, R38, R60 ;  /* 0x000000268f26723e */ /* 0x000fe2000480703c */
[----:B------:R-:W-:Y:S02]  /*de70*/  HADD2.F32 R52, -RZ, R52.H1_H1 ;  /* 0x30000034ff347230 */ /* 0x000fe40000004100 */
[----:B------:R-:W-:Y:S01]  /*de80*/  FMUL.FTZ R58, R51, R56 ;  /* 0x00000038333a7220 */ /* 0x000fe20000410000 */
[----:B------:R-:W-:-:S02]  /*de90*/  HADD2.F32 R55, -RZ, R55.H1_H1 ;  /* 0x30000037ff377230 */ /* 0x000fc40000004100 */
[----:B------:R-:W-:Y:S01]  /*dea0*/  FMUL.FTZ R56, R37, R56 ;  /* 0x0000003825387220 */ /* 0x000fe20000410000 */
[----:B------:R-:W-:Y:S02]  /*deb0*/  HADD2.F32 R50, -RZ, R50.H1_H1 ;  /* 0x30000032ff327230 */ /* 0x000fe40000004100 */
[--C-:B------:R-:W-:Y:S02]  /*dec0*/  HADD2.F32 R53, -RZ, R14.reuse.H1_H1 ;  /* 0x3000000eff357230 */ /* 0x100fe40000004100 */
[-C--:B------:R-:W-:Y:S01]  /*ded0*/  FMUL.FTZ R57, R52, R55.reuse ;  /* 0x0000003734397220 */ /* 0x080fe20000410000 */
[----:B------:R-:W-:Y:S02]  /*dee0*/  HADD2.F32 R54, -RZ, R14.H0_H0 ;  /* 0x2000000eff367230 */ /* 0x000fe40000004100 */
[C---:B------:R-:W-:Y:S01]  /*def0*/  FMUL.FTZ R55, R50.reuse, R55 ;  /* 0x0000003732377220 */ /* 0x040fe20000410000 */
[----:B------:R-:W-:Y:S01]  /*df00*/  F2FP.F16.E4M3.UNPACK_B R14, R15 ;  /* 0x0000000fff0e723e */ /* 0x000fe200020006ff */
[----:B------:R-:W-:Y:S01]  /*df10*/  FFMA.FTZ R62, R50, R53, -R57 ;  /* 0x00000035323e7223 */ /* 0x000fe20000010839 */
[----:B------:R-:W-:Y:S01]  /*df20*/  F2FP.F16.E4M3.UNPACK_B R50, R39 ;  /* 0x00000027ff32723e */ /* 0x000fe200020006ff */
[----:B------:R-:W-:Y:S01]  /*df30*/  FFMA.FTZ R64, R52, R53, R55 ;  /* 0x0000003534407223 */ /* 0x000fe20000010037 */
[----:B------:R-:W-:Y:S01]  /*df40*/  F2FP.F16.E4M3.UNPACK_B R55, R12 ;  /* 0x0000000cff37723e */ /* 0x000fe200020006ff */
[-C--:B------:R-:W-:Y:S01]  /*df50*/  FFMA.FTZ R61, R51, R54.reuse, R56 ;  /* 0x00000036333d7223 */ /* 0x080fe20000010038 */
[----:B------:R-:W-:Y:S01]  /*df60*/  F2FP.F16.E4M3.UNPACK_B R51, R39.H1 ;  /* 0x00000027ff33723e */ /* 0x000fe200030006ff */
[----:B------:R-:W-:Y:S01]  /*df70*/  FFMA.FTZ R59, R37, R54, -R58 ;  /* 0x00000036253b7223 */ /* 0x000fe2000001083a */
[----:B------:R-:W-:Y:S01]  /*df80*/  F2FP.F16.E4M3.UNPACK_B R57, R12.H1 ;  /* 0x0000000cff39723e */ /* 0x000fe200030006ff */
[----:B------:R-:W-:Y:S01]  /*df90*/  HADD2.F32 R37, -RZ, R14.H0_H0 ;  /* 0x2000000eff257230 */ /* 0x000fe20000004100 */
[----:B------:R-:W-:Y:S01]  /*dfa0*/  F2FP.F16.E4M3.UNPACK_B R15, R15.H1 ;  /* 0x0000000fff0f723e */ /* 0x000fe200030006ff */
        /* <DEDUP_REMOVED lines=8> */
[----:B------:R-:W-:Y:S01]  /*e030*/  HADD2.F32 R39, -RZ, R15.H0_H0 ;  /* 0x2000000fff277230 */ /* 0x000fe20000004100 */
[----:B------:R-:W-:Y:S01]  /*e040*/  F2FP.SATFINITE.E4M3.F32.PACK_AB_MERGE_C R61, R64, R61, RZ ;  /* 0x0000003d403d723e */ /* 0x000fe200048070ff */
        /* <DEDUP_REMOVED lines=19> */
[-C--:B------:R-:W-:Y:S01]  /*e180*/  FMUL.FTZ R37, R50, R55.reuse ;  /* 0x0000003732257220 */ /* 0x080fe20000410000 */
[-C--:B------:R-:W-:Y:S01]  /*e190*/  FFMA.FTZ R15, R15, R12.reuse, -R54 ;  /* 0x0000000c0f0f7223 */ /* 0x080fe20000010836 */
[----:B------:R-:W-:Y:S01]  /*e1a0*/  FFMA.FTZ R51, R51, R12, R52 ;  /* 0x0000000c33337223 */ /* 0x000fe20000010034 */
[C---:B------:R-:W-:Y:S01]  /*e1b0*/  FMUL.FTZ R55, R14.reuse, R55 ;  /* 0x000000370e377220 */ /* 0x040fe20000410000 */
[-C--:B------:R-:W-:Y:S01]  /*e1c0*/  FFMA.FTZ R37, R14, R11.reuse, -R37 ;  /* 0x0000000b0e257223 */ /* 0x080fe20000010825 */
[----:B------:R-:W-:Y:S01]  /*e1d0*/  F2FP.SATFINITE.E4M3.F32.PACK_AB_MERGE_C R13, R13, R48, R59 ;  /* 0x000000300d0d723e */ /* 0x000fe2000480703b */
[----:B------:R-:W-:Y:S01]  /*e1e0*/  IMAD.MOV.U32 R12, RZ, RZ, R47 ;  /* 0x000000ffff0c7224 */ /* 0x000fe200078e002f */
[----:B------:R-:W-:Y:S01]  /*e1f0*/  F2FP.SATFINITE.E4M3.F32.PACK_AB_MERGE_C R15, R15, R58, RZ ;  /* 0x0000003a0f0f723e */ /* 0x000fe200048070ff */
[----:B------:R-:W-:Y:S01]  /*e200*/  FFMA.FTZ R50, R50, R11, R55 ;  /* 0x0000000b32327223 */ /* 0x000fe20000010037 */
[----:B------:R-:W-:Y:S01]  /*e210*/  F2FP.SATFINITE.E4M3.F32.PACK_AB_MERGE_C R51, R51, R60, RZ ;  /* 0x0000003c3333723e */ /* 0x000fe200048070ff */
[----:B------:R-:W-:Y:S01]  /*e220*/  IMAD.MOV.U32 R14, RZ, RZ, R45 ;  /* 0x000000ffff0e7224 */ /* 0x000fe200078e002d */
[----:B------:R-:W-:-:S02]  /*e230*/  F2FP.SATFINITE.E4M3.F32.PACK_AB_MERGE_C R15, R37, R66, R15 ;  /* 0x00000042250f723e */ /* 0x000fc4000480700f */
[----:B------:R-:W-:Y:S01]  /*e240*/  F2FP.SATFINITE.E4M3.F32.PACK_AB_MERGE_C R37, R36, R49, R61 ;  /* 0x000000312425723e */ /* 0x000fe2000480703d */
[----:B------:R-:W-:Y:S01]  /*e250*/  IMAD.MOV.U32 R36, RZ, RZ, R46 ;  /* 0x000000ffff247224 */ /* 0x000fe200078e002e */
[----:B------:R-:W-:-:S07]  /*e260*/  F2FP.SATFINITE.E4M3.F32.PACK_AB_MERGE_C R39, R50, R63, R51 ;  /* 0x0000003f3227723e */ /* 0x000fce0004807033 */
.L_x_527:
[----:B------:R-:W-:Y:S05]  /*e270*/  BSYNC B2 ;  /* 0x0000000000027941 */ /* 0x000fea0003800000 */
.L_x_526:
[----:B-1----:R1:W-:Y:S04]  /*e280*/  ST.E.128 desc[UR50][R40.64], R12 ;  /* 0x0000000c28007985 */ /* 0x0023e8000c101d32 */
[----:B----4-:R1:W-:Y:S02]  /*e290*/  @!P2 ST.E.128 desc[UR50][R42.64], R36 ;  /* 0x000000242a00a985 */ /* 0x0103e4000c101d32 */
.L_x_525:
[----:B------:R-:W-:Y:S05]  /*e2a0*/  BSYNC B1 ;  /* 0x0000000000017941 */ /* 0x000fea0003800000 */
.L_x_524:
[----:B------:R-:W-:-:S13]  /*e2b0*/  ISETP.NE.AND P2, PT, R30, RZ, PT ;  /* 0x000000ff1e00720c */ /* 0x000fda0003f45270 */
[----:B------:R-:W-:Y:S05]  /*e2c0*/  @!P2 BRA `(.L_x_476) ;  /* 0x000000140090a947 */ /* 0x000fea0003800000 */
[----:B0---4-:R-:W4:Y:S01]  /*e2d0*/  LDL R11, [R1] ;  /* 0x00000000010b7983 */ /* 0x011f220000100800 */
[----:B-1----:R-:W-:Y:S01]  /*e2e0*/  IADD3 R40, P2, R27, R120, RZ ;  /* 0x000000781b287210 */ /* 0x002fe20007f5e0ff */
[----:B------:R-:W-:Y:S03]  /*e2f0*/  BSSY B1, `(.L_x_528) ;  /* 0x00000ea000017945 */ /* 0x000fe60003800000 */
[----:B------:R-:W-:Y:S02]  /*e300*/  IADD3.X R41, R44, R111, RZ, P2, !PT ;  /* 0x0000006f2c297210 */ /* 0x000fe400017fe4ff */
[----:B------:R-:W-:Y:S02]  /*e310*/  ISETP.GE.AND P2, PT, R3, R118, PT ;  /* 0x000000760300720c */ /* 0x000fe40003f46270 */
[----:B----4-:R-:W-:-:S04]  /*e320*/  LOP3.LUT P4, RZ, R11, 0x1, RZ, 0xc0, !PT ;  /* 0x000000010bff7812 */ /* 0x010fc8000788c0ff */
[----:B------:R-:W-:-:S04]  /*e330*/  SEL R146, R121, R146, !P4 ;  /* 0x0000009279927207 */ /* 0x000fc80006000000 */
[----:B------:R-:W-:-:S04]  /*e340*/  SHF.R.S32.HI R11, RZ, 0x1f, R146 ;  /* 0x0000001fff0b7819 */ /* 0x000fc80000011492 */
[----:B------:R-:W-:-:S04]  /*e350*/  LEA.HI R146, R11, R146, RZ, 0x5 ;  /* 0x000000920b927211 */ /* 0x000fc800078f28ff */
[----:B------:R-:W-:-:S04]  /*e360*/  LEA.HI.SX32 R146, R146, R115, 0x1b ;  /* 0x0000007392927211 */ /* 0x000fc800078fdaff */
[----:B------:R-:W-:-:S04]  /*e370*/  SHF.R.S32.HI R11, RZ, 0x1f, R146 ;  /* 0x0000001fff0b7819 */ /* 0x000fc80000011492 */
[----:B------:R-:W-:Y:S02]  /*e380*/  LEA.HI R12, R11, R146, RZ, 0x2 ;  /* 0x000000920b0c7211 */ /* 0x000fe400078f10ff */
[----:B------:R-:W-:Y:S02]  /*e390*/  SHF.L.U32 R11, R146, 0x4, RZ ;  /* 0x00000004920b7819 */ /* 0x000fe400000006ff */
[----:B------:R-:W-:Y:S02]  /*e3a0*/  SHF.R.S32.HI R12, RZ, 0x2, R12 ;  /* 0x00000002ff0c7819 */ /* 0x000fe4000001140c */
[----:B------:R-:W-:-:S03]  /*e3b0*/  LOP3.LUT R13, R212, 0x30, R11, 0xf8, !PT ;  /* 0x00000030d40d7812 */ /* 0x000fc600078ef80b */
[----:B------:R-:W-:Y:S01]  /*e3c0*/  IMAD R12, R12, 0x2800, R213 ;  /* 0x000028000c0c7824 */ /* 0x000fe200078e02d5 */
[----:B------:R-:W-:-:S05]  /*e3d0*/  LOP3.LUT R13, R13, R4, RZ, 0x3c, !PT ;  /* 0x000000040d0d7212 */ /* 0x000fca00078e3cff */
[----:B------:R-:W-:Y:S02]  /*e3e0*/  IMAD.IADD R12, R12, 0x1, R13 ;  /* 0x000000010c0c7824 */ /* 0x000fe400078e020d */
[C---:B------:R-:W-:Y:S02]  /*e3f0*/  IMAD R13, R19.reuse, 0x7800, R130 ;  /* 0x00007800130d7824 */ /* 0x040fe400078e0282 */
[----:B------:R-:W-:Y:S02]  /*e400*/  IMAD R15, R19, 0x7800, R12 ;  /* 0x00007800130f7824 */ /* 0x000fe400078e020c */
[C---:B------:R-:W-:Y:S02]  /*e410*/  IMAD.IADD R13, R18.reuse, 0x1, R13 ;  /* 0x00000001120d7824 */ /* 0x040fe400078e020d */
[----:B------:R-:W-:-:S04]  /*e420*/  IMAD.IADD R36, R18, 0x1, R15 ;  /* 0x0000000112247824 */ /* 0x000fc800078e020f */
[----:B------:R-:W0:Y:S04]  /*e430*/  LDS.128 R12, [R13+0x1a400] ;  /* 0x01a400000d0c7984 */ /* 0x000e280000000c00 */
[----:B------:R-:W1:Y:S01]  /*e440*/  LDS.128 R36, [R36+0x1a400] ;  /* 0x01a4000024247984 */ /* 0x000e620000000c00 */
[----:B------:R-:W-:Y:S05]  /*e450*/  @P2 BRA `(.L_x_529) ;  /* 0x0000000c004c2947 */ /* 0x000fea0003800000 */
[--C-:B------:R-:W-:Y:S01]  /*e460*/  SHF.R.U32.HI R43, RZ, 0x8, R81.reuse ;  /* 0x00000008ff2b7819 */ /* 0x100fe20000011651 */
[----:B0-----:R-:W-:Y:S01]  /*e470*/  IMAD.MOV.U32 R47, RZ, RZ, R12 ;  /* 0x000000ffff2f7224 */ /* 0x001fe200078e000c */
[----:B------:R-:W-:Y:S01]  /*e480*/  SHF.R.U32.HI R57, RZ, 0x10, R81 ;  /* 0x00000010ff397819 */ /* 0x000fe20000011651 */
[----:B------:R-:W-:Y:S01]  /*e490*/  IMAD.MOV.U32 R42, RZ, RZ, R13 ;  /* 0x000000ffff2a7224 */ /* 0x000fe200078e000d */
[----:B------:R-:W-:Y:S01]  /*e4a0*/  SHF.R.U32.HI R49, RZ, 0x8, R69 ;  /* 0x00000008ff317819 */ /* 0x000fe20000011645 */
[----:B-1----:R-:W-:Y:S01]  /*e4b0*/  IMAD.MOV.U32 R50, RZ, RZ, R36 ;  /* 0x000000ffff327224 */ /* 0x002fe200078e0024 */
[----:B------:R-:W-:Y:S01]  /*e4c0*/  SHF.R.U32.HI R52, RZ, 0x8, R71 ;  /* 0x00000008ff347819 */ /* 0x000fe20000011647 */
[----:B------:R-:W-:Y:S01]  /*e4d0*/  IMAD.U32 R13, R57, 0x10000, RZ ;  /* 0x00010000390d7824 */ /* 0x000fe200078e00ff */
[----:B------:R-:W-:Y:S01]  /*e4e0*/  LOP3.LUT R45, R81, 0xff0000ff, RZ, 0xc0, !PT ;  /* 0xff0000ff512d7812 */ /* 0x000fe200078ec0ff */
[----:B------:R-:W-:Y:S01]  /*e4f0*/  IMAD.SHL.U32 R49, R49, 0x100, RZ ;  /* 0x0000010031317824 */ /* 0x000fe200078e00ff */
[----:B------:R-:W-:-:S02]  /*e500*/  SHF.R.U32.HI R55, RZ, 0x8, R83 ;  /* 0x00000008ff377819 */ /* 0x000fc40000011653 */
[----:B------:R-:W-:Y:S01]  /*e510*/  SHF.L.U32 R12, R43, 0x8, RZ ;  /* 0x000000082b0c7819 */ /* 0x000fe200000006ff */
[----:B------:R-:W-:Y:S01]  /*e520*/  IMAD.MOV.U32 R43, RZ, RZ, R14 ;  /* 0x000000ffff2b7224 */ /* 0x000fe200078e000e */
[----:B------:R-:W-:Y:S02]  /*e530*/  LOP3.LUT R51, R71, 0xff0000ff, RZ, 0xc0, !PT ;  /* 0xff0000ff47337812 */ /* 0x000fe400078ec0ff */
[----:B------:R-:W-:Y:S02]  /*e540*/  SHF.L.U32 R14, R52, 0x8, RZ ;  /* 0x00000008340e7819 */ /* 0x000fe400000006ff */
[----:B------:R-:W-:Y:S02]  /*e550*/  SHF.R.U32.HI R54, RZ, 0x10, R83 ;  /* 0x00000010ff367819 */ /* 0x000fe40000011653 */
[----:B------:R-:W-:Y:S01]  /*e560*/  LOP3.LUT R12, R45, 0xff00, R12, 0xf8, !PT ;  /* 0x0000ff002d0c7812 */ /* 0x000fe200078ef80c */
[----:B------:R-:W-:Y:S01]  /*e570*/  IMAD.SHL.U32 R45, R55, 0x100, RZ ;  /* 0x00000100372d7824 */ /* 0x000fe200078e00ff */
[----:B------:R-:W-:-:S02]  /*e580*/  LOP3.LUT R48, R69, 0xff0000ff, RZ, 0xc0, !PT ;  /* 0xff0000ff45307812 */ /* 0x000fc400078ec0ff */
[----:B------:R-:W-:Y:S02]  /*e590*/  LOP3.LUT R46, R83, 0xff0000ff, RZ, 0xc0, !PT ;  /* 0xff0000ff532e7812 */ /* 0x000fe400078ec0ff */
[----:B------:R-:W-:Y:S02]  /*e5a0*/  LOP3.LUT R55, R51, 0xff00, R14, 0xf8, !PT ;  /* 0x0000ff0033377812 */ /* 0x000fe400078ef80e */
[----:B------:R-:W-:Y:S01]  /*e5b0*/  LOP3.LUT R14, R12, 0xff0000, R13, 0xf8, !PT ;  /* 0x00ff00000c0e7812 */ /* 0x000fe200078ef80d */
[----:B------:R-:W-:Y:S01]  /*e5c0*/  IMAD.U32 R12, R54, 0x10000, RZ ;  /* 0x00010000360c7824 */ /* 0x000fe200078e00ff */
[----:B------:R-:W-:Y:S02]  /*e5d0*/  LOP3.LUT R36, R48, 0xff00, R49, 0xf8, !PT ;  /* 0x0000ff0030247812 */ /* 0x000fe400078ef831 */
[----:B------:R-:W-:Y:S02]  /*e5e0*/  LOP3.LUT R45, R46, 0xff00, R45, 0xf8, !PT ;  /* 0x0000ff002e2d7812 */ /* 0x000fe400078ef82d */
[----:B------:R-:W-:-:S02]  /*e5f0*/  F2FP.F16.E4M3.UNPACK_B R54, R141.H1 ;  /* 0x0000008dff36723e */ /* 0x000fc400030006ff */
[----:B------:R-:W-:Y:S02]  /*e600*/  F2FP.F16.E4M3.UNPACK_B R51, R50.H1 ;  /* 0x00000032ff33723e */ /* 0x000fe400030006ff */
[----:B------:R-:W-:Y:S01]  /*e610*/  F2FP.F16.E4M3.UNPACK_B R48, R47.H1 ;  /* 0x0000002fff30723e */ /* 0x000fe200030006ff */
[----:B------:R-:W-:Y:S01]  /*e620*/  HADD2.F32 R13, -RZ, R54.H0_H0 ;  /* 0x20000036ff0d7230 */ /* 0x000fe20000004100 */
[----:B------:R-:W-:Y:S01]  /*e630*/  SHF.R.U32.HI R53, RZ, 0x10, R69 ;  /* 0x00000010ff357819 */ /* 0x000fe20000011645 */
[----:B------:R-:W-:Y:S01]  /*e640*/  HADD2.F32 R46, -RZ, R51.H0_H0 ;  /* 0x20000033ff2e7230 */ /* 0x000fe20000004100 */
[----:B------:R-:W-:Y:S01]  /*e650*/  LOP3.LUT R12, R45, 0xff0000, R12, 0xf8, !PT ;  /* 0x00ff00002d0c7812 */ /* 0x000fe200078ef80c */
[----:B------:R-:W-:Y:S01]  /*e660*/  HADD2.F32 R45, -RZ, R48.H0_H0 ;  /* 0x20000030ff2d7230 */ /* 0x000fe20000004100 */
[----:B------:R-:W-:Y:S01]  /*e670*/  F2FP.F16.E4M3.UNPACK_B R49, R139.H1 ;  /* 0x0000008bff31723e */ /* 0x000fe200030006ff */
[----:B------:R-:W-:Y:S01]  /*e680*/  IMAD.U32 R53, R53, 0x10000, RZ ;  /* 0x0001000035357824 */ /* 0x000fe200078e00ff */
[----:B------:R-:W-:Y:S01]  /*e690*/  SHF.R.U32.HI R56, RZ, 0x10, R71 ;  /* 0x00000010ff387819 */ /* 0x000fe20000011647 */
[-C--:B------:R-:W-:Y:S01]  /*e6a0*/  FMUL.FTZ R58, R46, R13.reuse ;  /* 0x0000000d2e3a7220 */ /* 0x080fe20000410000 */
[----:B------:R-:W-:Y:S01]  /*e6b0*/  FMUL.FTZ R57, R45, R13 ;  /* 0x0000000d2d397220 */ /* 0x000fe20000410000 */
[----:B------:R-:W-:Y:S01]  /*e6c0*/  HADD2.F32 R52, -RZ, R49.H0_H0 ;  /* 0x20000031ff347230 */ /* 0x000fe20000004100 */
[----:B------:R-:W-:-:S02]  /*e6d0*/  SHF.L.U32 R56, R56, 0x10, RZ ;  /* 0x0000001038387819 */ /* 0x000fc400000006ff */
[----:B------:R-:W-:Y:S01]  /*e6e0*/  LOP3.LUT R36, R36, 0xff0000, R53, 0xf8, !PT ;  /* 0x00ff000024247812 */ /* 0x000fe200078ef835 */
        /* <DEDUP_REMOVED lines=10> */
[----:B------:R-:W-:-:S02]  /*e790*/  HADD2.F32 R54, -RZ, R141.H0_H0 ;  /* 0x2000008dff367230 */ /* 0x000fc40000004100 */
[C---:B------:R-:W-:Y:S01]  /*e7a0*/  FMUL.FTZ R56, R52.reuse, R55 ;  /* 0x0000003734387220 */ /* 0x040fe20000410000 */
[----:B------:R-:W-:Y:S01]  /*e7b0*/  F2FP.F16.E4M3.UNPACK_B R139, R139 ;  /* 0x0000008bff8b723e */ /* 0x000fe200020006ff */
[C---:B------:R-:W-:Y:S01]  /*e7c0*/  FMUL.FTZ R55, R49.reuse, R55 ;  /* 0x0000003731377220 */ /* 0x040fe20000410000 */
[----:B------:R-:W-:Y:S02]  /*e7d0*/  HADD2.F32 R51, -RZ, R50.H0_H0 ;  /* 0x20000032ff337230 */ /* 0x000fe40000004100 */
[-C--:B------:R-:W-:Y:S01]  /*e7e0*/  FFMA.FTZ R60, R49, R53.reuse, -R56 ;  /* 0x00000035313c7223 */ /* 0x080fe20000010838 */
[----:B------:R-:W-:Y:S02]  /*e7f0*/  HADD2.F32 R48, -RZ, R47.H0_H0 ;  /* 0x2000002fff307230 */ /* 0x000fe40000004100 */
[----:B------:R-:W-:Y:S01]  /*e800*/  FFMA.FTZ R57, R52, R53, R55 ;  /* 0x0000003534397223 */ /* 0x000fe20000010037 */
        /* <DEDUP_REMOVED lines=8> */
[----:B------:R-:W-:Y:S02]  /*e890*/  HADD2.F32 R139, -RZ, R139.H1_H1 ;  /* 0x3000008bff8b7230 */ /* 0x000fe40000004100 */
[-C--:B------:R-:W-:Y:S01]  /*e8a0*/  FMUL.FTZ R52, R50, R141.reuse ;  /* 0x0000008d32347220 */ /* 0x080fe20000410000 */
[----:B------:R-:W-:Y:S01]  /*e8b0*/  F2FP.F16.E4M3.UNPACK_B R48, R140.H1 ;  /* 0x0000008cff30723e */ /* 0x000fe200030006ff */
[C---:B------:R-:W-:Y:S01]  /*e8c0*/  FMUL.FTZ R141, R47.reuse, R141 ;  /* 0x0000008d2f8d7220 */ /* 0x040fe20000410000 */
[----:B------:R-:W-:Y:S01]  /*e8d0*/  F2FP.F16.E4M3.UNPACK_B R49, R38.H1 ;  /* 0x00000026ff31723e */ /* 0x000fe200030006ff */
        /* <DEDUP_REMOVED lines=19> */
[----:B------:R-:W-:Y:S01]  /*ea10*/  FMUL.FTZ R66, R47, R54 ;  /* 0x000000362f427220 */ /* 0x000fe20000410000 */
[----:B------:R-:W-:Y:S01]  /*ea20*/  FFMA.FTZ R54, R51, R50, R62 ;  /* 0x0000003233367223 */ /* 0x000fe2000001003e */
[----:B------:R-:W-:Y:S01]  /*ea30*/  FFMA.FTZ R64, R47, R52, -R48 ;  /* 0x000000342f407223 */ /* 0x000fe20000010830 */
[----:B------:R-:W-:Y:S01]  /*ea40*/  F2FP.F16.E4M3.UNPACK_B R47, R38 ;  /* 0x00000026ff2f723e */ /* 0x000fe200020006ff */
[----:B------:R-:W-:Y:S02]  /*ea50*/  HADD2.F32 R51, -RZ, R140.H0_H0 ;  /* 0x2000008cff337230 */ /* 0x000fe40000004100 */
[----:B------:R-:W-:Y:S01]  /*ea60*/  FFMA.FTZ R61, R49, R52, R66 ;  /* 0x00000034313d7223 */ /* 0x000fe20000010042 */
[----:B------:R-:W-:Y:S01]  /*ea70*/  HADD2.F32 R38, -RZ, R43.H0_H0 ;  /* 0x2000002bff267230 */ /* 0x000fe20000004100 */
[----:B------:R-:W-:Y:S01]  /*ea80*/  F2FP.SATFINITE.E4M3.F32.PACK_AB_MERGE_C R45, R60, R45, RZ ;  /* 0x0000002d3c2d723e */ /* 0x000fe200048070ff */
[----:B------:R-:W-:Y:S01]  /*ea90*/  HADD2.F32 R48, -RZ, R47.H0_H0 ;  /* 0x2000002fff307230 */ /* 0x000fe20000004100 */
[----:B------:R-:W-:Y:S01]  /*eaa0*/  F2FP.SATFINITE.E4M3.F32.PACK_AB_MERGE_C R57, R57, R46, RZ ;  /* 0x0000002e3939723e */ /* 0x000fe200048070ff */
[----:B------:R-:W-:Y:S01]  /*eab0*/  HADD2.F32 R49, -RZ, R138.H0_H0 ;  /* 0x2000008aff317230 */ /* 0x000fe20000004100 */
[----:B------:R-:W-:Y:S01]  /*eac0*/  F2FP.SATFINITE.E4M3.F32.PACK_AB_MERGE_C R61, R61, R54, RZ ;  /* 0x000000363d3d723e */ /* 0x000fe200048070ff */
[----:B------:R-:W-:-:S02]  /*ead0*/  HADD2.F32 R140, -RZ, R140.H1_H1 ;  /* 0x3000008cff8c7230 */ /* 0x000fc40000004100 */
        /* <DEDUP_REMOVED lines=8> */
[----:B------:R-:W-:Y:S01]  /*eb60*/  F2FP.F16.E4M3.UNPACK_B R49, R37 ;  /* 0x00000025ff31723e */ /* 0x000fe200020006ff */
[C---:B------:R-:W-:Y:S01]  /*eb70*/  FMUL.FTZ R140, R43.reuse, R140 ;  /* 0x0000008c2b8c7220 */ /* 0x040fe20000410000 */
[----:B------:R-:W-:Y:S01]  /*eb80*/  F2FP.F16.E4M3.UNPACK_B R54, R36 ;  /* 0x00000024ff36723e */ /* 0x000fe200020006ff */
[----:B------:R-:W-:Y:S01]  /*eb90*/  FFMA.FTZ R62, R43, R138, -R50 ;  /* 0x0000008a2b3e7223 */ /* 0x000fe20000010832 */
[----:B------:R-:W-:Y:S01]  /*eba0*/  F2FP.F16.E4M3.UNPACK_B R48, R42 ;  /* 0x0000002aff30723e */ /* 0x000fe200020006ff */
[----:B------:R-:W-:Y:S01]  /*ebb0*/  FFMA.FTZ R51, R47, R138, R140 ;  /* 0x0000008a2f337223 */ /* 0x000fe2000001008c */
[----:B------:R-:W-:Y:S01]  /*ebc0*/  F2FP.SATFINITE.E4M3.F32.PACK_AB_MERGE_C R46, R58, R55, R45 ;  /* 0x000000373a2e723e */ /* 0x000fe2000480702d */
[--C-:B------:R-:W-:Y:S01]  /*ebd0*/  HADD2.F32 R50, -RZ, R49.reuse.H0_H0 ;  /* 0x20000031ff327230 */ /* 0x100fe20000004100 */
[----:B------:R-:W-:Y:S01]  /*ebe0*/  F2FP.SATFINITE.E4M3.F32.PACK_AB_MERGE_C R43, R64, R59, RZ ;  /* 0x0000003b402b723e */ /* 0x000fe200048070ff */
[----:B------:R-:W-:Y:S01]  /*ebf0*/  HADD2.F32 R55, -RZ, R54.H0_H0 ;  /* 0x20000036ff377230 */ /* 0x000fe20000004100 */
[----:B------:R-:W-:Y:S01]  /*ec00*/  F2FP.F16.E4M3.UNPACK_B R52, R14 ;  /* 0x0000000eff34723e */ /* 0x000fe200020006ff */
[----:B------:R-:W-:Y:S01]  /*ec10*/  HADD2.F32 R47, -RZ, R48.H0_H0 ;  /* 0x20000030ff2f7230 */ /* 0x000fe20000004100 */
[----:B------:R-:W-:Y:S01]  /*ec20*/  F2FP.SATFINITE.E4M3.F32.PACK_AB_MERGE_C R45, R141, R56, R57 ;  /* 0x000000388d2d723e */ /* 0x000fe20004807039 */
[----:B------:R-:W-:Y:S01]  /*ec30*/  HADD2.F32 R54, -RZ, R54.H1_H1 ;  /* 0x30000036ff367230 */ /* 0x000fe20000004100 */
[----:B------:R-:W-:Y:S01]  /*ec40*/  F2FP.SATFINITE.E4M3.F32.PACK_AB_MERGE_C R43, R62, R53, R43 ;  /* 0x000000353e2b723e */ /* 0x000fe2000480702b */
[----:B------:R-:W-:Y:S01]  /*ec50*/  HADD2.F32 R53, -RZ, R52.H0_H0 ;  /* 0x20000034ff357230 */ /* 0x000fe20000004100 */
[----:B------:R-:W-:Y:S01]  /*ec60*/  F2FP.SATFINITE.E4M3.F32.PACK_AB_MERGE_C R38, R51, R38, R61 ;  /* 0x000000263326723e */ /* 0x000fe2000480703d */
[----:B------:R-:W-:Y:S01]  /*ec70*/  FMUL.FTZ R56, R50, R55 ;  /* 0x0000003732387220 */ /* 0x000fe20000410000 */
[----:B------:R-:W-:-:S02]  /*ec80*/  HADD2.F32 R51, -RZ, R49.H1_H1 ;  /* 0x30000031ff337230 */ /* 0x000fc40000004100 */
[----:B------:R-:W-:Y:S01]  /*ec90*/  FMUL.FTZ R55, R47, R55 ;  /* 0x000000372f377220 */ /* 0x000fe20000410000 */
[----:B------:R-:W-:Y:S01]  /*eca0*/  HADD2.F32 R49, -RZ, R48.H1_H1 ;  /* 0x30000030ff317230 */ /* 0x000fe20000004100 */
[----:B------:R-:W-:Y:S01]  /*ecb0*/  F2FP.F16.E4M3.UNPACK_B R42, R42.H1 ;  /* 0x0000002aff2a723e */ /* 0x000fe200030006ff */
[----:B------:R-:W-:Y:S02]  /*ecc0*/  HADD2.F32 R52, -RZ, R52.H1_H1 ;  /* 0x30000034ff347230 */ /* 0x000fe40000004100 */
[----:B------:R-:W-:Y:S01]  /*ecd0*/  FFMA.FTZ R48, R50, R53, R55 ;  /* 0x0000003532307223 */ /* 0x000fe20000010037 */
[-C--:B------:R-:W-:Y:S01]  /*ece0*/  FMUL.FTZ R50, R51, R54.reuse ;  /* 0x0000003633327220 */ /* 0x080fe20000410000 */
[----:B------:R-:W-:Y:S01]  /*ecf0*/  FMUL.FTZ R54, R49, R54 ;  /* 0x0000003631367220 */ /* 0x000fe20000410000 */
[----:B------:R-:W-:Y:S01]  /*ed00*/  F2FP.F16.E4M3.UNPACK_B R37, R37.H1 ;  /* 0x00000025ff25723e */ /* 0x000fe200030006ff */
[----:B------:R-:W-:Y:S01]  /*ed10*/  FFMA.FTZ R47, R47, R53, -R56 ;  /* 0x000000352f2f7223 */ /* 0x000fe20000010838 */
[----:B------:R-:W-:Y:S01]  /*ed20*/  FFMA.FTZ R58, R49, R52, -R50 ;  /* 0x00000034313a7223 */ /* 0x000fe20000010832 */
[----:B------:R-:W-:Y:S01]  /*ed30*/  F2FP.F16.E4M3.UNPACK_B R50, R36.H1 ;  /* 0x00000024ff32723e */ /* 0x000fe200030006ff */
[----:B------:R-:W-:Y:S01]  /*ed40*/  FFMA.FTZ R57, R51, R52, R54 ;  /* 0x0000003433397223 */ /* 0x000fe20000010036 */
[----:B------:R-:W-:Y:S01]  /*ed50*/  HADD2.F32 R36, -RZ, R42.H0_H0 ;  /* 0x2000002aff247230 */ /* 0x000fe20000004100 */
[----:B------:R-:W-:Y:S01]  /*ed60*/  F2FP.F16.E4M3.UNPACK_B R14, R14.H1 ;  /* 0x0000000eff0e723e */ /* 0x000fe200030006ff */
[----:B------:R-:W-:-:S02]  /*ed70*/  HADD2.F32 R49, -RZ, R37.H0_H0 ;  /* 0x20000025ff317230 */ /* 0x000fc40000004100 */
[--C-:B------:R-:W-:Y:S02]  /*ed80*/  HADD2.F32 R51, -RZ, R50.reuse.H0_H0 ;  /* 0x20000032ff337230 */ /* 0x100fe40000004100 */
[----:B------:R-:W-:Y:S02]  /*ed90*/  HADD2.F32 R37, -RZ, R37.H1_H1 ;  /* 0x30000025ff257230 */ /* 0x000fe40000004100 */
[----:B------:R-:W-:Y:S02]  /*eda0*/  HADD2.F32 R52, -RZ, R50.H1_H1 ;  /* 0x30000032ff347230 */ /* 0x000fe40000004100 */
[-C--:B------:R-:W-:Y:S01]  /*edb0*/  FMUL.FTZ R53, R49, R51.reuse ;  /* 0x0000003331357220 */ /* 0x080fe20000410000 */
[----:B------:R-:W-:Y:S01]  /*edc0*/  FMUL.FTZ R54, R36, R51 ;  /* 0x0000003324367220 */ /* 0x000fe20000410000 */
[----:B------:R-:W-:Y:S02]  /*edd0*/  HADD2.F32 R42, -RZ, R42.H1_H1 ;  /* 0x3000002aff2a7230 */ /* 0x000fe40000004100 */
[----:B------:R-:W-:-:S02]  /*ede0*/  HADD2.F32 R50, -RZ, R14.H0_H0 ;  /* 0x2000000eff327230 */ /* 0x000fc40000004100 */
[-C--:B------:R-:W-:Y:S01]  /*edf0*/  FMUL.FTZ R55, R37, R52.reuse ;  /* 0x0000003425377220 */ /* 0x080fe20000410000 */
[----:B------:R-:W-:Y:S02]  /*ee00*/  HADD2.F32 R51, -RZ, R14.H1_H1 ;  /* 0x3000000eff337230 */ /* 0x000fe40000004100 */
[----:B------:R-:W-:Y:S01]  /*ee10*/  FMUL.FTZ R52, R42, R52 ;  /* 0x000000342a347220 */ /* 0x000fe20000410000 */
[----:B------:R-:W-:Y:S01]  /*ee20*/  F2FP.F16.E4M3.UNPACK_B R14, R15 ;  /* 0x0000000fff0e723e */ /* 0x000fe200020006ff */
[-C--:B------:R-:W-:Y:S01]  /*ee30*/  FFMA.FTZ R59, R36, R50.reuse, -R53 ;  /* 0x00000032243b7223 */ /* 0x080fe20000010835 */
[----:B------:R-:W-:Y:S01]  /*ee40*/  FFMA.FTZ R60, R49, R50, R54 ;  /* 0x00000032313c7223 */ /* 0x000fe20000010036 */
[----:B------:R-:W-:Y:S01]  /*ee50*/  FFMA.FTZ R62, R42, R51, -R55 ;  /* 0x000000332a3e7223 */ /* 0x000fe20000010837 */
[----:B------:R-:W-:Y:S01]  /*ee60*/  F2FP.F16.E4M3.UNPACK_B R42, R39 ;  /* 0x00000027ff2a723e */ /* 0x000fe200020006ff */
[----:B------:R-:W-:Y:S01]  /*ee70*/  FFMA.FTZ R61, R37, R51, R52 ;  /* 0x00000033253d7223 */ /* 0x000fe20000010034 */
[----:B------:R-:W-:Y:S01]  /*ee80*/  F2FP.F16.E4M3.UNPACK_B R53, R13 ;  /* 0x0000000dff35723e */ /* 0x000fe200020006ff */
[----:B------:R-:W-:Y:S01]  /*ee90*/  HADD2.F32 R36, -RZ, R14.H0_H0 ;  /* 0x2000000eff247230 */ /* 0x000fe20000004100 */
[----:B------:R-:W-:Y:S01]  /*eea0*/  F2FP.F16.E4M3.UNPACK_B R15, R15.H1 ;  /* 0x0000000fff0f723e */ /* 0x000fe200030006ff */
[----:B------:R-:W-:Y:S01]  /*eeb0*/  HADD2.F32 R49, -RZ, R42.H0_H0 ;  /* 0x2000002aff317230 */ /* 0x000fe20000004100 */
[----:B------:R-:W-:Y:S01]  /*eec0*/  F2FP.F16.E4M3.UNPACK_B R54, R13.H1 ;  /* 0x0000000dff36723e */ /* 0x000fe200030006ff */
[----:B------:R-:W-:Y:S01]  /*eed0*/  HADD2.F32 R55, -RZ, R53.H0_H0 ;  /* 0x20000035ff377230 */ /* 0x000fe20000004100 */
[----:B------:R-:W-:Y:S01]  /*eee0*/  F2FP.F16.E4M3.UNPACK_B R39, R39.H1 ;  /* 0x00000027ff27723e */ /* 0x000fe200030006ff */
[----:B------:R-:W-:Y:S01]  /*eef0*/  HADD2.F32 R37, -RZ, R15.H0_H0 ;  /* 0x2000000fff257230 */ /* 0x000fe20000004100 */
[-C--:B------:R-:W-:Y:S01]  /*ef00*/  F2FP.F16.E4M3.UNPACK_B R50, R12.reuse.H1 ;  /* 0x0000000cff32723e */ /* 0x080fe200030006ff */
[----:B------:R-:W-:Y:S01]  /*ef10*/  HADD2.F32 R56, -RZ, R54.H0_H0 ;  /* 0x20000036ff387230 */ /* 0x000fe20000004100 */
[----:B------:R-:W-:Y:S01]  /*ef20*/  F2FP.F16.E4M3.UNPACK_B R13, R12 ;  /* 0x0000000cff0d723e */ /* 0x000fe200020006ff */
[----:B------:R-:W-:-:S02]  /*ef30*/  HADD2.F32 R12, -RZ, R39.H0_H0 ;  /* 0x20000027ff0c7230 */ /* 0x000fc40000004100 */
[-C--:B------:R-:W-:Y:S01]  /*ef40*/  FMUL.FTZ R63, R49, R55.reuse ;  /* 0x00000037313f7220 */ /* 0x080fe20000410000 */
[----:B------:R-:W-:Y:S02]  /*ef50*/  HADD2.F32 R52, -RZ, R50.H0_H0 ;  /* 0x20000032ff347230 */ /* 0x000fe40000004100 */
[----:B------:R-:W-:Y:S01]  /*ef60*/  FMUL.FTZ R64, R36, R55 ;  /* 0x0000003724407220 */ /* 0x000fe20000410000 */
[-C--:B------:R-:W-:Y:S01]  /*ef70*/  FMUL.FTZ R55, R37, R56.reuse ;  /* 0x0000003825377220 */ /* 0x080fe20000410000 */
[----:B------:R-:W-:Y:S02]  /*ef80*/  HADD2.F32 R39, -RZ, R39.H1_H1 ;  /* 0x30000027ff277230 */ /* 0x000fe40000004100 */
[C---:B------:R-:W-:Y:S01]  /*ef90*/  FMUL.FTZ R66, R12.reuse, R56 ;  /* 0x000000380c427220 */ /* 0x040fe20000410000 */
[----:B------:R-:W-:Y:S02]  /*efa0*/  HADD2.F32 R54, -RZ, R54.H1_H1 ;  /* 0x30000036ff367230 */ /* 0x000fe40000004100 */
[----:B------:R-:W-:Y:S01]  /*efb0*/  FFMA.FTZ R55, R12, R52, R55 ;  /* 0x000000340c377223 */ /* 0x000fe20000010037 */
[----:B------:R-:W-:-:S02]  /*efc0*/  HADD2.F32 R15, -RZ, R15.H1_H1 ;  /* 0x3000000fff0f7230 */ /* 0x000fc40000004100 */
[----:B------:R-:W-:Y:S01]  /*efd0*/  FFMA.FTZ R66, R37, R52, -R66 ;  /* 0x0000003425427223 */ /* 0x000fe20000010842 */
[----:B------:R-:W-:Y:S02]  /*efe0*/  HADD2.F32 R42, -RZ, R42.H1_H1 ;  /* 0x3000002aff2a7230 */ /* 0x000fe40000004100 */
[-C--:B------:R-:W-:Y:S01]  /*eff0*/  FMUL.FTZ R12, R39, R54.reuse ;  /* 0x00000036270c7220 */ /* 0x080fe20000410000 */
[----:B------:R-:W-:Y:S02]  /*f000*/  HADD2.F32 R53, -RZ, R53.H1_H1 ;  /* 0x30000035ff357230 */ /* 0x000fe40000004100 */
[----:B------:R-:W-:Y:S01]  /*f010*/  FMUL.FTZ R54, R15, R54 ;  /* 0x000000360f367220 */ /* 0x000fe20000410000 */
[----:B------:R-:W-:Y:S01]  /*f020*/  HADD2.F32 R50, -RZ, R50.H1_H1 ;  /* 0x30000032ff327230 */ /* 0x000fe20000004100 */
[----:B------:R-:W-:Y:S01]  /*f030*/  F2FP.SATFINITE.E4M3.F32.PACK_AB_MERGE_C R59, R62, R59, RZ ;  /* 0x0000003b3e3b723e */ /* 0x000fe200048070ff */
[----:B------:R-:W-:Y:S02]  /*f040*/  HADD2.F32 R14, -RZ, R14.H1_H1 ;  /* 0x3000000eff0e7230 */ /* 0x000fe40000004100 */
[----:B------:R-:W-:Y:S01]  /*f050*/  FMUL.FTZ R37, R42, R53 ;  /* 0x000000352a257220 */ /* 0x000fe20000410000 */
[----:B------:R-:W-:-:S02]  /*f060*/  HADD2.F32 R51, -RZ, R13.H0_H0 ;  /* 0x2000000dff337230 */ /* 0x000fc40000004100 */
[-C--:B------:R-:W-:Y:S01]  /*f070*/  FFMA.FTZ R15, R15, R50.reuse, -R12 ;  /* 0x000000320f0f7223 */ /* 0x080fe2000001080c */
[----:B------:R-:W-:Y:S02]  /*f080*/  HADD2.F32 R13, -RZ, R13.H1_H1 ;  /* 0x3000000dff0d7230 */ /* 0x000fe40000004100 */
[----:B------:R-:W-:Y:S01]  /*f090*/  FMUL.FTZ R53, R14, R53 ;  /* 0x000000350e357220 */ /* 0x000fe20000410000 */
[----:B------:R-:W-:Y:S01]  /*f0a0*/  FFMA.FTZ R54, R39, R50, R54 ;  /* 0x0000003227367223 */ /* 0x000fe20000010036 */
[-C--:B------:R-:W-:Y:S01]  /*f0b0*/  FFMA.FTZ R63, R36, R51.reuse, -R63 ;  /* 0x00000033243f7223 */ /* 0x080fe2000001083f */
[----:B------:R-:W-:Y:S01]  /*f0c0*/  FFMA.FTZ R64, R49, R51, R64 ;  /* 0x0000003331407223 */ /* 0x000fe20000010040 */
[-C--:B------:R-:W-:Y:S01]  /*f0d0*/  FFMA.FTZ R14, R14, R13.reuse, -R37 ;  /* 0x0000000d0e0e7223 */ /* 0x080fe20000010825 */
[----:B------:R-:W-:Y:S01]  /*f0e0*/  FFMA.FTZ R53, R42, R13, R53 ;  /* 0x0000000d2a357223 */ /* 0x000fe20000010035 */
[----:B------:R-:W-:Y:S01]  /*f0f0*/  F2FP.SATFINITE.E4M3.F32.PACK_AB_MERGE_C R15, R15, R66, RZ ;  /* 0x000000420f0f723e */ /* 0x000fe200048070ff */
[----:B------:R-:W-:Y:S01]  /*f100*/  IMAD.MOV.U32 R12, RZ, RZ, R46 ;  /* 0x000000ffff0c7224 */ /* 0x000fe200078e002e */
[----:B------:R-:W-:Y:S01]  /*f110*/  F2FP.SATFINITE.E4M3.F32.PACK_AB_MERGE_C R60, R61, R60, RZ ;  /* 0x0000003c3d3c723e */ /* 0x000fe200048070ff */
[----:B------:R-:W-:Y:S01]  /*f120*/  IMAD.MOV.U32 R36, RZ, RZ, R45 ;  /* 0x000000ffff247224 */ /* 0x000fe200078e002d */
[----:B------:R-:W-:-:S02]  /*f130*/  F2FP.SATFINITE.E4M3.F32.PACK_AB_MERGE_C R54, R54, R55, RZ ;  /* 0x000000373636723e */ /* 0x000fc400048070ff */
[----:B------:R-:W-:Y:S01]  /*f140*/  F2FP.SATFINITE.E4M3.F32.PACK_AB_MERGE_C R15, R14, R63, R15 ;  /* 0x0000003f0e0f723e */ /* 0x000fe2000480700f */
[----:B------:R-:W-:Y:S01]  /*f150*/  IMAD.MOV.U32 R14, RZ, RZ, R43 ;  /* 0x000000ffff0e7224 */ /* 0x000fe200078e002b */
[----:B------:R-:W-:Y:S02]  /*f160*/  F2FP.SATFINITE.E4M3.F32.PACK_AB_MERGE_C R13, R58, R47, R59 ;  /* 0x0000002f3a0d723e */ /* 0x000fe4000480703b */
[----:B------:R-:W-:Y:S02]  /*f170*/  F2FP.SATFINITE.E4M3.F32.PACK_AB_MERGE_C R37, R57, R48, R60 ;  /* 0x000000303925723e */ /* 0x000fe4000480703c */
[----:B------:R-:W-:-:S07]  /*f180*/  F2FP.SATFINITE.E4M3.F32.PACK_AB_MERGE_C R39, R53, R64, R54 ;  /* 0x000000403527723e */ /* 0x000fce0004807036 */
.L_x_529:
[----:B------:R-:W-:Y:S05]  /*f190*/  BSYNC B1 ;  /* 0x0000000000017941 */ /* 0x000fea0003800000 */
.L_x_528:
[----:B0-----:R0:W-:Y:S01]  /*f1a0*/  ST.E.128 desc[UR50][R40.64], R12 ;  /* 0x0000000c28007985 */ /* 0x0011e2000c101d32 */
[----:B------:R-:W-:-:S13]  /*f1b0*/  ISETP.GE.AND P2, PT, R11, R137, PT ;  /* 0x000000890b00720c */ /* 0x000fda0003f46270 */
[----:B------:R-:W-:Y:S05]  /*f1c0*/  @P2 BRA `(.L_x_476) ;  /* 0x0000000400d02947 */ /* 0x000fea0003800000 */
[----:B0-----:R-:W-:-:S04]  /*f1d0*/  IADD3 R12, P2, R11, R120, RZ ;  /* 0x000000780b0c7210 */ /* 0x001fc80007f5e0ff */
[----:B------:R-:W-:-:S05]  /*f1e0*/  LEA.HI.X.SX32 R13, R11, R44, 0x1, P2 ;  /* 0x0000002c0b0d7211 */ /* 0x000fca00010f0eff */
[----:B-1----:R0:W-:Y:S01]  /*f1f0*/  ST.E.128 desc[UR50][R12.64], R36 ;  /* 0x000000240c007985 */ /* 0x0021e2000c101d32 */
[----:B------:R-:W-:Y:S05]  /*f200*/  BRA `(.L_x_476) ;  /* 0x0000000400c07947 */ /* 0x000fea0003800000 */
.L_x_441:
[----:B------:R-:W-:-:S06]  /*f210*/  UISETP.NE.AND UP0, UPT, UR48, 0x3, UPT ;  /* 0x000000033000788c */ /* 0x000fcc000bf05270 */
[----:B------:R-:W-:-:S13]  /*f220*/  PLOP3.LUT P1, PT, PT, PT, UP0, 0x80, 0x0 ;  /* 0x000000000000781c */ /* 0x000fda0003f2f008 */
[----:B------:R-:W-:Y:S05]  /*f230*/  @!P1 BRA `(.L_x_530) ;  /* 0x0000000000049947 */ /* 0x000fea0003800000 */
[----:B------:R-:W-:Y:S01]  /*f240*/  BPT.TRAP 0x1 ;  /* 0x000000040000795c */ /* 0x000fe20000300000 */
.L_x_530:
[----:B------:R-:W-:Y:S01]  /*f250*/  LEA R91, R19, R18, 0x3 ;  /* 0x00000012135b7211 */ /* 0x000fe200078e18ff */
[----:B------:R-:W-:Y:S01]  /*f260*/  BSSY B1, `(.L_x_531) ;  /* 0x0000005000017945 */ /* 0x000fe20003800000 */
[----:B------:R-:W-:Y:S02]  /*f270*/  SHF.L.U32 R92, R199, 0x1f, RZ ;  /* 0x0000001fc75c7819 */ /* 0x000fe400000006ff */
[----:B------:R-:W-:Y:S02]  /*f280*/  SHF.R.S32.HI R88, RZ, 0x1f, R35 ;  /* 0x0000001fff587819 */ /* 0x000fe40000011423 */
[----:B------:R-:W1:Y:S02]  /*f290*/  SYNCS.PHASECHK.TRANS64.TRYWAIT P2, [R91+URZ+0x29890], R92 ;  /* 0x0298905c5b0075a7 */ /* 0x000e64000804017f */
[----:B-1----:R-:W-:Y:S05]  /*f2a0*/  @!P2 BRA `(.L_x_532) ;  /* 0x000001b000b4a947 */ /* 0x002fea0003800000 */
.L_x_789:
[----:B------:R-:W-:Y:S05]  /*f2b0*/  BSYNC B1 ;  /* 0x0000000000017941 */ /* 0x000fea0003800000 */
.L_x_531:
[----:B------:R-:W-:Y:S01]  /*f2c0*/  ULDC.64 UR4, c[0x0][0x300] ;  /* 0x0000c00000047ab9 */ /* 0x000fe20000000a00 */
[----:B-----5:R-:W-:Y:S01]  /*f2d0*/  SHF.R.S32.HI R89, RZ, 0x1f, R34 ;  /* 0x0000001fff597819 */ /* 0x020fe20000011422 */
[----:B------:R-:W-:Y:S01]  /*f2e0*/  IMAD R14, R88, UR4, RZ ;  /* 0x00000004580e7c24 */ /* 0x000fe2000f8e02ff */
[----:B------:R-:W-:Y:S01]  /*f2f0*/  ULDC.64 UR6, c[0x0][0x2e8] ;  /* 0x0000ba0000067ab9 */ /* 0x000fe20000000a00 */
[----:B0-----:R-:W-:-:S04]  /*f300*/  IMAD.WIDE.U32 R12, R35, UR4, RZ ;  /* 0x00000004230c7c25 */ /* 0x001fc8000f8e00ff */
[----:B------:R-:W-:Y:S01]  /*f310*/  IMAD R11, R35, UR5, R14 ;  /* 0x00000005230b7c24 */ /* 0x000fe2000f8e020e */
[----:B------:R-:W-:Y:S01]  /*f320*/  ULDC.64 UR4, c[0x0][0x310] ;  /* 0x0000c40000047ab9 */ /* 0x000fe20000000a00 */
[----:B------:R-:W-:Y:S02]  /*f330*/  IMAD R90, R25, -0xa0, R2 ;  /* 0xffffff60195a7824 */ /* 0x000fe400078e0202 */
[----:B------:R-:W-:Y:S02]  /*f340*/  IMAD R15, R89, UR4, RZ ;  /* 0x00000004590f7c24 */ /* 0x000fe4000f8e02ff */
[----:B------:R-:W-:Y:S01]  /*f350*/  IMAD.IADD R13, R13, 0x1, R11 ;  /* 0x000000010d0d7824 */ /* 0x000fe200078e020b */
[----:B------:R-:W-:Y:S01]  /*f360*/  VIMNMX R90, R90, 0xa0, PT ;  /* 0x000000a05a5a7848 */ /* 0x000fe20003fe0100 */
[C---:B------:R-:W-:Y:S02]  /*f370*/  IMAD R15, R34.reuse, UR5, R15 ;  /* 0x00000005220f7c24 */ /* 0x040fe4000f8e020f */
[----:B------:R-:W-:Y:S01]  /*f380*/  IMAD.WIDE.U32 R12, R34, UR4, R12 ;  /* 0x00000004220c7c25 */ /* 0x000fe2000f8e000c */
[----:B------:R-:W-:-:S03]  /*f390*/  ULDC.64 UR4, c[0x0][0x308] ;  /* 0x0000c20000047ab9 */ /* 0x000fc60000000a00 */
[----:B------:R-:W-:Y:S02]  /*f3a0*/  IMAD.IADD R13, R13, 0x1, R15 ;  /* 0x000000010d0d7824 */ /* 0x000fe400078e020f */
[----:B------:R-:W-:Y:S02]  /*f3b0*/  IMAD R11, R5, UR4, RZ ;  /* 0x00000004050b7c24 */ /* 0x000fe4000f8e02ff */
[----:B------:R-:W-:Y:S01]  /*f3c0*/  IMAD.WIDE.U32 R12, R170, UR4, R12 ;  /* 0x00000004aa0c7c25 */ /* 0x000fe2000f8e000c */
[----:B------:R-:W-:-:S03]  /*f3d0*/  UMOV UR4, 0xffffffff ;  /* 0xffffffff00047882 */ /* 0x000fc60000000000 */
[----:B------:R-:W-:Y:S01]  /*f3e0*/  IMAD R11, R170, UR5, R11 ;  /* 0x00000005aa0b7c24 */ /* 0x000fe2000f8e020b */
[----:B------:R-:W-:Y:S01]  /*f3f0*/  IADD3 R46, P2, R12, UR6, RZ ;  /* 0x000000060c2e7c10 */ /* 0x000fe2000ff5e0ff */
[----:B------:R-:W-:-:S03]  /*f400*/  IMAD.IADD R48, R90, 0x1, -R198 ;  /* 0x000000015a307824 */ /* 0x000fc600078e0ac6 */
[----:B------:R-:W-:Y:S02]  /*f410*/  IADD3.X R47, R13, UR7, R11, P2, !PT ;  /* 0x000000070d2f7c10 */ /* 0x000fe400097fe40b */
[----:B------:R-:W-:Y:S01]  /*f420*/  ISETP.GE.AND P2, PT, R48, 0x1, PT ;  /* 0x000000013000780c */ /* 0x000fe20003f46270 */
[----:B------:R-:W-:-:S12]  /*f430*/  BRA.DIV UR4, `(.L_x_533) ;  /* 0x000001b204647947 */ /* 0x000fd8000b800000 */
[----:B------:R0:W2:Y:S04]  /*f440*/  SHFL.IDX PT, R44, R47, RZ, 0x1e1f ;  /* 0x001e1fff2f2c7589 */ /* 0x0000a800000e0000 */
[----:B------:R0:W3:Y:S02]  /*f450*/  SHFL.IDX PT, R45, R46, RZ, 0x1e1f ;  /* 0x001e1fff2e2d7589 */ /* 0x0000e400000e0000 */
.L_x_793:
[----:B------:R-:W-:Y:S04]  /*f460*/  BSSY B1, `(.L_x_534) ;  /* 0x0000023000017945 */ /* 0x000fe80003800000 */
[----:B------:R-:W-:Y:S05]  /*f470*/  @!P2 BRA `(.L_x_535) ;  /* 0x000000000084a947 */ /* 0x000fea0003800000 */
[----:B------:R-:W-:Y:S02]  /*f480*/  ULDC UR4, c[0x0][0x2f4] ;  /* 0x0000bd0000047ab9 */ /* 0x000fe40000000800 */
[----:B------:R-:W-:-:S13]  /*f490*/  ISETP.GE.AND P5, PT, R16, UR4, PT ;  /* 0x0000000410007c0c */ /* 0x000fda000bfa6270 */
[----:B------:R-:W4:Y:S01]  /*f4a0*/  @!P5 LDS.128 R12, [R37+0x1a400] ;  /* 0x01a40000250cd984 */ /* 0x000f220000000c00 */
[----:B---3--:R-:W-:-:S04]  /*f4b0*/  @!P5 IADD3 R42, P2, R16, R45, RZ ;  /* 0x0000002d102ad210 */ /* 0x008fc80007f5e0ff */
[----:B--2---:R-:W-:Y:S02]  /*f4c0*/  @!P5 IADD3.X R43, R44, R17, RZ, P2, !PT ;  /* 0x000000112c2bd210 */ /* 0x004fe400017fe4ff */
[----:B------:R-:W-:-:S13]  /*f4d0*/  ISETP.GE.AND P2, PT, R172, UR4, PT ;  /* 0x00000004ac007c0c */ /* 0x000fda000bf46270 */
[----:B------:R-:W-:-:S05]  /*f4e0*/  @!P2 IADD3 R40, P4, R172, R45, RZ ;  /* 0x0000002dac28a210 */ /* 0x000fca0007f9e0ff */
[----:B------:R-:W-:Y:S01]  /*f4f0*/  @!P2 IMAD.X R41, R44, 0x1, R197, P4 ;  /* 0x000000012c29a824 */ /* 0x000fe200020e06c5 */
[----:B------:R-:W-:-:S13]  /*f500*/  ISETP.GE.AND P4, PT, R175, UR4, PT ;  /* 0x00000004af007c0c */ /* 0x000fda000bf86270 */
[----:B------:R-:W-:Y:S01]  /*f510*/  @!P4 IADD3 R38, P6, R175, R45, RZ ;  /* 0x0000002daf26c210 */ /* 0x000fe20007fde0ff */
[----:B----4-:R2:W-:Y:S01]  /*f520*/  @!P5 ST.E.128 desc[UR50][R42.64], R12 ;  /* 0x0000000c2a00d985 */ /* 0x0105e2000c101d32 */
[----:B------:R-:W-:-:S03]  /*f530*/  ISETP.GE.AND P5, PT, R0, UR4, PT ;  /* 0x0000000400007c0c */ /* 0x000fc6000bfa6270 */
[----:B------:R-:W-:-:S10]  /*f540*/  @!P4 IMAD.X R39, R44, 0x1, R207, P6 ;  /* 0x000000012c27c824 */ /* 0x000fd400030e06cf */
[----:B------:R-:W3:Y:S01]  /*f550*/  @!P5 LDS.128 R12, [R36+0x1a400] ;  /* 0x01a40000240cd984 */ /* 0x000ee20000000c00 */
[----:B------:R-:W-:-:S05]  /*f560*/  @!P5 IMAD.SHL.U32 R11, R173, 0x10, RZ ;  /* 0x00000010ad0bd824 */ /* 0x000fca00078e00ff */
[----:B--2---:R-:W-:-:S04]  /*f570*/  @!P5 IADD3 R42, P6, R11, R45, RZ ;  /* 0x0000002d0b2ad210 */ /* 0x004fc80007fde0ff */
[----:B------:R-:W-:-:S05]  /*f580*/  @!P5 LEA.HI.X.SX32 R43, R11, R44, 0x1, P6 ;  /* 0x0000002c0b2bd211 */ /* 0x000fca00030f0eff */
[----:B---3--:R2:W-:Y:S01]  /*f590*/  @!P5 ST.E.128 desc[UR50][R42.64], R12 ;  /* 0x0000000c2a00d985 */ /* 0x0085e2000c101d32 */
[----:B------:R-:W-:-:S13]  /*f5a0*/  ISETP.GE.AND P5, PT, R3, UR4, PT ;  /* 0x0000000403007c0c */ /* 0x000fda000bfa6270 */
[----:B------:R-:W3:Y:S01]  /*f5b0*/  @!P5 LDS.128 R12, [R37+0x1cc00] ;  /* 0x01cc0000250cd984 */ /* 0x000ee20000000c00 */
[----:B------:R-:W-:-:S04]  /*f5c0*/  @!P5 SHF.L.U32 R11, R174, 0x4, RZ ;  /* 0x00000004ae0bd819 */ /* 0x000fc800000006ff */
[----:B--2---:R-:W-:-:S04]  /*f5d0*/  @!P5 IADD3 R42, P6, R11, R45, RZ ;  /* 0x0000002d0b2ad210 */ /* 0x004fc80007fde0ff */
[----:B------:R-:W-:-:S05]  /*f5e0*/  @!P5 LEA.HI.X.SX32 R43, R11, R44, 0x1, P6 ;  /* 0x0000002c0b2bd211 */ /* 0x000fca00030f0eff */
[----:B---3--:R2:W-:Y:S01]  /*f5f0*/  @!P5 ST.E.128 desc[UR50][R42.64], R12 ;  /* 0x0000000c2a00d985 */ /* 0x0085e2000c101d32 */
[----:B------:R-:W-:-:S03]  /*f600*/  ISETP.GE.AND P5, PT, R196, UR4, PT ;  /* 0x00000004c4007c0c */ /* 0x000fc6000bfa6270 */
[----:B------:R-:W3:Y:S10]  /*f610*/  @!P2 LDS.128 R12, [R36+0x1cc00] ;  /* 0x01cc0000240ca984 */ /* 0x000ef40000000c00 */
[----:B--2---:R-:W-:-:S05]  /*f620*/  @!P5 IADD3 R42, P6, R196, R45, RZ ;  /* 0x0000002dc42ad210 */ /* 0x004fca0007fde0ff */
[----:B------:R-:W-:Y:S01]  /*f630*/  @!P5 IMAD.X R43, R44, 0x1, R206, P6 ;  /* 0x000000012c2bd824 */ /* 0x000fe200030e06ce */
[----:B---3--:R-:W-:Y:S04]  /*f640*/  @!P2 ST.E.128 desc[UR50][R40.64], R12 ;  /* 0x0000000c2800a985 */ /* 0x008fe8000c101d32 */
[----:B------:R-:W2:Y:S04]  /*f650*/  @!P4 LDS.128 R12, [R37+0x1f400] ;  /* 0x01f40000250cc984 */ /* 0x000ea80000000c00 */
[----:B--2---:R-:W-:Y:S04]  /*f660*/  @!P4 ST.E.128 desc[UR50][R38.64], R12 ;  /* 0x0000000c2600c985 */ /* 0x004fe8000c101d32 */
[----:B------:R-:W2:Y:S04]  /*f670*/  @!P5 LDS.128 R12, [R36+0x1f400] ;  /* 0x01f40000240cd984 */ /* 0x000ea80000000c00 */
[----:B--2---:R4:W-:Y:S02]  /*f680*/  @!P5 ST.E.128 desc[UR50][R42.64], R12 ;  /* 0x0000000c2a00d985 */ /* 0x0049e4000c101d32 */
.L_x_535:
[----:B------:R-:W-:Y:S05]  /*f690*/  BSYNC B1 ;  /* 0x0000000000017941 */ /* 0x000fea0003800000 */
.L_x_534:
[----:B------:R-:W-:-:S03]  /*f6a0*/  UMOV UR4, 0xffffffff ;  /* 0xffffffff00047882 */ /* 0x000fc60000000000 */
[----:B------:R-:W-:Y:S05]  /*f6b0*/  BRA.DIV UR4, `(.L_x_536) ;  /* 0x000001b204107947 */ /* 0x000fea000b800000 */
[----:B--2---:R2:W0:Y:S04]  /*f6c0*/  SHFL.IDX PT, R44, R47, 0x1, 0x1e1f ;  /* 0x003e1f002f2c7f89 */ /* 0x00442800000e0000 */
[----:B---3--:R2:W3:Y:S02]  /*f6d0*/  SHFL.IDX PT, R45, R46, 0x1, 0x1e1f ;  /* 0x003e1f002e2d7f89 */ /* 0x0084e400000e0000 */
.L_x_797:
[----:B------:R-:W-:-:S13]  /*f6e0*/  ISETP.GE.AND P2, PT, R48, 0x81, PT ;  /* 0x000000813000780c */ /* 0x000fda0003f46270 */
[----:B------:R-:W-:Y:S05]  /*f6f0*/  @!P2 BRA `(.L_x_476) ;  /* 0x000000000084a947 */ /* 0x000fea0003800000 */
[----:B------:R-:W-:Y:S02]  /*f700*/  ULDC UR4, c[0x0][0x2f4] ;  /* 0x0000bd0000047ab9 */ /* 0x000fe40000000800 */
[----:B------:R-:W-:-:S13]  /*f710*/  ISETP.GE.AND P5, PT, R16, UR4, PT ;  /* 0x0000000410007c0c */ /* 0x000fda000bfa6270 */
[----:B----4-:R-:W4:Y:S01]  /*f720*/  @!P5 LDS.128 R12, [R37+0x1c400] ;  /* 0x01c40000250cd984 */ /* 0x010f220000000c00 */
[----:B---3--:R-:W-:-:S05]  /*f730*/  @!P5 IADD3 R42, P2, R16, R45, RZ ;  /* 0x0000002d102ad210 */ /* 0x008fca0007f5e0ff */
[----:B0-----:R-:W-:Y:S01]  /*f740*/  @!P5 IMAD.X R43, R44, 0x1, R17, P2 ;  /* 0x000000012c2bd824 */ /* 0x001fe200010e0611 */
[----:B------:R-:W-:-:S13]  /*f750*/  ISETP.GE.AND P2, PT, R172, UR4, PT ;  /* 0x00000004ac007c0c */ /* 0x000fda000bf46270 */
[----:B------:R-:W-:-:S05]  /*f760*/  @!P2 IADD3 R40, P4, R172, R45, RZ ;  /* 0x0000002dac28a210 */ /* 0x000fca0007f9e0ff */
[----:B------:R-:W-:Y:S01]  /*f770*/  @!P2 IMAD.X R41, R44, 0x1, R197, P4 ;  /* 0x000000012c29a824 */ /* 0x000fe200020e06c5 */
[----:B------:R-:W-:-:S13]  /*f780*/  ISETP.GE.AND P4, PT, R175, UR4, PT ;  /* 0x00000004af007c0c */ /* 0x000fda000bf86270 */
[----:B------:R-:W-:Y:S01]  /*f790*/  @!P4 IADD3 R38, P6, R175, R45, RZ ;  /* 0x0000002daf26c210 */ /* 0x000fe20007fde0ff */
[----:B----4-:R0:W-:Y:S01]  /*f7a0*/  @!P5 ST.E.128 desc[UR50][R42.64], R12 ;  /* 0x0000000c2a00d985 */ /* 0x0101e2000c101d32 */
[----:B------:R-:W-:Y:S02]  /*f7b0*/  ISETP.GE.AND P5, PT, R0, UR4, PT ;  /* 0x0000000400007c0c */ /* 0x000fe4000bfa6270 */
[----:B------:R-:W-:-:S11]  /*f7c0*/  @!P4 IADD3.X R39, R44, R207, RZ, P6, !PT ;  /* 0x000000cf2c27c210 */ /* 0x000fd600037fe4ff */
[----:B------:R-:W3:Y:S01]  /*f7d0*/  @!P5 LDS.128 R12, [R36+0x1c400] ;  /* 0x01c40000240cd984 */ /* 0x000ee20000000c00 */
[----:B------:R-:W-:-:S05]  /*f7e0*/  @!P5 IMAD.SHL.U32 R11, R173, 0x10, RZ ;  /* 0x00000010ad0bd824 */ /* 0x000fca00078e00ff */
[----:B0-----:R-:W-:-:S04]  /*f7f0*/  @!P5 IADD3 R42, P6, R11, R45, RZ ;  /* 0x0000002d0b2ad210 */ /* 0x001fc80007fde0ff */
[----:B------:R-:W-:-:S05]  /*f800*/  @!P5 LEA.HI.X.SX32 R43, R11, R44, 0x1, P6 ;  /* 0x0000002c0b2bd211 */ /* 0x000fca00030f0eff */
[----:B---3--:R0:W-:Y:S01]  /*f810*/  @!P5 ST.E.128 desc[UR50][R42.64], R12 ;  /* 0x0000000c2a00d985 */ /* 0x0081e2000c101d32 */
[----:B------:R-:W-:-:S13]  /*f820*/  ISETP.GE.AND P5, PT, R3, UR4, PT ;  /* 0x0000000403007c0c */ /* 0x000fda000bfa6270 */
[----:B------:R-:W3:Y:S01]  /*f830*/  @!P5 LDS.128 R12, [R37+0x1ec00] ;  /* 0x01ec0000250cd984 */ /* 0x000ee20000000c00 */
[----:B------:R-:W-:-:S05]  /*f840*/  @!P5 IMAD.SHL.U32 R11, R174, 0x10, RZ ;  /* 0x00000010ae0bd824 */ /* 0x000fca00078e00ff */
[----:B0-----:R-:W-:-:S04]  /*f850*/  @!P5 IADD3 R42, P6, R11, R45, RZ ;  /* 0x0000002d0b2ad210 */ /* 0x001fc80007fde0ff */
[----:B------:R-:W-:-:S05]  /*f860*/  @!P5 LEA.HI.X.SX32 R43, R11, R44, 0x1, P6 ;  /* 0x0000002c0b2bd211 */ /* 0x000fca00030f0eff */
[----:B---3--:R0:W-:Y:S01]  /*f870*/  @!P5 ST.E.128 desc[UR50][R42.64], R12 ;  /* 0x0000000c2a00d985 */ /* 0x0081e2000c101d32 */
[----:B------:R-:W-:-:S03]  /*f880*/  ISETP.GE.AND P5, PT, R196, UR4, PT ;  /* 0x00000004c4007c0c */ /* 0x000fc6000bfa6270 */
[----:B------:R-:W3:Y:S10]  /*f890*/  @!P2 LDS.128 R12, [R36+0x1ec00] ;  /* 0x01ec0000240ca984 */ /* 0x000ef40000000c00 */
[----:B0-----:R-:W-:-:S05]  /*f8a0*/  @!P5 IADD3 R42, P6, R196, R45, RZ ;  /* 0x0000002dc42ad210 */ /* 0x001fca0007fde0ff */
[----:B------:R-:W-:Y:S01]  /*f8b0*/  @!P5 IMAD.X R43, R44, 0x1, R206, P6 ;  /* 0x000000012c2bd824 */ /* 0x000fe200030e06ce */
[----:B---3--:R-:W-:Y:S04]  /*f8c0*/  @!P2 ST.E.128 desc[UR50][R40.64], R12 ;  /* 0x0000000c2800a985 */ /* 0x008fe8000c101d32 */
[----:B------:R-:W0:Y:S04]  /*f8d0*/  @!P4 LDS.128 R12, [R37+0x21400] ;  /* 0x02140000250cc984 */ /* 0x000e280000000c00 */
[----:B0-----:R-:W-:Y:S04]  /*f8e0*/  @!P4 ST.E.128 desc[UR50][R38.64], R12 ;  /* 0x0000000c2600c985 */ /* 0x001fe8000c101d32 */
[----:B------:R-:W0:Y:S04]  /*f8f0*/  @!P5 LDS.128 R12, [R36+0x21400] ;  /* 0x02140000240cd984 */ /* 0x000e280000000c00 */
[----:B0-----:R0:W-:Y:S02]  /*f900*/  @!P5 ST.E.128 desc[UR50][R42.64], R12 ;  /* 0x0000000c2a00d985 */ /* 0x0011e4000c101d32 */
.L_x_476:
[----:B------:R-:W-:Y:S05]  /*f910*/  BSYNC B0 ;  /* 0x0000000000007941 */ /* 0x000fea0003800000 */
.L_x_440:
[----:B0---4-:R-:W0:Y:S01]  /*f920*/  S2R R11, SR_TID.X ;  /* 0x00000000000b7919 */ /* 0x011e220000002100 */
[----:B------:R-:W-:Y:S01]  /*f930*/  @!PT LDS RZ, [RZ] ;  /* 0x00000000fffff984 */ /* 0x000fe20000000800 */
[----:B------:R-:W-:Y:S01]  /*f940*/  @!PT LDS RZ, [RZ] ;  /* 0x00000000fffff984 */ /* 0x000fe20000000800 */
[----:B------:R-:W-:Y:S01]  /*f950*/  @!PT LDS RZ, [RZ] ;  /* 0x00000000fffff984 */ /* 0x000fe20000000800 */
[----:B------:R-:W-:Y:S01]  /*f960*/  @!PT LDS RZ, [RZ] ;  /* 0x00000000fffff984 */ /* 0x000fe20000000800 */
[----:B------:R4:W-:Y:S06]  /*f970*/  MEMBAR.ALL.CTA ;  /* 0x0000000000007992 */ /* 0x0009ec0000008000 */
[----:B----4-:R-:W4:Y:S01]  /*f980*/  FENCE.VIEW.ASYNC.S ;  /* 0x00000000000073c6 */ /* 0x010f220000000000 */
[----:B------:R-:W-:Y:S05]  /*f990*/  WARPSYNC.ALL ;  /* 0x0000000000007948 */ /* 0x000fea0003800000 */
[----:B------:R-:W-:Y:S01]  /*f9a0*/  BSSY B0, `(.L_x_537) ;  /* 0x0000008000007945 */ /* 0x000fe20003800000 */
[----:B----4-:R4:W-:Y:S01]  /*f9b0*/  BAR.SYNC.DEFER_BLOCKING R153, 0x80 ;  /* 0x000200990000751d */ /* 0x0109e20000010000 */
[----:B0-----:R-:W-:-:S13]  /*f9c0*/  LOP3.LUT P2, RZ, R11, 0x7f, RZ, 0xc0, !PT ;  /* 0x0000007f0bff7812 */ /* 0x001fda000784c0ff */
[----:B------:R-:W-:-:S04]  /*f9d0*/  @!P2 IADD3 R11, R91, 0x298a0, RZ ;  /* 0x000298a05b0ba810 */ /* 0x000fc80007ffe0ff */
[----:B------:R-:W-:-:S04]  /*f9e0*/  @!P2 PRMT R11, RZ, 0x654, R11 ;  /* 0x00000654ff0ba816 */ /* 0x000fc8000000000b */
[----:B------:R4:W-:Y:S01]  /*f9f0*/  @!P2 SYNCS.ARRIVE.TRANS64.RED.A1T0 RZ, [R11+URZ], RZ ;  /* 0x000000ff0bffa9a7 */ /* 0x0009e2000810043f */
[----:B------:R-:W-:Y:S05]  /*fa00*/  @!P1 BRA `(.L_x_538) ;  /* 0x0000000000049947 */ /* 0x000fea0003800000 */
[----:B------:R-:W-:Y:S01]  /*fa10*/  BPT.TRAP 0x1 ;  /* 0x000000040000795c */ /* 0x000fe20000300000 */
.L_x_538:
[----:B------:R-:W-:Y:S05]  /*fa20*/  BSYNC B0 ;  /* 0x0000000000007941 */ /* 0x000fea0003800000 */
.L_x_537:
[----:B------:R-:W0:Y:S01]  /*fa30*/  SYNCS.PHASECHK.TRANS64.TRYWAIT P1, [R91+URZ+0x298b0], R92 ;  /* 0x0298b05c5b0075a7 */ /* 0x000e22000802017f */
[----:B------:R-:W-:Y:S04]  /*fa40*/  BSSY B0, `(.L_x_539) ;  /* 0x0000002000007945 */ /* 0x000fe80003800000 */
[----:B0-----:R-:W-:Y:S05]  /*fa50*/  @!P1 BRA `(.L_x_540) ;  /* 0x000001ac00749947 */ /* 0x001fea0003800000 */
.L_x_798:
[----:B------:R-:W-:Y:S05]  /*fa60*/  BSYNC B0 ;  /* 0x0000000000007941 */ /* 0x000fea0003800000 */
.L_x_539:
[----:B------:R-:W-:Y:S01]  /*fa70*/  ULDC.64 UR4, c[0x0][0x328] ;  /* 0x0000ca0000047ab9 */ /* 0x000fe20000000a00 */
[----:B------:R-:W-:Y:S01]  /*fa80*/  ULDC.64 UR6, c[0x0][0x318] ;  /* 0x0000c60000067ab9 */ /* 0x000fe20000000a00 */
[----:B------:R-:W-:Y:S01]  /*fa90*/  IMAD R88, R88, UR4, RZ ;  /* 0x0000000458587c24 */ /* 0x000fe2000f8e02ff */
[----:B------:R-:W-:Y:S01]  /*faa0*/  BSSY B0, `(.L_x_541) ;  /* 0x000002f000007945 */ /* 0x000fe20003800000 */
[----:B-1----:R-:W-:-:S04]  /*fab0*/  IMAD.WIDE.U32 R12, R35, UR4, RZ ;  /* 0x00000004230c7c25 */ /* 0x002fc8000f8e00ff */
[----:B------:R-:W-:Y:S01]  /*fac0*/  IMAD R35, R35, UR5, R88 ;  /* 0x0000000523237c24 */ /* 0x000fe2000f8e0258 */
[----:B------:R-:W-:Y:S01]  /*fad0*/  ULDC.64 UR4, c[0x0][0x338] ;  /* 0x0000ce0000047ab9 */ /* 0x000fe20000000a00 */
[----:B------:R-:W-:Y:S02]  /*fae0*/  IMAD.IADD R90, R90, 0x1, -R198 ;  /* 0x000000015a5a7824 */ /* 0x000fe400078e0ac6 */
[----:B------:R-:W-:Y:S02]  /*faf0*/  IMAD R89, R89, UR4, RZ ;  /* 0x0000000459597c24 */ /* 0x000fe4000f8e02ff */
[----:B------:R-:W-:Y:S02]  /*fb00*/  IMAD.IADD R13, R13, 0x1, R35 ;  /* 0x000000010d0d7824 */ /* 0x000fe400078e0223 */
[C---:B------:R-:W-:Y:S02]  /*fb10*/  IMAD R89, R34.reuse, UR5, R89 ;  /* 0x0000000522597c24 */ /* 0x040fe4000f8e0259 */
[----:B------:R-:W-:Y:S01]  /*fb20*/  IMAD.WIDE.U32 R12, R34, UR4, R12 ;  /* 0x00000004220c7c25 */ /* 0x000fe2000f8e000c */
[----:B------:R-:W-:-:S03]  /*fb30*/  ULDC.64 UR4, c[0x0][0x330] ;  /* 0x0000cc0000047ab9 */ /* 0x000fc60000000a00 */
[----:B------:R-:W-:Y:S02]  /*fb40*/  IMAD.IADD R13, R13, 0x1, R89 ;  /* 0x000000010d0d7824 */ /* 0x000fe400078e0259 */
[----:B----4-:R-:W-:Y:S02]  /*fb50*/  IMAD R11, R5, UR4, RZ ;  /* 0x00000004050b7c24 */ /* 0x010fe4000f8e02ff */
[----:B------:R-:W-:-:S04]  /*fb60*/  IMAD.WIDE.U32 R12, R170, UR4, R12 ;  /* 0x00000004aa0c7c25 */ /* 0x000fc8000f8e000c */
[----:B------:R-:W-:Y:S01]  /*fb70*/  IMAD R15, R170, UR5, R11 ;  /* 0x00000005aa0f7c24 */ /* 0x000fe2000f8e020b */
[----:B------:R-:W-:Y:S01]  /*fb80*/  IADD3 R40, P1, R12, UR6, RZ ;  /* 0x000000060c287c10 */ /* 0x000fe2000ff3e0ff */
[----:B------:R-:W-:-:S03]  /*fb90*/  IMAD R11, R19, 0x5000, R217 ;  /* 0x00005000130b7824 */ /* 0x000fc600078e02d9 */
[----:B------:R-:W-:Y:S01]  /*fba0*/  IADD3.X R41, R13, UR7, R15, P1, !PT ;  /* 0x000000070d297c10 */ /* 0x000fe20008ffe40f */
[----:B------:R0:W1:Y:S01]  /*fbb0*/  SHFL.IDX PT, R43, R40, RZ, 0x1e1f ;  /* 0x001e1fff282b7589 */ /* 0x00006200000e0000 */
[----:B------:R-:W-:Y:S02]  /*fbc0*/  ISETP.GE.AND P1, PT, R90, 0x1, PT ;  /* 0x000000015a00780c */ /* 0x000fe40003f26270 */
[CC--:B------:R-:W-:Y:S02]  /*fbd0*/  IADD3 R42, R18.reuse, R11.reuse, RZ ;  /* 0x0000000b122a7210 */ /* 0x0c0fe40007ffe0ff */
[CC--:B------:R-:W-:Y:S02]  /*fbe0*/  IADD3 R44, R18.reuse, R11.reuse, R123 ;  /* 0x0000000b122c7210 */ /* 0x0c0fe40007ffe07b */
[CC--:B---3--:R-:W-:Y:S02]  /*fbf0*/  IADD3 R45, R18.reuse, R11.reuse, R124 ;  /* 0x0000000b122d7210 */ /* 0x0c8fe40007ffe07c */
[----:B--2---:R-:W-:-:S02]  /*fc00*/  IADD3 R46, R18, R11, R129 ;  /* 0x0000000b122e7210 */ /* 0x004fc40007ffe081 */
[----:B------:R0:W2:Y:S03]  /*fc10*/  SHFL.IDX PT, R11, R41, RZ, 0x1e1f ;  /* 0x001e1fff290b7589 */ /* 0x0000a600000e0000 */
[----:B------:R-:W-:Y:S05]  /*fc20*/  @!P1 BRA `(.L_x_542) ;  /* 0x0000000000589947 */ /* 0x000fea0003800000 */
[----:B------:R-:W-:Y:S02]  /*fc30*/  ISETP.NE.AND P5, PT, R6, RZ, PT ;  /* 0x000000ff0600720c */ /* 0x000fe40003fa5270 */
[----:B------:R-:W-:-:S11]  /*fc40*/  ISETP.NE.AND P4, PT, R7, RZ, PT ;  /* 0x000000ff0700720c */ /* 0x000fd60003f85270 */
[----:B-1----:R-:W-:Y:S02]  /*fc50*/  @P5 IADD3 R36, P1, R16, R43, RZ ;  /* 0x0000002b10245210 */ /* 0x002fe40007f3e0ff */
[----:B------:R-:W-:-:S03]  /*fc60*/  @P4 IMAD.SHL.U32 R12, R173, 0x10, RZ ;  /* 0x00000010ad0c4824 */ /* 0x000fc600078e00ff */
[----:B--2---:R-:W-:Y:S02]  /*fc70*/  @P5 IMAD.X R37, R11, 0x1, R17, P1 ;  /* 0x000000010b255824 */ /* 0x004fe400008e0611 */
[----:B------:R-:W-:-:S04]  /*fc80*/  @P4 IADD3 R38, P1, R12, R43, RZ ;  /* 0x0000002b0c264210 */ /* 0x000fc80007f3e0ff */
[----:B------:R-:W-:Y:S02]  /*fc90*/  @P4 LEA.HI.X.SX32 R39, R12, R11, 0x1, P1 ;  /* 0x0000000b0c274211 */ /* 0x000fe400008f0eff */
[----:B------:R-:W-:-:S13]  /*fca0*/  ISETP.NE.AND P1, PT, R8, RZ, PT ;  /* 0x000000ff0800720c */ /* 0x000fda0003f25270 */
[----:B------:R-:W-:-:S05]  /*fcb0*/  @P1 IMAD.SHL.U32 R12, R174, 0x10, RZ ;  /* 0x00000010ae0c1824 */ /* 0x000fca00078e00ff */
[----:B------:R-:W-:-:S04]  /*fcc0*/  @P1 IADD3 R34, P6, R12, R43, RZ ;  /* 0x0000002b0c221210 */ /* 0x000fc80007fde0ff */
[----:B------:R-:W-:Y:S02]  /*fcd0*/  @P1 LEA.HI.X.SX32 R35, R12, R11, 0x1, P6 ;  /* 0x0000000b0c231211 */ /* 0x000fe400030f0eff */
[----:B------:R-:W1:Y:S04]  /*fce0*/  @P5 LDS.128 R12, [R42+0xa400] ;  /* 0x00a400002a0c5984 */ /* 0x000e680000000c00 */
[----:B-1----:R1:W-:Y:S01]  /*fcf0*/  @P5 ST.E.128 desc[UR50][R36.64], R12 ;  /* 0x0000000c24005985 */ /* 0x0023e2000c101d32 */
[----:B------:R-:W-:-:S03]  /*fd00*/  ISETP.NE.AND P5, PT, R9, RZ, PT ;  /* 0x000000ff0900720c */ /* 0x000fc60003fa5270 */
[----:B------:R-:W2:Y:S10]  /*fd10*/  @P4 LDS.128 R12, [R44+0xa400] ;  /* 0x00a400002c0c4984 */ /* 0x000eb40000000c00 */
[----:B-1----:R-:W-:-:S04]  /*fd20*/  @P5 IADD3 R36, P6, R172, R43, RZ ;  /* 0x0000002bac245210 */ /* 0x002fc80007fde0ff */
[----:B------:R-:W-:Y:S01]  /*fd30*/  @P5 IADD3.X R37, R11, R197, RZ, P6, !PT ;  /* 0x000000c50b255210 */ /* 0x000fe200037fe4ff */
[----:B--2---:R-:W-:Y:S04]  /*fd40*/  @P4 ST.E.128 desc[UR50][R38.64], R12 ;  /* 0x0000000c26004985 */ /* 0x004fe8000c101d32 */
[----:B------:R-:W1:Y:S04]  /*fd50*/  @P1 LDS.128 R12, [R45+0xa400] ;  /* 0x00a400002d0c1984 */ /* 0x000e680000000c00 */
[----:B-1----:R-:W-:Y:S04]  /*fd60*/  @P1 ST.E.128 desc[UR50][R34.64], R12 ;  /* 0x0000000c22001985 */ /* 0x002fe8000c101d32 */
[----:B------:R-:W1:Y:S04]  /*fd70*/  @P5 LDS.128 R12, [R46+0xa400] ;  /* 0x00a400002e0c5984 */ /* 0x000e680000000c00 */
[----:B-1----:R3:W-:Y:S02]  /*fd80*/  @P5 ST.E.128 desc[UR50][R36.64], R12 ;  /* 0x0000000c24005985 */ /* 0x0027e4000c101d32 */
.L_x_542:
[----:B------:R-:W-:Y:S05]  /*fd90*/  BSYNC B0 ;  /* 0x0000000000007941 */ /* 0x000fea0003800000 */
.L_x_541:
[----:B------:R-:W-:Y:S01]  /*fda0*/  ISETP.GE.AND P1, PT, R90, 0x81, PT ;  /* 0x000000815a00780c */ /* 0x000fe20003f26270 */
[----:B0-----:R-:W0:Y:S01]  /*fdb0*/  SHFL.IDX PT, R41, R41, 0x1, 0x1e1f ;  /* 0x003e1f0029297f89 */ /* 0x001e2200000e0000 */
[----:B------:R-:W-:Y:S03]  /*fdc0*/  BSSY B0, `(.L_x_543) ;  /* 0x0000019000007945 */ /* 0x000fe60003800000 */
[----:B--2---:R2:W4:Y:S08]  /*fdd0*/  SHFL.IDX PT, R11, R40, 0x1, 0x1e1f ;  /* 0x003e1f00280b7f89 */ /* 0x00453000000e0000 */
[----:B--2---:R-:W-:Y:S05]  /*fde0*/  @!P1 BRA `(.L_x_544) ;  /* 0x0000000000589947 */ /* 0x004fea0003800000 */
[----:B------:R-:W-:Y:S02]  /*fdf0*/  ISETP.NE.AND P5, PT, R6, RZ, PT ;  /* 0x000000ff0600720c */ /* 0x000fe40003fa5270 */
[----:B------:R-:W-:-:S11]  /*fe00*/  ISETP.NE.AND P4, PT, R7, RZ, PT ;  /* 0x000000ff0700720c */ /* 0x000fd60003f85270 */
[----:B---34-:R-:W-:Y:S02]  /*fe10*/  @P5 IADD3 R36, P1, R16, R11, RZ ;  /* 0x0000000b10245210 */ /* 0x018fe40007f3e0ff */
[----:B------:R-:W-:-:S03]  /*fe20*/  @P4 IMAD.SHL.U32 R12, R173, 0x10, RZ ;  /* 0x00000010ad0c4824 */ /* 0x000fc600078e00ff */
[----:B0-----:R-:W-:Y:S02]  /*fe30*/  @P5 IMAD.X R37, R41, 0x1, R17, P1 ;  /* 0x0000000129255824 */ /* 0x001fe400008e0611 */
[----:B------:R-:W-:-:S04]  /*fe40*/  @P4 IADD3 R38, P1, R12, R11, RZ ;  /* 0x0000000b0c264210 */ /* 0x000fc80007f3e0ff */
[----:B------:R-:W-:Y:S02]  /*fe50*/  @P4 LEA.HI.X.SX32 R39, R12, R41, 0x1, P1 ;  /* 0x000000290c274211 */ /* 0x000fe400008f0eff */
[----:B------:R-:W-:-:S13]  /*fe60*/  ISETP.NE.AND P1, PT, R8, RZ, PT ;  /* 0x000000ff0800720c */ /* 0x000fda0003f25270 */
[----:B------:R-:W-:-:S05]  /*fe70*/  @P1 IMAD.SHL.U32 R12, R174, 0x10, RZ ;  /* 0x00000010ae0c1824 */ /* 0x000fca00078e00ff */
[----:B------:R-:W-:-:S04]  /*fe80*/  @P1 IADD3 R34, P6, R12, R11, RZ ;  /* 0x0000000b0c221210 */ /* 0x000fc80007fde0ff */
[----:B------:R-:W-:Y:S02]  /*fe90*/  @P1 LEA.HI.X.SX32 R35, R12, R41, 0x1, P6 ;  /* 0x000000290c231211 */ /* 0x000fe400030f0eff */
[----:B------:R-:W0:Y:S04]  /*fea0*/  @P5 LDS.128 R12, [R42+0xe400] ;  /* 0x00e400002a0c5984 */ /* 0x000e280000000c00 */
[----:B0-----:R0:W-:Y:S01]  /*feb0*/  @P5 ST.E.128 desc[UR50][R36.64], R12 ;  /* 0x0000000c24005985 */ /* 0x0011e2000c101d32 */
[----:B------:R-:W-:-:S03]  /*fec0*/  ISETP.NE.AND P5, PT, R9, RZ, PT ;  /* 0x000000ff0900720c */ /* 0x000fc60003fa5270 */
[----:B------:R-:W2:Y:S10]  /*fed0*/  @P4 LDS.128 R12, [R44+0xe400] ;  /* 0x00e400002c0c4984 */ /* 0x000eb40000000c00 */
[----:B0-----:R-:W-:-:S04]  /*fee0*/  @P5 IADD3 R36, P6, R172, R11, RZ ;  /* 0x0000000bac245210 */ /* 0x001fc80007fde0ff */
[----:B------:R-:W-:Y:S01]  /*fef0*/  @P5 IADD3.X R37, R41, R197, RZ, P6, !PT ;  /* 0x000000c529255210 */ /* 0x000fe200037fe4ff */
[----:B--2---:R-:W-:Y:S04]  /*ff00*/  @P4 ST.E.128 desc[UR50][R38.64], R12 ;  /* 0x0000000c26004985 */ /* 0x004fe8000c101d32 */
[----:B------:R-:W0:Y:S04]  /*ff10*/  @P1 LDS.128 R12, [R45+0xe400] ;  /* 0x00e400002d0c1984 */ /* 0x000e280000000c00 */
[----:B0-----:R-:W-:Y:S04]  /*ff20*/  @P1 ST.E.128 desc[UR50][R34.64], R12 ;  /* 0x0000000c22001985 */ /* 0x001fe8000c101d32 */
[----:B------:R-:W0:Y:S04]  /*ff30*/  @P5 LDS.128 R12, [R46+0xe400] ;  /* 0x00e400002e0c5984 */ /* 0x000e280000000c00 */
[----:B0-----:R2:W-:Y:S02]  /*ff40*/  @P5 ST.E.128 desc[UR50][R36.64], R12 ;  /* 0x0000000c24005985 */ /* 0x0015e4000c101d32 */
.L_x_544:
[----:B------:R-:W-:Y:S05]  /*ff50*/  BSYNC B0 ;  /* 0x0000000000007941 */ /* 0x000fea0003800000 */
.L_x_543:
[----:B----4-:R-:W4:Y:S01]  /*ff60*/  LDL R11, [R1] ;  /* 0x00000000010b7983 */ /* 0x010f220000100800 */
[----:B------:R-:W-:Y:S02]  /*ff70*/  VIADD R19, R19, 0x1 ;  /* 0x0000000113137836 */ /* 0x000fe40000000000 */
[----:B------:R-:W-:Y:S01]  /*ff80*/  @!P2 VIADD R91, R91, 0x298c0 ;  /* 0x000298c05b5ba836 */ /* 0x000fe20000000000 */
[----:B------:R-:W-:Y:S01]  /*ff90*/  @!PT LDS RZ, [RZ] ;  /* 0x00000000fffff984 */ /* 0x000fe20000000800 */
[----:B------:R-:W-:Y:S01]  /*ffa0*/  @!PT LDS RZ, [RZ] ;  /* 0x00000000fffff984 */ /* 0x000fe20000000800 */
[----:B------:R-:W-:Y:S01]  /*ffb0*/  @!PT LDS RZ, [RZ] ;  /* 0x00000000fffff984 */ /* 0x000fe20000000800 */
[----:B------:R-:W-:Y:S01]  /*ffc0*/  @!PT LDS RZ, [RZ] ;  /* 0x00000000fffff984 */ /* 0x000fe20000000800 */
[----:B------:R5:W-:Y:S06]  /*ffd0*/  MEMBAR.ALL.CTA ;  /* 0x0000000000007992 */ /* 0x000bec0000008000 */
[----:B-----5:R-:W5:Y:S02]  /*ffe0*/  FENCE.VIEW.ASYNC.S ;  /* 0x00000000000073c6 */ /* 0x020f640000000000 */
[----:B-----5:R0:W-:Y:S01]  /*fff0*/  BAR.SYNC.DEFER_BLOCKING R153, 0x80 ;  /* 0x000200990000751d */ /* 0x0201e20000010000 */
[----:B------:R-:W-:-:S02]  /*10000*/  ISETP.NE.AND P1, PT, R19, 0x2, PT ;  /* 0x000000021300780c */ /* 0x000fc40003f25270 */
[----:B------:R-:W-:Y:S02]  /*10010*/  @!P2 PRMT R91, RZ, 0x654, R91 ;  /* 0x00000654ff5ba816 */ /* 0x000fe4000000005b */
[----:B--23--:R-:W-:Y:S02]  /*10020*/  SEL R12, RZ, 0x1, P1 ;  /* 0x00000001ff0c7807 */ /* 0x00cfe40000800000 */
[----:B------:R-:W-:Y:S02]  /*10030*/  SEL R19, R19, RZ, P1 ;  /* 0x000000ff13137207 */ /* 0x000fe40000800000 */
[----:B------:R-:W-:Y:S01]  /*10040*/  LOP3.LUT R199, R199, R12, RZ, 0x3c, !PT ;  /* 0x0000000cc7c77212 */ /* 0x000fe200078e3cff */
[----:B------:R2:W-:Y:S01]  /*10050*/  @!P2 SYNCS.ARRIVE.TRANS64.RED.A1T0 RZ, [R91+URZ], RZ ;  /* 0x000000ff5bffa9a7 */ /* 0x0005e2000810043f */
[----:B----4-:R-:W-:-:S13]  /*10060*/  LOP3.LUT P4, RZ, R11, 0x2, RZ, 0xc0, !PT ;  /* 0x000000020bff7812 */ /* 0x010fda000788c0ff */
[----:B0-2---:R-:W-:Y:S05]  /*10070*/  @P4 BRA `(.L_x_545) ;  /* 0xffffff2400fc4947 */ /* 0x005fea000383ffff */
[----:B------:R-:W0:Y:S01]  /*10080*/  S2R R11, SR_TID.X ;  /* 0x00000000000b7919 */ /* 0x000e220000002100 */
[----:B------:R-:W-:Y:S02]  /*10090*/  PLOP3.LUT P0, PT, PT, PT, PT, 0x8, 0x0 ;  /* 0x000000000000781c */ /* 0x000fe40003f0e170 */
[----:B0-----:R-:W-:-:S04]  /*100a0*/  SHF.R.U32.HI R11, RZ, 0x7, R11 ;  /* 0x00000007ff0b7819 */ /* 0x001fc8000001160b */
[----:B------:R-:W-:-:S13]  /*100b0*/  ISETP.NE.AND P4, PT, R11, 0x1, PT ;  /* 0x000000010b00780c */ /* 0x000fda0003f85270 */
[----:B------:R-:W-:Y:S06]  /*100c0*/  @!P4 BAR.ARV 0x9, 0x100 ;  /* 0x024400000000cb1d */ /* 0x000fec0000002000 */
.L_x_435:
[----:B------:R-:W-:Y:S02]  /*100d0*/  ISETP.GE.AND P2, PT, R152, 0x1, PT ;  /* 0x000000019800780c */ /* 0x000fe40003f46270 */
[----:B------:R-:W-:Y:S02]  /*100e0*/  CS2R R88, SRZ ;  /* 0x0000000000587805 */ /* 0x000fe4000001ff00 */
[----:B------:R-:W-:Y:S01]  /*100f0*/  PLOP3.LUT P1, PT, PT, PT, PT, 0x80, 0x0 ;  /* 0x000000000000781c */ /* 0x000fe20003f2f070 */
[----:B------:R-:W-:Y:S01]  /*10100*/  IMAD.MOV.U32 R87, RZ, RZ, RZ ;  /* 0x000000ffff577224 */ /* 0x000fe200078e00ff */
        /* <DEDUP_REMOVED lines=16> */
[----:B-1----:R-:W-:Y:S02]  /*10210*/  CS2R R42, SRZ ;  /* 0x00000000002a7805 */ /* 0x002fe4000001ff00 */
[----:B------:R-:W-:Y:S02]  /*10220*/  CS2R R44, SRZ ;  /* 0x00000000002c7805 */ /* 0x000fe4000001ff00 */
[----:B------:R-:W-:Y:S02]  /*10230*/  CS2R R46, SRZ ;  /* 0x00000000002e7805 */ /* 0x000fe4000001ff00 */
[----:B------:R-:W-:Y:S02]  /*10240*/  CS2R R48, SRZ ;  /* 0x0000000000307805 */ /* 0x000fe4000001ff00 */
[----:B------:R-:W-:-:S02]  /*10250*/  MOV R50, RZ ;  /* 0x000000ff00327202 */ /* 0x000fc40000000f00 */
        /* <DEDUP_REMOVED lines=8> */
[----:B------:R-:W-:Y:S01]  /*102e0*/  CS2R R98, SRZ ;  /* 0x0000000000627805 */ /* 0x000fe2000001ff00 */
[----:B------:R-:W-:Y:S02]  /*102f0*/  IMAD.MOV.U32 R101, RZ, RZ, RZ ;  /* 0x000000ffff657224 */ /* 0x000fe400078e00ff */
[----:B------:R-:W-:Y:S01]  /*10300*/  IMAD.MOV.U32 R68, RZ, RZ, RZ ;  /* 0x000000ffff447224 */ /* 0x000fe200078e00ff */
[----:B------:R-:W-:Y:S06]  /*10310*/  @P0 BRA `(.L_x_546) ;  /* 0x00000000000c0947 */ /* 0x000fec0003800000 */
[----:B------:R-:W0:Y:S01]  /*10320*/  FENCE.VIEW.ASYNC.G ;  /* 0x00000000000073c6 */ /* 0x000e220000000100 */
[----:B------:R-:W-:Y:S05]  /*10330*/  WARPSYNC.ALL ;  /* 0x0000000000007948 */ /* 0x000fea0003800000 */
[----:B0-----:R-:W-:Y:S06]  /*10340*/  BAR.ARV 0xc, 0x180 ;  /* 0x0306000000007b1d */ /* 0x001fec0000002000 */
.L_x_546:
[----:B------:R-:W-:Y:S01]  /*10350*/  IMAD.MOV.U32 R100, RZ, RZ, RZ ;  /* 0x000000ffff647224 */ /* 0x000fe200078e00ff */
[----:B------:R-:W-:Y:S01]  /*10360*/  MOV R103, RZ ;  /* 0x000000ff00677202 */ /* 0x000fe20000000f00 */
[----:B------:R-:W-:Y:S06]  /*10370*/  @!P2 BRA `(.L_x_547) ;  /* 0x000000f800b8a947 */ /* 0x000fec0003800000 */
[----:B------:R-:W-:-:S03]  /*10380*/  UMOV UR4, 0xffffffff ;  /* 0xffffffff00047882 */ /* 0x000fc60000000000 */
[----:B------:R-:W-:Y:S05]  /*10390*/  BRA.DIV UR4, `(.L_x_548) ;  /* 0x000001a604387947 */ /* 0x000fea000b800000 */
[----:B------:R-:W0:Y:S02]  /*103a0*/  S2R R0, SR_TID.X ;  /* 0x0000000000007919 */ /* 0x000e240000002100 */
[----:B0-----:R-:W-:-:S05]  /*103b0*/  VIADD R2, R0, 0xffffff80 ;  /* 0xffffff8000027836 */ /* 0x001fca0000000000 */
[----:B------:R-:W-:-:S04]  /*103c0*/  SHF.R.S32.HI R0, RZ, 0x1f, R2 ;  /* 0x0000001fff007819 */ /* 0x000fc80000011402 */
[----:B------:R-:W-:-:S04]  /*103d0*/  LEA.HI R0, R0, R2, RZ, 0x7 ;  /* 0x0000000200007211 */ /* 0x000fc800078f38ff */
[----:B------:R-:W-:-:S05]  /*103e0*/  SHF.R.S32.HI R0, RZ, 0x7, R0 ;  /* 0x00000007ff007819 */ /* 0x000fca0000011400 */
[----:B------:R0:W1:Y:S02]  /*103f0*/  SHFL.IDX PT, R168, R0, RZ, 0x1f ;  /* 0x00001fff00a87589 */ /* 0x00006400000e0000 */
.L_x_801:
[----:B01----:R-:W-:Y:S01]  /*10400*/  LEA.HI R0, R168, R168, RZ, 0x1 ;  /* 0x000000a8a8007211 */ /* 0x003fe200078f08ff */
[----:B------:R-:W-:-:S03]  /*10410*/  ULOP3.LUT UP0, URZ, UR39, 0x9f, URZ, 0xc0, !UPT ;  /* 0x0000009f273f7892 */ /* 0x000fc6000f80c03f */
[----:B------:R-:W-:-:S03]  /*10420*/  LOP3.LUT R3, R0, 0x3e, RZ, 0xc0, !PT ;  /* 0x0000003e00037812 */ /* 0x000fc600078ec0ff */
[----:B------:R-:W-:Y:S02]  /*10430*/  PLOP3.LUT P0, PT, PT, PT, UP0, 0x80, 0x0 ;  /* 0x000000000000781c */ /* 0x000fe40003f0f008 */
[----:B------:R-:W-:-:S05]  /*10440*/  IMAD.IADD R3, R168, 0x1, -R3 ;  /* 0x00000001a8037824 */ /* 0x000fca00078e0a03 */
[----:B------:R-:W-:-:S04]  /*10450*/  LEA R3, R3, UR39, 0xc ;  /* 0x0000002703037c11 */ /* 0x000fc8000f8e60ff */
[----:B------:R-:W-:-:S04]  /*10460*/  SHF.R.U32.HI R3, RZ, 0x4, R3 ;  /* 0x00000004ff037819 */ /* 0x000fc80000011603 */
[----:B------:R-:W-:Y:S01]  /*10470*/  LOP3.LUT R44, R3, 0x3fff, RZ, 0xc0, !PT ;  /* 0x00003fff032c7812 */ /* 0x000fe200078ec0ff */
[----:B------:R-:W-:Y:S06]  /*10480*/  @!P0 BRA `(.L_x_549) ;  /* 0x0000000000408947 */ /* 0x000fec0003800000 */
        /* <DEDUP_REMOVED lines=16> */
.L_x_549:
[----:B------:R-:W-:Y:S01]  /*10590*/  ULDC.64 UR4, c[0x0][0x990] ;  /* 0x0002640000047ab9 */ /* 0x000fe20000000a00 */
[----:B------:R-:W-:Y:S01]  /*105a0*/  ULDC.64 UR6, c[0x0][0x998] ;  /* 0x0002660000067ab9 */ /* 0x000fe20000000a00 */
[----:B------:R-:W-:Y:S02]  /*105b0*/  ISETP.NE.U32.AND P0, PT, RZ, UR4, PT ;  /* 0x00000004ff007c0c */ /* 0x000fe4000bf05070 */
[----:B------:R-:W-:Y:S02]  /*105c0*/  ISETP.NE.U32.AND P1, PT, RZ, UR6, PT ;  /* 0x00000006ff007c0c */ /* 0x000fe4000bf25070 */
[----:B------:R-:W-:Y:S02]  /*105d0*/  ISETP.NE.AND.EX P0, PT, RZ, UR5, PT, P0 ;  /* 0x00000005ff007c0c */ /* 0x000fe4000bf05300 */
[----:B------:R-:W-:-:S11]  /*105e0*/  ISETP.NE.AND.EX P1, PT, RZ, UR7, PT, P1 ;  /* 0x00000007ff007c0c */ /* 0x000fd6000bf25310 */
[----:B------:R-:W0:Y:S01]  /*105f0*/  @P0 LDC.64 R6, c[0x0][0x9a8] ;  /* 0x00026a00ff060b82 */ /* 0x000e220000000a00 */
[----:B------:R-:W-:-:S07]  /*10600*/  @P0 SHF.R.S32.HI R15, RZ, 0x1f, R170 ;  /* 0x0000001fff0f0819 */ /* 0x000fce00000114aa */
[----:B------:R-:W1:Y:S08]  /*10610*/  @P1 LDC.64 R8, c[0x0][0x9b8] ;  /* 0x00026e00ff081b82 */ /* 0x000e700000000a00 */
[----:B------:R-:W2:Y:S08]  /*10620*/  @P0 LDC.64 R10, c[0x0][0x9b0] ;  /* 0x00026c00ff0a0b82 */ /* 0x000eb00000000a00 */
[----:B------:R-:W3:Y:S01]  /*10630*/  @P1 LDC.64 R12, c[0x0][0x9c0] ;  /* 0x00027000ff0c1b82 */ /* 0x000ee20000000a00 */
[----:B0-----:R-:W-:-:S02]  /*10640*/  @P0 IMAD R0, R224, R6, RZ ;  /* 0x00000006e0000224 */ /* 0x001fc400078e02ff */
[----:B------:R-:W-:-:S04]  /*10650*/  @P0 IMAD.WIDE.U32 R2, R218, R6, RZ ;  /* 0x00000006da020225 */ /* 0x000fc800078e00ff */
[----:B------:R-:W-:Y:S02]  /*10660*/  @P0 IMAD R7, R218, R7, R0 ;  /* 0x00000007da070224 */ /* 0x000fe400078e0200 */
[----:B-1----:R-:W-:-:S03]  /*10670*/  @P1 IMAD R4, R224, R8, RZ ;  /* 0x00000008e0041224 */ /* 0x002fc600078e02ff */
[----:B------:R-:W-:Y:S01]  /*10680*/  @P0 IADD3 R3, R3, R7, RZ ;  /* 0x0000000703030210 */ /* 0x000fe20007ffe0ff */
[C---:B------:R-:W-:Y:S01]  /*10690*/  @P1 IMAD R9, R218.reuse, R9, R4 ;  /* 0x00000009da091224 */ /* 0x040fe200078e0204 */
[----:B------:R-:W-:Y:S01]  /*106a0*/  @P1 SHF.R.S32.HI R7, RZ, 0x1f, R170 ;  /* 0x0000001fff071819 */ /* 0x000fe200000114aa */
[----:B------:R-:W-:-:S04]  /*106b0*/  @P1 IMAD.WIDE.U32 R4, R218, R8, RZ ;  /* 0x00000008da041225 */ /* 0x000fc800078e00ff */
[----:B--2---:R-:W-:Y:S02]  /*106c0*/  @P0 IMAD R0, R15, R10, RZ ;  /* 0x0000000a0f000224 */ /* 0x004fe400078e02ff */
[----:B------:R-:W-:Y:S02]  /*106d0*/  @P1 IMAD.IADD R5, R5, 0x1, R9 ;  /* 0x0000000105051824 */ /* 0x000fe400078e0209 */
[C---:B------:R-:W-:Y:S02]  /*106e0*/  @P0 IMAD R9, R170.reuse, R11, R0 ;  /* 0x0000000baa090224 */ /* 0x040fe400078e0200 */
[----:B---3--:R-:W-:Y:S02]  /*106f0*/  @P1 IMAD R6, R7, R12, RZ ;  /* 0x0000000c07061224 */ /* 0x008fe400078e02ff */
[----:B------:R-:W-:-:S04]  /*10700*/  @P0 IMAD.WIDE.U32 R2, R170, R10, R2 ;  /* 0x0000000aaa020225 */ /* 0x000fc800078e0002 */
[C---:B------:R-:W-:Y:S02]  /*10710*/  @P1 IMAD R11, R170.reuse, R13, R6 ;  /* 0x0000000daa0b1224 */ /* 0x040fe400078e0206 */
[----:B------:R-:W-:Y:S01]  /*10720*/  @P1 IMAD.WIDE.U32 R6, R170, R12, R4 ;  /* 0x0000000caa061225 */ /* 0x000fe200078e0004 */
[----:B------:R-:W-:Y:S01]  /*10730*/  @P0 LEA R4, P2, R2, UR4, 0x2 ;  /* 0x0000000402040c11 */ /* 0x000fe2000f8410ff */
[----:B------:R-:W-:Y:S02]  /*10740*/  ULDC UR4, c[0x0][0x3f4] ;  /* 0x0000fd0000047ab9 */ /* 0x000fe40000000800 */
[----:B------:R-:W-:Y:S01]  /*10750*/  @P0 IMAD.IADD R5, R3, 0x1, R9 ;  /* 0x0000000103050824 */ /* 0x000fe200078e0209 */
[----:B------:R-:W-:Y:S01]  /*10760*/  @P1 LEA R8, P3, R6, UR6, 0x2 ;  /* 0x0000000606081c11 */ /* 0x000fe2000f8610ff */
[----:B------:R-:W-:Y:S02]  /*10770*/  @P1 IMAD.IADD R3, R7, 0x1, R11 ;  /* 0x0000000107031824 */ /* 0x000fe400078e020b */
[----:B------:R-:W-:Y:S01]  /*10780*/  IMAD.MOV.U32 R0, RZ, RZ, 0x3f800000 ;  /* 0x3f800000ff007424 */ /* 0x000fe200078e00ff */
[----:B------:R-:W-:-:S02]  /*10790*/  @P0 LEA.HI.X R5, R2, UR5, R5, 0x2, P2 ;  /* 0x0000000502050c11 */ /* 0x000fc400090f1405 */
[----:B------:R-:W-:Y:S02]  /*107a0*/  @P1 LEA.HI.X R9, R6, UR7, R3, 0x2, P3 ;  /* 0x0000000706091c11 */ /* 0x000fe400098f1403 */
[----:B------:R-:W-:-:S03]  /*107b0*/  MOV R3, 0x3f800000 ;  /* 0x3f80000000037802 */ /* 0x000fc60000000f00 */
[----:B------:R-:W2:Y:S04]  /*107c0*/  @P1 LDG.E R0, desc[UR50][R8.64] ;  /* 0x0000003208001981 */ /* 0x000ea8000c1e1900 */
[----:B------:R-:W2:Y:S01]  /*107d0*/  @P0 LDG.E R3, desc[UR50][R4.64] ;  /* 0x0000003204030981 */ /* 0x000ea2000c1e1900 */
[----:B------:R-:W-:Y:S01]  /*107e0*/  ISETP.LT.AND P0, PT, RZ, UR4, PT ;  /* 0x00000004ff007c0c */ /* 0x000fe2000bf01270 */
[----:B------:R-:W-:Y:S01]  /*107f0*/  ULDC UR4, c[0x0][0x9d8] ;  /* 0x0002760000047ab9 */ /* 0x000fe20000000800 */
[----:B--2---:R-:W-:-:S04]  /*10800*/  FMUL.FTZ R0, R3, R0 ;  /* 0x0000000003007220 */ /* 0x004fc80000410000 */
[----:B------:R-:W-:-:S07]  /*10810*/  FMUL.FTZ R2, R0, UR4 ;  /* 0x0000000400027c20 */ /* 0x000fce0008410000 */
[----:B------:R-:W-:Y:S05]  /*10820*/  @P0 BRA `(.L_x_550) ;  /* 0x0000000000400947 */ /* 0x000fea0003800000 */
[----:B------:R-:W-:-:S04]  /*10830*/  ULEA.HI UR4, UR37, UR37, URZ, 0x1 ;  /* 0x0000002525047291 */ /* 0x000fc8000f8f083f */
[----:B------:R-:W-:-:S04]  /*10840*/  ULOP3.LUT UR4, UR4, 0xfffffffe, URZ, 0xc0, !UPT ;  /* 0xfffffffe04047892 */ /* 0x000fc8000f8ec03f */
[----:B------:R-:W-:-:S06]  /*10850*/  UIADD3 UR4, UR37, -UR4, URZ ;  /* 0x8000000425047290 */ /* 0x000fcc000fffe03f */
[----:B------:R-:W-:-:S05]  /*10860*/  IMAD.U32 R3, RZ, RZ, UR4 ;  /* 0x00000004ff037e24 */ /* 0x000fca000f8e00ff */
[----:B------:R-:W-:-:S04]  /*10870*/  SHF.L.U32 R3, R3, 0x1f, RZ ;  /* 0x0000001f03037819 */ /* 0x000fc800000006ff */
[----:B------:R0:W1:Y:S03]  /*10880*/  SYNCS.PHASECHK.TRANS64.TRYWAIT P0, [R18+URZ+0x29800], R3 ;  /* 0x02980003120075a7 */ /* 0x000066000800017f */
[----:B-1----:R-:W-:Y:S05]  /*10890*/  @!P0 NANOSLEEP.SYNCS 0x989680 ;  /* 0x009896800000895d */ /* 0x002fea0003900000 */
[----:B------:R-:W1:Y:S01]  /*108a0*/  @!P0 SYNCS.PHASECHK.TRANS64 P0, [R18+URZ+0x29800], R3 ;  /* 0x02980003120085a7 */ /* 0x000e62000800007f */
[----:B------:R-:W-:Y:S04]  /*108b0*/  BSSY B0, `(.L_x_551) ;  /* 0x0000006000007945 */ /* 0x000fe80003800000 */
[----:B-1----:R-:W-:Y:S05]  /*108c0*/  @P0 BRA `(.L_x_552) ;  /* 0x0000000000100947 */ /* 0x002fea0003800000 */
.L_x_553:
[----:B-1----:R1:W2:Y:S02]  /*108d0*/  SYNCS.PHASECHK.TRANS64.TRYWAIT P0, [R18+URZ+0x29800], R3 ;  /* 0x02980003120075a7 */ /* 0x0022a4000800017f */
[----:B--2---:R-:W-:Y:S05]  /*108e0*/  @!P0 NANOSLEEP.SYNCS 0x989680 ;  /* 0x009896800000895d */ /* 0x004fea0003900000 */
[----:B------:R-:W2:Y:S02]  /*108f0*/  @!P0 SYNCS.PHASECHK.TRANS64 P0, [R18+URZ+0x29800], R3 ;  /* 0x02980003120085a7 */ /* 0x000ea4000800007f */
[----:B--2---:R-:W-:Y:S05]  /*10900*/  @!P0 BRA `(.L_x_553) ;  /* 0xfffffffc00f08947 */ /* 0x004fea000383ffff */
.L_x_552:
[----:B------:R-:W-:Y:S05]  /*10910*/  BSYNC B0 ;  /* 0x0000000000007941 */ /* 0x000fea0003800000 */
.L_x_551:
[----:B------:R-:W-:Y:S05]  /*10920*/  BRA `(.L_x_554) ;  /* 0x0000006c00007947 */ /* 0x000fea0003800000 */
.L_x_550:
[----:B------:R-:W0:Y:S01]  /*10930*/  LDC.64 R24, c[0x0][0x3e8] ;  /* 0x0000fa00ff187b82 */ /* 0x000e220000000a00 */
[----:B------:R-:W-:Y:S01]  /*10940*/  ULOP3.LUT UP0, URZ, UR39, 0x1bf, URZ, 0xc0, !UPT ;  /* 0x000001bf273f7892 */ /* 0x000fe2000f80c03f */
[----:B-----5:R-:W-:Y:S01]  /*10950*/  SHF.R.S32.HI R0, RZ, 0x1f, R136 ;  /* 0x0000001fff007819 */ /* 0x020fe20000011488 */
[----:B------:R-:W-:Y:S01]  /*10960*/  ULDC.64 UR4, c[0x0][0x3f8] ;  /* 0x0000fe0000047ab9 */ /* 0x000fe20000000a00 */
[----:B------:R-:W-:-:S03]  /*10970*/  ULDC.64 UR6, c[0x0][0x408] ;  /* 0x0001020000067ab9 */ /* 0x000fc60000000a00 */
[----:B------:R-:W-:Y:S01]  /*10980*/  PLOP3.LUT P0, PT, PT, PT, UP0, 0x80, 0x0 ;  /* 0x000000000000781c */ /* 0x000fe20003f0f008 */
[----:B------:R-:W1:Y:S01]  /*10990*/  LDC.64 R4, c[0x0][0x400] ;  /* 0x00010000ff047b82 */ /* 0x000e620000000a00 */
[C---:B------:R-:W-:Y:S02]  /*109a0*/  IMAD R3, R0.reuse, UR4, RZ ;  /* 0x0000000400037c24 */ /* 0x040fe4000f8e02ff */
[----:B------:R-:W-:Y:S02]  /*109b0*/  IMAD R7, R0, UR6, RZ ;  /* 0x0000000600077c24 */ /* 0x000fe4000f8e02ff */
[C---:B------:R-:W-:Y:S02]  /*109c0*/  IMAD R3, R136.reuse, UR5, R3 ;  /* 0x0000000588037c24 */ /* 0x040fe4000f8e0203 */
[C---:B------:R-:W-:Y:S02]  /*109d0*/  IMAD R7, R136.reuse, UR7, R7 ;  /* 0x0000000788077c24 */ /* 0x040fe4000f8e0207 */
[----:B0-----:R-:W-:-:S04]  /*109e0*/  IMAD.WIDE.U32 R24, R136, UR4, R24 ;  /* 0x0000000488187c25 */ /* 0x001fc8000f8e0018 */
[----:B------:R-:W-:Y:S02]  /*109f0*/  IMAD.IADD R26, R3, 0x1, R25 ;  /* 0x00000001031a7824 */ /* 0x000fe400078e0219 */
[----:B-1----:R-:W-:-:S05]  /*10a00*/  IMAD.WIDE.U32 R136, R136, UR6, R4 ;  /* 0x0000000688887c25 */ /* 0x002fca000f8e0004 */
[----:B------:R-:W-:Y:S01]  /*10a10*/  IADD3 R37, R7, R137, RZ ;  /* 0x0000008907257210 */ /* 0x000fe20007ffe0ff */
[----:B------:R-:W-:Y:S06]  /*10a20*/  @!P0 BRA `(.L_x_555) ;  /* 0x0000000000408947 */ /* 0x000fec0003800000 */
        /* <DEDUP_REMOVED lines=15> */
[----:B-1----:R-:W-:Y:S05]  /*10b20*/  CALL.ABS.NOINC R14 ;  /* 0x000000000e007343 */ /* 0x002fea0003c00000 */
.L_x_555:
[----:B------:R-:W-:Y:S01]  /*10b30*/  ULDC.U8 UR4, c[0x0][0x410] ;  /* 0x0001040000047ab9 */ /* 0x000fe20000000000 */
[----:B------:R-:W-:Y:S01]  /*10b40*/  BSSY B0, `(.L_x_556) ;  /* 0x0000696000007945 */ /* 0x000fe20003800000 */
[----:B------:R-:W-:Y:S01]  /*10b50*/  ISETP.NE.AND P0, PT, RZ, UR4, PT ;  /* 0x00000004ff007c0c */ /* 0x000fe2000bf05270 */
[----:B------:R-:W-:-:S12]  /*10b60*/  IMAD R10, R169, 0x80, R198 ;  /* 0x00000080a90a7824 */ /* 0x000fd800078e02c6 */
[----:B------:R-:W-:Y:S05]  /*10b70*/  @!P0 BRA `(.L_x_557) ;  /* 0x00000034002c8947 */ /* 0x000fea0003800000 */
[----:B------:R-:W-:-:S03]  /*10b80*/  UMOV UR4, 0xffffffff ;  /* 0xffffffff00047882 */ /* 0x000fc60000000000 */
[----:B------:R-:W-:Y:S05]  /*10b90*/  BRA.DIV UR4, `(.L_x_558) ;  /* 0x0000019e04787947 */ /* 0x000fea000b800000 */
[----:B------:R0:W1:Y:S04]  /*10ba0*/  SHFL.IDX PT, R3, R24, RZ, 0x1e1f ;  /* 0x001e1fff18037589 */ /* 0x00006800000e0000 */
[----:B------:R0:W2:Y:S04]  /*10bb0*/  SHFL.IDX PT, R14, R136, RZ, 0x1e1f ;  /* 0x001e1fff880e7589 */ /* 0x0000a800000e0000 */
[----:B------:R0:W3:Y:S04]  /*10bc0*/  SHFL.IDX PT, R0, R26, RZ, 0x1e1f ;  /* 0x001e1fff1a007589 */ /* 0x0000e800000e0000 */
[----:B------:R0:W4:Y:S02]  /*10bd0*/  SHFL.IDX PT, R4, R37, RZ, 0x1e1f ;  /* 0x001e1fff25047589 */ /* 0x00012400000e0000 */
.L_x_807:
[----:B------:R-:W-:Y:S01]  /*10be0*/  ULDC UR4, c[0x0][0x448] ;  /* 0x0001120000047ab9 */ /* 0x000fe20000000800 */
[----:B------:R-:W-:Y:S01]  /*10bf0*/  BSSY B1, `(.L_x_559) ;  /* 0x000004d000017945 */ /* 0x000fe20003800000 */
[----:B------:R-:W-:Y:S01]  /*10c00*/  IMAD R151, R151, UR4, RZ ;  /* 0x0000000497977c24 */ /* 0x000fe2000f8e02ff */
[----:B------:R-:W-:Y:S02]  /*10c10*/  CS2R R8, SRZ ;  /* 0x0000000000087805 */ /* 0x000fe4000001ff00 */
[----:B------:R-:W-:Y:S02]  /*10c20*/  CS2R R12, SRZ ;  /* 0x00000000000c7805 */ /* 0x000fe4000001ff00 */
[----:B0-----:R-:W-:Y:S02]  /*10c30*/  CS2R R24, SRZ ;  /* 0x0000000000187805 */ /* 0x001fe4000001ff00 */
[----:B------:R-:W-:Y:S02]  /*10c40*/  CS2R R28, SRZ ;  /* 0x00000000001c7805 */ /* 0x000fe4000001ff00 */
[----:B------:R-:W-:-:S02]  /*10c50*/  ISETP.GE.AND P0, PT, R10, R151, PT ;  /* 0x000000970a00720c */ /* 0x000fc40003f06270 */
        /* <DEDUP_REMOVED lines=9> */
[----:B------:R-:W4:Y:S01]  /*10cf0*/  LDL R43, [R1+0x18] ;  /* 0x00001800012b7983 */ /* 0x000f220000100800 */
[----:B------:R-:W-:-:S03]  /*10d00*/  ULDC UR4, c[0x0][0x3f4] ;  /* 0x0000fd0000047ab9 */ /* 0x000fc60000000800 */
[----:B------:R-:W4:Y:S04]  /*10d10*/  LDL R42, [R1+0x14] ;  /* 0x00001400012a7983 */ /* 0x000f280000100800 */
[----:B------:R-:W4:Y:S04]  /*10d20*/  LDL R15, [R1+0x10] ;  /* 0x00001000010f7983 */ /* 0x000f280000100800 */
[----:B------:R-:W4:Y:S04]  /*10d30*/  LDL R50, [R1+0xc] ;  /* 0x00000c0001327983 */ /* 0x000f280000100800 */
[----:B------:R-:W4:Y:S01]  /*10d40*/  LDL R45, [R1+0x8] ;  /* 0x00000800012d7983 */ /* 0x000f220000100800 */
[----:B------:R-:W-:-:S02]  /*10d50*/  ISETP.GE.AND P5, PT, R22, UR4, PT ;  /* 0x0000000416007c0c */ /* 0x000fc4000bfa6270 */
[----:B------:R-:W-:Y:S02]  /*10d60*/  CS2R R36, SRZ ;  /* 0x0000000000247805 */ /* 0x000fe4000001ff00 */
[----:B------:R-:W-:Y:S02]  /*10d70*/  ISETP.GE.AND P2, PT, R201, UR4, PT ;  /* 0x00000004c9007c0c */ /* 0x000fe4000bf46270 */
[----:B------:R-:W-:Y:S02]  /*10d80*/  CS2R R38, SRZ ;  /* 0x0000000000267805 */ /* 0x000fe4000001ff00 */
[----:B------:R-:W-:Y:S02]  /*10d90*/  ISETP.GE.AND P3, PT, R200, UR4, PT ;  /* 0x00000004c8007c0c */ /* 0x000fe4000bf66270 */
[----:B------:R-:W-:-:S03]  /*10da0*/  CS2R R32, SRZ ;  /* 0x0000000000207805 */ /* 0x000fc6000001ff00 */
[----:B------:R-:W-:Y:S02]  /*10db0*/  @!P5 SHF.R.S32.HI R5, RZ, 0x1f, R22 ;  /* 0x0000001fff05d819 */ /* 0x000fe40000011416 */
[CC--:B-1----:R-:W-:Y:S02]  /*10dc0*/  @!P5 IADD3 R6, P0, R22.reuse, R3.reuse, RZ ;  /* 0x000000031606d210 */ /* 0x0c2fe40007f1e0ff */
[----:B--2---:R-:W-:Y:S02]  /*10dd0*/  @!P5 IADD3 R8, P1, R22, R14, RZ ;  /* 0x0000000e1608d210 */ /* 0x004fe40007f3e0ff */
[----:B------:R-:W-:Y:S01]  /*10de0*/  @!P2 IADD3 R10, P4, R201, R3, RZ ;  /* 0x00000003c90aa210 */ /* 0x000fe20007f9e0ff */
[----:B---3--:R-:W-:Y:S01]  /*10df0*/  @!P5 IMAD.X R7, R0, 0x1, R5, P0 ;  /* 0x000000010007d824 */ /* 0x008fe200000e0605 */
[----:B----4-:R-:W-:Y:S02]  /*10e00*/  @!P5 IADD3.X R9, R4, R5, RZ, P1, !PT ;  /* 0x000000050409d210 */ /* 0x010fe40000ffe4ff */
[----:B------:R-:W-:-:S02]  /*10e10*/  ISETP.GE.AND P1, PT, R203, UR4, PT ;  /* 0x00000004cb007c0c */ /* 0x000fc4000bf26270 */
[----:B------:R-:W-:Y:S01]  /*10e20*/  @!P2 IADD3 R12, P0, R201, R14, RZ ;  /* 0x0000000ec90ca210 */ /* 0x000fe20007f1e0ff */
[----:B------:R-:W5:Y:S01]  /*10e30*/  @!P5 LD.E.64 R36, desc[UR50][R6.64] ;  /* 0x000000320624d980 */ /* 0x000f62000c101b00 */
[----:B------:R-:W-:-:S03]  /*10e40*/  CS2R R34, SRZ ;  /* 0x0000000000227805 */ /* 0x000fc6000001ff00 */
[----:B------:R0:W5:Y:S01]  /*10e50*/  @!P5 LD.E.64 R38, desc[UR50][R8.64] ;  /* 0x000000320826d980 */ /* 0x000162000c101b00 */
[----:B------:R-:W-:Y:S02]  /*10e60*/  @!P3 IADD3 R40, P5, R200, R14, RZ ;  /* 0x0000000ec828b210 */ /* 0x000fe40007fbe0ff */
[----:B------:R-:W-:Y:S02]  /*10e70*/  CS2R R28, SRZ ;  /* 0x00000000001c7805 */ /* 0x000fe4000001ff00 */
[----:B------:R-:W-:Y:S02]  /*10e80*/  CS2R R30, SRZ ;  /* 0x00000000001e7805 */ /* 0x000fe4000001ff00 */
[----:B------:R-:W-:Y:S02]  /*10e90*/  CS2R R24, SRZ ;  /* 0x0000000000187805 */ /* 0x000fe4000001ff00 */
[----:B------:R-:W-:Y:S02]  /*10ea0*/  CS2R R26, SRZ ;  /* 0x00000000001a7805 */ /* 0x000fe4000001ff00 */
[----:B0-----:R-:W-:Y:S01]  /*10eb0*/  CS2R R8, SRZ ;  /* 0x0000000000087805 */ /* 0x001fe2000001ff00 */
[--C-:B------:R-:W-:Y:S01]  /*10ec0*/  @!P2 IMAD.X R11, R0, 0x1, R43.reuse, P4 ;  /* 0x00000001000ba824 */ /* 0x100fe200020e062b */
[----:B------:R-:W-:Y:S01]  /*10ed0*/  @!P3 IADD3 R20, P4, R200, R3, RZ ;  /* 0x00000003c814b210 */ /* 0x000fe20007f9e0ff */
[C---:B------:R-:W-:Y:S01]  /*10ee0*/  @!P2 IMAD.X R13, R4.reuse, 0x1, R43, P0 ;  /* 0x00000001040da824 */ /* 0x040fe200000e062b */
[----:B------:R-:W-:-:S02]  /*10ef0*/  @!P3 IADD3.X R41, R4, R42, RZ, P5, !PT ;  /* 0x0000002a0429b210 */ /* 0x000fc40002ffe4ff */
[----:B------:R-:W5:Y:S01]  /*10f00*/  @!P2 LD.E.64 R32, desc[UR50][R10.64] ;  /* 0x000000320a20a980 */ /* 0x000f62000c101b00 */
[----:B------:R-:W-:Y:S01]  /*10f10*/  @!P3 IMAD.X R21, R0, 0x1, R42, P4 ;  /* 0x000000010015b824 */ /* 0x000fe200020e062a */
[----:B------:R-:W-:Y:S02]  /*10f20*/  ISETP.GE.AND P0, PT, R202, UR4, PT ;  /* 0x00000004ca007c0c */ /* 0x000fe4000bf06270 */
[----:B------:R-:W5:Y:S01]  /*10f30*/  @!P2 LD.E.64 R34, desc[UR50][R12.64] ;  /* 0x000000320c22a980 */ /* 0x000f62000c101b00 */
[----:B------:R-:W-:Y:S02]  /*10f40*/  ISETP.GE.AND P2, PT, R204, UR4, PT ;  /* 0x00000004cc007c0c */ /* 0x000fe4000bf46270 */
[C---:B------:R-:W-:Y:S01]  /*10f50*/  @!P1 IADD3 R42, P4, R203.reuse, R14, RZ ;  /* 0x0000000ecb2a9210 */ /* 0x040fe20007f9e0ff */
[----:B------:R-:W5:Y:S04]  /*10f60*/  @!P3 LD.E.64 R28, desc[UR50][R20.64] ;  /* 0x00000032141cb980 */ /* 0x000f68000c101b00 */
[----:B------:R0:W5:Y:S01]  /*10f70*/  @!P3 LD.E.64 R30, desc[UR50][R40.64] ;  /* 0x00000032281eb980 */ /* 0x000162000c101b00 */
[----:B------:R-:W-:Y:S01]  /*10f80*/  @!P1 IADD3 R6, P3, R203, R3, RZ ;  /* 0x00000003cb069210 */ /* 0x000fe20007f7e0ff */
[----:B------:R-:W-:-:S04]  /*10f90*/  @!P1 IMAD.X R43, R4, 0x1, R15, P4 ;  /* 0x00000001042b9824 */ /* 0x000fc800020e060f */
[----:B------:R-:W-:Y:S01]  /*10fa0*/  @!P1 IMAD.X R7, R0, 0x1, R15, P3 ;  /* 0x0000000100079824 */ /* 0x000fe200018e060f */
[----:B------:R1:W5:Y:S01]  /*10fb0*/  @!P1 LD.E.64 R26, desc[UR50][R42.64] ;  /* 0x000000322a1a9980 */ /* 0x000362000c101b00 */
[----:B------:R-:W-:-:S03]  /*10fc0*/  @!P0 IADD3 R46, P5, R202, R3, RZ ;  /* 0x00000003ca2e8210 */ /* 0x000fc60007fbe0ff */
[----:B------:R1:W5:Y:S01]  /*10fd0*/  @!P1 LD.E.64 R24, desc[UR50][R6.64] ;  /* 0x0000003206189980 */ /* 0x000362000c101b00 */
[-C--:B0-----:R-:W-:Y:S02]  /*10fe0*/  @!P0 IADD3 R40, P1, R202, R14.reuse, RZ ;  /* 0x0000000eca288210 */ /* 0x081fe40007f3e0ff */
[C---:B------:R-:W-:Y:S02]  /*10ff0*/  @!P2 IADD3 R48, P3, R204.reuse, R3, RZ ;  /* 0x00000003cc30a210 */ /* 0x040fe40007f7e0ff */
[----:B------:R-:W-:Y:S02]  /*11000*/  @!P2 IADD3 R14, P4, R204, R14, RZ ;  /* 0x0000000ecc0ea210 */ /* 0x000fe40007f9e0ff */
[----:B------:R-:W-:Y:S02]  /*11010*/  CS2R R12, SRZ ;  /* 0x00000000000c7805 */ /* 0x000fe4000001ff00 */
[----:B------:R-:W-:Y:S02]  /*11020*/  CS2R R20, SRZ ;  /* 0x0000000000147805 */ /* 0x000fe4000001ff00 */
[----:B------:R-:W-:Y:S01]  /*11030*/  CS2R R10, SRZ ;  /* 0x00000000000a7805 */ /* 0x000fe2000001ff00 */
[----:B------:R-:W-:Y:S01]  /*11040*/  @!P0 IMAD.X R47, R0, 0x1, R50, P5 ;  /* 0x00000001002f8824 */ /* 0x000fe200028e0632 */
[----:B------:R-:W-:Y:S01]  /*11050*/  @!P0 IADD3.X R41, R4, R50, RZ, P1, !PT ;  /* 0x0000003204298210 */ /* 0x000fe20000ffe4ff */
[----:B------:R-:W-:-:S02]  /*11060*/  @!P2 IMAD.X R49, R0, 0x1, R45, P3 ;  /* 0x000000010031a824 */ /* 0x000fc400018e062d */
[----:B------:R-:W-:Y:S01]  /*11070*/  @!P2 IMAD.X R15, R4, 0x1, R45, P4 ;  /* 0x00000001040fa824 */ /* 0x000fe200020e062d */
[----:B------:R1:W5:Y:S04]  /*11080*/  @!P0 LD.E.64 R12, desc[UR50][R46.64] ;  /* 0x000000322e0c8980 */ /* 0x000368000c101b00 */
[----:B------:R1:W5:Y:S04]  /*11090*/  @!P0 LD.E.64 R20, desc[UR50][R40.64] ;  /* 0x0000003228148980 */ /* 0x000368000c101b00 */
[----:B------:R1:W5:Y:S04]  /*110a0*/  @!P2 LD.E.64 R8, desc[UR50][R48.64] ;  /* 0x000000323008a980 */ /* 0x000368000c101b00 */
[----:B------:R1:W5:Y:S02]  /*110b0*/  @!P2 LD.E.64 R10, desc[UR50][R14.64] ;  /* 0x000000320e0aa980 */ /* 0x000364000c101b00 */
.L_x_560:
[----:B------:R-:W-:Y:S05]  /*110c0*/  BSYNC B1 ;  /* 0x0000000000017941 */ /* 0x000fea0003800000 */
.L_x_559:
[----:B------:R-:W-:Y:S01]  /*110d0*/  ULEA.HI UR4, UR37, UR37, URZ, 0x1 ;  /* 0x0000002525047291 */ /* 0x000fe2000f8f083f */
[----:B---3--:R-:W-:Y:S01]  /*110e0*/  IMAD R0, R169, -0x80, R151 ;  /* 0xffffff80a9007824 */ /* 0x008fe200078e0297 */
[----:B------:R-:W-:Y:S02]  /*110f0*/  BSSY B1, `(.L_x_561) ;  /* 0x0000009000017945 */ /* 0x000fe40003800000 */
[----:B------:R-:W-:Y:S02]  /*11100*/  ULOP3.LUT UR4, UR4, 0xfffffffe, URZ, 0xc0, !UPT ;  /* 0xfffffffe04047892 */ /* 0x000fe4000f8ec03f */
[----:B-1----:R-:W-:Y:S02]  /*11110*/  VIMNMX R3, R0, 0x80, PT ;  /* 0x0000008000037848 */ /* 0x002fe40003fe0100 */
[----:B------:R-:W-:Y:S02]  /*11120*/  UIADD3 UR4, UR37, -UR4, URZ ;  /* 0x8000000425047290 */ /* 0x000fe4000fffe03f */
[----:B------:R-:W-:-:S04]  /*11130*/  ISETP.GE.AND P1, PT, R198, R3, PT ;  /* 0x00000003c600720c */ /* 0x000fc80003f26270 */
[----:B------:R-:W-:-:S05]  /*11140*/  IMAD.U32 R5, RZ, RZ, UR4 ;  /* 0x00000004ff057e24 */ /* 0x000fca000f8e00ff */
[----:B------:R-:W-:-:S04]  /*11150*/  SHF.L.U32 R5, R5, 0x1f, RZ ;  /* 0x0000001f05057819 */ /* 0x000fc800000006ff */
[----:B------:R-:W0:Y:S02]  /*11160*/  SYNCS.PHASECHK.TRANS64.TRYWAIT P0, [R18+URZ+0x29800], R5 ;  /* 0x02980005120075a7 */ /* 0x000e24000800017f */
[----:B0-----:R-:W-:Y:S05]  /*11170*/  @!P0 BRA `(.L_x_562) ;  /* 0x0000019800708947 */ /* 0x001fea0003800000 */
.L_x_808:
[----:B------:R-:W-:Y:S05]  /*11180*/  BSYNC B1 ;  /* 0x0000000000017941 */ /* 0x000fea0003800000 */
.L_x_561:
[----:B------:R-:W-:Y:S05]  /*11190*/  @P1 BRA `(.L_x_563) ;  /* 0x0000006000c01947 */ /* 0x000fea0003800000 */
[----:B------:R-:W1:Y:S01]  /*111a0*/  LDC R3, c[0x0][0x3f4] ;  /* 0x0000fd00ff037b82 */ /* 0x000e620000000800 */
[----:B------:R-:W-:Y:S01]  /*111b0*/  BSSY B1, `(.L_x_564) ;  /* 0x000007f000017945 */ /* 0x000fe20003800000 */
[----:B------:R-:W-:Y:S02]  /*111c0*/  IADD3 R0, R18, R215, RZ ;  /* 0x000000d712007210 */ /* 0x000fe40007ffe0ff */
[-C--:B-1----:R-:W-:Y:S02]  /*111d0*/  ISETP.GE.AND P0, PT, R22, R3.reuse, PT ;  /* 0x000000031600720c */ /* 0x082fe40003f06270 */
[-C--:B------:R-:W-:Y:S02]  /*111e0*/  ISETP.GE.AND P1, PT, R201, R3.reuse, PT ;  /* 0x00000003c900720c */ /* 0x080fe40003f26270 */
[-C--:B------:R-:W-:Y:S02]  /*111f0*/  ISETP.GE.AND P2, PT, R200, R3.reuse, PT ;  /* 0x00000003c800720c */ /* 0x080fe40003f46270 */
[----:B------:R-:W-:-:S02]  /*11200*/  ISETP.GE.AND P3, PT, R203, R3, PT ;  /* 0x00000003cb00720c */ /* 0x000fc40003f66270 */
[-C--:B------:R-:W-:Y:S02]  /*11210*/  ISETP.GE.AND P4, PT, R202, R3.reuse, PT ;  /* 0x00000003ca00720c */ /* 0x080fe40003f86270 */
[----:B------:R-:W-:-:S03]  /*11220*/  ISETP.GE.AND P5, PT, R204, R3, PT ;  /* 0x00000003cc00720c */ /* 0x000fc60003fa6270 */
[----:B------:R-:W-:Y:S10]  /*11230*/  @P0 BRA `(.L_x_565) ;  /* 0x0000000400d80947 */ /* 0x000ff40003800000 */
[----:B0---4-:R-:W0:Y:S01]  /*11240*/  LDS.128 R4, [R0+0x14400] ;  /* 0x0144000000047984 */ /* 0x011e220000000c00 */
[----:B--2--5:R-:W-:Y:S02]  /*11250*/  SHF.R.U32.HI R14, RZ, 0x8, R36 ;  /* 0x00000008ff0e7819 */ /* 0x024fe40000011624 */
[----:B------:R-:W-:Y:S02]  /*11260*/  LOP3.LUT R3, R36, 0xff, RZ, 0xc0, !PT ;  /* 0x000000ff24037812 */ /* 0x000fe400078ec0ff */
[----:B------:R-:W-:Y:S02]  /*11270*/  LOP3.LUT R14, R14, 0xff, RZ, 0xc0, !PT ;  /* 0x000000ff0e0e7812 */ /* 0x000fe400078ec0ff */
[----:B------:R-:W-:Y:S02]  /*11280*/  SHF.R.U32.HI R40, RZ, 0x8, R37 ;  /* 0x00000008ff287819 */ /* 0x000fe40000011625 */
[----:B------:R-:W-:Y:S02]  /*11290*/  SHF.R.U32.HI R43, RZ, 0x8, R39 ;  /* 0x00000008ff2b7819 */ /* 0x000fe40000011627 */
[----:B------:R-:W-:-:S02]  /*112a0*/  PRMT R3, R14, 0x7604, R3 ;  /* 0x000076040e037816 */ /* 0x000fc40000000003 */
[----:B------:R-:W-:Y:S02]  /*112b0*/  LOP3.LUT R15, R37, 0xff, RZ, 0xc0, !PT ;  /* 0x000000ff250f7812 */ /* 0x000fe400078ec0ff */
[----:B------:R-:W-:Y:S02]  /*112c0*/  LOP3.LUT R40, R40, 0xff, RZ, 0xc0, !PT ;  /* 0x000000ff28287812 */ /* 0x000fe400078ec0ff */
[----:B------:R-:W-:Y:S02]  /*112d0*/  SHF.R.U32.HI R46, RZ, 0x10, R37 ;  /* 0x00000010ff2e7819 */ /* 0x000fe40000011625 */
[----:B------:R-:W-:Y:S02]  /*112e0*/  SHF.R.U32.HI R14, RZ, 0x8, R38 ;  /* 0x00000008ff0e7819 */ /* 0x000fe40000011626 */
[----:B------:R-:W-:Y:S02]  /*112f0*/  SHF.R.U32.HI R45, RZ, 0x10, R39 ;  /* 0x00000010ff2d7819 */ /* 0x000fe40000011627 */
[----:B------:R-:W-:-:S02]  /*11300*/  LOP3.LUT R42, R39, 0xff, RZ, 0xc0, !PT ;  /* 0x000000ff272a7812 */ /* 0x000fc400078ec0ff */
[----:B------:R-:W-:Y:S01]  /*11310*/  LOP3.LUT R43, R43, 0xff, RZ, 0xc0, !PT ;  /* 0x000000ff2b2b7812 */ /* 0x000fe200078ec0ff */
[----:B------:R-:W-:Y:S01]  /*11320*/  IMAD.U32 R45, R45, 0x10000, RZ ;  /* 0x000100002d2d7824 */ /* 0x000fe200078e00ff */
[----:B------:R-:W-:Y:S02]  /*11330*/  PRMT R15, R40, 0x7604, R15 ;  /* 0x00007604280f7816 */ /* 0x000fe4000000000f */
[----:B------:R-:W-:Y:S01]  /*11340*/  LOP3.LUT R41, R14, 0xff, RZ, 0xc0, !PT ;  /* 0x000000ff0e297812 */ /* 0x000fe200078ec0ff */
[----:B------:R-:W-:Y:S01]  /*11350*/  IMAD.U32 R14, R46, 0x10000, RZ ;  /* 0x000100002e0e7824 */ /* 0x000fe200078e00ff */
[----:B------:R-:W-:Y:S02]  /*11360*/  LOP3.LUT R40, R38, 0xff, RZ, 0xc0, !PT ;  /* 0x000000ff26287812 */ /* 0x000fe400078ec0ff */
[----:B------:R-:W-:Y:S02]  /*11370*/  PRMT R42, R43, 0x7604, R42 ;  /* 0x000076042b2a7816 */ /* 0x000fe4000000002a */
[----:B------:R-:W-:-:S02]  /*11380*/  PRMT R43, R41, 0x7604, R40 ;  /* 0x00007604292b7816 */ /* 0x000fc40000000028 */
[----:B------:R-:W-:Y:S02]  /*11390*/  LOP3.LUT R41, R15, 0xff0000, R14, 0xf8, !PT ;  /* 0x00ff00000f297812 */ /* 0x000fe400078ef80e */
[----:B------:R-:W-:Y:S02]  /*113a0*/  LOP3.LUT R45, R42, 0xff0000, R45, 0xf8, !PT ;  /* 0x00ff00002a2d7812 */ /* 0x000fe400078ef82d */
[----:B------:R-:W-:Y:S02]  /*113b0*/  LOP3.LUT R43, R43, 0xff0000, R38, 0xf8, !PT ;  /* 0x00ff00002b2b7812 */ /* 0x000fe400078ef826 */
[----:B------:R-:W-:Y:S02]  /*113c0*/  LOP3.LUT R45, R45, 0xff000000, R39, 0xf8, !PT ;  /* 0xff0000002d2d7812 */ /* 0x000fe400078ef827 */
[----:B------:R-:W-:Y:S02]  /*113d0*/  LOP3.LUT R41, R41, 0xff000000, R37, 0xf8, !PT ;  /* 0xff00000029297812 */ /* 0x000fe400078ef825 */
[----:B------:R-:W-:-:S02]  /*113e0*/  LOP3.LUT R15, R3, 0xff0000, R36, 0xf8, !PT ;  /* 0x00ff0000030f7812 */ /* 0x000fc400078ef824 */
[----:B------:R-:W-:Y:S02]  /*113f0*/  LOP3.LUT R43, R43, 0xff000000, R38, 0xf8, !PT ;  /* 0xff0000002b2b7812 */ /* 0x000fe400078ef826 */
[-C--:B0-----:R-:W-:Y:S02]  /*11400*/  F2FP.F16.E4M3.UNPACK_B R3, R6.reuse.H1 ;  /* 0x00000006ff03723e */ /* 0x081fe400030006ff */
[----:B------:R-:W-:Y:S02]  /*11410*/  F2FP.F16.E4M3.UNPACK_B R42, R45 ;  /* 0x0000002dff2a723e */ /* 0x000fe400020006ff */
[----:B------:R-:W-:Y:S01]  /*11420*/  F2FP.F16.E4M3.UNPACK_B R38, R41 ;  /* 0x00000029ff26723e */ /* 0x000fe200020006ff */
[--C-:B------:R-:W-:Y:S01]  /*11430*/  HADD2.F32 R14, -RZ, R3.reuse.H1_H1 ;  /* 0x30000003ff0e7230 */ /* 0x100fe20000004100 */
[----:B------:R-:W-:Y:S01]  /*11440*/  F2FP.F16.E4M3.UNPACK_B R6, R6 ;  /* 0x00000006ff06723e */ /* 0x000fe200020006ff */
[----:B------:R-:W-:Y:S01]  /*11450*/  HADD2.F32 R46, -RZ, R42.H1_H1 ;  /* 0x3000002aff2e7230 */ /* 0x000fe20000004100 */
[----:B------:R-:W-:Y:S01]  /*11460*/  LOP3.LUT R40, R15, 0xff000000, R36, 0xf8, !PT ;  /* 0xff0000000f287812 */ /* 0x000fe200078ef824 */
[----:B------:R-:W-:Y:S01]  /*11470*/  HADD2.F32 R39, -RZ, R38.H1_H1 ;  /* 0x30000026ff277230 */ /* 0x000fe20000004100 */
[-C--:B------:R-:W-:Y:S01]  /*11480*/  F2FP.F16.E4M3.UNPACK_B R36, R7.reuse ;  /* 0x00000007ff24723e */ /* 0x080fe200020006ff */
[----:B------:R-:W-:Y:S01]  /*11490*/  HADD2.F32 R15, -RZ, R3.H0_H0 ;  /* 0x20000003ff0f7230 */ /* 0x000fe20000004100 */
[----:B------:R-:W-:Y:S01]  /*114a0*/  F2FP.F16.E4M3.UNPACK_B R37, R7.H1 ;  /* 0x00000007ff25723e */ /* 0x000fe200030006ff */
[C---:B------:R-:W-:Y:S01]  /*114b0*/  FMUL.FTZ R48, R14.reuse, R46 ;  /* 0x0000002e0e307220 */ /* 0x040fe20000410000 */
[----:B------:R-:W-:Y:S01]  /*114c0*/  FMUL.FTZ R47, R14, R39 ;  /* 0x000000270e2f7220 */ /* 0x000fe20000410000 */
[-C--:B------:R-:W-:Y:S01]  /*114d0*/  F2FP.F16.E4M3.UNPACK_B R7, R5.reuse ;  /* 0x00000005ff07723e */ /* 0x080fe200020006ff */
[----:B------:R-:W-:Y:S01]  /*114e0*/  HADD2.F32 R42, -RZ, R42.H0_H0 ;  /* 0x2000002aff2a7230 */ /* 0x000fe20000004100 */
[----:B------:R-:W-:Y:S01]  /*114f0*/  F2FP.F16.E4M3.UNPACK_B R14, R5.H1 ;  /* 0x00000005ff0e723e */ /* 0x000fe200030006ff */
[----:B------:R-:W-:-:S02]  /*11500*/  HADD2.F32 R5, -RZ, R6.H1_H1 ;  /* 0x30000006ff057230 */ /* 0x000fc40000004100 */
[C---:B------:R-:W-:Y:S01]  /*11510*/  FFMA.FTZ R50, R15.reuse, R39, -R48 ;  /* 0x000000270f327223 */ /* 0x040fe20000010830 */
[----:B------:R-:W-:Y:S02]  /*11520*/  HADD2.F32 R38, -RZ, R38.H0_H0 ;  /* 0x20000026ff267230 */ /* 0x000fe40000004100 */
[----:B------:R-:W-:Y:S01]  /*11530*/  FFMA.FTZ R51, R15, R46, R47 ;  /* 0x0000002e0f337223 */ /* 0x000fe2000001002f */
[----:B------:R-:W-:Y:S01]  /*11540*/  HADD2.F32 R6, -RZ, R6.H0_H0 ;  /* 0x20000006ff067230 */ /* 0x000fe20000004100 */
[----:B------:R-:W-:Y:S01]  /*11550*/  F2FP.F16.E4M3.UNPACK_B R45, R45.H1 ;  /* 0x0000002dff2d723e */ /* 0x000fe200030006ff */
[C---:B------:R-:W-:Y:S01]  /*11560*/  FMUL.FTZ R15, R5.reuse, R42 ;  /* 0x0000002a050f7220 */ /* 0x040fe20000410000 */
[----:B------:R-:W-:Y:S01]  /*11570*/  F2FP.F16.E4M3.UNPACK_B R41, R41.H1 ;  /* 0x00000029ff29723e */ /* 0x000fe200030006ff */
[-C--:B------:R-:W-:Y:S01]  /*11580*/  FMUL.FTZ R49, R5, R38.reuse ;  /* 0x0000002605317220 */ /* 0x080fe20000410000 */
[----:B------:R-:W-:Y:S02]  /*11590*/  HADD2.F32 R5, -RZ, R36.H1_H1 ;  /* 0x30000024ff057230 */ /* 0x000fe40000004100 */
[----:B------:R-:W-:Y:S01]  /*115a0*/  FFMA.FTZ R47, R6, R38, -R15 ;  /* 0x00000026062f7223 */ /* 0x000fe2000001080f */
[----:B------:R-:W-:-:S02]  /*115b0*/  HADD2.F32 R39, -RZ, R45.H0_H0 ;  /* 0x2000002dff277230 */ /* 0x000fc40000004100 */
[----:B------:R-:W-:Y:S01]  /*115c0*/  FFMA.FTZ R48, R6, R42, R49 ;  /* 0x0000002a06307223 */ /* 0x000fe20000010031 */
[----:B------:R-:W-:Y:S01]  /*115d0*/  HADD2.F32 R15, -RZ, R41.H0_H0 ;  /* 0x20000029ff0f7230 */ /* 0x000fe20000004100 */
[----:B------:R-:W-:Y:S01]  /*115e0*/  F2FP.F16.E4M3.UNPACK_B R3, R4 ;  /* 0x00000004ff03723e */ /* 0x000fe200020006ff */
[----:B------:R-:W-:Y:S02]  /*115f0*/  HADD2.F32 R36, -RZ, R36.H0_H0 ;  /* 0x20000024ff247230 */ /* 0x000fe40000004100 */
[C---:B------:R-:W-:Y:S01]  /*11600*/  FMUL.FTZ R49, R5.reuse, R39 ;  /* 0x0000002705317220 */ /* 0x040fe20000410000 */
[----:B------:R-:W-:Y:S02]  /*11610*/  HADD2.F32 R45, -RZ, R45.H1_H1 ;  /* 0x3000002dff2d7230 */ /* 0x000fe40000004100 */
[-C--:B------:R-:W-:Y:S01]  /*11620*/  FMUL.FTZ R5, R5, R15.reuse ;  /* 0x0000000f05057220 */ /* 0x080fe20000410000 */
[----:B------:R-:W-:Y:S02]  /*11630*/  HADD2.F32 R6, -RZ, R37.H1_H1 ;  /* 0x30000025ff067230 */ /* 0x000fe40000004100 */
[----:B------:R-:W-:Y:S01]  /*11640*/  FFMA.FTZ R49, R36, R15, -R49 ;  /* 0x0000000f24317223 */ /* 0x000fe20000010831 */
[----:B------:R-:W-:-:S02]  /*11650*/  HADD2.F32 R41, -RZ, R41.H1_H1 ;  /* 0x30000029ff297230 */ /* 0x000fc40000004100 */
[----:B------:R-:W-:Y:S01]  /*11660*/  FFMA.FTZ R52, R36, R39, R5 ;  /* 0x0000002724347223 */ /* 0x000fe20000010005 */
[----:B------:R-:W-:Y:S02]  /*11670*/  HADD2.F32 R37, -RZ, R37.H0_H0 ;  /* 0x20000025ff257230 */ /* 0x000fe40000004100 */
[C---:B------:R-:W-:Y:S01]  /*11680*/  FMUL.FTZ R38, R6.reuse, R45 ;  /* 0x0000002d06267220 */ /* 0x040fe20000410000 */
[----:B------:R-:W-:Y:S01]  /*11690*/  F2FP.F16.E4M3.UNPACK_B R5, R43 ;  /* 0x0000002bff05723e */ /* 0x000fe200020006ff */
[-C--:B------:R-:W-:Y:S01]  /*116a0*/  FMUL.FTZ R36, R6, R41.reuse ;  /* 0x0000002906247220 */ /* 0x080fe20000410000 */
[----:B------:R-:W-:Y:S01]  /*116b0*/  F2FP.F16.E4M3.UNPACK_B R4, R4.H1 ;  /* 0x00000004ff04723e */ /* 0x000fe200030006ff */
[C---:B------:R-:W-:Y:S01]  /*116c0*/  FFMA.FTZ R53, R37.reuse, R41, -R38 ;  /* 0x0000002925357223 */ /* 0x040fe20000010826 */
[-C--:B------:R-:W-:Y:S01]  /*116d0*/  F2FP.F16.E4M3.UNPACK_B R15, R40.reuse ;  /* 0x00000028ff0f723e */ /* 0x080fe200020006ff */
[----:B------:R-:W-:Y:S01]  /*116e0*/  FFMA.FTZ R54, R37, R45, R36 ;  /* 0x0000002d25367223 */ /* 0x000fe20000010024 */
[--C-:B------:R-:W-:Y:S01]  /*116f0*/  HADD2.F32 R38, -RZ, R5.reuse.H1_H1 ;  /* 0x30000005ff267230 */ /* 0x100fe20000004100 */
[----:B------:R-:W-:Y:S01]  /*11700*/  F2FP.F16.E4M3.UNPACK_B R40, R40.H1 ;  /* 0x00000028ff28723e */ /* 0x000fe200030006ff */
[----:B------:R-:W-:Y:S01]  /*11710*/  HADD2.F32 R37, -RZ, R5.H0_H0 ;  /* 0x20000005ff257230 */ /* 0x000fe20000004100 */
[----:B------:R-:W-:Y:S01]  /*11720*/  F2FP.F16.E4M3.UNPACK_B R43, R43.H1 ;  /* 0x0000002bff2b723e */ /* 0x000fe200030006ff */
[----:B------:R-:W-:-:S02]  /*11730*/  HADD2.F32 R6, -RZ, R4.H1_H1 ;  /* 0x30000004ff067230 */ /* 0x000fc40000004100 */
[----:B------:R-:W-:Y:S02]  /*11740*/  HADD2.F32 R36, -RZ, R15.H1_H1 ;  /* 0x3000000fff247230 */ /* 0x000fe40000004100 */
[----:B------:R-:W-:Y:S02]  /*11750*/  HADD2.F32 R5, -RZ, R4.H0_H0 ;  /* 0x20000004ff057230 */ /* 0x000fe40000004100 */
[C---:B------:R-:W-:Y:S01]  /*11760*/  FMUL.FTZ R42, R6.reuse, R38 ;  /* 0x00000026062a7220 */ /* 0x040fe20000410000 */
[----:B------:R-:W-:Y:S02]  /*11770*/  HADD2.F32 R4, -RZ, R3.H1_H1 ;  /* 0x30000003ff047230 */ /* 0x000fe40000004100 */
[-C--:B------:R-:W-:Y:S01]  /*11780*/  FMUL.FTZ R46, R6, R36.reuse ;  /* 0x00000024062e7220 */ /* 0x080fe20000410000 */
[----:B------:R-:W-:Y:S02]  /*11790*/  HADD2.F32 R15, -RZ, R15.H0_H0 ;  /* 0x2000000fff0f7230 */ /* 0x000fe40000004100 */
[----:B------:R-:W-:Y:S01]  /*117a0*/  FFMA.FTZ R42, R5, R36, -R42 ;  /* 0x00000024052a7223 */ /* 0x000fe2000001082a */
[----:B------:R-:W-:-:S02]  /*117b0*/  HADD2.F32 R3, -RZ, R3.H0_H0 ;  /* 0x20000003ff037230 */ /* 0x000fc40000004100 */
[C---:B------:R-:W-:Y:S01]  /*117c0*/  FMUL.FTZ R6, R4.reuse, R37 ;  /* 0x0000002504067220 */ /* 0x040fe20000410000 */
[----:B------:R-:W-:Y:S01]  /*117d0*/  FFMA.FTZ R39, R5, R38, R46 ;  /* 0x0000002605277223 */ /* 0x000fe2000001002e */
[-C--:B------:R-:W-:Y:S01]  /*117e0*/  FMUL.FTZ R4, R4, R15.reuse ;  /* 0x0000000f04047220 */ /* 0x080fe20000410000 */
[----:B------:R-:W-:Y:S02]  /*117f0*/  HADD2.F32 R5, -RZ, R40.H1_H1 ;  /* 0x30000028ff057230 */ /* 0x000fe40000004100 */
[C---:B------:R-:W-:Y:S01]  /*11800*/  FFMA.FTZ R36, R3.reuse, R15, -R6 ;  /* 0x0000000f03247223 */ /* 0x040fe20000010806 */
[--C-:B------:R-:W-:Y:S02]  /*11810*/  HADD2.F32 R15, -RZ, R43.reuse.H1_H1 ;  /* 0x3000002bff0f7230 */ /* 0x100fe40000004100 */
[----:B------:R-:W-:Y:S01]  /*11820*/  FFMA.FTZ R37, R3, R37, R4 ;  /* 0x0000002503257223 */ /* 0x000fe20000010004 */
[----:B------:R-:W-:Y:S02]  /*11830*/  HADD2.F32 R4, -RZ, R14.H1_H1 ;  /* 0x3000000eff047230 */ /* 0x000fe40000004100 */
[----:B------:R-:W-:-:S02]  /*11840*/  HADD2.F32 R6, -RZ, R43.H0_H0 ;  /* 0x2000002bff067230 */ /* 0x000fc40000004100 */
[--C-:B------:R-:W-:Y:S02]  /*11850*/  HADD2.F32 R3, -RZ, R7.reuse.H1_H1 ;  /* 0x30000007ff037230 */ /* 0x100fe40000004100 */
[C---:B------:R-:W-:Y:S01]  /*11860*/  FMUL.FTZ R41, R4.reuse, R15 ;  /* 0x0000000f04297220 */ /* 0x040fe20000410000 */
[----:B------:R-:W-:Y:S02]  /*11870*/  HADD2.F32 R40, -RZ, R40.H0_H0 ;  /* 0x20000028ff287230 */ /* 0x000fe40000004100 */
[-C--:B------:R-:W-:Y:S01]  /*11880*/  FMUL.FTZ R38, R4, R5.reuse ;  /* 0x0000000504267220 */ /* 0x080fe20000410000 */
[----:B------:R-:W-:Y:S02]  /*11890*/  HADD2.F32 R14, -RZ, R14.H0_H0 ;  /* 0x2000000eff0e7230 */ /* 0x000fe40000004100 */
[C---:B------:R-:W-:Y:S01]  /*118a0*/  FMUL.FTZ R4, R3.reuse, R6 ;  /* 0x0000000603047220 */ /* 0x040fe20000410000 */
[----:B------:R-:W-:Y:S02]  /*118b0*/  HADD2.F32 R7, -RZ, R7.H0_H0 ;  /* 0x20000007ff077230 */ /* 0x000fe40000004100 */
[-C--:B------:R-:W-:Y:S01]  /*118c0*/  FMUL.FTZ R3, R3, R40.reuse ;  /* 0x0000002803037220 */ /* 0x080fe20000410000 */
[C---:B------:R-:W-:Y:S01]  /*118d0*/  FFMA.FTZ R41, R14.reuse, R5, -R41 ;  /* 0x000000050e297223 */ /* 0x040fe20000010829 */
[----:B------:R-:W-:Y:S01]  /*118e0*/  FFMA.FTZ R38, R14, R15, R38 ;  /* 0x0000000f0e267223 */ /* 0x000fe20000010026 */
[C---:B------:R-:W-:Y:S01]  /*118f0*/  FFMA.FTZ R5, R7.reuse, R40, -R4 ;  /* 0x0000002807057223 */ /* 0x040fe20000010804 */
[----:B------:R-:W-:Y:S01]  /*11900*/  FFMA.FTZ R14, R7, R6, R3 ;  /* 0x00000006070e7223 */ /* 0x000fe20000010003 */
[----:B------:R-:W-:-:S02]  /*11910*/  F2FP.SATFINITE.E4M3.F32.PACK_AB_MERGE_C R6, R51, R50, RZ ;  /* 0x000000323306723e */ /* 0x000fc400048070ff */
[----:B------:R-:W-:Y:S02]  /*11920*/  F2FP.SATFINITE.E4M3.F32.PACK_AB_MERGE_C R7, R54, R53, RZ ;  /* 0x000000353607723e */ /* 0x000fe400048070ff */
[----:B------:R-:W-:Y:S02]  /*11930*/  F2FP.SATFINITE.E4M3.F32.PACK_AB_MERGE_C R4, R39, R42, RZ ;  /* 0x0000002a2704723e */ /* 0x000fe400048070ff */
[----:B------:R-:W-:Y:S02]  /*11940*/  F2FP.SATFINITE.E4M3.F32.PACK_AB_MERGE_C R38, R38, R41, RZ ;  /* 0x000000292626723e */ /* 0x000fe400048070ff */
[----:B------:R-:W-:Y:S02]  /*11950*/  F2FP.SATFINITE.E4M3.F32.PACK_AB_MERGE_C R6, R48, R47, R6 ;  /* 0x0000002f3006723e */ /* 0x000fe40004807006 */
[----:B------:R-:W-:Y:S02]  /*11960*/  F2FP.SATFINITE.E4M3.F32.PACK_AB_MERGE_C R7, R52, R49, R7 ;  /* 0x000000313407723e */ /* 0x000fe40004807007 */
[----:B------:R-:W-:-:S02]  /*11970*/  F2FP.SATFINITE.E4M3.F32.PACK_AB_MERGE_C R4, R37, R36, R4 ;  /* 0x000000242504723e */ /* 0x000fc40004807004 */
[----:B------:R-:W-:-:S05]  /*11980*/  F2FP.SATFINITE.E4M3.F32.PACK_AB_MERGE_C R5, R14, R5, R38 ;  /* 0x000000050e05723e */ /* 0x000fca0004807026 */
[----:B------:R1:W-:Y:S02]  /*11990*/  STS.128 [R0+0x14400], R4 ;  /* 0x0144000400007388 */ /* 0x0003e40000000c00 */
.L_x_565:
[----:B------:R-:W-:Y:S05]  /*119a0*/  BSYNC B1 ;  /* 0x0000000000017941 */ /* 0x000fea0003800000 */
.L_x_564:
[----:B------:R-:W-:Y:S04]  /*119b0*/  BSSY B1, `(.L_x_566) ;  /* 0x000007c000017945 */ /* 0x000fe80003800000 */
[----:B------:R-:W-:Y:S05]  /*119c0*/  @P1 BRA `(.L_x_567) ;  /* 0x0000000400e81947 */ /* 0x000fea0003800000 */
[----:B01--4-:R-:W0:Y:S01]  /*119d0*/  LDS.128 R4, [R226] ;  /* 0x00000000e2047984 */ /* 0x013e220000000c00 */
[----:B-----5:R-:W-:Y:S02]  /*119e0*/  SHF.R.U32.HI R15, RZ, 0x8, R33 ;  /* 0x00000008ff0f7819 */ /* 0x020fe40000011621 */
[----:B------:R-:W-:Y:S02]  /*119f0*/  SHF.R.U32.HI R40, RZ, 0x8, R35 ;  /* 0x00000008ff287819 */ /* 0x000fe40000011623 */
[----:B------:R-:W-:Y:S02]  /*11a00*/  SHF.R.U32.HI R37, RZ, 0x8, R34 ;  /* 0x00000008ff257819 */ /* 0x000fe40000011622 */
[----:B------:R-:W-:Y:S02]  /*11a10*/  LOP3.LUT R36, R33, 0xff, RZ, 0xc0, !PT ;  /* 0x000000ff21247812 */ /* 0x000fe400078ec0ff */
[----:B------:R-:W-:Y:S02]  /*11a20*/  LOP3.LUT R41, R35, 0xff, RZ, 0xc0, !PT ;  /* 0x000000ff23297812 */ /* 0x000fe400078ec0ff */
[----:B------:R-:W-:-:S02]  /*11a30*/  LOP3.LUT R15, R15, 0xff, RZ, 0xc0, !PT ;  /* 0x000000ff0f0f7812 */ /* 0x000fc400078ec0ff */
[----:B------:R-:W-:Y:S02]  /*11a40*/  LOP3.LUT R40, R40, 0xff, RZ, 0xc0, !PT ;  /* 0x000000ff28287812 */ /* 0x000fe400078ec0ff */
[----:B------:R-:W-:Y:S02]  /*11a50*/  SHF.R.U32.HI R3, RZ, 0x8, R32 ;  /* 0x00000008ff037819 */ /* 0x000fe40000011620 */
[----:B------:R-:W-:Y:S02]  /*11a60*/  LOP3.LUT R38, R37, 0xff, RZ, 0xc0, !PT ;  /* 0x000000ff25267812 */ /* 0x000fe400078ec0ff */
[----:B------:R-:W-:Y:S02]  /*11a70*/  PRMT R37, R15, 0x7604, R36 ;  /* 0x000076040f257816 */ /* 0x000fe40000000024 */
[----:B------:R-:W-:Y:S02]  /*11a80*/  PRMT R41, R40, 0x7604, R41 ;  /* 0x0000760428297816 */ /* 0x000fe40000000029 */
[----:B------:R-:W-:-:S02]  /*11a90*/  SHF.R.U32.HI R36, RZ, 0x10, R33 ;  /* 0x00000010ff247819 */ /* 0x000fc40000011621 */
[----:B------:R-:W-:Y:S02]  /*11aa0*/  SHF.R.U32.HI R40, RZ, 0x10, R35 ;  /* 0x00000010ff287819 */ /* 0x000fe40000011623 */
[----:B--2---:R-:W-:Y:S02]  /*11ab0*/  LOP3.LUT R14, R32, 0xff, RZ, 0xc0, !PT ;  /* 0x000000ff200e7812 */ /* 0x004fe400078ec0ff */
[----:B------:R-:W-:Y:S02]  /*11ac0*/  LOP3.LUT R39, R34, 0xff, RZ, 0xc0, !PT ;  /* 0x000000ff22277812 */ /* 0x000fe400078ec0ff */
[----:B------:R-:W-:Y:S02]  /*11ad0*/  LOP3.LUT R3, R3, 0xff, RZ, 0xc0, !PT ;  /* 0x000000ff03037812 */ /* 0x000fe400078ec0ff */
[----:B------:R-:W-:Y:S02]  /*11ae0*/  SHF.R.U32.HI R15, RZ, 0x10, R34 ;  /* 0x00000010ff0f7819 */ /* 0x000fe40000011622 */
[----:B------:R-:W-:-:S02]  /*11af0*/  LOP3.LUT R36, R36, 0xff, RZ, 0xc0, !PT ;  /* 0x000000ff24247812 */ /* 0x000fc400078ec0ff */
[----:B------:R-:W-:Y:S02]  /*11b00*/  LOP3.LUT R40, R40, 0xff, RZ, 0xc0, !PT ;  /* 0x000000ff28287812 */ /* 0x000fe400078ec0ff */
[----:B------:R-:W-:Y:S02]  /*11b10*/  PRMT R14, R3, 0x7604, R14 ;  /* 0x00007604030e7816 */ /* 0x000fe4000000000e */
[----:B------:R-:W-:Y:S02]  /*11b20*/  PRMT R39, R38, 0x7604, R39 ;  /* 0x0000760426277816 */ /* 0x000fe40000000027 */
[----:B------:R-:W-:Y:S02]  /*11b30*/  SHF.R.U32.HI R3, RZ, 0x10, R32 ;  /* 0x00000010ff037819 */ /* 0x000fe40000011620 */
[----:B------:R-:W-:Y:S02]  /*11b40*/  LOP3.LUT R38, R15, 0xff, RZ, 0xc0, !PT ;  /* 0x000000ff0f267812 */ /* 0x000fe400078ec0ff */
[----:B------:R-:W-:-:S02]  /*11b50*/  PRMT R37, R36, 0x7054, R37 ;  /* 0x0000705424257816 */ /* 0x000fc40000000025 */
[----:B------:R-:W-:Y:S02]  /*11b60*/  PRMT R41, R40, 0x7054, R41 ;  /* 0x0000705428297816 */ /* 0x000fe40000000029 */
[----:B------:R-:W-:Y:S02]  /*11b70*/  LOP3.LUT R3, R3, 0xff, RZ, 0xc0, !PT ;  /* 0x000000ff03037812 */ /* 0x000fe400078ec0ff */
[----:B------:R-:W-:Y:S02]  /*11b80*/  PRMT R39, R38, 0x7054, R39 ;  /* 0x0000705426277816 */ /* 0x000fe40000000027 */
[----:B------:R-:W-:Y:S02]  /*11b90*/  LOP3.LUT R41, R41, 0xff000000, R35, 0xf8, !PT ;  /* 0xff00000029297812 */ /* 0x000fe400078ef823 */
[----:B------:R-:W-:Y:S02]  /*11ba0*/  LOP3.LUT R37, R37, 0xff000000, R33, 0xf8, !PT ;  /* 0xff00000025257812 */ /* 0x000fe400078ef821 */
[----:B------:R-:W-:-:S02]  /*11bb0*/  PRMT R15, R3, 0x7054, R14 ;  /* 0x00007054030f7816 */ /* 0x000fc4000000000e */
        /* <DEDUP_REMOVED lines=90> */
[----:B------:R3:W-:Y:S02]  /*12160*/  STS.128 [R226], R4 ;  /* 0x00000004e2007388 */ /* 0x0007e40000000c00 */
.L_x_567:
[----:B------:R-:W-:Y:S05]  /*12170*/  BSYNC B1 ;  /* 0x0000000000017941 */ /* 0x000fea0003800000 */
.L_x_566:
[----:B------:R-:W-:Y:S04]  /*12180*/  BSSY B1, `(.L_x_568) ;  /* 0x0000078000017945 */ /* 0x000fe80003800000 */
[----:B------:R-:W-:Y:S05]  /*12190*/  @P2 BRA `(.L_x_569) ;  /* 0x0000000400d82947 */ /* 0x000fea0003800000 */
[----:B01-34-:R-:W0:Y:S01]  /*121a0*/  LDS.128 R4, [R0+0x16400] ;  /* 0x0164000000047984 */ /* 0x01be220000000c00 */
        /* <DEDUP_REMOVED lines=10> */
[----:B------:R-:W-:Y:S02]  /*12250*/  LOP3.LUT R34, R31, 0xff, RZ, 0xc0, !PT ;  /* 0x000000ff1f227812 */ /* 0x000fe400078ec0ff */
[----:B------:R-:W-:-:S02]  /*12260*/  LOP3.LUT R35, R35, 0xff, RZ, 0xc0, !PT ;  /* 0x000000ff23237812 */ /* 0x000fc400078ec0ff */
[----:B------:R-:W-:Y:S02]  /*12270*/  SHF.R.U32.HI R37, RZ, 0x10, R31 ;  /* 0x00000010ff257819 */ /* 0x000fe4000001161f */
[----:B------:R-:W-:Y:S02]  /*12280*/  PRMT R15, R32, 0x7604, R15 ;  /* 0x00007604200f7816 */ /* 0x000fe4000000000f */
[----:B------:R-:W-:Y:S01]  /*12290*/  LOP3.LUT R33, R14, 0xff, RZ, 0xc0, !PT ;  /* 0x000000ff0e217812 */ /* 0x000fe200078ec0ff */
[----:B------:R-:W-:Y:S01]  /*122a0*/  IMAD.U32 R14, R36, 0x10000, RZ ;  /* 0x00010000240e7824 */ /* 0x000fe200078e00ff */
[----:B------:R-:W-:Y:S02]  /*122b0*/  LOP3.LUT R32, R30, 0xff, RZ, 0xc0, !PT ;  /* 0x000000ff1e207812 */ /* 0x000fe400078ec0ff */
[----:B------:R-:W-:Y:S02]  /*122c0*/  PRMT R34, R35, 0x7604, R34 ;  /* 0x0000760423227816 */ /* 0x000fe40000000022 */
[----:B------:R-:W-:-:S02]  /*122d0*/  SHF.L.U32 R37, R37, 0x10, RZ ;  /* 0x0000001025257819 */ /* 0x000fc400000006ff */
[----:B------:R-:W-:Y:S02]  /*122e0*/  PRMT R35, R33, 0x7604, R32 ;  /* 0x0000760421237816 */ /* 0x000fe40000000020 */
[----:B------:R-:W-:Y:S02]  /*122f0*/  LOP3.LUT R33, R15, 0xff0000, R14, 0xf8, !PT ;  /* 0x00ff00000f217812 */ /* 0x000fe400078ef80e */
[----:B------:R-:W-:Y:S02]  /*12300*/  LOP3.LUT R37, R34, 0xff0000, R37, 0xf8, !PT ;  /* 0x00ff000022257812 */ /* 0x000fe400078ef825 */
[----:B------:R-:W-:Y:S02]  /*12310*/  LOP3.LUT R35, R35, 0xff0000, R30, 0xf8, !PT ;  /* 0x00ff000023237812 */ /* 0x000fe400078ef81e */
[----:B------:R-:W-:Y:S02]  /*12320*/  LOP3.LUT R37, R37, 0xff000000, R31, 0xf8, !PT ;  /* 0xff00000025257812 */ /* 0x000fe400078ef81f */
[----:B------:R-:W-:-:S02]  /*12330*/  LOP3.LUT R33, R33, 0xff000000, R29, 0xf8, !PT ;  /* 0xff00000021217812 */ /* 0x000fc400078ef81d */
[----:B------:R-:W-:Y:S02]  /*12340*/  LOP3.LUT R15, R3, 0xff0000, R28, 0xf8, !PT ;  /* 0x00ff0000030f7812 */ /* 0x000fe400078ef81c */
        /* <DEDUP_REMOVED lines=91> */
.L_x_569:
[----:B------:R-:W-:Y:S05]  /*12900*/  BSYNC B1 ;  /* 0x0000000000017941 */ /* 0x000fea0003800000 */
.L_x_568:
[----:B------:R-:W-:Y:S04]  /*12910*/  BSSY B1, `(.L_x_570) ;  /* 0x000007c000017945 */ /* 0x000fe80003800000 */
[----:B------:R-:W-:Y:S05]  /*12920*/  @P3 BRA `(.L_x_571) ;  /* 0x0000000400e83947 */ /* 0x000fea0003800000 */
[----:B01-34-:R-:W0:Y:S01]  /*12930*/  LDS.128 R4, [R226+0x2000] ;  /* 0x00200000e2047984 */ /* 0x01be220000000c00 */
        /* <DEDUP_REMOVED lines=121> */
.L_x_571:
[----:B------:R-:W-:Y:S05]  /*130d0*/  BSYNC B1 ;  /* 0x0000000000017941 */ /* 0x000fea0003800000 */
.L_x_570:
        /* <DEDUP_REMOVED lines=33> */
[--C-:B------:R-:W-:Y:S01]  /*132f0*/  HADD2.F32 R13, -RZ, R3.reuse.H0_H0 ;  /* 0x20000003ff0d7230 */ /* 0x100fe20000004100 */
[----:B------:R-:W-:Y:S01]  /*13300*/  LOP3.LUT R24, R15, 0xff000000, R12, 0xf8, !PT ;  /* 0xff0000000f187812 */ /* 0x000fe200078ef80c */
[----:B------:R-:W-:Y:S01]  /*13310*/  HADD2.F32 R12, -RZ, R3.H1_H1 ;  /* 0x30000003ff0c7230 */ /* 0x000fe20000004100 */
[----:B------:R-:W-:Y:S01]  /*13320*/  F2FP.F16.E4M3.UNPACK_B R6, R6 ;  /* 0x00000006ff06723e */ /* 0x000fe200020006ff */
[----:B------:R-:W-:Y:S01]  /*13330*/  HADD2.F32 R28, -RZ, R26.H1_H1 ;  /* 0x3000001aff1c7230 */ /* 0x000fe20000004100 */
[-C--:B------:R-:W-:Y:S01]  /*13340*/  F2FP.F16.E4M3.UNPACK_B R14, R7.reuse ;  /* 0x00000007ff0e723e */ /* 0x080fe200020006ff */
[----:B------:R-:W-:Y:S01]  /*13350*/  HADD2.F32 R21, -RZ, R20.H1_H1 ;  /* 0x30000014ff157230 */ /* 0x000fe20000004100 */
[----:B------:R-:W-:Y:S01]  /*13360*/  F2FP.F16.E4M3.UNPACK_B R15, R7.H1 ;  /* 0x00000007ff0f723e */ /* 0x000fe200030006ff */
[----:B------:R-:W-:-:S02]  /*13370*/  HADD2.F32 R26, -RZ, R26.H0_H0 ;  /* 0x2000001aff1a7230 */ /* 0x000fc40000004100 */
[CC--:B------:R-:W-:Y:S01]  /*13380*/  FMUL.FTZ R30, R12.reuse, R28.reuse ;  /* 0x0000001c0c1e7220 */ /* 0x0c0fe20000410000 */
[----:B------:R-:W-:Y:S01]  /*13390*/  F2FP.F16.E4M3.UNPACK_B R7, R5 ;  /* 0x00000005ff07723e */ /* 0x000fe200020006ff */
[----:B------:R-:W-:Y:S01]  /*133a0*/  FMUL.FTZ R31, R12, R21 ;  /* 0x000000150c1f7220 */ /* 0x000fe20000410000 */
[----:B------:R-:W-:Y:S01]  /*133b0*/  F2FP.F16.E4M3.UNPACK_B R12, R5.H1 ;  /* 0x00000005ff0c723e */ /* 0x000fe200030006ff */
[----:B------:R-:W-:Y:S02]  /*133c0*/  HADD2.F32 R5, -RZ, R6.H1_H1 ;  /* 0x30000006ff057230 */ /* 0x000fe40000004100 */
[C---:B------:R-:W-:Y:S01]  /*133d0*/  FFMA.FTZ R32, R13.reuse, R21, -R30 ;  /* 0x000000150d207223 */ /* 0x040fe2000001081e */
[----:B------:R-:W-:Y:S02]  /*133e0*/  HADD2.F32 R20, -RZ, R20.H0_H0 ;  /* 0x20000014ff147230 */ /* 0x000fe40000004100 */
[----:B------:R-:W-:Y:S01]  /*133f0*/  FFMA.FTZ R33, R13, R28, R31 ;  /* 0x0000001c0d217223 */ /* 0x000fe2000001001f */
[----:B------:R-:W-:Y:S01]  /*13400*/  HADD2.F32 R6, -RZ, R6.H0_H0 ;  /* 0x20000006ff067230 */ /* 0x000fe20000004100 */
[----:B------:R-:W-:Y:S01]  /*13410*/  F2FP.F16.E4M3.UNPACK_B R29, R29.H1 ;  /* 0x0000001dff1d723e */ /* 0x000fe200030006ff */
[C---:B------:R-:W-:Y:S01]  /*13420*/  FMUL.FTZ R13, R5.reuse, R26 ;  /* 0x0000001a050d7220 */ /* 0x040fe20000410000 */
[----:B------:R-:W-:Y:S01]  /*13430*/  F2FP.F16.E4M3.UNPACK_B R25, R25.H1 ;  /* 0x00000019ff19723e */ /* 0x000fe200030006ff */
[----:B------:R-:W-:Y:S01]  /*13440*/  FMUL.FTZ R31, R5, R20 ;  /* 0x00000014051f7220 */ /* 0x000fe20000410000 */
[----:B------:R-:W-:-:S02]  /*13450*/  HADD2.F32 R5, -RZ, R14.H1_H1 ;  /* 0x3000000eff057230 */ /* 0x000fc40000004100 */
[C---:B------:R-:W-:Y:S01]  /*13460*/  FFMA.FTZ R30, R6.reuse, R20, -R13 ;  /* 0x00000014061e7223 */ /* 0x040fe2000001080d */
[----:B------:R-:W-:Y:S02]  /*13470*/  HADD2.F32 R21, -RZ, R29.H0_H0 ;  /* 0x2000001dff157230 */ /* 0x000fe40000004100 */
[----:B------:R-:W-:Y:S01]  /*13480*/  FFMA.FTZ R31, R6, R26, R31 ;  /* 0x0000001a061f7223 */ /* 0x000fe2000001001f */
[----:B------:R-:W-:Y:S01]  /*13490*/  HADD2.F32 R13, -RZ, R25.H0_H0 ;  /* 0x20000019ff0d7230 */ /* 0x000fe20000004100 */
[----:B------:R-:W-:Y:S01]  /*134a0*/  F2FP.F16.E4M3.UNPACK_B R3, R4 ;  /* 0x00000004ff03723e */ /* 0x000fe200020006ff */
[----:B------:R-:W-:Y:S02]  /*134b0*/  HADD2.F32 R14, -RZ, R14.H0_H0 ;  /* 0x2000000eff0e7230 */ /* 0x000fe40000004100 */
[C---:B------:R-:W-:Y:S01]  /*134c0*/  FMUL.FTZ R35, R5.reuse, R21 ;  /* 0x0000001505237220 */ /* 0x040fe20000410000 */
[----:B------:R-:W-:Y:S02]  /*134d0*/  HADD2.F32 R29, -RZ, R29.H1_H1 ;  /* 0x3000001dff1d7230 */ /* 0x000fe40000004100 */
[----:B------:R-:W-:Y:S01]  /*134e0*/  FMUL.FTZ R5, R5, R13 ;  /* 0x0000000d05057220 */ /* 0x000fe20000410000 */
[----:B------:R-:W-:-:S02]  /*134f0*/  HADD2.F32 R6, -RZ, R15.H1_H1 ;  /* 0x3000000fff067230 */ /* 0x000fc40000004100 */
[C---:B------:R-:W-:Y:S01]  /*13500*/  FFMA.FTZ R35, R14.reuse, R13, -R35 ;  /* 0x0000000d0e237223 */ /* 0x040fe20000010823 */
[----:B------:R-:W-:Y:S02]  /*13510*/  HADD2.F32 R25, -RZ, R25.H1_H1 ;  /* 0x30000019ff197230 */ /* 0x000fe40000004100 */
        /* <DEDUP_REMOVED lines=52> */
.L_x_573:
[----:B------:R-:W-:Y:S05]  /*13860*/  BSYNC B1 ;  /* 0x0000000000017941 */ /* 0x000fea0003800000 */
.L_x_572:
[----:B------:R-:W-:Y:S05]  /*13870*/  @P5 BRA `(.L_x_563) ;  /* 0x0000003c00085947 */ /* 0x000fea0003800000 */
[----:B01-34-:R-:W0:Y:S01]  /*13880*/  LDS.128 R4, [R226+0x4000] ;  /* 0x00400000e2047984 */ /* 0x01be220000000c00 */
[----:B-----5:R-:W-:Y:S02]  /*13890*/  SHF.R.U32.HI R12, RZ, 0x8, R9 ;  /* 0x00000008ff0c7819 */ /* 0x020fe40000011609 */
[----:B------:R-:W-:Y:S02]  /*138a0*/  SHF.R.U32.HI R20, RZ, 0x8, R11 ;  /* 0x00000008ff147819 */ /* 0x000fe4000001160b */
[----:B------:R-:W-:Y:S02]  /*138b0*/  LOP3.LUT R13, R9, 0xff, RZ, 0xc0, !PT ;  /* 0x000000ff090d7812 */ /* 0x000fe400078ec0ff */
[----:B------:R-:W-:Y:S02]  /*138c0*/  LOP3.LUT R21, R11, 0xff, RZ, 0xc0, !PT ;  /* 0x000000ff0b157812 */ /* 0x000fe400078ec0ff */
[----:B------:R-:W-:Y:S02]  /*138d0*/  LOP3.LUT R12, R12, 0xff, RZ, 0xc0, !PT ;  /* 0x000000ff0c0c7812 */ /* 0x000fe400078ec0ff */
[----:B------:R-:W-:-:S02]  /*138e0*/  LOP3.LUT R20, R20, 0xff, RZ, 0xc0, !PT ;  /* 0x000000ff14147812 */ /* 0x000fc400078ec0ff */
[----:B------:R-:W-:Y:S02]  /*138f0*/  SHF.R.U32.HI R0, RZ, 0x8, R8 ;  /* 0x00000008ff007819 */ /* 0x000fe40000011608 */
[----:B--2---:R-:W-:Y:S02]  /*13900*/  SHF.R.U32.HI R14, RZ, 0x8, R10 ;  /* 0x00000008ff0e7819 */ /* 0x004fe4000001160a */
[----:B------:R-:W-:Y:S02]  /*13910*/  PRMT R13, R12, 0x7604, R13 ;  /* 0x000076040c0d7816 */ /* 0x000fe4000000000d */
[----:B------:R-:W-:Y:S02]  /*13920*/  PRMT R21, R20, 0x7604, R21 ;  /* 0x0000760414157816 */ /* 0x000fe40000000015 */
[----:B------:R-:W-:Y:S02]  /*13930*/  SHF.R.U32.HI R12, RZ, 0x10, R9 ;  /* 0x00000010ff0c7819 */ /* 0x000fe40000011609 */
[----:B------:R-:W-:-:S02]  /*13940*/  SHF.R.U32.HI R20, RZ, 0x10, R11 ;  /* 0x00000010ff147819 */ /* 0x000fc4000001160b */
[----:B------:R-:W-:Y:S02]  /*13950*/  LOP3.LUT R3, R8, 0xff, RZ, 0xc0, !PT ;  /* 0x000000ff08037812 */ /* 0x000fe400078ec0ff */
[----:B------:R-:W-:Y:S02]  /*13960*/  LOP3.LUT R15, R10, 0xff, RZ, 0xc0, !PT ;  /* 0x000000ff0a0f7812 */ /* 0x000fe400078ec0ff */
[----:B------:R-:W-:Y:S02]  /*13970*/  LOP3.LUT R0, R0, 0xff, RZ, 0xc0, !PT ;  /* 0x000000ff00007812 */ /* 0x000fe400078ec0ff */
[----:B------:R-:W-:Y:S02]  /*13980*/  LOP3.LUT R14, R14, 0xff, RZ, 0xc0, !PT ;  /* 0x000000ff0e0e7812 */ /* 0x000fe400078ec0ff */
[----:B------:R-:W-:Y:S02]  /*13990*/  LOP3.LUT R12, R12, 0xff, RZ, 0xc0, !PT ;  /* 0x000000ff0c0c7812 */ /* 0x000fe400078ec0ff */
[----:B------:R-:W-:-:S02]  /*139a0*/  LOP3.LUT R20, R20, 0xff, RZ, 0xc0, !PT ;  /* 0x000000ff14147812 */ /* 0x000fc400078ec0ff */
[----:B------:R-:W-:Y:S02]  /*139b0*/  PRMT R3, R0, 0x7604, R3 ;  /* 0x0000760400037816 */ /* 0x000fe40000000003 */
[----:B------:R-:W-:Y:S02]  /*139c0*/  PRMT R15, R14, 0x7604, R15 ;  /* 0x000076040e0f7816 */ /* 0x000fe4000000000f */
[----:B------:R-:W-:Y:S02]  /*139d0*/  SHF.R.U32.HI R0, RZ, 0x10, R8 ;  /* 0x00000010ff007819 */ /* 0x000fe40000011608 */
[----:B------:R-:W-:Y:S02]  /*139e0*/  SHF.R.U32.HI R14, RZ, 0x10, R10 ;  /* 0x00000010ff0e7819 */ /* 0x000fe4000001160a */
[----:B------:R-:W-:Y:S02]  /*139f0*/  PRMT R13, R12, 0x7054, R13 ;  /* 0x000070540c0d7816 */ /* 0x000fe4000000000d */
[----:B------:R-:W-:-:S02]  /*13a00*/  PRMT R21, R20, 0x7054, R21 ;  /* 0x0000705414157816 */ /* 0x000fc40000000015 */
[----:B------:R-:W-:Y:S02]  /*13a10*/  LOP3.LUT R0, R0, 0xff, RZ, 0xc0, !PT ;  /* 0x000000ff00007812 */ /* 0x000fe400078ec0ff */
[----:B------:R-:W-:Y:S02]  /*13a20*/  LOP3.LUT R14, R14, 0xff, RZ, 0xc0, !PT ;  /* 0x000000ff0e0e7812 */ /* 0x000fe400078ec0ff */
[----:B------:R-:W-:Y:S02]  /*13a30*/  LOP3.LUT R21, R21, 0xff000000, R11, 0xf8, !PT ;  /* 0xff00000015157812 */ /* 0x000fe400078ef80b */
[----:B------:R-:W-:Y:S02]  /*13a40*/  LOP3.LUT R13, R13, 0xff000000, R9, 0xf8, !PT ;  /* 0xff0000000d0d7812 */ /* 0x000fe400078ef809 */
[----:B------:R-:W-:Y:S02]  /*13a50*/  PRMT R3, R0, 0x7054, R3 ;  /* 0x0000705400037816 */ /* 0x000fe40000000003 */
[----:B------:R-:W-:-:S02]  /*13a60*/  PRMT R15, R14, 0x7054, R15 ;  /* 0x000070540e0f7816 */ /* 0x000fc4000000000f */
[-C--:B0-----:R-:W-:Y:S02]  /*13a70*/  F2FP.F16.E4M3.UNPACK_B R0, R6.reuse.H1 ;  /* 0x00000006ff00723e */ /* 0x081fe400030006ff */
[----:B------:R-:W-:Y:S02]  /*13a80*/  F2FP.F16.E4M3.UNPACK_B R24, R21 ;  /* 0x00000015ff18723e */ /* 0x000fe400020006ff */
[----:B------:R-:W-:Y:S01]  /*13a90*/  F2FP.F16.E4M3.UNPACK_B R14, R13 ;  /* 0x0000000dff0e723e */ /* 0x000fe200020006ff */
[----:B------:R-:W-:Y:S01]  /*13aa0*/  HADD2.F32 R9, -RZ, R0.H1_H1 ;  /* 0x30000000ff097230 */ /* 0x000fe20000004100 */
[----:B------:R-:W-:Y:S01]  /*13ab0*/  LOP3.LUT R12, R3, 0xff000000, R8, 0xf8, !PT ;  /* 0xff000000030c7812 */ /* 0x000fe200078ef808 */
[----:B------:R-:W-:Y:S01]  /*13ac0*/  HADD2.F32 R25, -RZ, R24.H1_H1 ;  /* 0x30000018ff197230 */ /* 0x000fe20000004100 */
[----:B------:R-:W-:Y:S01]  /*13ad0*/  LOP3.LUT R20, R15, 0xff000000, R10, 0xf8, !PT ;  /* 0xff0000000f147812 */ /* 0x000fe200078ef80a */
[----:B------:R-:W-:Y:S01]  /*13ae0*/  HADD2.F32 R15, -RZ, R14.H1_H1 ;  /* 0x3000000eff0f7230 */ /* 0x000fe20000004100 */
[----:B------:R-:W-:Y:S01]  /*13af0*/  F2FP.F16.E4M3.UNPACK_B R3, R6 ;  /* 0x00000006ff03723e */ /* 0x000fe200020006ff */
[----:B------:R-:W-:Y:S01]  /*13b00*/  HADD2.F32 R8, -RZ, R0.H0_H0 ;  /* 0x20000000ff087230 */ /* 0x000fe20000004100 */
[----:B------:R-:W-:Y:S01]  /*13b10*/  F2FP.F16.E4M3.UNPACK_B R10, R7 ;  /* 0x00000007ff0a723e */ /* 0x000fe200020006ff */
[C---:B------:R-:W-:Y:S01]  /*13b20*/  FMUL.FTZ R27, R9.reuse, R25 ;  /* 0x00000019091b7220 */ /* 0x040fe20000410000 */
[----:B------:R-:W-:Y:S01]  /*13b30*/  F2FP.F16.E4M3.UNPACK_B R11, R7.H1 ;  /* 0x00000007ff0b723e */ /* 0x000fe200030006ff */
[----:B------:R-:W-:Y:S01]  /*13b40*/  FMUL.FTZ R26, R9, R15 ;  /* 0x0000000f091a7220 */ /* 0x000fe20000410000 */
[-C--:B------:R-:W-:Y:S01]  /*13b50*/  F2FP.F16.E4M3.UNPACK_B R6, R5.reuse ;  /* 0x00000005ff06723e */ /* 0x080fe200020006ff */
[----:B------:R-:W-:Y:S01]  /*13b60*/  HADD2.F32 R24, -RZ, R24.H0_H0 ;  /* 0x20000018ff187230 */ /* 0x000fe20000004100 */
[----:B------:R-:W-:Y:S01]  /*13b70*/  F2FP.F16.E4M3.UNPACK_B R7, R5.H1 ;  /* 0x00000005ff07723e */ /* 0x000fe200030006ff */
[----:B------:R-:W-:Y:S01]  /*13b80*/  HADD2.F32 R5, -RZ, R3.H1_H1 ;  /* 0x30000003ff057230 */ /* 0x000fe20000004100 */
[----:B------:R-:W-:Y:S01]  /*13b90*/  F2FP.F16.E4M3.UNPACK_B R21, R21.H1 ;  /* 0x00000015ff15723e */ /* 0x000fe200030006ff */
[----:B------:R-:W-:-:S02]  /*13ba0*/  HADD2.F32 R14, -RZ, R14.H0_H0 ;  /* 0x2000000eff0e7230 */ /* 0x000fc40000004100 */
[C---:B------:R-:W-:Y:S01]  /*13bb0*/  FFMA.FTZ R27, R8.reuse, R15, -R27 ;  /* 0x0000000f081b7223 */ /* 0x040fe2000001081b */
[----:B------:R-:W-:Y:S01]  /*13bc0*/  FFMA.FTZ R26, R8, R25, R26 ;  /* 0x00000019081a7223 */ /* 0x000fe2000001001a */
[----:B------:R-:W-:Y:S01]  /*13bd0*/  HADD2.F32 R3, -RZ, R3.H0_H0 ;  /* 0x20000003ff037230 */ /* 0x000fe20000004100 */
[----:B------:R-:W-:Y:S01]  /*13be0*/  F2FP.F16.E4M3.UNPACK_B R13, R13.H1 ;  /* 0x0000000dff0d723e */ /* 0x000fe200030006ff */
[C---:B------:R-:W-:Y:S01]  /*13bf0*/  FMUL.FTZ R8, R5.reuse, R24 ;  /* 0x0000001805087220 */ /* 0x040fe20000410000 */
[----:B------:R-:W-:Y:S01]  /*13c00*/  FMUL.FTZ R15, R5, R14 ;  /* 0x0000000e050f7220 */ /* 0x000fe20000410000 */
[--C-:B------:R-:W-:Y:S01]  /*13c10*/  HADD2.F32 R5, -RZ, R10.reuse.H1_H1 ;  /* 0x3000000aff057230 */ /* 0x100fe20000004100 */
[----:B------:R-:W-:Y:S01]  /*13c20*/  F2FP.F16.E4M3.UNPACK_B R0, R4 ;  /* 0x00000004ff00723e */ /* 0x000fe200020006ff */
[----:B------:R-:W-:Y:S02]  /*13c30*/  HADD2.F32 R9, -RZ, R21.H0_H0 ;  /* 0x20000015ff097230 */ /* 0x000fe40000004100 */
[C---:B------:R-:W-:Y:S01]  /*13c40*/  FFMA.FTZ R25, R3.reuse, R14, -R8 ;  /* 0x0000000e03197223 */ /* 0x040fe20000010808 */
[----:B------:R-:W-:Y:S01]  /*13c50*/  FFMA.FTZ R24, R3, R24, R15 ;  /* 0x0000001803187223 */ /* 0x000fe2000001000f */
[----:B------:R-:W-:Y:S01]  /*13c60*/  HADD2.F32 R8, -RZ, R13.H0_H0 ;  /* 0x2000000dff087230 */ /* 0x000fe20000004100 */
[----:B------:R-:W-:Y:S01]  /*13c70*/  F2FP.F16.E4M3.UNPACK_B R4, R4.H1 ;  /* 0x00000004ff04723e */ /* 0x000fe200030006ff */
[----:B------:R-:W-:-:S02]  /*13c80*/  HADD2.F32 R10, -RZ, R10.H0_H0 ;  /* 0x2000000aff0a7230 */ /* 0x000fc40000004100 */
[CC--:B------:R-:W-:Y:S01]  /*13c90*/  FMUL.FTZ R15, R5.reuse, R9.reuse ;  /* 0x00000009050f7220 */ /* 0x0c0fe20000410000 */
[----:B------:R-:W-:Y:S02]  /*13ca0*/  HADD2.F32 R14, -RZ, R21.H1_H1 ;  /* 0x30000015ff0e7230 */ /* 0x000fe40000004100 */
[-C--:B------:R-:W-:Y:S01]  /*13cb0*/  FMUL.FTZ R5, R5, R8.reuse ;  /* 0x0000000805057220 */ /* 0x080fe20000410000 */
[----:B------:R-:W-:Y:S02]  /*13cc0*/  HADD2.F32 R3, -RZ, R11.H1_H1 ;  /* 0x3000000bff037230 */ /* 0x000fe40000004100 */
[C---:B------:R-:W-:Y:S01]  /*13cd0*/  FFMA.FTZ R21, R10.reuse, R8, -R15 ;  /* 0x000000080a157223 */ /* 0x040fe2000001080f */
[----:B------:R-:W-:Y:S02]  /*13ce0*/  HADD2.F32 R8, -RZ, R13.H1_H1 ;  /* 0x3000000dff087230 */ /* 0x000fe40000004100 */
[----:B------:R-:W-:Y:S01]  /*13cf0*/  FFMA.FTZ R28, R10, R9, R5 ;  /* 0x000000090a1c7223 */ /* 0x000fe20000010005 */
[----:B------:R-:W-:-:S02]  /*13d00*/  HADD2.F32 R11, -RZ, R11.H0_H0 ;  /* 0x2000000bff0b7230 */ /* 0x000fc40000004100 */
[C---:B------:R-:W-:Y:S01]  /*13d10*/  FMUL.FTZ R30, R3.reuse, R14 ;  /* 0x0000000e031e7220 */ /* 0x040fe20000410000 */
[----:B------:R-:W-:Y:S01]  /*13d20*/  F2FP.F16.E4M3.UNPACK_B R9, R20 ;  /* 0x00000014ff09723e */ /* 0x000fe200020006ff */
[-C--:B------:R-:W-:Y:S01]  /*13d30*/  FMUL.FTZ R10, R3, R8.reuse ;  /* 0x00000008030a7220 */ /* 0x080fe20000410000 */
[----:B------:R-:W-:Y:S02]  /*13d40*/  HADD2.F32 R5, -RZ, R4.H1_H1 ;  /* 0x30000004ff057230 */ /* 0x000fe40000004100 */
[C---:B------:R-:W-:Y:S01]  /*13d50*/  FFMA.FTZ R30, R11.reuse, R8, -R30 ;  /* 0x000000080b1e7223 */ /* 0x040fe2000001081e */
[----:B------:R-:W-:Y:S01]  /*13d60*/  F2FP.F16.E4M3.UNPACK_B R8, R12 ;  /* 0x0000000cff08723e */ /* 0x000fe200020006ff */
[----:B------:R-:W-:Y:S01]  /*13d70*/  FFMA.FTZ R29, R11, R14, R10 ;  /* 0x0000000e0b1d7223 */ /* 0x000fe2000001000a */
[--C-:B------:R-:W-:Y:S01]  /*13d80*/  HADD2.F32 R13, -RZ, R9.reuse.H1_H1 ;  /* 0x30000009ff0d7230 */ /* 0x100fe20000004100 */
[----:B------:R-:W-:Y:S01]  /*13d90*/  F2FP.F16.E4M3.UNPACK_B R12, R12.H1 ;  /* 0x0000000cff0c723e */ /* 0x000fe200030006ff */
[----:B------:R-:W-:Y:S01]  /*13da0*/  HADD2.F32 R10, -RZ, R9.H0_H0 ;  /* 0x20000009ff0a7230 */ /* 0x000fe20000004100 */
[----:B------:R-:W-:Y:S01]  /*13db0*/  F2FP.F16.E4M3.UNPACK_B R20, R20.H1 ;  /* 0x00000014ff14723e */ /* 0x000fe200030006ff */
[----:B------:R-:W-:-:S02]  /*13dc0*/  HADD2.F32 R9, -RZ, R8.H1_H1 ;  /* 0x30000008ff097230 */ /* 0x000fc40000004100 */
[C---:B------:R-:W-:Y:S01]  /*13dd0*/  FMUL.FTZ R11, R5.reuse, R13 ;  /* 0x0000000d050b7220 */ /* 0x040fe20000410000 */
[----:B------:R-:W-:Y:S02]  /*13de0*/  HADD2.F32 R3, -RZ, R0.H1_H1 ;  /* 0x30000000ff037230 */ /* 0x000fe40000004100 */
        /* <DEDUP_REMOVED lines=10> */
[----:B------:R-:W-:-:S02]  /*13e90*/  HADD2.F32 R4, -RZ, R12.H1_H1 ;  /* 0x3000000cff047230 */ /* 0x000fc40000004100 */
[--C-:B------:R-:W-:Y:S02]  /*13ea0*/  HADD2.F32 R3, -RZ, R7.reuse.H1_H1 ;  /* 0x30000007ff037230 */ /* 0x100fe40000004100 */
[--C-:B------:R-:W-:Y:S02]  /*13eb0*/  HADD2.F32 R8, -RZ, R20.reuse.H1_H1 ;  /* 0x30000014ff087230 */ /* 0x100fe40000004100 */
[----:B------:R-:W-:Y:S02]  /*13ec0*/  HADD2.F32 R9, -RZ, R20.H0_H0 ;  /* 0x20000014ff097230 */ /* 0x000fe40000004100 */
[C---:B------:R-:W-:Y:S01]  /*13ed0*/  FMUL.FTZ R13, R3.reuse, R4 ;  /* 0x00000004030d7220 */ /* 0x040fe20000410000 */
[----:B------:R-:W-:Y:S02]  /*13ee0*/  HADD2.F32 R0, -RZ, R6.H1_H1 ;  /* 0x30000006ff007230 */ /* 0x000fe40000004100 */
[----:B------:R-:W-:Y:S02]  /*13ef0*/  HADD2.F32 R5, -RZ, R12.H0_H0 ;  /* 0x2000000cff057230 */ /* 0x000fe40000004100 */
[----:B------:R-:W-:Y:S01]  /*13f00*/  FMUL.FTZ R12, R3, R8 ;  /* 0x00000008030c7220 */ /* 0x000fe20000410000 */
[----:B------:R-:W-:-:S02]  /*13f10*/  HADD2.F32 R7, -RZ, R7.H0_H0 ;  /* 0x20000007ff077230 */ /* 0x000fc40000004100 */
[C---:B------:R-:W-:Y:S01]  /*13f20*/  FMUL.FTZ R3, R0.reuse, R9 ;  /* 0x0000000900037220 */ /* 0x040fe20000410000 */
[----:B------:R-:W-:Y:S02]  /*13f30*/  HADD2.F32 R6, -RZ, R6.H0_H0 ;  /* 0x20000006ff067230 */ /* 0x000fe40000004100 */
[-C--:B------:R-:W-:Y:S01]  /*13f40*/  FMUL.FTZ R0, R0, R5.reuse ;  /* 0x0000000500007220 */ /* 0x080fe20000410000 */
[C---:B------:R-:W-:Y:S01]  /*13f50*/  FFMA.FTZ R12, R7.reuse, R4, -R12 ;  /* 0x00000004070c7223 */ /* 0x040fe2000001080c */
[----:B------:R-:W-:Y:S01]  /*13f60*/  FFMA.FTZ R13, R7, R8, R13 ;  /* 0x00000008070d7223 */ /* 0x000fe2000001000d */
[C---:B------:R-:W-:Y:S01]  /*13f70*/  FFMA.FTZ R5, R6.reuse, R5, -R3 ;  /* 0x0000000506057223 */ /* 0x040fe20000010803 */
[----:B------:R-:W-:Y:S01]  /*13f80*/  FFMA.FTZ R0, R6, R9, R0 ;  /* 0x0000000906007223 */ /* 0x000fe20000010000 */
[----:B------:R-:W-:Y:S02]  /*13f90*/  F2FP.SATFINITE.E4M3.F32.PACK_AB_MERGE_C R6, R26, R27, RZ ;  /* 0x0000001b1a06723e */ /* 0x000fe400048070ff */
[----:B------:R-:W-:-:S02]  /*13fa0*/  F2FP.SATFINITE.E4M3.F32.PACK_AB_MERGE_C R7, R29, R30, RZ ;  /* 0x0000001e1d07723e */ /* 0x000fc400048070ff */
[----:B------:R-:W-:Y:S02]  /*13fb0*/  F2FP.SATFINITE.E4M3.F32.PACK_AB_MERGE_C R4, R15, R14, RZ ;  /* 0x0000000e0f04723e */ /* 0x000fe400048070ff */
[----:B------:R-:W-:Y:S02]  /*13fc0*/  F2FP.SATFINITE.E4M3.F32.PACK_AB_MERGE_C R12, R13, R12, RZ ;  /* 0x0000000c0d0c723e */ /* 0x000fe400048070ff */
[----:B------:R-:W-:Y:S02]  /*13fd0*/  F2FP.SATFINITE.E4M3.F32.PACK_AB_MERGE_C R6, R24, R25, R6 ;  /* 0x000000191806723e */ /* 0x000fe40004807006 */
[----:B------:R-:W-:Y:S02]  /*13fe0*/  F2FP.SATFINITE.E4M3.F32.PACK_AB_MERGE_C R7, R28, R21, R7 ;  /* 0x000000151c07723e */ /* 0x000fe40004807007 */
[----:B------:R-:W-:Y:S02]  /*13ff0*/  F2FP.SATFINITE.E4M3.F32.PACK_AB_MERGE_C R4, R10, R11, R4 ;  /* 0x0000000b0a04723e */ /* 0x000fe40004807004 */
[----:B------:R-:W-:-:S05]  /*14000*/  F2FP.SATFINITE.E4M3.F32.PACK_AB_MERGE_C R5, R0, R5, R12 ;  /* 0x000000050005723e */ /* 0x000fca000480700c */
[----:B------:R0:W-:Y:S01]  /*14010*/  STS.128 [R226+0x4000], R4 ;  /* 0x00400004e2007388 */ /* 0x0001e20000000c00 */
[----:B------:R-:W-:Y:S05]  /*14020*/  BRA `(.L_x_563) ;  /* 0x00000034001c7947 */ /* 0x000fea0003800000 */
.L_x_557:
[----:B------:R-:W-:-:S03]  /*14030*/  UMOV UR4, 0xffffffff ;  /* 0xffffffff00047882 */ /* 0x000fc60000000000 */
[----:B------:R-:W-:Y:S05]  /*14040*/  BRA.DIV UR4, `(.L_x_574) ;  /* 0x0000016a04d07947 */ /* 0x000fea000b800000 */
[----:B------:R0:W1:Y:S04]  /*14050*/  SHFL.IDX PT, R21, R24, RZ, 0x1e1f ;  /* 0x001e1fff18157589 */ /* 0x00006800000e0000 */
[----:B------:R0:W2:Y:S04]  /*14060*/  SHFL.IDX PT, R39, R136, RZ, 0x1e1f ;  /* 0x001e1fff88277589 */ /* 0x0000a800000e0000 */
[----:B------:R0:W3:Y:S04]  /*14070*/  SHFL.IDX PT, R3, R26, RZ, 0x1e1f ;  /* 0x001e1fff1a037589 */ /* 0x0000e800000e0000 */
[----:B------:R-:W4:Y:S02]  /*14080*/  SHFL.IDX PT, R37, R37, RZ, 0x1e1f ;  /* 0x001e1fff25257589 */ /* 0x000f2400000e0000 */
.L_x_814:
[----:B------:R-:W-:Y:S01]  /*14090*/  ULDC UR4, c[0x0][0x448] ;  /* 0x0001120000047ab9 */ /* 0x000fe20000000800 */
[----:B------:R-:W-:Y:S01]  /*140a0*/  BSSY B1, `(.L_x_575) ;  /* 0x0000038000017945 */ /* 0x000fe20003800000 */
[----:B------:R-:W-:Y:S01]  /*140b0*/  IMAD R0, R151, UR4, RZ ;  /* 0x0000000497007c24 */ /* 0x000fe2000f8e02ff */
[----:B------:R-:W-:Y:S02]  /*140c0*/  CS2R R4, SRZ ;  /* 0x0000000000047805 */ /* 0x000fe4000001ff00 */
[----:B------:R-:W-:Y:S02]  /*140d0*/  CS2R R6, SRZ ;  /* 0x0000000000067805 */ /* 0x000fe4000001ff00 */
[----:B------:R-:W-:Y:S02]  /*140e0*/  CS2R R8, SRZ ;  /* 0x0000000000087805 */ /* 0x000fe4000001ff00 */
[----:B------:R-:W-:Y:S02]  /*140f0*/  CS2R R12, SRZ ;  /* 0x00000000000c7805 */ /* 0x000fe4000001ff00 */
[----:B------:R-:W-:-:S02]  /*14100*/  ISETP.GE.AND P0, PT, R10, R0, PT ;  /* 0x000000000a00720c */ /* 0x000fc40003f06270 */
[----:B------:R-:W-:Y:S02]  /*14110*/  CS2R R10, SRZ ;  /* 0x00000000000a7805 */ /* 0x000fe4000001ff00 */
[----:B------:R-:W-:Y:S02]  /*14120*/  CS2R R14, SRZ ;  /* 0x00000000000e7805 */ /* 0x000fe4000001ff00 */
[----:B0-----:R-:W-:Y:S02]  /*14130*/  CS2R R24, SRZ ;  /* 0x0000000000187805 */ /* 0x001fe4000001ff00 */
[----:B------:R-:W-:Y:S02]  /*14140*/  CS2R R26, SRZ ;  /* 0x00000000001a7805 */ /* 0x000fe4000001ff00 */
[----:B------:R-:W-:Y:S02]  /*14150*/  CS2R R28, SRZ ;  /* 0x00000000001c7805 */ /* 0x000fe4000001ff00 */
[----:B------:R-:W-:-:S02]  /*14160*/  CS2R R30, SRZ ;  /* 0x00000000001e7805 */ /* 0x000fc4000001ff00 */
[----:B------:R-:W-:Y:S02]  /*14170*/  CS2R R32, SRZ ;  /* 0x0000000000207805 */ /* 0x000fe4000001ff00 */
[----:B------:R-:W-:Y:S01]  /*14180*/  CS2R R34, SRZ ;  /* 0x0000000000227805 */ /* 0x000fe2000001ff00 */
[----:B------:R-:W-:Y:S06]  /*14190*/  @P0 BRA `(.L_x_576) ;  /* 0x0000000000a00947 */ /* 0x000fec0003800000 */
[C---:B------:R-:W-:Y:S01]  /*141a0*/  VIADD R4, R16.reuse, 0x20 ;  /* 0x0000002010047836 */ /* 0x040fe20000000000 */
[----:B------:R-:W-:Y:S01]  /*141b0*/  ULDC UR4, c[0x0][0x3f4] ;  /* 0x0000fd0000047ab9 */ /* 0x000fe20000000800 */
[C---:B------:R-:W-:Y:S02]  /*141c0*/  IADD3 R5, R16.reuse, 0x40, RZ ;  /* 0x0000004010057810 */ /* 0x040fe40007ffe0ff */
[----:B------:R-:W-:Y:S02]  /*141d0*/  CS2R R24, SRZ ;  /* 0x0000000000187805 */ /* 0x000fe4000001ff00 */
[----:B------:R-:W-:Y:S02]  /*141e0*/  ISETP.GE.AND P2, PT, R16, UR4, PT ;  /* 0x0000000410007c0c */ /* 0x000fe4000bf46270 */
[----:B------:R-:W-:Y:S02]  /*141f0*/  CS2R R26, SRZ ;  /* 0x00000000001a7805 */ /* 0x000fe4000001ff00 */
[----:B------:R-:W-:-:S02]  /*14200*/  ISETP.GE.AND P1, PT, R4, UR4, PT ;  /* 0x0000000404007c0c */ /* 0x000fc4000bf26270 */
[----:B------:R-:W-:Y:S02]  /*14210*/  CS2R R28, SRZ ;  /* 0x00000000001c7805 */ /* 0x000fe4000001ff00 */
[----:B------:R-:W-:Y:S02]  /*14220*/  ISETP.GE.AND P0, PT, R5, UR4, PT ;  /* 0x0000000405007c0c */ /* 0x000fe4000bf06270 */
[----:B------:R-:W-:Y:S02]  /*14230*/  CS2R R4, SRZ ;  /* 0x0000000000047805 */ /* 0x000fe4000001ff00 */
[----:B------:R-:W-:Y:S02]  /*14240*/  CS2R R30, SRZ ;  /* 0x00000000001e7805 */ /* 0x000fe4000001ff00 */
[----:B-1----:R-:W-:-:S03]  /*14250*/  @!P2 IADD3 R40, P3, R16, R21, RZ ;  /* 0x000000151028a210 */ /* 0x002fc60007f7e0ff */
[----:B------:R-:W-:-:S04]  /*14260*/  @!P1 IMAD.SHL.U32 R46, R173, 0x10, RZ ;  /* 0x00000010ad2e9824 */ /* 0x000fc800078e00ff */
[----:B------:R-:W-:Y:S02]  /*14270*/  @!P0 IMAD.SHL.U32 R48, R174, 0x10, RZ ;  /* 0x00000010ae308824 */ /* 0x000fe400078e00ff */
[----:B---3--:R-:W-:Y:S01]  /*14280*/  @!P2 IMAD.X R41, R3, 0x1, R17, P3 ;  /* 0x000000010329a824 */ /* 0x008fe200018e0611 */
[----:B------:R-:W-:Y:S02]  /*14290*/  @!P1 SHF.R.S32.HI R6, RZ, 0x1f, R46 ;  /* 0x0000001fff069819 */ /* 0x000fe4000001142e */
[C---:B------:R-:W-:Y:S02]  /*142a0*/  @!P1 IADD3 R42, P5, R46.reuse, R21, RZ ;  /* 0x000000152e2a9210 */ /* 0x040fe40007fbe0ff */
[----:B--2---:R-:W-:Y:S02]  /*142b0*/  @!P1 IADD3 R46, P4, R46, R39, RZ ;  /* 0x000000272e2e9210 */ /* 0x004fe40007f9e0ff */
[----:B------:R-:W-:Y:S02]  /*142c0*/  CS2R R10, SRZ ;  /* 0x00000000000a7805 */ /* 0x000fe4000001ff00 */
[----:B------:R-:W-:-:S02]  /*142d0*/  @!P0 IADD3 R38, P3, R48, R21, RZ ;  /* 0x0000001530268210 */ /* 0x000fc40007f7e0ff */
[----:B------:R-:W-:Y:S02]  /*142e0*/  CS2R R32, SRZ ;  /* 0x0000000000207805 */ /* 0x000fe4000001ff00 */
[----:B------:R-:W-:Y:S01]  /*142f0*/  @!P0 SHF.R.S32.HI R8, RZ, 0x1f, R48 ;  /* 0x0000001fff088819 */ /* 0x000fe20000011430 */
[----:B----4-:R-:W-:Y:S01]  /*14300*/  @!P1 IMAD.X R47, R37, 0x1, R6, P4 ;  /* 0x00000001252f9824 */ /* 0x010fe200020e0606 */
[----:B------:R-:W-:Y:S02]  /*14310*/  @!P1 IADD3.X R43, R3, R6, RZ, P5, !PT ;  /* 0x00000006032b9210 */ /* 0x000fe40002ffe4ff */
[----:B------:R-:W-:Y:S02]  /*14320*/  CS2R R6, SRZ ;  /* 0x0000000000067805 */ /* 0x000fe4000001ff00 */
[----:B------:R-:W-:Y:S02]  /*14330*/  @!P0 IADD3 R48, P5, R48, R39, RZ ;  /* 0x0000002730308210 */ /* 0x000fe40007fbe0ff */
[----:B------:R-:W-:-:S02]  /*14340*/  CS2R R34, SRZ ;  /* 0x0000000000227805 */ /* 0x000fc4000001ff00 */
[----:B------:R-:W-:Y:S01]  /*14350*/  @!P2 IADD3 R20, P4, R16, R39, RZ ;  /* 0x000000271014a210 */ /* 0x000fe20007f9e0ff */
[--C-:B------:R-:W-:Y:S01]  /*14360*/  @!P0 IMAD.X R39, R3, 0x1, R8.reuse, P3 ;  /* 0x0000000103278824 */ /* 0x100fe200018e0608 */
[----:B------:R-:W-:Y:S01]  /*14370*/  CS2R R12, SRZ ;  /* 0x00000000000c7805 */ /* 0x000fe2000001ff00 */
[C---:B------:R-:W-:Y:S01]  /*14380*/  @!P0 IMAD.X R49, R37.reuse, 0x1, R8, P5 ;  /* 0x0000000125318824 */ /* 0x040fe200028e0608 */
[----:B------:R-:W-:Y:S02]  /*14390*/  CS2R R8, SRZ ;  /* 0x0000000000087805 */ /* 0x000fe4000001ff00 */
[----:B------:R-:W-:Y:S02]  /*143a0*/  CS2R R14, SRZ ;  /* 0x00000000000e7805 */ /* 0x000fe4000001ff00 */
[----:B------:R-:W-:Y:S01]  /*143b0*/  @!P2 IADD3.X R21, R37, R17, RZ, P4, !PT ;  /* 0x000000112515a210 */ /* 0x000fe200027fe4ff */
[----:B------:R0:W5:Y:S04]  /*143c0*/  @!P2 LD.E.128 R24, desc[UR50][R40.64] ;  /* 0x000000322818a980 */ /* 0x000168000c101d00 */
[----:B------:R0:W5:Y:S04]  /*143d0*/  @!P2 LD.E.128 R4, desc[UR50][R20.64] ;  /* 0x000000321404a980 */ /* 0x000168000c101d00 */
[----:B------:R0:W5:Y:S04]  /*143e0*/  @!P1 LD.E.128 R28, desc[UR50][R42.64] ;  /* 0x000000322a1c9980 */ /* 0x000168000c101d00 */
[----:B------:R0:W5:Y:S04]  /*143f0*/  @!P1 LD.E.128 R8, desc[UR50][R46.64] ;  /* 0x000000322e089980 */ /* 0x000168000c101d00 */
[----:B------:R0:W5:Y:S04]  /*14400*/  @!P0 LD.E.128 R32, desc[UR50][R38.64] ;  /* 0x0000003226208980 */ /* 0x000168000c101d00 */
[----:B------:R0:W5:Y:S02]  /*14410*/  @!P0 LD.E.128 R12, desc[UR50][R48.64] ;  /* 0x00000032300c8980 */ /* 0x000164000c101d00 */
.L_x_576:
[----:B------:R-:W-:Y:S05]  /*14420*/  BSYNC B1 ;  /* 0x0000000000017941 */ /* 0x000fea0003800000 */
.L_x_575:
[----:B------:R-:W-:Y:S01]  /*14430*/  ULEA.HI UR4, UR37, UR37, URZ, 0x1 ;  /* 0x0000002525047291 */ /* 0x000fe2000f8f083f */
[----:B------:R-:W-:Y:S01]  /*14440*/  IMAD R0, R169, -0x80, R0 ;  /* 0xffffff80a9007824 */ /* 0x000fe200078e0200 */
[----:B------:R-:W-:Y:S02]  /*14450*/  BSSY B1, `(.L_x_577) ;  /* 0x0000009000017945 */ /* 0x000fe40003800000 */
[----:B------:R-:W-:Y:S02]  /*14460*/  ULOP3.LUT UR4, UR4, 0xfffffffe, URZ, 0xc0, !UPT ;  /* 0xfffffffe04047892 */ /* 0x000fe4000f8ec03f */
[----:B---3--:R-:W-:Y:S02]  /*14470*/  VIMNMX R3, R0, 0x80, PT ;  /* 0x0000008000037848 */ /* 0x008fe40003fe0100 */
[----:B------:R-:W-:Y:S02]  /*14480*/  UIADD3 UR4, UR37, -UR4, URZ ;  /* 0x8000000425047290 */ /* 0x000fe4000fffe03f */
[----:B------:R-:W-:-:S04]  /*14490*/  ISETP.GE.AND P1, PT, R198, R3, PT ;  /* 0x00000003c600720c */ /* 0x000fc80003f26270 */
[----:B01----:R-:W-:-:S05]  /*144a0*/  IMAD.U32 R21, RZ, RZ, UR4 ;  /* 0x00000004ff157e24 */ /* 0x003fca000f8e00ff */
[----:B------:R-:W-:-:S04]  /*144b0*/  SHF.L.U32 R21, R21, 0x1f, RZ ;  /* 0x0000001f15157819 */ /* 0x000fc800000006ff */
[----:B------:R-:W0:Y:S02]  /*144c0*/  SYNCS.PHASECHK.TRANS64.TRYWAIT P0, [R18+URZ+0x29800], R21 ;  /* 0x02980015120075a7 */ /* 0x000e24000800017f */
[----:B0-----:R-:W-:Y:S05]  /*144d0*/  @!P0 BRA `(.L_x_578) ;  /* 0x0000016800208947 */ /* 0x001fea0003800000 */
.L_x_815:
[----:B------:R-:W-:Y:S05]  /*144e0*/  BSYNC B1 ;  /* 0x0000000000017941 */ /* 0x000fea0003800000 */
.L_x_577:
[----:B------:R-:W-:Y:S05]  /*144f0*/  @P1 BRA `(.L_x_563) ;  /* 0x0000002c00e81947 */ /* 0x000fea0003800000 */
[----:B------:R-:W1:Y:S01]  /*14500*/  LDC R3, c[0x0][0x3f4] ;  /* 0x0000fd00ff037b82 */ /* 0x000e620000000800 */
[C---:B------:R-:W-:Y:S01]  /*14510*/  VIADD R0, R16.reuse, 0x20 ;  /* 0x0000002010007836 */ /* 0x040fe20000000000 */
[----:B------:R-:W-:Y:S01]  /*14520*/  BSSY B1, `(.L_x_579) ;  /* 0x00000fd000017945 */ /* 0x000fe20003800000 */
[C---:B------:R-:W-:Y:S01]  /*14530*/  VIADD R20, R16.reuse, 0x40 ;  /* 0x0000004010147836 */ /* 0x040fe20000000000 */
[-C--:B-1----:R-:W-:Y:S02]  /*14540*/  ISETP.GE.AND P0, PT, R16, R3.reuse, PT ;  /* 0x000000031000720c */ /* 0x082fe40003f06270 */
[-C--:B------:R-:W-:Y:S02]  /*14550*/  ISETP.GE.AND P1, PT, R0, R3.reuse, PT ;  /* 0x000000030000720c */ /* 0x080fe40003f26270 */
[----:B------:R-:W-:-:S09]  /*14560*/  ISETP.GE.AND P2, PT, R20, R3, PT ;  /* 0x000000031400720c */ /* 0x000fd20003f46270 */
[----:B------:R-:W-:Y:S05]  /*14570*/  @P0 BRA `(.L_x_580) ;  /* 0x0000000c00dc0947 */ /* 0x000fea0003800000 */
[----:B------:R-:W3:Y:S01]  /*14580*/  LDL R67, [R1+0x24] ;  /* 0x0000240001437983 */ /* 0x000ee20000100800 */
[----:B-----5:R-:W-:Y:S02]  /*14590*/  SHF.R.U32.HI R0, RZ, 0x8, R24 ;  /* 0x00000008ff007819 */ /* 0x020fe40000011618 */
[----:B------:R-:W-:Y:S02]  /*145a0*/  LOP3.LUT R20, R24, 0xff, RZ, 0xc0, !PT ;  /* 0x000000ff18147812 */ /* 0x000fe400078ec0ff */
[----:B0-----:R-:W-:Y:S02]  /*145b0*/  LOP3.LUT R21, R0, 0xff, RZ, 0xc0, !PT ;  /* 0x000000ff00157812 */ /* 0x001fe400078ec0ff */
[----:B------:R-:W-:Y:S02]  /*145c0*/  LEA.HI R0, R3, R228, RZ, 0x1c ;  /* 0x000000e403007211 */ /* 0x000fe400078fe0ff */
[----:B------:R-:W-:Y:S02]  /*145d0*/  PRMT R45, R21, 0x7604, R20 ;  /* 0x00007604152d7816 */ /* 0x000fe40000000014 */
[----:B------:R-:W-:-:S02]  /*145e0*/  SHF.R.S32.HI R21, RZ, 0x1f, R0 ;  /* 0x0000001fff157819 */ /* 0x000fc40000011400 */
[----:B----4-:R-:W-:Y:S02]  /*145f0*/  SHF.R.U32.HI R37, RZ, 0x8, R25 ;  /* 0x00000008ff257819 */ /* 0x010fe40000011619 */
[----:B------:R-:W-:Y:S02]  /*14600*/  LEA.HI R20, R21, R0, RZ, 0x2 ;  /* 0x0000000015147211 */ /* 0x000fe400078f10ff */
[----:B------:R-:W-:Y:S02]  /*14610*/  SHF.L.U32 R21, R0, 0x4, RZ ;  /* 0x0000000400157819 */ /* 0x000fe400000006ff */
[----:B--2---:R-:W-:Y:S01]  /*14620*/  SHF.R.U32.HI R39, RZ, 0x8, R26 ;  /* 0x00000008ff277819 */ /* 0x004fe2000001161a */
[----:B------:R-:W-:Y:S01]  /*14630*/  IMAD.SHL.U32 R20, R20, 0x800, RZ ;  /* 0x0000080014147824 */ /* 0x000fe200078e00ff */
[----:B------:R-:W-:Y:S02]  /*14640*/  LOP3.LUT R0, R208, 0x30, R21, 0xf8, !PT ;  /* 0x00000030d0007812 */ /* 0x000fe400078ef815 */
[----:B------:R-:W-:-:S02]  /*14650*/  LOP3.LUT R36, R25, 0xff, RZ, 0xc0, !PT ;  /* 0x000000ff19247812 */ /* 0x000fc400078ec0ff */
[----:B------:R-:W-:Y:S02]  /*14660*/  LOP3.LUT R0, R0, R209, RZ, 0x3c, !PT ;  /* 0x000000d100007212 */ /* 0x000fe400078e3cff */
[----:B------:R-:W-:Y:S02]  /*14670*/  LOP3.LUT R21, R20, 0xffffe000, RZ, 0xc0, !PT ;  /* 0xffffe00014157812 */ /* 0x000fe400078ec0ff */
[----:B------:R-:W-:Y:S02]  /*14680*/  LOP3.LUT R38, R26, 0xff, RZ, 0xc0, !PT ;  /* 0x000000ff1a267812 */ /* 0x000fe400078ec0ff */
[----:B------:R-:W-:Y:S02]  /*14690*/  LOP3.LUT R37, R37, 0xff, RZ, 0xc0, !PT ;  /* 0x000000ff25257812 */ /* 0x000fe400078ec0ff */
[----:B------:R-:W-:Y:S02]  /*146a0*/  LOP3.LUT R39, R39, 0xff, RZ, 0xc0, !PT ;  /* 0x000000ff27277812 */ /* 0x000fe400078ec0ff */
[----:B------:R-:W-:-:S02]  /*146b0*/  IADD3 R21, R0, R210, R21 ;  /* 0x000000d200157210 */ /* 0x000fc40007ffe015 */
[----:B------:R-:W-:Y:S02]  /*146c0*/  PRMT R46, R37, 0x7604, R36 ;  /* 0x00007604252e7816 */ /* 0x000fe40000000024 */
[----:B------:R-:W-:Y:S01]  /*146d0*/  PRMT R47, R39, 0x7604, R38 ;  /* 0x00007604272f7816 */ /* 0x000fe20000000026 */
[----:B------:R-:W-:Y:S01]  /*146e0*/  IMAD.IADD R0, R18, 0x1, R21 ;  /* 0x0000000112007824 */ /* 0x000fe200078e0215 */
[----:B------:R-:W-:Y:S02]  /*146f0*/  SHF.R.U32.HI R37, RZ, 0x8, R27 ;  /* 0x00000008ff257819 */ /* 0x000fe4000001161b */
[----:B------:R-:W-:Y:S02]  /*14700*/  SHF.R.U32.HI R39, RZ, 0x8, R4 ;  /* 0x00000008ff277819 */ /* 0x000fe40000011604 */
[----:B------:R-:W-:Y:S02]  /*14710*/  SHF.R.U32.HI R40, RZ, 0x8, R5 ;  /* 0x00000008ff287819 */ /* 0x000fe40000011605 */
[----:B------:R-:W-:-:S02]  /*14720*/  LOP3.LUT R36, R27, 0xff, RZ, 0xc0, !PT ;  /* 0x000000ff1b247812 */ /* 0x000fc400078ec0ff */
[----:B------:R-:W-:Y:S02]  /*14730*/  LOP3.LUT R38, R4, 0xff, RZ, 0xc0, !PT ;  /* 0x000000ff04267812 */ /* 0x000fe400078ec0ff */
[----:B------:R-:W-:Y:S02]  /*14740*/  LOP3.LUT R37, R37, 0xff, RZ, 0xc0, !PT ;  /* 0x000000ff25257812 */ /* 0x000fe400078ec0ff */
[----:B------:R-:W-:Y:S02]  /*14750*/  LOP3.LUT R39, R39, 0xff, RZ, 0xc0, !PT ;  /* 0x000000ff27277812 */ /* 0x000fe400078ec0ff */
[----:B------:R-:W-:Y:S02]  /*14760*/  LOP3.LUT R21, R40, 0xff, RZ, 0xc0, !PT ;  /* 0x000000ff28157812 */ /* 0x000fe400078ec0ff */
[----:B------:R-:W0:Y:S01]  /*14770*/  LDS.128 R40, [R0+0x14400] ;  /* 0x0144000000287984 */ /* 0x000e220000000c00 */
[----:B------:R-:W-:Y:S02]  /*14780*/  PRMT R20, R37, 0x7604, R36 ;  /* 0x0000760425147816 */ /* 0x000fe40000000024 */
[----:B------:R-:W-:-:S02]  /*14790*/  PRMT R53, R39, 0x7604, R38 ;  /* 0x0000760427357816 */ /* 0x000fc40000000026 */
[----:B------:R-:W-:Y:S02]  /*147a0*/  SHF.R.U32.HI R52, RZ, 0x8, R7 ;  /* 0x00000008ff347819 */ /* 0x000fe40000011607 */
[----:B------:R-:W-:Y:S02]  /*147b0*/  LOP3.LUT R51, R7, 0xff, RZ, 0xc0, !PT ;  /* 0x000000ff07337812 */ /* 0x000fe400078ec0ff */
[----:B------:R-:W-:Y:S02]  /*147c0*/  LOP3.LUT R52, R52, 0xff, RZ, 0xc0, !PT ;  /* 0x000000ff34347812 */ /* 0x000fe400078ec0ff */
[----:B------:R-:W-:Y:S02]  /*147d0*/  LOP3.LUT R48, R5, 0xff, RZ, 0xc0, !PT ;  /* 0x000000ff05307812 */ /* 0x000fe400078ec0ff */
[----:B------:R-:W-:Y:S02]  /*147e0*/  SHF.R.U32.HI R50, RZ, 0x8, R6 ;  /* 0x00000008ff327819 */ /* 0x000fe40000011606 */
[----:B------:R-:W-:-:S02]  /*147f0*/  PRMT R52, R52, 0x7604, R51 ;  /* 0x0000760434347816 */ /* 0x000fc40000000033 */
[----:B------:R-:W-:Y:S02]  /*14800*/  LOP3.LUT R49, R6, 0xff, RZ, 0xc0, !PT ;  /* 0x000000ff06317812 */ /* 0x000fe400078ec0ff */
[----:B------:R-:W-:Y:S02]  /*14810*/  LOP3.LUT R50, R50, 0xff, RZ, 0xc0, !PT ;  /* 0x000000ff32327812 */ /* 0x000fe400078ec0ff */
[----:B------:R-:W-:Y:S02]  /*14820*/  PRMT R48, R21, 0x7604, R48 ;  /* 0x0000760415307816 */ /* 0x000fe40000000030 */
[----:B------:R-:W-:Y:S02]  /*14830*/  SHF.R.U32.HI R51, RZ, 0x10, R5 ;  /* 0x00000010ff337819 */ /* 0x000fe40000011605 */
[----:B------:R-:W-:Y:S02]  /*14840*/  SHF.R.U32.HI R21, RZ, 0x10, R25 ;  /* 0x00000010ff157819 */ /* 0x000fe40000011619 */
[----:B------:R-:W-:Y:S01]  /*14850*/  PRMT R57, R50, 0x7604, R49 ;  /* 0x0000760432397816 */ /* 0x000fe20000000031 */
[----:B------:R-:W-:Y:S01]  /*14860*/  IMAD.U32 R51, R51, 0x10000, RZ ;  /* 0x0001000033337824 */ /* 0x000fe200078e00ff */
[----:B------:R-:W-:Y:S01]  /*14870*/  SHF.R.U32.HI R59, RZ, 0x10, R7 ;  /* 0x00000010ff3b7819 */ /* 0x000fe20000011607 */
[----:B------:R-:W-:Y:S01]  /*14880*/  IMAD.U32 R21, R21, 0x10000, RZ ;  /* 0x0001000015157824 */ /* 0x000fe200078e00ff */
[----:B------:R-:W-:-:S02]  /*14890*/  SHF.R.U32.HI R49, RZ, 0x10, R27 ;  /* 0x00000010ff317819 */ /* 0x000fc4000001161b */
[----:B------:R-:W-:Y:S01]  /*148a0*/  LOP3.LUT R55, R48, 0xff0000, R51, 0xf8, !PT ;  /* 0x00ff000030377812 */ /* 0x000fe200078ef833 */
[----:B------:R-:W-:Y:S01]  /*148b0*/  IMAD.U32 R59, R59, 0x10000, RZ ;  /* 0x000100003b3b7824 */ /* 0x000fe200078e00ff */
[----:B------:R-:W-:Y:S02]  /*148c0*/  SHF.L.U32 R49, R49, 0x10, RZ ;  /* 0x0000001031317819 */ /* 0x000fe400000006ff */
[----:B------:R-:W-:Y:S02]  /*148d0*/  LOP3.LUT R21, R46, 0xff0000, R21, 0xf8, !PT ;  /* 0x00ff00002e157812 */ /* 0x000fe400078ef815 */
[----:B------:R-:W-:Y:S02]  /*148e0*/  LOP3.LUT R49, R20, 0xff0000, R49, 0xf8, !PT ;  /* 0x00ff000014317812 */ /* 0x000fe400078ef831 */
[----:B------:R-:W-:Y:S02]  /*148f0*/  LOP3.LUT R45, R45, 0xff0000, R24, 0xf8, !PT ;  /* 0x00ff00002d2d7812 */ /* 0x000fe400078ef818 */
[----:B------:R-:W-:-:S02]  /*14900*/  LOP3.LUT R59, R52, 0xff0000, R59, 0xf8, !PT ;  /* 0x00ff0000343b7812 */ /* 0x000fc400078ef83b */
[----:B------:R-:W-:Y:S02]  /*14910*/  LOP3.LUT R47, R47, 0xff0000, R26, 0xf8, !PT ;  /* 0x00ff00002f2f7812 */ /* 0x000fe400078ef81a */
[----:B------:R-:W-:Y:S02]  /*14920*/  LOP3.LUT R55, R55, 0xff000000, R5, 0xf8, !PT ;  /* 0xff00000037377812 */ /* 0x000fe400078ef805 */
[----:B------:R-:W-:Y:S02]  /*14930*/  LOP3.LUT R52, R21, 0xff000000, R25, 0xf8, !PT ;  /* 0xff00000015347812 */ /* 0x000fe400078ef819 */
[----:B------:R-:W-:Y:S02]  /*14940*/  LOP3.LUT R21, R53, 0xff0000, R4, 0xf8, !PT ;  /* 0x00ff000035157812 */ /* 0x000fe400078ef804 */
[----:B------:R-:W-:Y:S02]  /*14950*/  LOP3.LUT R51, R45, 0xff000000, R24, 0xf8, !PT ;  /* 0xff0000002d337812 */ /* 0x000fe400078ef818 */
[----:B------:R-:W-:-:S02]  /*14960*/  LOP3.LUT R53, R49, 0xff000000, R27, 0xf8, !PT ;  /* 0xff00000031357812 */ /* 0x000fc400078ef81b */
[----:B------:R-:W-:Y:S02]  /*14970*/  LOP3.LUT R20, R47, 0xff000000, R26, 0xf8, !PT ;  /* 0xff0000002f147812 */ /* 0x000fe400078ef81a */
[----:B------:R-:W-:Y:S02]  /*14980*/  F2FP.F16.E4M3.UNPACK_B R27, R55 ;  /* 0x00000037ff1b723e */ /* 0x000fe400020006ff */
[-C--:B0-----:R-:W-:Y:S02]  /*14990*/  F2FP.F16.E4M3.UNPACK_B R24, R41.reuse ;  /* 0x00000029ff18723e */ /* 0x081fe400020006ff */
[----:B------:R-:W-:Y:S01]  /*149a0*/  F2FP.F16.E4M3.UNPACK_B R26, R52 ;  /* 0x00000034ff1a723e */ /* 0x000fe200020006ff */
[----:B------:R-:W-:Y:S01]  /*149b0*/  HADD2.F32 R58, -RZ, R27.H0_H0 ;  /* 0x2000001bff3a7230 */ /* 0x000fe20000004100 */
[----:B------:R-:W-:Y:S01]  /*149c0*/  LOP3.LUT R56, R21, 0xff000000, R4, 0xf8, !PT ;  /* 0xff00000015387812 */ /* 0x000fe200078ef804 */
[----:B------:R-:W-:Y:S01]  /*149d0*/  HADD2.F32 R5, -RZ, R24.H0_H0 ;  /* 0x20000018ff057230 */ /* 0x000fe20000004100 */
[----:B------:R-:W-:Y:S01]  /*149e0*/  LOP3.LUT R57, R57, 0xff0000, R6, 0xf8, !PT ;  /* 0x00ff000039397812 */ /* 0x000fe200078ef806 */
[----:B------:R-:W-:Y:S01]  /*149f0*/  HADD2.F32 R54, -RZ, R26.H0_H0 ;  /* 0x2000001aff367230 */ /* 0x000fe20000004100 */
[----:B------:R-:W-:Y:S01]  /*14a00*/  F2FP.F16.E4M3.UNPACK_B R47, R41.H1 ;  /* 0x00000029ff2f723e */ /* 0x000fe200030006ff */
[----:B------:R-:W-:Y:S01]  /*14a10*/  HADD2.F32 R24, -RZ, R24.H1_H1 ;  /* 0x30000018ff187230 */ /* 0x000fe20000004100 */
[----:B------:R-:W-:-:S02]  /*14a20*/  F2FP.F16.E4M3.UNPACK_B R49, R43 ;  /* 0x0000002bff31723e */ /* 0x000fc400020006ff */
[----:B------:R-:W-:Y:S02]  /*14a30*/  F2FP.F16.E4M3.UNPACK_B R50, R43.H1 ;  /* 0x0000002bff32723e */ /* 0x000fe400030006ff */
[-C--:B------:R-:W-:Y:S02]  /*14a40*/  F2FP.F16.E4M3.UNPACK_B R41, R40.reuse ;  /* 0x00000028ff29723e */ /* 0x080fe400020006ff */
[----:B------:R-:W-:Y:S01]  /*14a50*/  F2FP.F16.E4M3.UNPACK_B R43, R40.H1 ;  /* 0x00000028ff2b723e */ /* 0x000fe200030006ff */
[----:B------:R-:W-:Y:S01]  /*14a60*/  FMUL.FTZ R40, R5, R58 ;  /* 0x0000003a05287220 */ /* 0x000fe20000410000 */
[----:B------:R-:W-:Y:S01]  /*14a70*/  LOP3.LUT R6, R57, 0xff000000, R6, 0xf8, !PT ;  /* 0xff00000039067812 */ /* 0x000fe200078ef806 */
[----:B------:R-:W-:Y:S01]  /*14a80*/  FMUL.FTZ R57, R5, R54 ;  /* 0x0000003605397220 */ /* 0x000fe20000410000 */
[----:B------:R-:W-:Y:S02]  /*14a90*/  F2FP.F16.E4M3.UNPACK_B R55, R55.H1 ;  /* 0x00000037ff37723e */ /* 0x000fe400030006ff */
[----:B------:R-:W-:-:S02]  /*14aa0*/  F2FP.F16.E4M3.UNPACK_B R52, R52.H1 ;  /* 0x00000034ff34723e */ /* 0x000fc400030006ff */
[----:B------:R-:W-:Y:S02]  /*14ab0*/  LOP3.LUT R59, R59, 0xff000000, R7, 0xf8, !PT ;  /* 0xff0000003b3b7812 */ /* 0x000fe400078ef807 */
[-C--:B------:R-:W-:Y:S02]  /*14ac0*/  F2FP.F16.E4M3.UNPACK_B R7, R42.reuse ;  /* 0x0000002aff07723e */ /* 0x080fe400020006ff */
[----:B------:R-:W-:Y:S01]  /*14ad0*/  F2FP.F16.E4M3.UNPACK_B R48, R42.H1 ;  /* 0x0000002aff30723e */ /* 0x000fe200030006ff */
[--C-:B------:R-:W-:Y:S02]  /*14ae0*/  HADD2.F32 R42, -RZ, R52.reuse.H0_H0 ;  /* 0x20000034ff2a7230 */ /* 0x100fe40000004100 */
[----:B------:R-:W-:Y:S01]  /*14af0*/  HADD2.F32 R52, -RZ, R52.H1_H1 ;  /* 0x30000034ff347230 */ /* 0x000fe20000004100 */
[----:B---3--:R-:W0:Y:S02]  /*14b00*/  LDS.128 R36, [R67+0x14400] ;  /* 0x0144000043247984 */ /* 0x008e240000000c00 */
[----:B0-----:R-:W-:-:S02]  /*14b10*/  F2FP.F16.E4M3.UNPACK_B R21, R37 ;  /* 0x00000025ff15723e */ /* 0x001fc400020006ff */
[----:B------:R-:W-:Y:S02]  /*14b20*/  F2FP.F16.E4M3.UNPACK_B R45, R37.H1 ;  /* 0x00000025ff2d723e */ /* 0x000fe400030006ff */
[-C--:B------:R-:W-:Y:S01]  /*14b30*/  F2FP.F16.E4M3.UNPACK_B R46, R39.reuse ;  /* 0x00000027ff2e723e */ /* 0x080fe200020006ff */
[--C-:B------:R-:W-:Y:S01]  /*14b40*/  HADD2.F32 R25, -RZ, R21.reuse.H0_H0 ;  /* 0x20000015ff197230 */ /* 0x100fe20000004100 */
[----:B------:R-:W-:Y:S01]  /*14b50*/  F2FP.F16.E4M3.UNPACK_B R39, R39.H1 ;  /* 0x00000027ff27723e */ /* 0x000fe200030006ff */
[----:B------:R-:W-:Y:S01]  /*14b60*/  HADD2.F32 R21, -RZ, R21.H1_H1 ;  /* 0x30000015ff157230 */ /* 0x000fe20000004100 */
[----:B------:R-:W-:Y:S02]  /*14b70*/  F2FP.F16.E4M3.UNPACK_B R37, R36 ;  /* 0x00000024ff25723e */ /* 0x000fe400020006ff */
[C---:B------:R-:W-:Y:S01]  /*14b80*/  FFMA.FTZ R5, R25.reuse, R54, -R40 ;  /* 0x0000003619057223 */ /* 0x040fe20000010828 */
[----:B------:R-:W-:Y:S01]  /*14b90*/  FFMA.FTZ R25, R25, R58, R57 ;  /* 0x0000003a19197223 */ /* 0x000fe20000010039 */
[----:B------:R-:W-:Y:S01]  /*14ba0*/  HADD2.F32 R40, -RZ, R26.H1_H1 ;  /* 0x3000001aff287230 */ /* 0x000fe20000004100 */
[----:B------:R-:W-:Y:S01]  /*14bb0*/  F2FP.F16.E4M3.UNPACK_B R36, R36.H1 ;  /* 0x00000024ff24723e */ /* 0x000fe200030006ff */
[----:B------:R-:W-:Y:S01]  /*14bc0*/  HADD2.F32 R54, -RZ, R27.H1_H1 ;  /* 0x3000001bff367230 */ /* 0x000fe20000004100 */
[----:B------:R-:W-:Y:S01]  /*14bd0*/  F2FP.F16.E4M3.UNPACK_B R4, R38 ;  /* 0x00000026ff04723e */ /* 0x000fe200020006ff */
[----:B------:R-:W-:-:S02]  /*14be0*/  HADD2.F32 R57, -RZ, R55.H0_H0 ;  /* 0x20000037ff397230 */ /* 0x000fc40000004100 */
[C---:B------:R-:W-:Y:S01]  /*14bf0*/  FMUL.FTZ R61, R24.reuse, R40 ;  /* 0x00000028183d7220 */ /* 0x040fe20000410000 */
[----:B------:R-:W-:Y:S02]  /*14c00*/  HADD2.F32 R26, -RZ, R47.H0_H0 ;  /* 0x2000002fff1a7230 */ /* 0x000fe40000004100 */
[----:B------:R-:W-:Y:S01]  /*14c10*/  FMUL.FTZ R58, R24, R54 ;  /* 0x00000036183a7220 */ /* 0x000fe20000410000 */
[----:B------:R-:W-:Y:S01]  /*14c20*/  HADD2.F32 R27, -RZ, R45.H0_H0 ;  /* 0x2000002dff1b7230 */ /* 0x000fe20000004100 */
[----:B------:R-:W-:Y:S01]  /*14c30*/  F2FP.F16.E4M3.UNPACK_B R38, R38.H1 ;  /* 0x00000026ff26723e */ /* 0x000fe200030006ff */
[----:B------:R-:W-:Y:S02]  /*14c40*/  HADD2.F32 R47, -RZ, R47.H1_H1 ;  /* 0x3000002fff2f7230 */ /* 0x000fe40000004100 */
[CC--:B------:R-:W-:Y:S01]  /*14c50*/  FMUL.FTZ R60, R26.reuse, R57.reuse ;  /* 0x000000391a3c7220 */ /* 0x0c0fe20000410000 */
[----:B------:R-:W-:Y:S01]  /*14c60*/  FMUL.FTZ R62, R26, R42 ;  /* 0x0000002a1a3e7220 */ /* 0x000fe20000410000 */
[C---:B------:R-:W-:Y:S01]  /*14c70*/  FFMA.FTZ R24, R21.reuse, R40, -R58 ;  /* 0x0000002815187223 */ /* 0x040fe2000001083a */
[----:B------:R-:W-:Y:S01]  /*14c80*/  FFMA.FTZ R26, R21, R54, R61 ;  /* 0x00000036151a7223 */ /* 0x000fe2000001003d */
[C---:B------:R-:W-:Y:S01]  /*14c90*/  FFMA.FTZ R21, R27.reuse, R42, -R60 ;  /* 0x0000002a1b157223 */ /* 0x040fe2000001083c */
[----:B------:R-:W-:Y:S01]  /*14ca0*/  FFMA.FTZ R27, R27, R57, R62 ;  /* 0x000000391b1b7223 */ /* 0x000fe2000001003e */
[----:B------:R-:W-:Y:S01]  /*14cb0*/  F2FP.F16.E4M3.UNPACK_B R57, R59 ;  /* 0x0000003bff39723e */ /* 0x000fe200020006ff */
[----:B------:R-:W-:Y:S01]  /*14cc0*/  HADD2.F32 R58, -RZ, R55.H1_H1 ;  /* 0x30000037ff3a7230 */ /* 0x000fe20000004100 */
[----:B------:R-:W-:Y:S01]  /*14cd0*/  F2FP.F16.E4M3.UNPACK_B R54, R53 ;  /* 0x00000035ff36723e */ /* 0x000fe200020006ff */
[----:B------:R-:W-:Y:S01]  /*14ce0*/  HADD2.F32 R42, -RZ, R49.H0_H0 ;  /* 0x20000031ff2a7230 */ /* 0x000fe20000004100 */
[----:B------:R-:W-:Y:S01]  /*14cf0*/  F2FP.F16.E4M3.UNPACK_B R59, R59.H1 ;  /* 0x0000003bff3b723e */ /* 0x000fe200030006ff */
[----:B------:R-:W-:-:S02]  /*14d00*/  HADD2.F32 R61, -RZ, R57.H0_H0 ;  /* 0x20000039ff3d7230 */ /* 0x000fc40000004100 */
[C---:B------:R-:W-:Y:S01]  /*14d10*/  FMUL.FTZ R60, R47.reuse, R58 ;  /* 0x0000003a2f3c7220 */ /* 0x040fe20000410000 */
[----:B------:R-:W-:Y:S02]  /*14d20*/  HADD2.F32 R55, -RZ, R54.H0_H0 ;  /* 0x20000036ff377230 */ /* 0x000fe40000004100 */
[----:B------:R-:W-:Y:S01]  /*14d30*/  FMUL.FTZ R47, R47, R52 ;  /* 0x000000342f2f7220 */ /* 0x000fe20000410000 */
[----:B------:R-:W-:Y:S02]  /*14d40*/  HADD2.F32 R45, -RZ, R45.H1_H1 ;  /* 0x3000002dff2d7230 */ /* 0x000fe40000004100 */
[C---:B------:R-:W-:Y:S01]  /*14d50*/  FMUL.FTZ R63, R42.reuse, R61 ;  /* 0x0000003d2a3f7220 */ /* 0x040fe20000410000 */
[----:B------:R-:W-:Y:S02]  /*14d60*/  HADD2.F32 R40, -RZ, R46.H0_H0 ;  /* 0x2000002eff287230 */ /* 0x000fe40000004100 */
[----:B------:R-:W-:Y:S01]  /*14d70*/  FMUL.FTZ R42, R42, R55 ;  /* 0x000000372a2a7220 */ /* 0x000fe20000410000 */
[----:B------:R-:W-:Y:S01]  /*14d80*/  F2FP.F16.E4M3.UNPACK_B R53, R53.H1 ;  /* 0x00000035ff35723e */ /* 0x000fe200030006ff */
[----:B------:R-:W-:Y:S01]  /*14d90*/  FFMA.FTZ R58, R45, R58, R47 ;  /* 0x0000003a2d3a7223 */ /* 0x000fe2000001002f */
[----:B------:R-:W-:-:S02]  /*14da0*/  HADD2.F32 R54, -RZ, R54.H1_H1 ;  /* 0x30000036ff367230 */ /* 0x000fc40000004100 */
[C---:B------:R-:W-:Y:S01]  /*14db0*/  FFMA.FTZ R61, R40.reuse, R61, R42 ;  /* 0x0000003d283d7223 */ /* 0x040fe2000001002a */
[----:B------:R-:W-:Y:S02]  /*14dc0*/  HADD2.F32 R57, -RZ, R57.H1_H1 ;  /* 0x30000039ff397230 */ /* 0x000fe40000004100 */
[----:B------:R-:W-:Y:S01]  /*14dd0*/  FFMA.FTZ R60, R45, R52, -R60 ;  /* 0x000000342d3c7223 */ /* 0x000fe2000001083c */
[----:B------:R-:W-:Y:S02]  /*14de0*/  HADD2.F32 R49, -RZ, R49.H1_H1 ;  /* 0x30000031ff317230 */ /* 0x000fe40000004100 */
[----:B------:R-:W-:Y:S01]  /*14df0*/  FFMA.FTZ R63, R40, R55, -R63 ;  /* 0x00000037283f7223 */ /* 0x000fe2000001083f */
[----:B------:R-:W-:Y:S01]  /*14e00*/  HADD2.F32 R47, -RZ, R59.H0_H0 ;  /* 0x2000003bff2f7230 */ /* 0x000fe20000004100 */
[----:B------:R-:W-:Y:S01]  /*14e10*/  F2FP.SATFINITE.E4M3.F32.PACK_AB_MERGE_C R27, R58, R27, RZ ;  /* 0x0000001b3a1b723e */ /* 0x000fe200048070ff */
[----:B------:R-:W-:Y:S02]  /*14e20*/  HADD2.F32 R42, -RZ, R50.H0_H0 ;  /* 0x20000032ff2a7230 */ /* 0x000fe40000004100 */
[----:B------:R-:W-:Y:S01]  /*14e30*/  FMUL.FTZ R55, R49, R57 ;  /* 0x0000003931377220 */ /* 0x000fe20000410000 */
[----:B------:R-:W-:-:S02]  /*14e40*/  HADD2.F32 R45, -RZ, R53.H0_H0 ;  /* 0x20000035ff2d7230 */ /* 0x000fc40000004100 */
[----:B------:R-:W-:Y:S01]  /*14e50*/  FMUL.FTZ R52, R49, R54 ;  /* 0x0000003631347220 */ /* 0x000fe20000410000 */
[----:B------:R-:W-:Y:S02]  /*14e60*/  HADD2.F32 R46, -RZ, R46.H1_H1 ;  /* 0x3000002eff2e7230 */ /* 0x000fe40000004100 */
[C---:B------:R-:W-:Y:S01]  /*14e70*/  FMUL.FTZ R49, R42.reuse, R47 ;  /* 0x0000002f2a317220 */ /* 0x040fe20000410000 */
[----:B------:R-:W-:Y:S02]  /*14e80*/  HADD2.F32 R40, -RZ, R39.H0_H0 ;  /* 0x20000027ff287230 */ /* 0x000fe40000004100 */
[----:B------:R-:W-:Y:S01]  /*14e90*/  FMUL.FTZ R42, R42, R45 ;  /* 0x0000002d2a2a7220 */ /* 0x000fe20000410000 */
[----:B------:R-:W-:Y:S02]  /*14ea0*/  HADD2.F32 R53, -RZ, R53.H1_H1 ;  /* 0x30000035ff357230 */ /* 0x000fe40000004100 */
[----:B------:R-:W-:Y:S01]  /*14eb0*/  FFMA.FTZ R64, R46, R57, R52 ;  /* 0x000000392e407223 */ /* 0x000fe20000010034 */
[----:B------:R-:W-:-:S02]  /*14ec0*/  HADD2.F32 R59, -RZ, R59.H1_H1 ;  /* 0x3000003bff3b7230 */ /* 0x000fc40000004100 */
[C---:B------:R-:W-:Y:S01]  /*14ed0*/  FFMA.FTZ R65, R40.reuse, R47, R42 ;  /* 0x0000002f28417223 */ /* 0x040fe2000001002a */
[----:B------:R-:W-:Y:S01]  /*14ee0*/  FFMA.FTZ R57, R40, R45, -R49 ;  /* 0x0000002d28397223 */ /* 0x000fe20000010831 */
[----:B------:R-:W-:Y:S01]  /*14ef0*/  F2FP.F16.E4M3.UNPACK_B R47, R56.H1 ;  /* 0x00000038ff2f723e */ /* 0x000fe200030006ff */
[----:B------:R-:W-:Y:S01]  /*14f00*/  HADD2.F32 R50, -RZ, R50.H1_H1 ;  /* 0x30000032ff327230 */ /* 0x000fe20000004100 */
[----:B------:R-:W-:Y:S01]  /*14f10*/  F2FP.F16.E4M3.UNPACK_B R45, R51.H1 ;  /* 0x00000033ff2d723e */ /* 0x000fe200030006ff */
[----:B------:R-:W-:Y:S01]  /*14f20*/  FFMA.FTZ R62, R46, R54, -R55 ;  /* 0x000000362e3e7223 */ /* 0x000fe20000010837 */
[----:B------:R-:W-:Y:S01]  /*14f30*/  HADD2.F32 R42, -RZ, R43.H0_H0 ;  /* 0x2000002bff2a7230 */ /* 0x000fe20000004100 */
[----:B------:R-:W-:Y:S01]  /*14f40*/  F2FP.F16.E4M3.UNPACK_B R56, R56 ;  /* 0x00000038ff38723e */ /* 0x000fe200020006ff */
        /* <DEDUP_REMOVED lines=9> */
[----:B------:R-:W-:Y:S01]  /*14fe0*/  FFMA.FTZ R66, R40, R53, -R55 ;  /* 0x0000003528427223 */ /* 0x000fe20000010837 */
[----:B------:R-:W-:-:S02]  /*14ff0*/  HADD2.F32 R43, -RZ, R43.H1_H1 ;  /* 0x3000002bff2b7230 */ /* 0x000fc40000004100 */
[----:B------:R-:W-:Y:S01]  /*15000*/  FFMA.FTZ R68, R40, R59, R52 ;  /* 0x0000003b28447223 */ /* 0x000fe20000010034 */
[----:B------:R-:W-:Y:S02]  /*15010*/  HADD2.F32 R45, -RZ, R45.H1_H1 ;  /* 0x3000002dff2d7230 */ /* 0x000fe40000004100 */
[C---:B------:R-:W-:Y:S01]  /*15020*/  FFMA.FTZ R50, R39.reuse, R46, -R50 ;  /* 0x0000002e27327223 */ /* 0x040fe20000010832 */
[----:B------:R-:W-:Y:S02]  /*15030*/  HADD2.F32 R36, -RZ, R36.H1_H1 ;  /* 0x30000024ff247230 */ /* 0x000fe40000004100 */
[----:B------:R-:W-:Y:S01]  /*15040*/  FFMA.FTZ R49, R39, R49, R42 ;  /* 0x0000003127317223 */ /* 0x000fe2000001002a */
[----:B------:R-:W-:Y:S01]  /*15050*/  F2FP.F16.E4M3.UNPACK_B R51, R51 ;  /* 0x00000033ff33723e */ /* 0x000fe200020006ff */
[C---:B------:R-:W-:Y:S01]  /*15060*/  FMUL.FTZ R53, R43.reuse, R47 ;  /* 0x0000002f2b357220 */ /* 0x040fe20000410000 */
[----:B------:R-:W-:Y:S01]  /*15070*/  FMUL.FTZ R40, R43, R45 ;  /* 0x0000002d2b287220 */ /* 0x000fe20000410000 */
[----:B------:R-:W-:Y:S01]  /*15080*/  HADD2.F32 R42, -RZ, R56.H0_H0 ;  /* 0x20000038ff2a7230 */ /* 0x000fe20000004100 */
[----:B------:R-:W-:Y:S01]  /*15090*/  F2FP.SATFINITE.E4M3.F32.PACK_AB_MERGE_C R21, R60, R21, RZ ;  /* 0x000000153c15723e */ /* 0x000fe200048070ff */
[----:B------:R-:W-:-:S02]  /*150a0*/  HADD2.F32 R39, -RZ, R41.H0_H0 ;  /* 0x20000029ff277230 */ /* 0x000fc40000004100 */
[C---:B------:R-:W-:Y:S01]  /*150b0*/  FFMA.FTZ R53, R36.reuse, R45, -R53 ;  /* 0x0000002d24357223 */ /* 0x040fe20000010835 */
[----:B------:R-:W-:Y:S01]  /*150c0*/  FFMA.FTZ R52, R36, R47, R40 ;  /* 0x0000002f24347223 */ /* 0x000fe20000010028 */
[----:B------:R-:W-:Y:S01]  /*150d0*/  HADD2.F32 R40, -RZ, R51.H0_H0 ;  /* 0x20000033ff287230 */ /* 0x000fe20000004100 */
[----:B------:R-:W-:Y:S01]  /*150e0*/  F2FP.SATFINITE.E4M3.F32.PACK_AB_MERGE_C R65, R68, R65, RZ ;  /* 0x000000414441723e */ /* 0x000fe200048070ff */
[----:B------:R-:W-:Y:S02]  /*150f0*/  HADD2.F32 R36, -RZ, R37.H0_H0 ;  /* 0x20000025ff247230 */ /* 0x000fe40000004100 */
[C---:B------:R-:W-:Y:S01]  /*15100*/  FMUL.FTZ R43, R39.reuse, R42 ;  /* 0x0000002a272b7220 */ /* 0x040fe20000410000 */
[----:B------:R-:W-:Y:S02]  /*15110*/  HADD2.F32 R56, -RZ, R56.H1_H1 ;  /* 0x30000038ff387230 */ /* 0x000fe40000004100 */
[----:B------:R-:W-:Y:S01]  /*15120*/  FMUL.FTZ R39, R39, R40 ;  /* 0x0000002827277220 */ /* 0x000fe20000410000 */
[----:B------:R-:W-:-:S02]  /*15130*/  HADD2.F32 R41, -RZ, R41.H1_H1 ;  /* 0x30000029ff297230 */ /* 0x000fc40000004100 */
[C---:B------:R-:W-:Y:S01]  /*15140*/  FFMA.FTZ R45, R36.reuse, R40, -R43 ;  /* 0x00000028242d7223 */ /* 0x040fe2000001082b */
[----:B------:R-:W-:Y:S01]  /*15150*/  HADD2.F32 R40, -RZ, R51.H1_H1 ;  /* 0x30000033ff287230 */ /* 0x000fe20000004100 */
[----:B------:R-:W-:Y:S01]  /*15160*/  F2FP.F16.E4M3.UNPACK_B R43, R6.H1 ;  /* 0x00000006ff2b723e */ /* 0x000fe200030006ff */
[----:B------:R-:W-:Y:S02]  /*15170*/  HADD2.F32 R37, -RZ, R37.H1_H1 ;  /* 0x30000025ff257230 */ /* 0x000fe40000004100 */
[C---:B------:R-:W-:Y:S01]  /*15180*/  FMUL.FTZ R46, R41.reuse, R56 ;  /* 0x00000038292e7220 */ /* 0x040fe20000410000 */
[----:B------:R-:W-:Y:S01]  /*15190*/  FFMA.FTZ R42, R36, R42, R39 ;  /* 0x0000002a242a7223 */ /* 0x000fe20000010027 */
[----:B------:R-:W-:Y:S01]  /*151a0*/  F2FP.F16.E4M3.UNPACK_B R36, R20.H1 ;  /* 0x00000014ff24723e */ /* 0x000fe200030006ff */
[-C--:B------:R-:W-:Y:S01]  /*151b0*/  FMUL.FTZ R41, R41, R40.reuse ;  /* 0x0000002829297220 */ /* 0x080fe20000410000 */
[----:B------:R-:W-:Y:S01]  /*151c0*/  FFMA.FTZ R46, R37, R40, -R46 ;  /* 0x00000028252e7223 */ /* 0x000fe2000001082e */
[----:B------:R-:W-:Y:S01]  /*151d0*/  HADD2.F32 R40, -RZ, R43.H0_H0 ;  /* 0x2000002bff287230 */ /* 0x000fe20000004100 */
[----:B------:R-:W-:Y:S01]  /*151e0*/  F2FP.F16.E4M3.UNPACK_B R20, R20 ;  /* 0x00000014ff14723e */ /* 0x000fe200020006ff */
[----:B------:R-:W-:-:S02]  /*151f0*/  HADD2.F32 R39, -RZ, R48.H0_H0 ;  /* 0x20000030ff277230 */ /* 0x000fc40000004100 */
[----:B------:R-:W-:Y:S01]  /*15200*/  FFMA.FTZ R47, R37, R56, R41 ;  /* 0x00000038252f7223 */ /* 0x000fe20000010029 */
[--C-:B------:R-:W-:Y:S01]  /*15210*/  HADD2.F32 R37, -RZ, R36.reuse.H0_H0 ;  /* 0x20000024ff257230 */ /* 0x100fe20000004100 */
[----:B------:R-:W-:Y:S01]  /*15220*/  F2FP.F16.E4M3.UNPACK_B R6, R6 ;  /* 0x00000006ff06723e */ /* 0x000fe200020006ff */
[----:B------:R-:W-:Y:S02]  /*15230*/  HADD2.F32 R41, -RZ, R36.H1_H1 ;  /* 0x30000024ff297230 */ /* 0x000fe40000004100 */
[C---:B------:R-:W-:Y:S01]  /*15240*/  FMUL.FTZ R51, R39.reuse, R40 ;  /* 0x0000002827337220 */ /* 0x040fe20000410000 */
[----:B------:R-:W-:Y:S02]  /*15250*/  HADD2.F32 R36, -RZ, R38.H0_H0 ;  /* 0x20000026ff247230 */ /* 0x000fe40000004100 */
[----:B------:R-:W-:Y:S01]  /*15260*/  FMUL.FTZ R39, R39, R37 ;  /* 0x0000002527277220 */ /* 0x000fe20000410000 */
[----:B------:R-:W-:Y:S01]  /*15270*/  HADD2.F32 R43, -RZ, R43.H1_H1 ;  /* 0x3000002bff2b7230 */ /* 0x000fe20000004100 */
[----:B------:R-:W-:Y:S01]  /*15280*/  F2FP.SATFINITE.E4M3.F32.PACK_AB_MERGE_C R49, R52, R49, RZ ;  /* 0x000000313431723e */ /* 0x000fe200048070ff */
[----:B------:R-:W-:-:S02]  /*15290*/  HADD2.F32 R48, -RZ, R48.H1_H1 ;  /* 0x30000030ff307230 */ /* 0x000fc40000004100 */
[C---:B------:R-:W-:Y:S01]  /*152a0*/  FFMA.FTZ R51, R36.reuse, R37, -R51 ;  /* 0x0000002524337223 */ /* 0x040fe20000010833 */
[----:B------:R-:W-:Y:S02]  /*152b0*/  HADD2.F32 R38, -RZ, R38.H1_H1 ;  /* 0x30000026ff267230 */ /* 0x000fe40000004100 */
[----:B------:R-:W-:Y:S01]  /*152c0*/  FFMA.FTZ R40, R36, R40, R39 ;  /* 0x0000002824287223 */ /* 0x000fe20000010027 */
[----:B------:R-:W-:Y:S02]  /*152d0*/  HADD2.F32 R36, -RZ, R20.H1_H1 ;  /* 0x30000014ff247230 */ /* 0x000fe40000004100 */
[C---:B------:R-:W-:Y:S01]  /*152e0*/  FMUL.FTZ R37, R48.reuse, R43 ;  /* 0x0000002b30257220 */ /* 0x040fe20000410000 */
[----:B------:R-:W-:Y:S01]  /*152f0*/  FMUL.FTZ R54, R48, R41 ;  /* 0x0000002930367220 */ /* 0x000fe20000410000 */
[----:B------:R-:W-:Y:S01]  /*15300*/  HADD2.F32 R39, -RZ, R6.H0_H0 ;  /* 0x20000006ff277230 */ /* 0x000fe20000004100 */
[----:B------:R-:W-:Y:S01]  /*15310*/  F2FP.SATFINITE.E4M3.F32.PACK_AB_MERGE_C R5, R24, R5, R21 ;  /* 0x000000051805723e */ /* 0x000fe20004807015 */
[----:B------:R-:W-:Y:S01]  /*15320*/  FFMA.FTZ R48, R38, R41, -R37 ;  /* 0x0000002926307223 */ /* 0x000fe20000010825 */
[----:B------:R-:W-:-:S02]  /*15330*/  HADD2.F32 R37, -RZ, R20.H0_H0 ;  /* 0x20000014ff257230 */ /* 0x000fc40000004100 */
[----:B------:R-:W-:Y:S01]  /*15340*/  FFMA.FTZ R55, R38, R43, R54 ;  /* 0x0000002b26377223 */ /* 0x000fe20000010036 */
[--C-:B------:R-:W-:Y:S01]  /*15350*/  HADD2.F32 R20, -RZ, R7.reuse.H0_H0 ;  /* 0x20000007ff147230 */ /* 0x100fe20000004100 */
[----:B------:R-:W-:Y:S01]  /*15360*/  F2FP.SATFINITE.E4M3.F32.PACK_AB_MERGE_C R25, R26, R25, R27 ;  /* 0x000000191a19723e */ /* 0x000fe2000480701b */
[----:B------:R-:W-:Y:S01]  /*15370*/  HADD2.F32 R38, -RZ, R6.H1_H1 ;  /* 0x30000006ff267230 */ /* 0x000fe20000004100 */
[----:B------:R-:W-:Y:S01]  /*15380*/  F2FP.SATFINITE.E4M3.F32.PACK_AB_MERGE_C R48, R48, R51, RZ ;  /* 0x000000333030723e */ /* 0x000fe200048070ff */
[----:B------:R-:W-:Y:S02]  /*15390*/  HADD2.F32 R7, -RZ, R7.H1_H1 ;  /* 0x30000007ff077230 */ /* 0x000fe40000004100 */
[C---:B------:R-:W-:Y:S01]  /*153a0*/  FMUL.FTZ R41, R20.reuse, R39 ;  /* 0x0000002714297220 */ /* 0x040fe20000410000 */
[--C-:B------:R-:W-:Y:S02]  /*153b0*/  HADD2.F32 R6, -RZ, R4.reuse.H0_H0 ;  /* 0x20000004ff067230 */ /* 0x100fe40000004100 */
[----:B------:R-:W-:Y:S01]  /*153c0*/  FMUL.FTZ R20, R20, R37 ;  /* 0x0000002514147220 */ /* 0x000fe20000410000 */
[----:B------:R-:W-:-:S02]  /*153d0*/  HADD2.F32 R4, -RZ, R4.H1_H1 ;  /* 0x30000004ff047230 */ /* 0x000fc40000004100 */
[C---:B------:R-:W-:Y:S01]  /*153e0*/  FMUL.FTZ R43, R7.reuse, R38 ;  /* 0x00000026072b7220 */ /* 0x040fe20000410000 */
[-C--:B------:R-:W-:Y:S01]  /*153f0*/  FMUL.FTZ R7, R7, R36.reuse ;  /* 0x0000002407077220 */ /* 0x080fe20000410000 */
[C---:B------:R-:W-:Y:S01]  /*15400*/  FFMA.FTZ R41, R6.reuse, R37, -R41 ;  /* 0x0000002506297223 */ /* 0x040fe20000010829 */
[----:B------:R-:W-:Y:S01]  /*15410*/  FFMA.FTZ R20, R6, R39, R20 ;  /* 0x0000002706147223 */ /* 0x000fe20000010014 */
[C---:B------:R-:W-:Y:S01]  /*15420*/  FFMA.FTZ R6, R4.reuse, R36, -R43 ;  /* 0x0000002404067223 */ /* 0x040fe2000001082b */
[----:B------:R-:W-:Y:S01]  /*15430*/  FFMA.FTZ R37, R4, R38, R7 ;  /* 0x0000002604257223 */ /* 0x000fe20000010007 */
[----:B------:R-:W-:Y:S02]  /*15440*/  F2FP.SATFINITE.E4M3.F32.PACK_AB_MERGE_C R7, R66, R57, RZ ;  /* 0x000000394207723e */ /* 0x000fe400048070ff */
[----:B------:R-:W-:Y:S02]  /*15450*/  F2FP.SATFINITE.E4M3.F32.PACK_AB_MERGE_C R4, R53, R50, RZ ;  /* 0x000000323504723e */ /* 0x000fe400048070ff */
[----:B------:R-:W-:-:S02]  /*15460*/  F2FP.SATFINITE.E4M3.F32.PACK_AB_MERGE_C R40, R55, R40, RZ ;  /* 0x000000283728723e */ /* 0x000fc400048070ff */
[----:B------:R-:W-:Y:S02]  /*15470*/  F2FP.SATFINITE.E4M3.F32.PACK_AB_MERGE_C R7, R62, R63, R7 ;  /* 0x0000003f3e07723e */ /* 0x000fe40004807007 */
[----:B------:R-:W-:Y:S02]  /*15480*/  F2FP.SATFINITE.E4M3.F32.PACK_AB_MERGE_C R4, R46, R45, R4 ;  /* 0x0000002d2e04723e */ /* 0x000fe40004807004 */
[----:B------:R-:W-:Y:S02]  /*15490*/  F2FP.SATFINITE.E4M3.F32.PACK_AB_MERGE_C R6, R6, R41, R48 ;  /* 0x000000290606723e */ /* 0x000fe40004807030 */
[----:B------:R-:W-:Y:S02]  /*154a0*/  F2FP.SATFINITE.E4M3.F32.PACK_AB_MERGE_C R27, R64, R61, R65 ;  /* 0x0000003d401b723e */ /* 0x000fe40004807041 */
[----:B------:R-:W-:Y:S01]  /*154b0*/  F2FP.SATFINITE.E4M3.F32.PACK_AB_MERGE_C R24, R47, R42, R49 ;  /* 0x0000002a2f18723e */ /* 0x000fe20004807031 */
[----:B------:R1:W-:Y:S01]  /*154c0*/  STS.128 [R67+0x14400], R4 ;  /* 0x0144000443007388 */ /* 0x0003e20000000c00 */
[----:B------:R-:W-:-:S05]  /*154d0*/  F2FP.SATFINITE.E4M3.F32.PACK_AB_MERGE_C R26, R37, R20, R40 ;  /* 0x00000014251a723e */ /* 0x000fca0004807028 */
[----:B------:R1:W-:Y:S02]  /*154e0*/  STS.128 [R0+0x14400], R24 ;  /* 0x0144001800007388 */ /* 0x0003e40000000c00 */
.L_x_580:
[----:B------:R-:W-:Y:S05]  /*154f0*/  BSYNC B1 ;  /* 0x0000000000017941 */ /* 0x000fea0003800000 */
.L_x_579:
[----:B------:R-:W-:Y:S04]  /*15500*/  BSSY B1, `(.L_x_581) ;  /* 0x0000101000017945 */ /* 0x000fe80003800000 */
[----:B------:R-:W-:Y:S05]  /*15510*/  @P1 BRA `(.L_x_582) ;  /* 0x0000000c00fc1947 */ /* 0x000fea0003800000 */
[----:B------:R-:W3:Y:S01]  /*15520*/  LDL R61, [R1+0x20] ;  /* 0x00002000013d7983 */ /* 0x000ee20000100800 */
[----:B-1---5:R-:W-:Y:S02]  /*15530*/  SHF.R.U32.HI R0, RZ, 0x8, R28 ;  /* 0x00000008ff007819 */ /* 0x022fe4000001161c */
[----:B------:R-:W-:Y:S02]  /*15540*/  LOP3.LUT R5, R28, 0xff, RZ, 0xc0, !PT ;  /* 0x000000ff1c057812 */ /* 0x000fe400078ec0ff */
[----:B------:R-:W-:Y:S02]  /*15550*/  LOP3.LUT R4, R0, 0xff, RZ, 0xc0, !PT ;  /* 0x000000ff00047812 */ /* 0x000fe400078ec0ff */
[----:B------:R-:W-:Y:S02]  /*15560*/  LEA.HI R0, R3, R173, RZ, 0x1c ;  /* 0x000000ad03007211 */ /* 0x000fe400078fe0ff */
[----:B----4-:R-:W-:Y:S02]  /*15570*/  PRMT R37, R4, 0x7604, R5 ;  /* 0x0000760404257816 */ /* 0x010fe40000000005 */
[----:B------:R-:W-:-:S02]  /*15580*/  SHF.R.S32.HI R5, RZ, 0x1f, R0 ;  /* 0x0000001fff057819 */ /* 0x000fc40000011400 */
[----:B------:R-:W-:Y:S02]  /*15590*/  SHF.R.U32.HI R20, RZ, 0x8, R31 ;  /* 0x00000008ff147819 */ /* 0x000fe4000001161f */
[----:B------:R-:W-:Y:S01]  /*155a0*/  LEA.HI R4, R5, R0, RZ, 0x2 ;  /* 0x0000000005047211 */ /* 0x000fe200078f10ff */
[----:B------:R-:W-:Y:S01]  /*155b0*/  IMAD.SHL.U32 R5, R0, 0x10, RZ ;  /* 0x0000001000057824 */ /* 0x000fe200078e00ff */
[----:B0-----:R-:W-:Y:S02]  /*155c0*/  LOP3.LUT R21, R31, 0xff, RZ, 0xc0, !PT ;  /* 0x000000ff1f157812 */ /* 0x001fe400078ec0ff */
[----:B------:R-:W-:Y:S02]  /*155d0*/  SHF.L.U32 R4, R4, 0xb, RZ ;  /* 0x0000000b04047819 */ /* 0x000fe400000006ff */
[----:B------:R-:W-:Y:S02]  /*155e0*/  LOP3.LUT R0, R208, 0x30, R5, 0xf8, !PT ;  /* 0x00000030d0007812 */ /* 0x000fe400078ef805 */
[----:B------:R-:W-:-:S02]  /*155f0*/  LOP3.LUT R20, R20, 0xff, RZ, 0xc0, !PT ;  /* 0x000000ff14147812 */ /* 0x000fc400078ec0ff */
[----:B------:R-:W-:Y:S02]  /*15600*/  SHF.R.U32.HI R24, RZ, 0x8, R8 ;  /* 0x00000008ff187819 */ /* 0x000fe40000011608 */
[----:B------:R-:W-:Y:S02]  /*15610*/  LOP3.LUT R0, R0, R209, RZ, 0x3c, !PT ;  /* 0x000000d100007212 */ /* 0x000fe400078e3cff */
[----:B------:R-:W-:Y:S02]  /*15620*/  LOP3.LUT R5, R4, 0xffffe000, RZ, 0xc0, !PT ;  /* 0xffffe00004057812 */ /* 0x000fe400078ec0ff */
[----:B------:R-:W-:Y:S02]  /*15630*/  PRMT R41, R20, 0x7604, R21 ;  /* 0x0000760414297816 */ /* 0x000fe40000000015 */
[----:B------:R-:W-:Y:S02]  /*15640*/  SHF.R.U32.HI R6, RZ, 0x8, R29 ;  /* 0x00000008ff067819 */ /* 0x000fe4000001161d */
[----:B------:R-:W-:-:S02]  /*15650*/  LOP3.LUT R25, R8, 0xff, RZ, 0xc0, !PT ;  /* 0x000000ff08197812 */ /* 0x000fc400078ec0ff */
[----:B------:R-:W-:Y:S02]  /*15660*/  LOP3.LUT R24, R24, 0xff, RZ, 0xc0, !PT ;  /* 0x000000ff18187812 */ /* 0x000fe400078ec0ff */
[----:B------:R-:W-:Y:S02]  /*15670*/  IADD3 R21, R0, R210, R5 ;  /* 0x000000d200157210 */ /* 0x000fe40007ffe005 */
[----:B------:R-:W-:Y:S02]  /*15680*/  SHF.R.U32.HI R0, RZ, 0x8, R9 ;  /* 0x00000008ff007819 */ /* 0x000fe40000011609 */
[----:B------:R-:W-:Y:S02]  /*15690*/  LOP3.LUT R7, R29, 0xff, RZ, 0xc0, !PT ;  /* 0x000000ff1d077812 */ /* 0x000fe400078ec0ff */
[----:B------:R-:W-:Y:S02]  /*156a0*/  LOP3.LUT R6, R6, 0xff, RZ, 0xc0, !PT ;  /* 0x000000ff06067812 */ /* 0x000fe400078ec0ff */
[----:B------:R-:W-:-:S02]  /*156b0*/  PRMT R45, R24, 0x7604, R25 ;  /* 0x00007604182d7816 */ /* 0x000fc40000000019 */
[----:B------:R-:W-:Y:S02]  /*156c0*/  LOP3.LUT R25, R9, 0xff, RZ, 0xc0, !PT ;  /* 0x000000ff09197812 */ /* 0x000fe400078ec0ff */
[----:B------:R-:W-:Y:S02]  /*156d0*/  SHF.R.U32.HI R24, RZ, 0x8, R11 ;  /* 0x00000008ff187819 */ /* 0x000fe4000001160b */
[----:B------:R-:W-:Y:S02]  /*156e0*/  LOP3.LUT R0, R0, 0xff, RZ, 0xc0, !PT ;  /* 0x000000ff00007812 */ /* 0x000fe400078ec0ff */
[----:B------:R-:W-:Y:S02]  /*156f0*/  SHF.R.U32.HI R20, RZ, 0x8, R10 ;  /* 0x00000008ff147819 */ /* 0x000fe4000001160a */
[----:B------:R-:W-:Y:S02]  /*15700*/  PRMT R36, R6, 0x7604, R7 ;  /* 0x0000760406247816 */ /* 0x000fe40000000007 */
[----:B------:R-:W-:-:S02]  /*15710*/  SHF.R.U32.HI R6, RZ, 0x8, R30 ;  /* 0x00000008ff067819 */ /* 0x000fc4000001161e */
[----:B------:R-:W-:Y:S02]  /*15720*/  LOP3.LUT R27, R10, 0xff, RZ, 0xc0, !PT ;  /* 0x000000ff0a1b7812 */ /* 0x000fe400078ec0ff */
[----:B------:R-:W-:Y:S02]  /*15730*/  LOP3.LUT R24, R24, 0xff, RZ, 0xc0, !PT ;  /* 0x000000ff18187812 */ /* 0x000fe400078ec0ff */
[----:B------:R-:W-:Y:S01]  /*15740*/  PRMT R49, R0, 0x7604, R25 ;  /* 0x0000760400317816 */ /* 0x000fe20000000019 */
[----:B------:R-:W-:Y:S01]  /*15750*/  IMAD.IADD R0, R18, 0x1, R21 ;  /* 0x0000000112007824 */ /* 0x000fe200078e0215 */
[----:B------:R-:W-:Y:S02]  /*15760*/  LOP3.LUT R20, R20, 0xff, RZ, 0xc0, !PT ;  /* 0x000000ff14147812 */ /* 0x000fe400078ec0ff */
[----:B------:R-:W-:Y:S02]  /*15770*/  LOP3.LUT R43, R11, 0xff, RZ, 0xc0, !PT ;  /* 0x000000ff0b2b7812 */ /* 0x000fe400078ec0ff */
[----:B------:R-:W-:-:S02]  /*15780*/  LOP3.LUT R7, R30, 0xff, RZ, 0xc0, !PT ;  /* 0x000000ff1e077812 */ /* 0x000fc400078ec0ff */
[----:B------:R-:W-:Y:S02]  /*15790*/  LOP3.LUT R6, R6, 0xff, RZ, 0xc0, !PT ;  /* 0x000000ff06067812 */ /* 0x000fe400078ec0ff */
[----:B------:R-:W-:Y:S02]  /*157a0*/  PRMT R51, R20, 0x7604, R27 ;  /* 0x0000760414337816 */ /* 0x000fe4000000001b */
[----:B------:R-:W-:Y:S02]  /*157b0*/  PRMT R53, R24, 0x7604, R43 ;  /* 0x0000760418357816 */ /* 0x000fe4000000002b */
[----:B------:R-:W0:Y:S01]  /*157c0*/  LDS.128 R24, [R0+0x14400] ;  /* 0x0144000000187984 */ /* 0x000e220000000c00 */
[----:B--2---:R-:W-:Y:S02]  /*157d0*/  PRMT R39, R6, 0x7604, R7 ;  /* 0x0000760406277816 */ /* 0x004fe40000000007 */
[----:B------:R-:W-:Y:S02]  /*157e0*/  SHF.R.U32.HI R21, RZ, 0x10, R29 ;  /* 0x00000010ff157819 */ /* 0x000fe4000001161d */
[----:B------:R-:W-:-:S02]  /*157f0*/  SHF.R.U32.HI R20, RZ, 0x10, R28 ;  /* 0x00000010ff147819 */ /* 0x000fc4000001161c */
[----:B------:R-:W-:Y:S02]  /*15800*/  LOP3.LUT R21, R21, 0xff, RZ, 0xc0, !PT ;  /* 0x000000ff15157812 */ /* 0x000fe400078ec0ff */
[----:B------:R-:W-:Y:S02]  /*15810*/  SHF.R.U32.HI R38, RZ, 0x10, R30 ;  /* 0x00000010ff267819 */ /* 0x000fe4000001161e */
[----:B------:R-:W-:Y:S02]  /*15820*/  PRMT R21, R21, 0x7054, R36 ;  /* 0x0000705415157816 */ /* 0x000fe40000000024 */
[----:B------:R-:W-:Y:S02]  /*15830*/  SHF.R.U32.HI R36, RZ, 0x10, R9 ;  /* 0x00000010ff247819 */ /* 0x000fe40000011609 */
[----:B------:R-:W-:Y:S02]  /*15840*/  LOP3.LUT R20, R20, 0xff, RZ, 0xc0, !PT ;  /* 0x000000ff14147812 */ /* 0x000fe400078ec0ff */
[----:B------:R-:W-:-:S02]  /*15850*/  LOP3.LUT R38, R38, 0xff, RZ, 0xc0, !PT ;  /* 0x000000ff26267812 */ /* 0x000fc400078ec0ff */
[----:B------:R-:W-:Y:S02]  /*15860*/  LOP3.LUT R36, R36, 0xff, RZ, 0xc0, !PT ;  /* 0x000000ff24247812 */ /* 0x000fe400078ec0ff */
[----:B------:R-:W-:Y:S02]  /*15870*/  PRMT R37, R20, 0x7054, R37 ;  /* 0x0000705414257816 */ /* 0x000fe40000000025 */
[----:B------:R-:W-:Y:S02]  /*15880*/  SHF.R.U32.HI R40, RZ, 0x10, R31 ;  /* 0x00000010ff287819 */ /* 0x000fe4000001161f */
[----:B------:R-:W-:Y:S02]  /*15890*/  PRMT R39, R38, 0x7054, R39 ;  /* 0x0000705426277816 */ /* 0x000fe40000000027 */
[----:B------:R-:W-:Y:S02]  /*158a0*/  SHF.R.U32.HI R20, RZ, 0x10, R8 ;  /* 0x00000010ff147819 */ /* 0x000fe40000011608 */
[----:B------:R-:W-:-:S02]  /*158b0*/  SHF.R.U32.HI R38, RZ, 0x10, R10 ;  /* 0x00000010ff267819 */ /* 0x000fc4000001160a */
[----:B------:R-:W-:Y:S02]  /*158c0*/  PRMT R49, R36, 0x7054, R49 ;  /* 0x0000705424317816 */ /* 0x000fe40000000031 */
[----:B------:R-:W-:Y:S02]  /*158d0*/  LOP3.LUT R40, R40, 0xff, RZ, 0xc0, !PT ;  /* 0x000000ff28287812 */ /* 0x000fe400078ec0ff */
[----:B------:R-:W-:Y:S02]  /*158e0*/  LOP3.LUT R20, R20, 0xff, RZ, 0xc0, !PT ;  /* 0x000000ff14147812 */ /* 0x000fe400078ec0ff */
[----:B------:R-:W-:Y:S02]  /*158f0*/  LOP3.LUT R38, R38, 0xff, RZ, 0xc0, !PT ;  /* 0x000000ff26267812 */ /* 0x000fe400078ec0ff */
[----:B------:R-:W-:Y:S02]  /*15900*/  LOP3.LUT R49, R49, 0xff000000, R9, 0xf8, !PT ;  /* 0xff00000031317812 */ /* 0x000fe400078ef809 */
[----:B------:R-:W-:-:S02]  /*15910*/  PRMT R43, R40, 0x7054, R41 ;  /* 0x00007054282b7816 */ /* 0x000fc40000000029 */
[----:B------:R-:W-:Y:S02]  /*15920*/  PRMT R47, R20, 0x7054, R45 ;  /* 0x00007054142f7816 */ /* 0x000fe4000000002d */
[----:B------:R-:W-:Y:S02]  /*15930*/  PRMT R51, R38, 0x7054, R51 ;  /* 0x0000705426337816 */ /* 0x000fe40000000033 */
[----:B------:R-:W-:Y:S02]  /*15940*/  LOP3.LUT R41, R21, 0xff000000, R29, 0xf8, !PT ;  /* 0xff00000015297812 */ /* 0x000fe400078ef81d */
[----:B------:R-:W-:Y:S02]  /*15950*/  F2FP.F16.E4M3.UNPACK_B R48, R49 ;  /* 0x00000031ff30723e */ /* 0x000fe400020006ff */
[----:B0-----:R-:W-:Y:S02]  /*15960*/  F2FP.F16.E4M3.UNPACK_B R36, R25 ;  /* 0x00000019ff24723e */ /* 0x001fe400020006ff */
[----:B------:R-:W-:Y:S01]  /*15970*/  SHF.R.U32.HI R40, RZ, 0x10, R11 ;  /* 0x00000010ff287819 */ /* 0x000fe2000001160b */
[----:B------:R-:W-:Y:S01]  /*15980*/  HADD2.F32 R50, -RZ, R48.H0_H0 ;  /* 0x20000030ff327230 */ /* 0x000fe20000004100 */
[----:B------:R-:W-:-:S02]  /*15990*/  LOP3.LUT R47, R47, 0xff000000, R8, 0xf8, !PT ;  /* 0xff0000002f2f7812 */ /* 0x000fc400078ef808 */
[----:B------:R-:W-:Y:S01]  /*159a0*/  LOP3.LUT R8, R51, 0xff000000, R10, 0xf8, !PT ;  /* 0xff00000033087812 */ /* 0x000fe200078ef80a */
[----:B------:R-:W-:Y:S01]  /*159b0*/  HADD2.F32 R51, -RZ, R48.H1_H1 ;  /* 0x30000030ff337230 */ /* 0x000fe20000004100 */
[----:B------:R-:W-:Y:S02]  /*159c0*/  F2FP.F16.E4M3.UNPACK_B R42, R41 ;  /* 0x00000029ff2a723e */ /* 0x000fe400020006ff */
[----:B------:R-:W-:Y:S02]  /*159d0*/  LOP3.LUT R40, R40, 0xff, RZ, 0xc0, !PT ;  /* 0x000000ff28287812 */ /* 0x000fe400078ec0ff */
[----:B------:R-:W-:Y:S01]  /*159e0*/  LOP3.LUT R20, R39, 0xff000000, R30, 0xf8, !PT ;  /* 0xff00000027147812 */ /* 0x000fe200078ef81e */
[--C-:B------:R-:W-:Y:S01]  /*159f0*/  HADD2.F32 R46, -RZ, R42.reuse.H0_H0 ;  /* 0x2000002aff2e7230 */ /* 0x100fe20000004100 */
[----:B------:R-:W-:Y:S01]  /*15a00*/  LOP3.LUT R45, R43, 0xff000000, R31, 0xf8, !PT ;  /* 0xff0000002b2d7812 */ /* 0x000fe200078ef81f */
[----:B------:R-:W-:Y:S01]  /*15a10*/  HADD2.F32 R43, -RZ, R42.H1_H1 ;  /* 0x3000002aff2b7230 */ /* 0x000fe20000004100 */
[----:B------:R-:W-:-:S02]  /*15a20*/  F2FP.F16.E4M3.UNPACK_B R38, R27 ;  /* 0x0000001bff26723e */ /* 0x000fc400020006ff */
[----:B------:R-:W-:Y:S02]  /*15a30*/  F2FP.F16.E4M3.UNPACK_B R39, R27.H1 ;  /* 0x0000001bff27723e */ /* 0x000fe400030006ff */
[----:B------:R-:W-:Y:S02]  /*15a40*/  PRMT R53, R40, 0x7054, R53 ;  /* 0x0000705428357816 */ /* 0x000fe40000000035 */
[-C--:B------:R-:W-:Y:S02]  /*15a50*/  F2FP.F16.E4M3.UNPACK_B R27, R24.reuse ;  /* 0x00000018ff1b723e */ /* 0x080fe400020006ff */
[----:B------:R-:W-:Y:S02]  /*15a60*/  F2FP.F16.E4M3.UNPACK_B R31, R24.H1 ;  /* 0x00000018ff1f723e */ /* 0x000fe400030006ff */
[----:B------:R-:W-:Y:S02]  /*15a70*/  LOP3.LUT R40, R37, 0xff000000, R28, 0xf8, !PT ;  /* 0xff00000025287812 */ /* 0x000fe400078ef81c */
[----:B------:R-:W-:-:S02]  /*15a80*/  F2FP.F16.E4M3.UNPACK_B R37, R25.H1 ;  /* 0x00000019ff25723e */ /* 0x000fc400030006ff */
[----:B------:R-:W-:Y:S02]  /*15a90*/  F2FP.F16.E4M3.UNPACK_B R49, R49.H1 ;  /* 0x00000031ff31723e */ /* 0x000fe400030006ff */
[----:B------:R-:W-:Y:S02]  /*15aa0*/  F2FP.F16.E4M3.UNPACK_B R41, R41.H1 ;  /* 0x00000029ff29723e */ /* 0x000fe400030006ff */
[----:B------:R-:W-:-:S03]  /*15ab0*/  LOP3.LUT R53, R53, 0xff000000, R11, 0xf8, !PT ;  /* 0xff00000035357812 */ /* 0x000fc600078ef80b */
[----:B------:R-:W-:Y:S01]  /*15ac0*/  HADD2.F32 R42, -RZ, R41.H0_H0 ;  /* 0x20000029ff2a7230 */ /* 0x000fe20000004100 */
[----:B---3--:R-:W0:Y:S02]  /*15ad0*/  LDS.128 R4, [R61+0x14400] ;  /* 0x014400003d047984 */ /* 0x008e240000000c00 */
[-C--:B0-----:R-:W-:Y:S02]  /*15ae0*/  F2FP.F16.E4M3.UNPACK_B R10, R5.reuse ;  /* 0x00000005ff0a723e */ /* 0x081fe400020006ff */
[----:B------:R-:W-:Y:S01]  /*15af0*/  F2FP.F16.E4M3.UNPACK_B R21, R5.H1 ;  /* 0x00000005ff15723e */ /* 0x000fe200030006ff */
[----:B------:R-:W-:Y:S01]  /*15b00*/  HADD2.F32 R5, -RZ, R36.H0_H0 ;  /* 0x20000024ff057230 */ /* 0x000fe20000004100 */
[-C--:B------:R-:W-:Y:S01]  /*15b10*/  F2FP.F16.E4M3.UNPACK_B R29, R7.reuse ;  /* 0x00000007ff1d723e */ /* 0x080fe200020006ff */
[----:B------:R-:W-:Y:S01]  /*15b20*/  HADD2.F32 R9, -RZ, R10.H0_H0 ;  /* 0x2000000aff097230 */ /* 0x000fe20000004100 */
[----:B------:R-:W-:Y:S01]  /*15b30*/  F2FP.F16.E4M3.UNPACK_B R30, R7.H1 ;  /* 0x00000007ff1e723e */ /* 0x000fe200030006ff */
[----:B------:R-:W-:-:S02]  /*15b40*/  HADD2.F32 R36, -RZ, R36.H1_H1 ;  /* 0x30000024ff247230 */ /* 0x000fc40000004100 */
[C---:B------:R-:W-:Y:S01]  /*15b50*/  FMUL.FTZ R24, R5.reuse, R50 ;  /* 0x0000003205187220 */ /* 0x040fe20000410000 */
[----:B------:R-:W-:Y:S01]  /*15b60*/  FMUL.FTZ R25, R5, R46 ;  /* 0x0000002e05197220 */ /* 0x000fe20000410000 */
[----:B------:R-:W-:Y:S02]  /*15b70*/  F2FP.F16.E4M3.UNPACK_B R11, R4.H1 ;  /* 0x00000004ff0b723e */ /* 0x000fe400030006ff */
[C---:B------:R-:W-:Y:S01]  /*15b80*/  FFMA.FTZ R5, R9.reuse, R46, -R24 ;  /* 0x0000002e09057223 */ /* 0x040fe20000010818 */
[----:B------:R-:W-:Y:S02]  /*15b90*/  HADD2.F32 R24, -RZ, R10.H1_H1 ;  /* 0x3000000aff187230 */ /* 0x000fe40000004100 */
[----:B------:R-:W-:Y:S01]  /*15ba0*/  FFMA.FTZ R9, R9, R50, R25 ;  /* 0x0000003209097223 */ /* 0x000fe20000010019 */
[----:B------:R-:W-:Y:S02]  /*15bb0*/  HADD2.F32 R46, -RZ, R49.H0_H0 ;  /* 0x20000031ff2e7230 */ /* 0x000fe40000004100 */
[----:B------:R-:W-:Y:S01]  /*15bc0*/  FMUL.FTZ R55, R36, R51 ;  /* 0x0000003324377220 */ /* 0x000fe20000410000 */
[----:B------:R-:W-:-:S02]  /*15bd0*/  HADD2.F32 R10, -RZ, R37.H0_H0 ;  /* 0x20000025ff0a7230 */ /* 0x000fc40000004100 */
[-C--:B------:R-:W-:Y:S01]  /*15be0*/  FMUL.FTZ R36, R36, R43.reuse ;  /* 0x0000002b24247220 */ /* 0x080fe20000410000 */
[----:B------:R-:W-:Y:S01]  /*15bf0*/  HADD2.F32 R25, -RZ, R21.H0_H0 ;  /* 0x20000015ff197230 */ /* 0x000fe20000004100 */
[----:B------:R-:W-:Y:S01]  /*15c00*/  F2FP.F16.E4M3.UNPACK_B R7, R4 ;  /* 0x00000004ff07723e */ /* 0x000fe200020006ff */
[----:B------:R-:W-:Y:S02]  /*15c10*/  HADD2.F32 R37, -RZ, R37.H1_H1 ;  /* 0x30000025ff257230 */ /* 0x000fe40000004100 */
[C---:B------:R-:W-:Y:S01]  /*15c20*/  FMUL.FTZ R48, R10.reuse, R46 ;  /* 0x0000002e0a307220 */ /* 0x040fe20000410000 */
[-C--:B------:R-:W-:Y:S01]  /*15c30*/  FMUL.FTZ R57, R10, R42.reuse ;  /* 0x0000002a0a397220 */ /* 0x080fe20000410000 */
[C---:B------:R-:W-:Y:S01]  /*15c40*/  FFMA.FTZ R10, R24.reuse, R43, -R55 ;  /* 0x0000002b180a7223 */ /* 0x040fe20000010837 */
[----:B------:R-:W-:Y:S01]  /*15c50*/  FFMA.FTZ R24, R24, R51, R36 ;  /* 0x0000003318187223 */ /* 0x000fe20000010024 */
[C---:B------:R-:W-:Y:S01]  /*15c60*/  FFMA.FTZ R51, R25.reuse, R42, -R48 ;  /* 0x0000002a19337223 */ /* 0x040fe20000010830 */
[----:B------:R-:W-:Y:S01]  /*15c70*/  HADD2.F32 R42, -RZ, R41.H1_H1 ;  /* 0x30000029ff2a7230 */ /* 0x000fe20000004100 */
[----:B------:R-:W-:Y:S01]  /*15c80*/  F2FP.F16.E4M3.UNPACK_B R48, R53 ;  /* 0x00000035ff30723e */ /* 0x000fe200020006ff */
[----:B------:R-:W-:Y:S01]  /*15c90*/  FFMA.FTZ R57, R25, R46, R57 ;  /* 0x0000002e19397223 */ /* 0x000fe20000010039 */
[----:B------:R-:W-:Y:S01]  /*15ca0*/  F2FP.F16.E4M3.UNPACK_B R41, R45 ;  /* 0x0000002dff29723e */ /* 0x000fe200020006ff */
[----:B------:R-:W-:Y:S01]  /*15cb0*/  HADD2.F32 R46, -RZ, R49.H1_H1 ;  /* 0x30000031ff2e7230 */ /* 0x000fe20000004100 */
[----:B------:R-:W-:Y:S01]  /*15cc0*/  F2FP.F16.E4M3.UNPACK_B R53, R53.H1 ;  /* 0x00000035ff35723e */ /* 0x000fe200030006ff */
        /* <DEDUP_REMOVED lines=10> */
[----:B------:R-:W-:-:S02]  /*15d70*/  HADD2.F32 R41, -RZ, R41.H1_H1 ;  /* 0x30000029ff297230 */ /* 0x000fc40000004100 */
[----:B------:R-:W-:Y:S01]  /*15d80*/  FFMA.FTZ R52, R21, R42, -R50 ;  /* 0x0000002a15347223 */ /* 0x000fe20000010832 */
[----:B------:R-:W-:Y:S02]  /*15d90*/  HADD2.F32 R38, -RZ, R38.H1_H1 ;  /* 0x30000026ff267230 */ /* 0x000fe40000004100 */
[C---:B------:R-:W-:Y:S01]  /*15da0*/  FFMA.FTZ R56, R25.reuse, R43, -R56 ;  /* 0x0000002b19387223 */ /* 0x040fe20000010838 */
[----:B------:R-:W-:Y:S02]  /*15db0*/  HADD2.F32 R48, -RZ, R48.H1_H1 ;  /* 0x30000030ff307230 */ /* 0x000fe40000004100 */
[----:B------:R-:W-:Y:S01]  /*15dc0*/  FFMA.FTZ R49, R25, R49, R36 ;  /* 0x0000003119317223 */ /* 0x000fe20000010024 */
[----:B------:R-:W-:Y:S01]  /*15dd0*/  FFMA.FTZ R54, R21, R46, R37 ;  /* 0x0000002e15367223 */ /* 0x000fe20000010025 */
[----:B------:R-:W-:Y:S02]  /*15de0*/  HADD2.F32 R29, -RZ, R29.H1_H1 ;  /* 0x3000001dff1d7230 */ /* 0x000fe40000004100 */
[----:B------:R-:W-:Y:S01]  /*15df0*/  FMUL.FTZ R37, R38, R41 ;  /* 0x0000002926257220 */ /* 0x000fe20000410000 */
[----:B------:R-:W-:-:S02]  /*15e00*/  HADD2.F32 R42, -RZ, R53.H0_H0 ;  /* 0x20000035ff2a7230 */ /* 0x000fc40000004100 */
[-C--:B------:R-:W-:Y:S01]  /*15e10*/  FMUL.FTZ R46, R38, R48.reuse ;  /* 0x00000030262e7220 */ /* 0x080fe20000410000 */
[----:B------:R-:W-:Y:S02]  /*15e20*/  HADD2.F32 R25, -RZ, R39.H0_H0 ;  /* 0x20000027ff197230 */ /* 0x000fe40000004100 */
[C---:B------:R-:W-:Y:S01]  /*15e30*/  FFMA.FTZ R58, R29.reuse, R48, R37 ;  /* 0x000000301d3a7223 */ /* 0x040fe20000010025 */
[----:B------:R-:W-:Y:S02]  /*15e40*/  HADD2.F32 R36, -RZ, R45.H0_H0 ;  /* 0x2000002dff247230 */ /* 0x000fe40000004100 */
[----:B------:R-:W-:Y:S01]  /*15e50*/  FFMA.FTZ R55, R29, R41, -R46 ;  /* 0x000000291d377223 */ /* 0x000fe2000001082e */
[----:B------:R-:W-:Y:S02]  /*15e60*/  HADD2.F32 R21, -RZ, R30.H0_H0 ;  /* 0x2000001eff157230 */ /* 0x000fe40000004100 */
[C---:B------:R-:W-:Y:S01]  /*15e70*/  FMUL.FTZ R38, R25.reuse, R42 ;  /* 0x0000002a19267220 */ /* 0x040fe20000410000 */
[----:B------:R-:W-:Y:S01]  /*15e80*/  F2FP.F16.E4M3.UNPACK_B R37, R47.H1 ;  /* 0x0000002fff25723e */ /* 0x000fe200030006ff */
[----:B------:R-:W-:Y:S01]  /*15e90*/  FMUL.FTZ R25, R25, R36 ;  /* 0x0000002419197220 */ /* 0x000fe20000410000 */
[----:B------:R-:W-:Y:S01]  /*15ea0*/  F2FP.F16.E4M3.UNPACK_B R29, R40.H1 ;  /* 0x00000028ff1d723e */ /* 0x000fe200030006ff */
[----:B------:R-:W-:Y:S01]  /*15eb0*/  FFMA.FTZ R59, R21, R36, -R38 ;  /* 0x00000024153b7223 */ /* 0x000fe20000010826 */
[----:B------:R-:W-:-:S02]  /*15ec0*/  HADD2.F32 R53, -RZ, R53.H1_H1 ;  /* 0x30000035ff357230 */ /* 0x000fc40000004100 */
[----:B------:R-:W-:Y:S01]  /*15ed0*/  FFMA.FTZ R60, R21, R42, R25 ;  /* 0x0000002a153c7223 */ /* 0x000fe20000010019 */
[----:B------:R-:W-:Y:S01]  /*15ee0*/  HADD2.F32 R39, -RZ, R39.H1_H1 ;  /* 0x30000027ff277230 */ /* 0x000fe20000004100 */
[----:B------:R-:W-:Y:S01]  /*15ef0*/  F2FP.F16.E4M3.UNPACK_B R47, R47 ;  /* 0x0000002fff2f723e */ /* 0x000fe200020006ff */
[----:B------:R-:W-:Y:S01]  /*15f00*/  HADD2.F32 R38, -RZ, R37.H0_H0 ;  /* 0x20000025ff267230 */ /* 0x000fe20000004100 */
[----:B------:R-:W-:Y:S01]  /*15f10*/  F2FP.F16.E4M3.UNPACK_B R40, R40 ;  /* 0x00000028ff28723e */ /* 0x000fe200020006ff */
[----:B------:R-:W-:Y:S02]  /*15f20*/  HADD2.F32 R25, -RZ, R31.H0_H0 ;  /* 0x2000001fff197230 */ /* 0x000fe40000004100 */
[----:B------:R-:W-:Y:S01]  /*15f30*/  FMUL.FTZ R41, R39, R53 ;  /* 0x0000003527297220 */ /* 0x000fe20000410000 */
[----:B------:R-:W-:Y:S01]  /*15f40*/  HADD2.F32 R36, -RZ, R29.H0_H0 ;  /* 0x2000001dff247230 */ /* 0x000fe20000004100 */
[----:B------:R-:W-:Y:S01]  /*15f50*/  F2FP.F16.E4M3.UNPACK_B R4, R6 ;  /* 0x00000006ff04723e */ /* 0x000fe200020006ff */
[----:B------:R-:W-:-:S02]  /*15f60*/  HADD2.F32 R45, -RZ, R45.H1_H1 ;  /* 0x3000002dff2d7230 */ /* 0x000fc40000004100 */
[C---:B------:R-:W-:Y:S01]  /*15f70*/  FMUL.FTZ R42, R25.reuse, R38 ;  /* 0x00000026192a7220 */ /* 0x040fe20000410000 */
[----:B------:R-:W-:Y:S02]  /*15f80*/  HADD2.F32 R30, -RZ, R30.H1_H1 ;  /* 0x3000001eff1e7230 */ /* 0x000fe40000004100 */
[----:B------:R-:W-:Y:S01]  /*15f90*/  FMUL.FTZ R25, R25, R36 ;  /* 0x0000002419197220 */ /* 0x000fe20000410000 */
[----:B------:R-:W-:Y:S02]  /*15fa0*/  HADD2.F32 R21, -RZ, R11.H0_H0 ;  /* 0x2000000bff157230 */ /* 0x000fe40000004100 */
[-C--:B------:R-:W-:Y:S01]  /*15fb0*/  FMUL.FTZ R46, R39, R45.reuse ;  /* 0x0000002d272e7220 */ /* 0x080fe20000410000 */
[----:B------:R-:W-:Y:S02]  /*15fc0*/  HADD2.F32 R31, -RZ, R31.H1_H1 ;  /* 0x3000001fff1f7230 */ /* 0x000fe40000004100 */
[----:B------:R-:W-:Y:S01]  /*15fd0*/  FFMA.FTZ R62, R30, R45, -R41 ;  /* 0x0000002d1e3e7223 */ /* 0x000fe20000010829 */
[----:B------:R-:W-:-:S02]  /*15fe0*/  HADD2.F32 R11, -RZ, R11.H1_H1 ;  /* 0x3000000bff0b7230 */ /* 0x000fc40000004100 */
[C---:B------:R-:W-:Y:S01]  /*15ff0*/  FFMA.FTZ R41, R21.reuse, R38, R25 ;  /* 0x0000002615297223 */ /* 0x040fe20000010019 */
[----:B------:R-:W-:Y:S01]  /*16000*/  FFMA.FTZ R53, R30, R53, R46 ;  /* 0x000000351e357223 */ /* 0x000fe2000001002e */
[----:B------:R-:W-:Y:S02]  /*16010*/  HADD2.F32 R38, -RZ, R37.H1_H1 ;  /* 0x30000025ff267230 */ /* 0x000fe40000004100 */
[----:B------:R-:W-:Y:S01]  /*16020*/  FFMA.FTZ R39, R21, R36, -R42 ;  /* 0x0000002415277223 */ /* 0x000fe2000001082a */
[----:B------:R-:W-:Y:S01]  /*16030*/  HADD2.F32 R30, -RZ, R29.H1_H1 ;  /* 0x3000001dff1e7230 */ /* 0x000fe20000004100 */
[----:B------:R-:W-:Y:S01]  /*16040*/  F2FP.F16.E4M3.UNPACK_B R28, R6.H1 ;  /* 0x00000006ff1c723e */ /* 0x000fe200030006ff */
[----:B------:R-:W-:Y:S02]  /*16050*/  HADD2.F32 R36, -RZ, R47.H0_H0 ;  /* 0x2000002fff247230 */ /* 0x000fe40000004100 */
[----:B------:R-:W-:Y:S01]  /*16060*/  FMUL.FTZ R42, R31, R38 ;  /* 0x000000261f2a7220 */ /* 0x000fe20000410000 */
[----:B------:R-:W-:-:S02]  /*16070*/  HADD2.F32 R21, -RZ, R27.H0_H0 ;  /* 0x2000001bff157230 */ /* 0x000fc40000004100 */
[-C--:B------:R-:W-:Y:S01]  /*16080*/  FMUL.FTZ R31, R31, R30.reuse ;  /* 0x0000001e1f1f7220 */ /* 0x080fe20000410000 */
[----:B------:R-:W-:Y:S02]  /*16090*/  HADD2.F32 R27, -RZ, R27.H1_H1 ;  /* 0x3000001bff1b7230 */ /* 0x000fe40000004100 */
[C---:B------:R-:W-:Y:S01]  /*160a0*/  FFMA.FTZ R48, R11.reuse, R30, -R42 ;  /* 0x0000001e0b307223 */ /* 0x040fe2000001082a */
[--C-:B------:R-:W-:Y:S02]  /*160b0*/  HADD2.F32 R30, -RZ, R40.reuse.H0_H0 ;  /* 0x20000028ff1e7230 */ /* 0x100fe40000004100 */
[----:B------:R-:W-:Y:S01]  /*160c0*/  FFMA.FTZ R50, R11, R38, R31 ;  /* 0x000000260b327223 */ /* 0x000fe2000001001f */
[----:B------:R-:W-:Y:S02]  /*160d0*/  HADD2.F32 R11, -RZ, R7.H0_H0 ;  /* 0x20000007ff0b7230 */ /* 0x000fe40000004100 */
[----:B------:R-:W-:Y:S01]  /*160e0*/  FMUL.FTZ R42, R21, R36 ;  /* 0x00000024152a7220 */ /* 0x000fe20000410000 */
[----:B------:R-:W-:Y:S01]  /*160f0*/  HADD2.F32 R38, -RZ, R47.H1_H1 ;  /* 0x3000002fff267230 */ /* 0x000fe20000004100 */
[----:B------:R-:W-:Y:S01]  /*16100*/  F2FP.F16.E4M3.UNPACK_B R6, R26 ;  /* 0x0000001aff06723e */ /* 0x000fe200020006ff */
[----:B------:R-:W-:-:S02]  /*16110*/  HADD2.F32 R40, -RZ, R40.H1_H1 ;  /* 0x30000028ff287230 */ /* 0x000fc40000004100 */
[-C--:B------:R-:W-:Y:S01]  /*16120*/  FMUL.FTZ R46, R21, R30.reuse ;  /* 0x0000001e152e7220 */ /* 0x080fe20000410000 */
[----:B------:R-:W-:Y:S01]  /*16130*/  FFMA.FTZ R42, R11, R30, -R42 ;  /* 0x0000001e0b2a7223 */ /* 0x000fe2000001082a */
[----:B------:R-:W-:Y:S01]  /*16140*/  HADD2.F32 R7, -RZ, R7.H1_H1 ;  /* 0x30000007ff077230 */ /* 0x000fe20000004100 */
[----:B------:R-:W-:Y:S01]  /*16150*/  F2FP.F16.E4M3.UNPACK_B R26, R26.H1 ;  /* 0x0000001aff1a723e */ /* 0x000fe200030006ff */
[C---:B------:R-:W-:Y:S01]  /*16160*/  FMUL.FTZ R30, R27.reuse, R38 ;  /* 0x000000261b1e7220 */ /* 0x040fe20000410000 */
[----:B------:R-:W-:Y:S01]  /*16170*/  F2FP.F16.E4M3.UNPACK_B R25, R8.H1 ;  /* 0x00000008ff19723e */ /* 0x000fe200030006ff */
[----:B------:R-:W-:Y:S01]  /*16180*/  FMUL.FTZ R29, R27, R40 ;  /* 0x000000281b1d7220 */ /* 0x000fe20000410000 */
[----:B------:R-:W-:Y:S01]  /*16190*/  F2FP.F16.E4M3.UNPACK_B R21, R20.H1 ;  /* 0x00000014ff15723e */ /* 0x000fe200030006ff */
[----:B------:R-:W-:Y:S01]  /*161a0*/  FFMA.FTZ R46, R11, R36, R46 ;  /* 0x000000240b2e7223 */ /* 0x000fe2000001002e */
[----:B------:R-:W-:Y:S01]  /*161b0*/  FFMA.FTZ R27, R7, R40, -R30 ;  /* 0x00000028071b7223 */ /* 0x000fe2000001081e */
[----:B------:R-:W-:-:S02]  /*161c0*/  HADD2.F32 R36, -RZ, R25.H0_H0 ;  /* 0x20000019ff247230 */ /* 0x000fc40000004100 */
[----:B------:R-:W-:Y:S01]  /*161d0*/  FFMA.FTZ R29, R7, R38, R29 ;  /* 0x00000026071d7223 */ /* 0x000fe2000001001d */
[--C-:B------:R-:W-:Y:S01]  /*161e0*/  HADD2.F32 R11, -RZ, R26.reuse.H0_H0 ;  /* 0x2000001aff0b7230 */ /* 0x100fe20000004100 */
[----:B------:R-:W-:Y:S01]  /*161f0*/  F2FP.F16.E4M3.UNPACK_B R20, R20 ;  /* 0x00000014ff14723e */ /* 0x000fe200020006ff */
[----:B------:R-:W-:Y:S01]  /*16200*/  HADD2.F32 R30, -RZ, R21.H0_H0 ;  /* 0x20000015ff1e7230 */ /* 0x000fe20000004100 */
[----:B------:R-:W-:Y:S01]  /*16210*/  F2FP.F16.E4M3.UNPACK_B R8, R8 ;  /* 0x00000008ff08723e */ /* 0x000fe200020006ff */
[----:B------:R-:W-:Y:S02]  /*16220*/  HADD2.F32 R25, -RZ, R25.H1_H1 ;  /* 0x30000019ff197230 */ /* 0x000fe40000004100 */
[C---:B------:R-:W-:Y:S01]  /*16230*/  FMUL.FTZ R38, R11.reuse, R36 ;  /* 0x000000240b267220 */ /* 0x040fe20000410000 */
[----:B------:R-:W-:Y:S02]  /*16240*/  HADD2.F32 R26, -RZ, R26.H1_H1 ;  /* 0x3000001aff1a7230 */ /* 0x000fe40000004100 */
[----:B------:R-:W-:Y:S01]  /*16250*/  FMUL.FTZ R40, R11, R30 ;  /* 0x0000001e0b287220 */ /* 0x000fe20000410000 */
[----:B------:R-:W-:Y:S01]  /*16260*/  HADD2.F32 R21, -RZ, R21.H1_H1 ;  /* 0x30000015ff157230 */ /* 0x000fe20000004100 */
[----:B------:R-:W-:Y:S01]  /*16270*/  F2FP.SATFINITE.E4M3.F32.PACK_AB_MERGE_C R51, R52, R51, RZ ;  /* 0x000000333433723e */ /* 0x000fe200048070ff */
[----:B------:R-:W-:-:S02]  /*16280*/  HADD2.F32 R7, -RZ, R28.H0_H0 ;  /* 0x2000001cff077230 */ /* 0x000fc40000004100 */
[C---:B------:R-:W-:Y:S01]  /*16290*/  FMUL.FTZ R11, R26.reuse, R25 ;  /* 0x000000191a0b7220 */ /* 0x040fe20000410000 */
[----:B------:R-:W-:Y:S02]  /*162a0*/  HADD2.F32 R28, -RZ, R28.H1_H1 ;  /* 0x3000001cff1c7230 */ /* 0x000fe40000004100 */
[----:B------:R-:W-:Y:S01]  /*162b0*/  FMUL.FTZ R26, R26, R21 ;  /* 0x000000151a1a7220 */ /* 0x000fe20000410000 */
[----:B------:R-:W-:Y:S01]  /*162c0*/  F2FP.SATFINITE.E4M3.F32.PACK_AB_MERGE_C R54, R54, R57, RZ ;  /* 0x000000393636723e */ /* 0x000fe200048070ff */
[C---:B------:R-:W-:Y:S01]  /*162d0*/  FFMA.FTZ R38, R7.reuse, R30, -R38 ;  /* 0x0000001e07267223 */ /* 0x040fe20000010826 */
[----:B------:R-:W-:Y:S01]  /*162e0*/  FFMA.FTZ R40, R7, R36, R40 ;  /* 0x0000002407287223 */ /* 0x000fe20000010028 */
[C---:B------:R-:W-:Y:S01]  /*162f0*/  FFMA.FTZ R43, R28.reuse, R21, -R11 ;  /* 0x000000151c2b7223 */ /* 0x040fe2000001080b */
[----:B------:R-:W-:Y:S01]  /*16300*/  FFMA.FTZ R45, R28, R25, R26 ;  /* 0x000000191c2d7223 */ /* 0x000fe2000001001a */
[--C-:B------:R-:W-:Y:S01]  /*16310*/  HADD2.F32 R11, -RZ, R20.reuse.H0_H0 ;  /* 0x20000014ff0b7230 */ /* 0x100fe20000004100 */
[----:B------:R-:W-:Y:S01]  /*16320*/  F2FP.SATFINITE.E4M3.F32.PACK_AB_MERGE_C R5, R10, R5, R51 ;  /* 0x000000050a05723e */ /* 0x000fe20004807033 */
[----:B------:R-:W-:Y:S01]  /*16330*/  HADD2.F32 R21, -RZ, R20.H1_H1 ;  /* 0x30000014ff157230 */ /* 0x000fe20000004100 */
[----:B------:R-:W-:Y:S01]  /*16340*/  F2FP.SATFINITE.E4M3.F32.PACK_AB_MERGE_C R38, R43, R38, RZ ;  /* 0x000000262b26723e */ /* 0x000fe200048070ff */
[----:B------:R-:W-:Y:S01]  /*16350*/  HADD2.F32 R20, -RZ, R8.H0_H0 ;  /* 0x20000008ff147230 */ /* 0x000fe20000004100 */
[----:B------:R-:W-:Y:S01]  /*16360*/  F2FP.SATFINITE.E4M3.F32.PACK_AB_MERGE_C R40, R45, R40, RZ ;  /* 0x000000282d28723e */ /* 0x000fe200048070ff */
[----:B------:R-:W-:Y:S01]  /*16370*/  HADD2.F32 R7, -RZ, R6.H0_H0 ;  /* 0x20000006ff077230 */ /* 0x000fe20000004100 */
[----:B------:R-:W-:Y:S01]  /*16380*/  F2FP.SATFINITE.E4M3.F32.PACK_AB_MERGE_C R9, R24, R9, R54 ;  /* 0x000000091809723e */ /* 0x000fe20004807036 */
[----:B------:R-:W-:-:S02]  /*16390*/  HADD2.F32 R25, -RZ, R8.H1_H1 ;  /* 0x30000008ff197230 */ /* 0x000fc40000004100 */
[----:B------:R-:W-:Y:S02]  /*163a0*/  HADD2.F32 R8, -RZ, R6.H1_H1 ;  /* 0x30000006ff087230 */ /* 0x000fe40000004100 */
[CC--:B------:R-:W-:Y:S01]  /*163b0*/  FMUL.FTZ R31, R7.reuse, R20.reuse ;  /* 0x00000014071f7220 */ /* 0x0c0fe20000410000 */
[--C-:B------:R-:W-:Y:S02]  /*163c0*/  HADD2.F32 R6, -RZ, R4.reuse.H0_H0 ;  /* 0x20000004ff067230 */ /* 0x100fe40000004100 */
[----:B------:R-:W-:Y:S01]  /*163d0*/  FMUL.FTZ R7, R7, R11 ;  /* 0x0000000b07077220 */ /* 0x000fe20000410000 */
[----:B------:R-:W-:Y:S02]  /*163e0*/  HADD2.F32 R4, -RZ, R4.H1_H1 ;  /* 0x30000004ff047230 */ /* 0x000fe40000004100 */
[C---:B------:R-:W-:Y:S01]  /*163f0*/  FMUL.FTZ R37, R8.reuse, R25 ;  /* 0x0000001908257220 */ /* 0x040fe20000410000 */
[----:B------:R-:W-:Y:S01]  /*16400*/  FMUL.FTZ R8, R8, R21 ;  /* 0x0000001508087220 */ /* 0x000fe20000410000 */
        /* <DEDUP_REMOVED lines=11> */
[----:B------:R-:W-:Y:S02]  /*164c0*/  F2FP.SATFINITE.E4M3.F32.PACK_AB_MERGE_C R11, R58, R49, R11 ;  /* 0x000000313a0b723e */ /* 0x000fe4000480700b */
[----:B------:R-:W-:Y:S01]  /*164d0*/  F2FP.SATFINITE.E4M3.F32.PACK_AB_MERGE_C R8, R29, R46, R8 ;  /* 0x0000002e1d08723e */ /* 0x000fe20004807008 */
[----:B------:R3:W-:Y:S01]  /*164e0*/  STS.128 [R61+0x14400], R4 ;  /* 0x014400043d007388 */ /* 0x0007e20000000c00 */
[----:B------:R-:W-:-:S05]  /*164f0*/  F2FP.SATFINITE.E4M3.F32.PACK_AB_MERGE_C R10, R25, R20, R40 ;  /* 0x00000014190a723e */ /* 0x000fca0004807028 */
[----:B------:R3:W-:Y:S02]  /*16500*/  STS.128 [R0+0x14400], R8 ;  /* 0x0144000800007388 */ /* 0x0007e40000000c00 */
.L_x_582:
[----:B------:R-:W-:Y:S05]  /*16510*/  BSYNC B1 ;  /* 0x0000000000017941 */ /* 0x000fea0003800000 */
.L_x_581:
[----:B------:R-:W-:Y:S05]  /*16520*/  @P2 BRA `(.L_x_563) ;  /* 0x0000000c00dc2947 */ /* 0x000fea0003800000 */
[----:B------:R-:W4:Y:S01]  /*16530*/  LDL R49, [R1+0x1c] ;  /* 0x00001c0001317983 */ /* 0x000f220000100800 */
[----:B-1-3-5:R-:W-:Y:S02]  /*16540*/  SHF.R.U32.HI R4, RZ, 0x8, R32 ;  /* 0x00000008ff047819 */ /* 0x02afe40000011620 */
[----:B------:R-:W-:Y:S02]  /*16550*/  LOP3.LUT R0, R32, 0xff, RZ, 0xc0, !PT ;  /* 0x000000ff20007812 */ /* 0x000fe400078ec0ff */
[----:B------:R-:W-:Y:S02]  /*16560*/  SHF.R.U32.HI R8, RZ, 0x8, R34 ;  /* 0x00000008ff087819 */ /* 0x000fe40000011622 */
[----:B------:R-:W-:Y:S02]  /*16570*/  LOP3.LUT R5, R4, 0xff, RZ, 0xc0, !PT ;  /* 0x000000ff04057812 */ /* 0x000fe400078ec0ff */
[----:B------:R-:W-:Y:S02]  /*16580*/  LEA.HI R3, R3, R174, RZ, 0x1c ;  /* 0x000000ae03037211 */ /* 0x000fe400078fe0ff */
[----:B------:R-:W-:-:S02]  /*16590*/  LOP3.LUT R4, R34, 0xff, RZ, 0xc0, !PT ;  /* 0x000000ff22047812 */ /* 0x000fc400078ec0ff */
[----:B------:R-:W-:Y:S02]  /*165a0*/  LOP3.LUT R9, R8, 0xff, RZ, 0xc0, !PT ;  /* 0x000000ff08097812 */ /* 0x000fe400078ec0ff */
[----:B0-----:R-:W-:Y:S02]  /*165b0*/  PRMT R21, R5, 0x7604, R0 ;  /* 0x0000760405157816 */ /* 0x001fe40000000000 */
[----:B------:R-:W-:Y:S02]  /*165c0*/  SHF.R.S32.HI R0, RZ, 0x1f, R3 ;  /* 0x0000001fff007819 */ /* 0x000fe40000011403 */
[----:B------:R-:W-:Y:S02]  /*165d0*/  PRMT R25, R9, 0x7604, R4 ;  /* 0x0000760409197816 */ /* 0x000fe40000000004 */
[----:B------:R-:W-:Y:S01]  /*165e0*/  LEA.HI R4, R0, R3, RZ, 0x2 ;  /* 0x0000000300047211 */ /* 0x000fe200078f10ff */
[----:B------:R-:W-:Y:S01]  /*165f0*/  IMAD.SHL.U32 R3, R3, 0x10, RZ ;  /* 0x0000001003037824 */ /* 0x000fe200078e00ff */
[----:B------:R-:W-:-:S02]  /*16600*/  SHF.R.U32.HI R7, RZ, 0x8, R33 ;  /* 0x00000008ff077819 */ /* 0x000fc40000011621 */
[----:B------:R-:W-:Y:S01]  /*16610*/  LOP3.LUT R6, R33, 0xff, RZ, 0xc0, !PT ;  /* 0x000000ff21067812 */ /* 0x000fe200078ec0ff */
[----:B------:R-:W-:Y:S01]  /*16620*/  IMAD.SHL.U32 R4, R4, 0x800, RZ ;  /* 0x0000080004047824 */ /* 0x000fe200078e00ff */
[----:B------:R-:W-:Y:S02]  /*16630*/  LOP3.LUT R0, R208, 0x30, R3, 0xf8, !PT ;  /* 0x00000030d0007812 */ /* 0x000fe400078ef803 */
[----:B------:R-:W-:Y:S02]  /*16640*/  LOP3.LUT R7, R7, 0xff, RZ, 0xc0, !PT ;  /* 0x000000ff07077812 */ /* 0x000fe400078ec0ff */
[----:B------:R-:W-:Y:S02]  /*16650*/  SHF.R.U32.HI R8, RZ, 0x8, R12 ;  /* 0x00000008ff087819 */ /* 0x000fe4000001160c */
[----:B------:R-:W-:Y:S02]  /*16660*/  LOP3.LUT R0, R0, R209, RZ, 0x3c, !PT ;  /* 0x000000d100007212 */ /* 0x000fe400078e3cff */
[----:B------:R-:W-:-:S02]  /*16670*/  LOP3.LUT R3, R4, 0xffffe000, RZ, 0xc0, !PT ;  /* 0xffffe00004037812 */ /* 0x000fc400078ec0ff */
[----:B------:R-:W-:Y:S02]  /*16680*/  PRMT R20, R7, 0x7604, R6 ;  /* 0x0000760407147816 */ /* 0x000fe40000000006 */
[----:B------:R-:W-:Y:S02]  /*16690*/  SHF.R.U32.HI R6, RZ, 0x8, R35 ;  /* 0x00000008ff067819 */ /* 0x000fe40000011623 */
[----:B------:R-:W-:Y:S02]  /*166a0*/  LOP3.LUT R7, R12, 0xff, RZ, 0xc0, !PT ;  /* 0x000000ff0c077812 */ /* 0x000fe400078ec0ff */
[----:B------:R-:W-:Y:S02]  /*166b0*/  LOP3.LUT R8, R8, 0xff, RZ, 0xc0, !PT ;  /* 0x000000ff08087812 */ /* 0x000fe400078ec0ff */
[----:B------:R-:W-:Y:S02]  /*166c0*/  IADD3 R3, R0, R210, R3 ;  /* 0x000000d200037210 */ /* 0x000fe40007ffe003 */
[----:B------:R-:W-:-:S02]  /*166d0*/  LOP3.LUT R5, R35, 0xff, RZ, 0xc0, !PT ;  /* 0x000000ff23057812 */ /* 0x000fc400078ec0ff */
[----:B------:R-:W-:Y:S02]  /*166e0*/  LOP3.LUT R6, R6, 0xff, RZ, 0xc0, !PT ;  /* 0x000000ff06067812 */ /* 0x000fe400078ec0ff */
[----:B------:R-:W-:Y:S02]  /*166f0*/  PRMT R29, R8, 0x7604, R7 ;  /* 0x00007604081d7816 */ /* 0x000fe40000000007 */
[----:B------:R-:W-:Y:S02]  /*16700*/  SHF.R.U32.HI R8, RZ, 0x8, R13 ;  /* 0x00000008ff087819 */ /* 0x000fe4000001160d */
[----:B------:R-:W-:Y:S02]  /*16710*/  IADD3 R0, R18, R3, RZ ;  /* 0x0000000312007210 */ /* 0x000fe40007ffe0ff */
[----:B------:R-:W-:Y:S02]  /*16720*/  PRMT R24, R6, 0x7604, R5 ;  /* 0x0000760406187816 */ /* 0x000fe40000000005 */
[----:B------:R-:W-:-:S02]  /*16730*/  LOP3.LUT R3, R8, 0xff, RZ, 0xc0, !PT ;  /* 0x000000ff08037812 */ /* 0x000fc400078ec0ff */
[----:B------:R-:W0:Y:S01]  /*16740*/  LDS.128 R8, [R0+0x14400] ;  /* 0x0144000000087984 */ /* 0x000e220000000c00 */
[----:B------:R-:W-:Y:S02]  /*16750*/  SHF.R.U32.HI R31, RZ, 0x8, R15 ;  /* 0x00000008ff1f7819 */ /* 0x000fe4000001160f */
[----:B------:R-:W-:Y:S02]  /*16760*/  LOP3.LUT R26, R13, 0xff, RZ, 0xc0, !PT ;  /* 0x000000ff0d1a7812 */ /* 0x000fe400078ec0ff */
[----:B------:R-:W-:Y:S02]  /*16770*/  LOP3.LUT R30, R15, 0xff, RZ, 0xc0, !PT ;  /* 0x000000ff0f1e7812 */ /* 0x000fe400078ec0ff */
[----:B------:R-:W-:Y:S02]  /*16780*/  LOP3.LUT R31, R31, 0xff, RZ, 0xc0, !PT ;  /* 0x000000ff1f1f7812 */ /* 0x000fe400078ec0ff */
[----:B------:R-:W-:Y:S02]  /*16790*/  PRMT R26, R3, 0x7604, R26 ;  /* 0x00007604031a7816 */ /* 0x000fe4000000001a */
[----:B------:R-:W-:-:S02]  /*167a0*/  SHF.R.U32.HI R3, RZ, 0x10, R33 ;  /* 0x00000010ff037819 */ /* 0x000fc40000011621 */
[----:B------:R-:W-:Y:S02]  /*167b0*/  PRMT R30, R31, 0x7604, R30 ;  /* 0x000076041f1e7816 */ /* 0x000fe4000000001e */
[----:B------:R-:W-:Y:S01]  /*167c0*/  SHF.R.U32.HI R28, RZ, 0x8, R14 ;  /* 0x00000008ff1c7819 */ /* 0x000fe2000001160e */
[----:B------:R-:W-:Y:S01]  /*167d0*/  IMAD.U32 R3, R3, 0x10000, RZ ;  /* 0x0001000003037824 */ /* 0x000fe200078e00ff */
[----:B------:R-:W-:Y:S02]  /*167e0*/  SHF.R.U32.HI R31, RZ, 0x10, R13 ;  /* 0x00000010ff1f7819 */ /* 0x000fe4000001160d */
[----:B------:R-:W-:Y:S02]  /*167f0*/  LOP3.LUT R27, R14, 0xff, RZ, 0xc0, !PT ;  /* 0x000000ff0e1b7812 */ /* 0x000fe400078ec0ff */
[----:B------:R-:W-:Y:S01]  /*16800*/  LOP3.LUT R28, R28, 0xff, RZ, 0xc0, !PT ;  /* 0x000000ff1c1c7812 */ /* 0x000fe200078ec0ff */
[----:B------:R-:W-:Y:S01]  /*16810*/  IMAD.U32 R31, R31, 0x10000, RZ ;  /* 0x000100001f1f7824 */ /* 0x000fe200078e00ff */
[----:B--2---:R-:W-:-:S02]  /*16820*/  SHF.R.U32.HI R39, RZ, 0x10, R15 ;  /* 0x00000010ff277819 */ /* 0x004fc4000001160f */
[----:B------:R-:W-:Y:S02]  /*16830*/  LOP3.LUT R3, R20, 0xff0000, R3, 0xf8, !PT ;  /* 0x00ff000014037812 */ /* 0x000fe400078ef803 */
[----:B----4-:R-:W-:Y:S02]  /*16840*/  PRMT R37, R28, 0x7604, R27 ;  /* 0x000076041c257816 */ /* 0x010fe4000000001b */
[----:B------:R-:W-:Y:S02]  /*16850*/  SHF.R.U32.HI R27, RZ, 0x10, R35 ;  /* 0x00000010ff1b7819 */ /* 0x000fe40000011623 */
[----:B------:R-:W-:Y:S02]  /*16860*/  SHF.L.U32 R39, R39, 0x10, RZ ;  /* 0x0000001027277819 */ /* 0x000fe400000006ff */
[----:B------:R-:W-:Y:S01]  /*16870*/  LOP3.LUT R31, R26, 0xff0000, R31, 0xf8, !PT ;  /* 0x00ff00001a1f7812 */ /* 0x000fe200078ef81f */
[----:B------:R-:W-:Y:S01]  /*16880*/  IMAD.U32 R27, R27, 0x10000, RZ ;  /* 0x000100001b1b7824 */ /* 0x000fe200078e00ff */
        /* <DEDUP_REMOVED lines=12> */
[----:B------:R-:W-:-:S02]  /*16950*/  F2FP.F16.E4M3.UNPACK_B R39, R37 ;  /* 0x00000025ff27723e */ /* 0x000fc400020006ff */
[----:B------:R-:W-:Y:S02]  /*16960*/  LOP3.LUT R27, R24, 0xff0000, R27, 0xf8, !PT ;  /* 0x00ff0000181b7812 */ /* 0x000fe400078ef81b */
[----:B------:R-:W-:Y:S01]  /*16970*/  F2FP.F16.E4M3.UNPACK_B R34, R33 ;  /* 0x00000021ff22723e */ /* 0x000fe200020006ff */
[--C-:B------:R-:W-:Y:S01]  /*16980*/  HADD2.F32 R40, -RZ, R39.reuse.H0_H0 ;  /* 0x20000027ff287230 */ /* 0x100fe20000004100 */
[----:B------:R-:W-:Y:S01]  /*16990*/  LOP3.LUT R36, R27, 0xff000000, R35, 0xf8, !PT ;  /* 0xff0000001b247812 */ /* 0x000fe200078ef823 */
[----:B------:R-:W-:Y:S01]  /*169a0*/  HADD2.F32 R39, -RZ, R39.H1_H1 ;  /* 0x30000027ff277230 */ /* 0x000fe20000004100 */
[----:B0-----:R-:W-:Y:S01]  /*169b0*/  F2FP.F16.E4M3.UNPACK_B R27, R9.H1 ;  /* 0x00000009ff1b723e */ /* 0x001fe200030006ff */
[----:B------:R-:W-:Y:S01]  /*169c0*/  HADD2.F32 R35, -RZ, R34.H0_H0 ;  /* 0x20000022ff237230 */ /* 0x000fe20000004100 */
[-C--:B------:R-:W-:Y:S02]  /*169d0*/  F2FP.F16.E4M3.UNPACK_B R28, R10.reuse ;  /* 0x0000000aff1c723e */ /* 0x080fe400020006ff */
[----:B------:R-:W-:-:S02]  /*169e0*/  F2FP.F16.E4M3.UNPACK_B R29, R10.H1 ;  /* 0x0000000aff1d723e */ /* 0x000fc400030006ff */
[----:B------:R-:W-:Y:S02]  /*169f0*/  F2FP.F16.E4M3.UNPACK_B R10, R37.H1 ;  /* 0x00000025ff0a723e */ /* 0x000fe400030006ff */
[----:B------:R-:W-:Y:S02]  /*16a00*/  F2FP.F16.E4M3.UNPACK_B R33, R33.H1 ;  /* 0x00000021ff21723e */ /* 0x000fe400030006ff */
[-C--:B------:R-:W-:Y:S02]  /*16a10*/  F2FP.F16.E4M3.UNPACK_B R30, R11.reuse ;  /* 0x0000000bff1e723e */ /* 0x080fe400020006ff */
[----:B------:R-:W-:Y:S01]  /*16a20*/  F2FP.F16.E4M3.UNPACK_B R31, R11.H1 ;  /* 0x0000000bff1f723e */ /* 0x000fe200030006ff */
[----:B------:R-:W-:Y:S01]  /*16a30*/  HADD2.F32 R37, -RZ, R33.H0_H0 ;  /* 0x20000021ff257230 */ /* 0x000fe20000004100 */
[-C--:B------:R-:W-:Y:S02]  /*16a40*/  F2FP.F16.E4M3.UNPACK_B R11, R8.reuse ;  /* 0x00000008ff0b723e */ /* 0x080fe400020006ff */
[----:B------:R-:W-:Y:S01]  /*16a50*/  F2FP.F16.E4M3.UNPACK_B R26, R8.H1 ;  /* 0x00000008ff1a723e */ /* 0x000fe200030006ff */
[----:B------:R-:W0:Y:S02]  /*16a60*/  LDS.128 R4, [R49+0x14400] ;  /* 0x0144000031047984 */ /* 0x000e240000000c00 */
[----:B0-----:R-:W-:-:S02]  /*16a70*/  F2FP.F16.E4M3.UNPACK_B R3, R6 ;  /* 0x00000006ff03723e */ /* 0x001fc400020006ff */
[----:B------:R-:W-:Y:S02]  /*16a80*/  F2FP.F16.E4M3.UNPACK_B R21, R6.H1 ;  /* 0x00000006ff15723e */ /* 0x000fe400030006ff */
[----:B------:R-:W-:Y:S02]  /*16a90*/  F2FP.F16.E4M3.UNPACK_B R6, R9 ;  /* 0x00000009ff06723e */ /* 0x000fe400020006ff */
[-C--:B------:R-:W-:Y:S02]  /*16aa0*/  F2FP.F16.E4M3.UNPACK_B R14, R5.reuse ;  /* 0x00000005ff0e723e */ /* 0x080fe400020006ff */
[----:B------:R-:W-:Y:S01]  /*16ab0*/  F2FP.F16.E4M3.UNPACK_B R15, R5.H1 ;  /* 0x00000005ff0f723e */ /* 0x000fe200030006ff */
[--C-:B------:R-:W-:Y:S01]  /*16ac0*/  HADD2.F32 R5, -RZ, R6.reuse.H0_H0 ;  /* 0x20000006ff057230 */ /* 0x100fe20000004100 */
[-C--:B------:R-:W-:Y:S01]  /*16ad0*/  F2FP.F16.E4M3.UNPACK_B R24, R7.reuse ;  /* 0x00000007ff18723e */ /* 0x080fe200020006ff */
[----:B------:R-:W-:Y:S01]  /*16ae0*/  HADD2.F32 R6, -RZ, R6.H1_H1 ;  /* 0x30000006ff067230 */ /* 0x000fe20000004100 */
[----:B------:R-:W-:Y:S01]  /*16af0*/  F2FP.F16.E4M3.UNPACK_B R25, R7.H1 ;  /* 0x00000007ff19723e */ /* 0x000fe200030006ff */
[----:B------:R-:W-:Y:S01]  /*16b00*/  HADD2.F32 R8, -RZ, R15.H0_H0 ;  /* 0x2000000fff087230 */ /* 0x000fe20000004100 */
[----:B------:R-:W-:Y:S01]  /*16b10*/  F2FP.F16.E4M3.UNPACK_B R7, R4 ;  /* 0x00000004ff07723e */ /* 0x000fe200020006ff */
[----:B------:R-:W-:Y:S01]  /*16b20*/  FMUL.FTZ R9, R5, R40 ;  /* 0x0000002805097220 */ /* 0x000fe20000410000 */
[----:B------:R-:W-:Y:S01]  /*16b30*/  F2FP.F16.E4M3.UNPACK_B R13, R4.H1 ;  /* 0x00000004ff0d723e */ /* 0x000fe200030006ff */
[----:B------:R-:W-:-:S02]  /*16b40*/  HADD2.F32 R4, -RZ, R14.H0_H0 ;  /* 0x2000000eff047230 */ /* 0x000fc40000004100 */
[----:B------:R-:W-:Y:S01]  /*16b50*/  FMUL.FTZ R41, R5, R35 ;  /* 0x0000002305297220 */ /* 0x000fe20000410000 */
[----:B------:R-:W-:Y:S02]  /*16b60*/  HADD2.F32 R14, -RZ, R14.H1_H1 ;  /* 0x3000000eff0e7230 */ /* 0x000fe40000004100 */
[----:B------:R-:W-:Y:S01]  /*16b70*/  FMUL.FTZ R43, R6, R39 ;  /* 0x00000027062b7220 */ /* 0x000fe20000410000 */
[----:B------:R-:W-:Y:S02]  /*16b80*/  HADD2.F32 R15, -RZ, R15.H1_H1 ;  /* 0x3000000fff0f7230 */ /* 0x000fe40000004100 */
[C---:B------:R-:W-:Y:S01]  /*16b90*/  FFMA.FTZ R5, R4.reuse, R35, -R9 ;  /* 0x0000002304057223 */ /* 0x040fe20000010809 */
[----:B------:R-:W-:Y:S01]  /*16ba0*/  FFMA.FTZ R9, R4, R40, R41 ;  /* 0x0000002804097223 */ /* 0x000fe20000010029 */
[----:B------:R-:W-:Y:S02]  /*16bb0*/  HADD2.F32 R35, -RZ, R34.H1_H1 ;  /* 0x30000022ff237230 */ /* 0x000fe40000004100 */
[----:B------:R-:W-:-:S02]  /*16bc0*/  HADD2.F32 R41, -RZ, R10.H0_H0 ;  /* 0x2000000aff297230 */ /* 0x000fc40000004100 */
        /* <DEDUP_REMOVED lines=20> */
[----:B------:R-:W-:Y:S02]  /*16d10*/  HADD2.F32 R8, -RZ, R24.H0_H0 ;  /* 0x20000018ff087230 */ /* 0x000fe40000004100 */
[C---:B------:R-:W-:Y:S01]  /*16d20*/  FMUL.FTZ R43, R10.reuse, R39 ;  /* 0x000000270a2b7220 */ /* 0x040fe20000410000 */
[----:B------:R-:W-:Y:S02]  /*16d30*/  HADD2.F32 R37, -RZ, R37.H1_H1 ;  /* 0x30000025ff257230 */ /* 0x000fe40000004100 */
[----:B------:R-:W-:Y:S01]  /*16d40*/  FMUL.FTZ R10, R10, R35 ;  /* 0x000000230a0a7220 */ /* 0x000fe20000410000 */
[----:B------:R-:W-:-:S02]  /*16d50*/  HADD2.F32 R30, -RZ, R30.H1_H1 ;  /* 0x3000001eff1e7230 */ /* 0x000fc40000004100 */
[C---:B------:R-:W-:Y:S01]  /*16d60*/  FFMA.FTZ R34, R15.reuse, R34, R27 ;  /* 0x000000220f227223 */ /* 0x040fe2000001001b */
[----:B------:R-:W-:Y:S02]  /*16d70*/  HADD2.F32 R33, -RZ, R33.H1_H1 ;  /* 0x30000021ff217230 */ /* 0x000fe40000004100 */
[C---:B------:R-:W-:Y:S01]  /*16d80*/  FFMA.FTZ R43, R8.reuse, R35, -R43 ;  /* 0x00000023082b7223 */ /* 0x040fe2000001082b */
[----:B------:R-:W-:Y:S01]  /*16d90*/  FFMA.FTZ R39, R8, R39, R10 ;  /* 0x0000002708277223 */ /* 0x000fe2000001000a */
[----:B------:R-:W-:Y:S01]  /*16da0*/  FFMA.FTZ R40, R15, R14, -R40 ;  /* 0x0000000e0f287223 */ /* 0x000fe20000010828 */
[----:B------:R-:W-:Y:S02]  /*16db0*/  HADD2.F32 R24, -RZ, R24.H1_H1 ;  /* 0x30000018ff187230 */ /* 0x000fe40000004100 */
[C---:B------:R-:W-:Y:S01]  /*16dc0*/  FMUL.FTZ R35, R30.reuse, R37 ;  /* 0x000000251e237220 */ /* 0x040fe20000410000 */
[----:B------:R-:W-:Y:S02]  /*16dd0*/  HADD2.F32 R27, -RZ, R42.H0_H0 ;  /* 0x2000002aff1b7230 */ /* 0x000fe40000004100 */
[----:B------:R-:W-:Y:S01]  /*16de0*/  FMUL.FTZ R30, R30, R33 ;  /* 0x000000211e1e7220 */ /* 0x000fe20000410000 */
[----:B------:R-:W-:-:S02]  /*16df0*/  HADD2.F32 R10, -RZ, R31.H0_H0 ;  /* 0x2000001fff0a7230 */ /* 0x000fc40000004100 */
[C---:B------:R-:W-:Y:S01]  /*16e00*/  FFMA.FTZ R46, R24.reuse, R33, -R35 ;  /* 0x00000021182e7223 */ /* 0x040fe20000010823 */
[--C-:B------:R-:W-:Y:S02]  /*16e10*/  HADD2.F32 R15, -RZ, R36.reuse.H0_H0 ;  /* 0x20000024ff0f7230 */ /* 0x100fe40000004100 */
[----:B------:R-:W-:Y:S01]  /*16e20*/  FFMA.FTZ R48, R24, R37, R30 ;  /* 0x0000002518307223 */ /* 0x000fe2000001001e */
[----:B------:R-:W-:Y:S02]  /*16e30*/  HADD2.F32 R8, -RZ, R25.H0_H0 ;  /* 0x20000019ff087230 */ /* 0x000fe40000004100 */
[C---:B------:R-:W-:Y:S01]  /*16e40*/  FMUL.FTZ R47, R10.reuse, R27 ;  /* 0x0000001b0a2f7220 */ /* 0x040fe20000410000 */
[----:B------:R-:W-:Y:S01]  /*16e50*/  F2FP.F16.E4M3.UNPACK_B R24, R38.H1 ;  /* 0x00000026ff18723e */ /* 0x000fe200030006ff */
[----:B------:R-:W-:Y:S01]  /*16e60*/  FMUL.FTZ R10, R10, R15 ;  /* 0x0000000f0a0a7220 */ /* 0x000fe20000410000 */
[----:B------:R-:W-:Y:S01]  /*16e70*/  F2FP.F16.E4M3.UNPACK_B R14, R32.H1 ;  /* 0x00000020ff0e723e */ /* 0x000fe200030006ff */
[----:B------:R-:W-:-:S02]  /*16e80*/  HADD2.F32 R36, -RZ, R36.H1_H1 ;  /* 0x30000024ff247230 */ /* 0x000fc40000004100 */
[C---:B------:R-:W-:Y:S01]  /*16e90*/  FFMA.FTZ R47, R8.reuse, R15, -R47 ;  /* 0x0000000f082f7223 */ /* 0x040fe2000001082f */
[----:B------:R-:W-:Y:S01]  /*16ea0*/  FFMA.FTZ R37, R8, R27, R10 ;  /* 0x0000001b08257223 */ /* 0x000fe2000001000a */
[----:B------:R-:W-:Y:S01]  /*16eb0*/  HADD2.F32 R42, -RZ, R42.H1_H1 ;  /* 0x3000002aff2a7230 */ /* 0x000fe20000004100 */
[----:B------:R-:W-:Y:S01]  /*16ec0*/  F2FP.F16.E4M3.UNPACK_B R38, R38 ;  /* 0x00000026ff26723e */ /* 0x000fe200020006ff */
[----:B------:R-:W-:Y:S01]  /*16ed0*/  HADD2.F32 R31, -RZ, R31.H1_H1 ;  /* 0x3000001fff1f7230 */ /* 0x000fe20000004100 */
[----:B------:R-:W-:Y:S01]  /*16ee0*/  F2FP.F16.E4M3.UNPACK_B R32, R32 ;  /* 0x00000020ff20723e */ /* 0x000fe200020006ff */
[----:B------:R-:W-:Y:S01]  /*16ef0*/  HADD2.F32 R27, -RZ, R24.H0_H0 ;  /* 0x20000018ff1b7230 */ /* 0x000fe20000004100 */
[----:B------:R-:W-:Y:S01]  /*16f00*/  F2FP.SATFINITE.E4M3.F32.PACK_AB_MERGE_C R40, R40, R45, RZ ;  /* 0x0000002d2828723e */ /* 0x000fe200048070ff */
[----:B------:R-:W-:Y:S02]  /*16f10*/  HADD2.F32 R10, -RZ, R26.H0_H0 ;  /* 0x2000001aff0a7230 */ /* 0x000fe40000004100 */
[----:B------:R-:W-:Y:S01]  /*16f20*/  FMUL.FTZ R30, R31, R42 ;  /* 0x0000002a1f1e7220 */ /* 0x000fe20000410000 */
[----:B------:R-:W-:-:S02]  /*16f30*/  HADD2.F32 R15, -RZ, R14.H0_H0 ;  /* 0x2000000eff0f7230 */ /* 0x000fc40000004100 */
[-C--:B------:R-:W-:Y:S01]  /*16f40*/  FMUL.FTZ R33, R31, R36.reuse ;  /* 0x000000241f217220 */ /* 0x080fe20000410000 */
        /* <DEDUP_REMOVED lines=10> */
[----:B------:R-:W-:Y:S01]  /*16ff0*/  FFMA.FTZ R30, R8, R27, R10 ;  /* 0x0000001b081e7223 */ /* 0x000fe2000001000a */
[----:B------:R-:W-:Y:S02]  /*17000*/  HADD2.F32 R13, -RZ, R13.H1_H1 ;  /* 0x3000000dff0d7230 */ /* 0x000fe40000004100 */
        /* <DEDUP_REMOVED lines=8> */
[----:B------:R-:W-:Y:S01]  /*17090*/  F2FP.SATFINITE.E4M3.F32.PACK_AB_MERGE_C R5, R4, R5, R40 ;  /* 0x000000050405723e */ /* 0x000fe20004807028 */
        /* <DEDUP_REMOVED lines=11> */
[----:B------:R-:W-:Y:S01]  /*17150*/  FMUL.FTZ R11, R11, R32 ;  /* 0x000000200b0b7220 */ /* 0x000fe20000410000 */
[----:B------:R-:W-:Y:S01]  /*17160*/  F2FP.F16.E4M3.UNPACK_B R10, R20.H1 ;  /* 0x00000014ff0a723e */ /* 0x000fe200030006ff */
[----:B------:R-:W-:Y:S01]  /*17170*/  FFMA.FTZ R32, R7, R32, -R14 ;  /* 0x0000002007207223 */ /* 0x000fe2000001080e */
[----:B------:R-:W-:-:S02]  /*17180*/  HADD2.F32 R14, -RZ, R13.H0_H0 ;  /* 0x2000000dff0e7230 */ /* 0x000fc40000004100 */
[----:B------:R-:W-:Y:S01]  /*17190*/  FFMA.FTZ R38, R7, R38, R11 ;  /* 0x0000002607267223 */ /* 0x000fe2000001000b */
[----:B------:R-:W-:Y:S01]  /*171a0*/  HADD2.F32 R8, -RZ, R29.H0_H0 ;  /* 0x2000001dff087230 */ /* 0x000fe20000004100 */
[----:B------:R-:W-:Y:S01]  /*171b0*/  F2FP.F16.E4M3.UNPACK_B R12, R12 ;  /* 0x0000000cff0c723e */ /* 0x000fe200020006ff */
[----:B------:R-:W-:Y:S01]  /*171c0*/  HADD2.F32 R11, -RZ, R10.H0_H0 ;  /* 0x2000000aff0b7230 */ /* 0x000fe20000004100 */
[----:B------:R-:W-:Y:S01]  /*171d0*/  F2FP.F16.E4M3.UNPACK_B R20, R20 ;  /* 0x00000014ff14723e */ /* 0x000fe200020006ff */
[----:B------:R-:W-:Y:S02]  /*171e0*/  HADD2.F32 R7, -RZ, R21.H0_H0 ;  /* 0x20000015ff077230 */ /* 0x000fe40000004100 */
[C---:B------:R-:W-:Y:S01]  /*171f0*/  FMUL.FTZ R36, R8.reuse, R14 ;  /* 0x0000000e08247220 */ /* 0x040fe20000410000 */
[----:B------:R-:W-:Y:S02]  /*17200*/  HADD2.F32 R24, -RZ, R13.H1_H1 ;  /* 0x3000000dff187230 */ /* 0x000fe40000004100 */
[----:B------:R-:W-:Y:S01]  /*17210*/  FMUL.FTZ R8, R8, R11 ;  /* 0x0000000b08087220 */ /* 0x000fe20000410000 */
[----:B------:R-:W-:-:S02]  /*17220*/  HADD2.F32 R29, -RZ, R29.H1_H1 ;  /* 0x3000001dff1d7230 */ /* 0x000fc40000004100 */
[----:B------:R-:W-:Y:S01]  /*17230*/  FFMA.FTZ R36, R7, R11, -R36 ;  /* 0x0000000b07247223 */ /* 0x000fe20000010824 */
[----:B------:R-:W-:Y:S01]  /*17240*/  HADD2.F32 R10, -RZ, R10.H1_H1 ;  /* 0x3000000aff0a7230 */ /* 0x000fe20000004100 */
[----:B------:R-:W-:Y:S01]  /*17250*/  F2FP.SATFINITE.E4M3.F32.PACK_AB_MERGE_C R26, R26, R31, RZ ;  /* 0x0000001f1a1a723e */ /* 0x000fe200048070ff */
[----:B------:R-:W-:Y:S02]  /*17260*/  HADD2.F32 R21, -RZ, R21.H1_H1 ;  /* 0x30000015ff157230 */ /* 0x000fe40000004100 */
[C---:B------:R-:W-:Y:S01]  /*17270*/  FMUL.FTZ R42, R29.reuse, R24 ;  /* 0x000000181d2a7220 */ /* 0x040fe20000410000 */
[----:B------:R-:W-:Y:S01]  /*17280*/  F2FP.SATFINITE.E4M3.F32.PACK_AB_MERGE_C R9, R6, R9, R34 ;  /* 0x000000090609723e */ /* 0x000fe20004807022 */
[----:B------:R-:W-:Y:S01]  /*17290*/  FMUL.FTZ R11, R29, R10 ;  /* 0x0000000a1d0b7220 */ /* 0x000fe20000410000 */
[----:B------:R-:W-:Y:S01]  /*172a0*/  FFMA.FTZ R29, R7, R14, R8 ;  /* 0x0000000e071d7223 */ /* 0x000fe20000010008 */
[----:B------:R-:W-:Y:S01]  /*172b0*/  FFMA.FTZ R35, R21, R10, -R42 ;  /* 0x0000000a15237223 */ /* 0x000fe2000001082a */
[----:B------:R-:W-:-:S02]  /*172c0*/  HADD2.F32 R8, -RZ, R28.H0_H0 ;  /* 0x2000001cff087230 */ /* 0x000fc40000004100 */
[----:B------:R-:W-:Y:S01]  /*172d0*/  FFMA.FTZ R42, R21, R24, R11 ;  /* 0x00000018152a7223 */ /* 0x000fe2000001000b */
[----:B------:R-:W-:Y:S01]  /*172e0*/  HADD2.F32 R11, -RZ, R12.H0_H0 ;  /* 0x2000000cff0b7230 */ /* 0x000fe20000004100 */
[----:B------:R-:W-:Y:S01]  /*172f0*/  F2FP.SATFINITE.E4M3.F32.PACK_AB_MERGE_C R4, R32, R25, R26 ;  /* 0x000000192004723e */ /* 0x000fe2000480701a */
[----:B------:R-:W-:Y:S01]  /*17300*/  HADD2.F32 R10, -RZ, R20.H0_H0 ;  /* 0x20000014ff0a7230 */ /* 0x000fe20000004100 */
[----:B------:R-:W-:Y:S01]  /*17310*/  F2FP.SATFINITE.E4M3.F32.PACK_AB_MERGE_C R35, R35, R36, RZ ;  /* 0x000000242323723e */ /* 0x000fe200048070ff */
        /* <DEDUP_REMOVED lines=10> */
[C---:B------:R-:W-:Y:S01]  /*173c0*/  FFMA.FTZ R14, R7.reuse, R10, -R14 ;  /* 0x0000000a070e7223 */ /* 0x040fe2000001080e */
[----:B------:R-:W-:Y:S01]  /*173d0*/  FFMA.FTZ R10, R7, R11, R8 ;  /* 0x0000000b070a7223 */ /* 0x000fe20000010008 */
[C---:B------:R-:W-:Y:S01]  /*173e0*/  FFMA.FTZ R13, R3.reuse, R20, -R24 ;  /* 0x00000014030d7223 */ /* 0x040fe20000010818 */
[----:B------:R-:W-:Y:S01]  /*173f0*/  FFMA.FTZ R15, R3, R12, R15 ;  /* 0x0000000c030f7223 */ /* 0x000fe2000001000f */
[----:B------:R-:W-:Y:S02]  /*17400*/  F2FP.SATFINITE.E4M3.F32.PACK_AB_MERGE_C R7, R50, R47, RZ ;  /* 0x0000002f3207723e */ /* 0x000fe400048070ff */
[----:B------:R-:W-:-:S02]  /*17410*/  F2FP.SATFINITE.E4M3.F32.PACK_AB_MERGE_C R11, R52, R37, RZ ;  /* 0x00000025340b723e */ /* 0x000fc400048070ff */
[----:B------:R-:W-:Y:S02]  /*17420*/  F2FP.SATFINITE.E4M3.F32.PACK_AB_MERGE_C R8, R33, R30, RZ ;  /* 0x0000001e2108723e */ /* 0x000fe400048070ff */
[----:B------:R-:W-:Y:S02]  /*17430*/  F2FP.SATFINITE.E4M3.F32.PACK_AB_MERGE_C R7, R46, R43, R7 ;  /* 0x0000002b2e07723e */ /* 0x000fe40004807007 */
[----:B------:R-:W-:Y:S02]  /*17440*/  F2FP.SATFINITE.E4M3.F32.PACK_AB_MERGE_C R6, R13, R14, R35 ;  /* 0x0000000e0d06723e */ /* 0x000fe40004807023 */
[----:B------:R-:W-:Y:S02]  /*17450*/  F2FP.SATFINITE.E4M3.F32.PACK_AB_MERGE_C R11, R48, R39, R11 ;  /* 0x00000027300b723e */ /* 0x000fe4000480700b */
[----:B------:R-:W-:Y:S01]  /*17460*/  F2FP.SATFINITE.E4M3.F32.PACK_AB_MERGE_C R8, R38, R27, R8 ;  /* 0x0000001b2608723e */ /* 0x000fe20004807008 */
[----:B------:R0:W-:Y:S01]  /*17470*/  STS.128 [R49+0x14400], R4 ;  /* 0x0144000431007388 */ /* 0x0001e20000000c00 */
[----:B------:R-:W-:-:S05]  /*17480*/  F2FP.SATFINITE.E4M3.F32.PACK_AB_MERGE_C R10, R15, R10, R29 ;  /* 0x0000000a0f0a723e */ /* 0x000fca000480701d */
[----:B------:R0:W-:Y:S02]  /*17490*/  STS.128 [R0+0x14400], R8 ;  /* 0x0144000800007388 */ /* 0x0001e40000000c00 */
.L_x_563:
[----:B------:R-:W-:Y:S05]  /*174a0*/  BSYNC B0 ;  /* 0x0000000000007941 */ /* 0x000fea0003800000 */
.L_x_556:
[----:B------:R-:W-:Y:S01]  /*174b0*/  @!PT LDS RZ, [RZ] ;  /* 0x00000000fffff984 */ /* 0x000fe20000000800 */
[----:B------:R-:W-:Y:S01]  /*174c0*/  @!PT LDS RZ, [RZ] ;  /* 0x00000000fffff984 */ /* 0x000fe20000000800 */
[----:B------:R-:W-:Y:S01]  /*174d0*/  @!PT LDS RZ, [RZ] ;  /* 0x00000000fffff984 */ /* 0x000fe20000000800 */
[----:B------:R-:W-:Y:S01]  /*174e0*/  @!PT LDS RZ, [RZ] ;  /* 0x00000000fffff984 */ /* 0x000fe20000000800 */
[----:B------:R1:W-:Y:S06]  /*174f0*/  MEMBAR.ALL.CTA ;  /* 0x0000000000007992 */ /* 0x0003ec0000008000 */
[----:B-1----:R-:W1:Y:S01]  /*17500*/  FENCE.VIEW.ASYNC.S ;  /* 0x00000000000073c6 */ /* 0x002e620000000000 */
[----:B------:R-:W-:Y:S05]  /*17510*/  WARPSYNC.ALL ;  /* 0x0000000000007948 */ /* 0x000fea0003800000 */
[----:B-1----:R-:W-:Y:S06]  /*17520*/  BAR.SYNC.DEFER_BLOCKING 0xd, 0x100 ;  /* 0x0344000000007b1d */ /* 0x002fec0000010000 */
.L_x_554:
[----:B0--3--:R-:W-:-:S05]  /*17530*/  IMAD.U32 R0, RZ, RZ, UR48 ;  /* 0x00000030ff007e24 */ /* 0x009fca000f8e00ff */
[----:B------:R-:W-:-:S13]  /*17540*/  ISETP.NE.AND P0, PT, R0, 0x3, PT ;  /* 0x000000030000780c */ /* 0x000fda0003f05270 */
[----:B------:R-:W-:Y:S05]  /*17550*/  @!P0 BRA `(.L_x_583) ;  /* 0x0000000000048947 */ /* 0x000fea0003800000 */
[----:B------:R-:W-:Y:S01]  /*17560*/  BPT.TRAP 0x1 ;  /* 0x000000040000795c */ /* 0x000fe20000300000 */
.L_x_583:
[----:B------:R-:W-:Y:S01]  /*17570*/  IMAD R0, R205, 0x8, R18 ;  /* 0x00000008cd007824 */ /* 0x000fe200078e0212 */
[----:B-1----:R-:W-:-:S04]  /*17580*/  SHF.L.U32 R3, R211, 0x1f, RZ ;  /* 0x0000001fd3037819 */ /* 0x002fc800000006ff */
[----:B------:R0:W1:Y:S01]  /*17590*/  SYNCS.PHASECHK.TRANS64.TRYWAIT P1, [R0+URZ+0x29830], R3 ;  /* 0x02983003000075a7 */ /* 0x000062000802017f */
[----:B------:R-:W-:Y:S05]  /*175a0*/  @!P0 BRA `(.L_x_584) ;  /* 0x0000000000048947 */ /* 0x000fea0003800000 */
[----:B------:R-:W-:Y:S01]  /*175b0*/  BPT.TRAP 0x1 ;  /* 0x000000040000795c */ /* 0x000fe20000300000 */
.L_x_584:
[----:B------:R-:W-:Y:S01]  /*175c0*/  IMAD.MOV.U32 R87, RZ, RZ, RZ ;  /* 0x000000ffff577224 */ /* 0x000fe200078e00ff */
[----:B-1----:R-:W-:Y:S06]  /*175d0*/  @P1 BRA `(.L_x_585) ;  /* 0x0000000000081947 */ /* 0x002fec0003800000 */
[----:B------:R-:W1:Y:S02]  /*175e0*/  SYNCS.PHASECHK.TRANS64.TRYWAIT P1, [R0+URZ+0x29830], R3 ;  /* 0x02983003000075a7 */ /* 0x000e64000802017f */
[----:B-1----:R-:W-:Y:S05]  /*175f0*/  @!P1 BRA `(.L_x_586) ;  /* 0x0000013400ec9947 */ /* 0x002fea0003800000 */
.L_x_585:
[----:B------:R-:W-:Y:S05]  /*17600*/  WARPSYNC.ALL ;  /* 0x0000000000007948 */ /* 0x000fea0003800000 */
[----:B01----:R-:W-:Y:S01]  /*17610*/  IADD3 R3, R18, 0x1a400, RZ ;  /* 0x0001a40012037810 */ /* 0x003fe20007ffe0ff */
[----:B-----5:R-:W-:Y:S01]  /*17620*/  IMAD.MOV.U32 R5, RZ, RZ, -0x7fffffe0 ;  /* 0x80000020ff057424 */ /* 0x020fe200078e00ff */
[----:B------:R-:W-:Y:S01]  /*17630*/  R2UR UR28, R44 ;  /* 0x000000002c1c72ca */ /* 0x000fe200000e0000 */
[----:B------:R-:W-:Y:S01]  /*17640*/  WARPGROUP.ARRIVE ;  /* 0x00000000000079c5 */ /* 0x000fe20000000000 */
[----:B------:R-:W-:Y:S01]  /*17650*/  SHF.R.U32.HI R3, RZ, 0x4, R3 ;  /* 0x00000004ff037819 */ /* 0x000fe20000011603 */
[----:B------:R-:W-:Y:S01]  /*17660*/  UMOV UR29, 0x80000020 ;  /* 0x80000020001d7882 */ /* 0x000fe20000000000 */
[----:B------:R-:W-:Y:S01]  /*17670*/  R2UR UR31, R5 ;  /* 0x00000000051f72ca */ /* 0x000fe200000e0000 */
[----:B------:R-:W-:Y:S01]  /*17680*/  UMOV UR5, UR29 ;  /* 0x0000001d00057c82 */ /* 0x000fe20008000000 */
[----:B------:R-:W-:Y:S01]  /*17690*/  LOP3.LUT R3, R3, 0x3fff, RZ, 0xc0, !PT ;  /* 0x00003fff03037812 */ /* 0x000fe200078ec0ff */
[----:B------:R-:W-:Y:S01]  /*176a0*/  IMAD.MOV.U32 R11, RZ, RZ, -0x7fffffe0 ;  /* 0x80000020ff0b7424 */ /* 0x000fe200078e00ff */
[----:B------:R-:W-:Y:S01]  /*176b0*/  MOV R7, 0x80000020 ;  /* 0x8000002000077802 */ /* 0x000fe20000000f00 */
[----:B------:R-:W-:Y:S01]  /*176c0*/  UMOV UR9, UR29 ;  /* 0x0000001d00097c82 */ /* 0x000fe20008000000 */
[----:B------:R-:W-:Y:S01]  /*176d0*/  LOP3.LUT R9, R3, 0x10000, RZ, 0xfc, !PT ;  /* 0x0001000003097812 */ /* 0x000fe200078efcff */
[----:B------:R-:W-:Y:S01]  /*176e0*/  UMOV UR13, UR29 ;  /* 0x0000001d000d7c82 */ /* 0x000fe20008000000 */
[----:B------:R-:W-:Y:S01]  /*176f0*/  R2UR UR7, R7 ;  /* 0x00000000070772ca */ /* 0x000fe200000e0000 */
[----:B------:R-:W-:Y:S01]  /*17700*/  ULOP3.LUT UR28, UR28, 0x10000, URZ, 0xfc, !UPT ;  /* 0x000100001c1c7892 */ /* 0x000fe2000f8efc3f */
[----:B------:R-:W-:Y:S01]  /*17710*/  R2UR UR11, R11 ;  /* 0x000000000b0b72ca */ /* 0x000fe200000e0000 */
[----:B----4-:R-:W-:Y:S01]  /*17720*/  IMAD R4, R205, 0x780, R9 ;  /* 0x00000780cd047824 */ /* 0x010fe200078e0209 */
[----:B------:R-:W-:Y:S01]  /*17730*/  R2UR UR15, R7 ;  /* 0x00000000070f72ca */ /* 0x000fe200000e0000 */
[----:B------:R-:W-:Y:S01]  /*17740*/  UMOV UR17, UR29 ;  /* 0x0000001d00117c82 */ /* 0x000fe20008000000 */
[----:B------:R-:W-:Y:S01]  /*17750*/  R2UR UR19, R11 ;  /* 0x000000000b1372ca */ /* 0x000fe200000e0000 */
[C---:B------:R-:W-:Y:S01]  /*17760*/  VIADD R6, R4.reuse, 0x80 ;  /* 0x0000008004067836 */ /* 0x040fe20000000000 */
[C---:B------:R-:W-:Y:S01]  /*17770*/  R2UR UR30, R4.reuse ;  /* 0x00000000041e72ca */ /* 0x040fe200000e0000 */
[----:B------:R-:W-:Y:S01]  /*17780*/  UMOV UR4, UR28 ;  /* 0x0000001c00047c82 */ /* 0x000fe20008000000 */
[----:B------:R-:W-:Y:S01]  /*17790*/  VIADD R10, R4, 0x100 ;  /* 0x00000100040a7836 */ /* 0x000fe20000000000 */
[----:B------:R-:W-:Y:S01]  /*177a0*/  UMOV UR8, UR28 ;  /* 0x0000001c00087c82 */ /* 0x000fe20008000000 */
[----:B------:R-:W-:Y:S01]  /*177b0*/  R2UR UR6, R6 ;  /* 0x00000000060672ca */ /* 0x000fe200000e0000 */
[----:B------:R-:W-:Y:S01]  /*177c0*/  VIADD R6, R4, 0x180 ;  /* 0x0000018004067836 */ /* 0x000fe20000000000 */
[----:B------:R-:W-:Y:S01]  /*177d0*/  UMOV UR12, UR28 ;  /* 0x0000001c000c7c82 */ /* 0x000fe20008000000 */
[----:B------:R-:W-:Y:S01]  /*177e0*/  R2UR UR10, R10 ;  /* 0x000000000a0a72ca */ /* 0x000fe200000e0000 */
[----:B------:R-:W-:Y:S01]  /*177f0*/  VIADD R10, R4, 0x200 ;  /* 0x00000200040a7836 */ /* 0x000fe20000000000 */
[----:B------:R-:W-:Y:S01]  /*17800*/  UMOV UR16, UR28 ;  /* 0x0000001c00107c82 */ /* 0x000fe20008000000 */
[----:B------:R-:W-:Y:S01]  /*17810*/  R2UR UR14, R6 ;  /* 0x00000000060e72ca */ /* 0x000fe200000e0000 */
[----:B------:R-:W-:Y:S01]  /*17820*/  IMAD.MOV.U32 R7, RZ, RZ, -0x7fffffe0 ;  /* 0x80000020ff077424 */ /* 0x000fe200078e00ff */
[----:B------:R-:W-:Y:S01]  /*17830*/  IADD3 R6, R4, 0x2, RZ ;  /* 0x0000000204067810 */ /* 0x000fe20007ffe0ff */
[----:B------:R-:W-:Y:S01]  /*17840*/  QGMMA.64x32x32.F32.E4M3.E4M3 R104, gdesc[UR28], RZ, !UPT, gsb0 ;  /* 0x006000001c6879f3 */ /* 0x000fe2000c0008ff */
[----:B------:R-:W-:Y:S01]  /*17850*/  R2UR UR18, R10 ;  /* 0x000000000a1272ca */ /* 0x000fe200000e0000 */
[----:B------:R-:W-:Y:S01]  /*17860*/  UIADD3 UR44, UR28, 0x2, URZ ;  /* 0x000000021c2c7890 */ /* 0x000fe2000fffe03f */
[----:B------:R-:W-:Y:S01]  /*17870*/  R2UR UR46, R6 ;  /* 0x00000000062e72ca */ /* 0x000fe200000e0000 */
[----:B------:R-:W-:Y:S01]  /*17880*/  UMOV UR45, 0x80000020 ;  /* 0x80000020002d7882 */ /* 0x000fe20000000000 */
[----:B------:R-:W-:Y:S01]  /*17890*/  R2UR UR47, R7 ;  /* 0x00000000072f72ca */ /* 0x000fe200000e0000 */
[C---:B------:R-:W-:Y:S01]  /*178a0*/  VIADD R10, R4.reuse, 0x82 ;  /* 0x00000082040a7836 */ /* 0x040fe20000000000 */
[----:B------:R-:W-:Y:S01]  /*178b0*/  MOV R11, 0x80000020 ;  /* 0x80000020000b7802 */ /* 0x000fe20000000f00 */
[----:B------:R-:W-:Y:S01]  /*178c0*/  VIADD R12, R4, 0x102 ;  /* 0x00000102040c7836 */ /* 0x000fe20000000000 */
[----:B------:R-:W-:Y:S01]  /*178d0*/  MOV R7, 0x80000020 ;  /* 0x8000002000077802 */ /* 0x000fe20000000f00 */
[----:B------:R-:W-:-:S02]  /*178e0*/  IMAD.MOV.U32 R13, RZ, RZ, -0x7fffffe0 ;  /* 0x80000020ff0d7424 */ /* 0x000fc400078e00ff */
[----:B------:R-:W-:Y:S02]  /*178f0*/  VIADD R6, R4, 0x182 ;  /* 0x0000018204067836 */ /* 0x000fe40000000000 */
[----:B------:R-:W-:-:S05]  /*17900*/  IMAD.MOV.U32 R5, RZ, RZ, -0x7fffffe0 ;  /* 0x80000020ff057424 */ /* 0x000fca00078e00ff */
[----:B------:R-:W-:Y:S01]  /*17910*/  R2UR UR43, R5 ;  /* 0x00000000052b72ca */ /* 0x000fe200000e0000 */
[----:B------:R-:W-:Y:S02]  /*17920*/  WARPGROUP.DEPBAR.LE gsb0, 0x0 ;  /* 0x00008000000079c5 */ /* 0x000fe40000010000 */
[----:B------:R-:W-:-:S06]  /*17930*/  WARPGROUP.ARRIVE ;  /* 0x00000000000079c5 */ /* 0x000fcc0000000000 */
[----:B------:R-:W-:Y:S01]  /*17940*/  QGMMA.64x32x32.F32.E4M3.E4M3 R88, gdesc[UR4], RZ, !UPT, gsb0 ;  /* 0x00600000045879f3 */ /* 0x000fe2000c0008ff */
[----:B------:R-:W-:Y:S01]  /*17950*/  R2UR UR6, R10 ;  /* 0x000000000a0672ca */ /* 0x000fe200000e0000 */
[----:B------:R-:W-:Y:S01]  /*17960*/  UMOV UR4, UR44 ;  /* 0x0000002c00047c82 */ /* 0x000fe20008000000 */
[----:B------:R-:W-:Y:S01]  /*17970*/  R2UR UR7, R11 ;  /* 0x000000000b0772ca */ /* 0x000fe200000e0000 */
[----:B------:R-:W-:Y:S01]  /*17980*/  UMOV UR5, UR45 ;  /* 0x0000002d00057c82 */ /* 0x000fe20008000000 */
[----:B------:R-:W-:Y:S02]  /*17990*/  VIADD R10, R4, 0x202 ;  /* 0x00000202040a7836 */ /* 0x000fe40000000000 */
[----:B------:R-:W-:Y:S01]  /*179a0*/  IMAD.MOV.U32 R11, RZ, RZ, -0x7fffffe0 ;  /* 0x80000020ff0b7424 */ /* 0x000fe200078e00ff */
[----:B------:R-:W-:Y:S02]  /*179b0*/  WARPGROUP.DEPBAR.LE gsb0, 0x0 ;  /* 0x00008000000079c5 */ /* 0x000fe40000010000 */
[----:B------:R-:W-:-:S06]  /*179c0*/  WARPGROUP.ARRIVE ;  /* 0x00000000000079c5 */ /* 0x000fcc0000000000 */
[----:B------:R-:W-:Y:S01]  /*179d0*/  QGMMA.64x32x32.F32.E4M3.E4M3 R56, gdesc[UR8], RZ, !UPT, gsb0 ;  /* 0x00600000083879f3 */ /* 0x000fe2000c0008ff */
[----:B------:R-:W-:Y:S01]  /*179e0*/  R2UR UR10, R12 ;  /* 0x000000000c0a72ca */ /* 0x000fe200000e0000 */
[----:B------:R-:W-:Y:S01]  /*179f0*/  UMOV UR8, UR44 ;  /* 0x0000002c00087c82 */ /* 0x000fe20008000000 */
[----:B------:R-:W-:Y:S01]  /*17a00*/  R2UR UR11, R13 ;  /* 0x000000000d0b72ca */ /* 0x000fe200000e0000 */
[----:B------:R-:W-:Y:S01]  /*17a10*/  UMOV UR9, UR45 ;  /* 0x0000002d00097c82 */ /* 0x000fe20008000000 */
[----:B------:R-:W-:Y:S02]  /*17a20*/  IADD3 R12, R4, 0x380, RZ ;  /* 0x00000380040c7810 */ /* 0x000fe40007ffe0ff */
[----:B------:R-:W-:Y:S01]  /*17a30*/  MOV R13, 0x80000020 ;  /* 0x80000020000d7802 */ /* 0x000fe20000000f00 */
        /* <DEDUP_REMOVED lines=10> */
[----:B--2---:R-:W-:-:S06]  /*17ae0*/  WARPGROUP.ARRIVE ;  /* 0x00000000000079c5 */ /* 0x004fcc0000000000 */
        /* <DEDUP_REMOVED lines=9> */
[----:B------:R-:W-:Y:S03]  /*17b80*/  QGMMA.64x32x32.F32.E4M3.E4M3 R104, gdesc[UR44], R104, gsb0 ;  /* 0x006000002c6879f3 */ /* 0x000fe60008000868 */
[----:B------:R-:W-:Y:S02]  /*17b90*/  WARPGROUP.DEPBAR.LE gsb0, 0x0 ;  /* 0x00008000000079c5 */ /* 0x000fe40000010000 */
[----:B------:R-:W-:-:S06]  /*17ba0*/  WARPGROUP.ARRIVE ;  /* 0x00000000000079c5 */ /* 0x000fcc0000000000 */
[----:B------:R-:W-:Y:S01]  /*17bb0*/  QGMMA.64x32x32.F32.E4M3.E4M3 R88, gdesc[UR4], R88, gsb0 ;  /* 0x00600000045879f3 */ /* 0x000fe20008000858 */
[----:B------:R-:W-:Y:S01]  /*17bc0*/  R2UR UR6, R6 ;  /* 0x00000000060672ca */ /* 0x000fe200000e0000 */
[----:B------:R-:W-:Y:S01]  /*17bd0*/  UIADD3 UR4, UR28, 0x200, URZ ;  /* 0x000002001c047890 */ /* 0x000fe2000fffe03f */
[----:B------:R-:W-:Y:S01]  /*17be0*/  R2UR UR7, R7 ;  /* 0x00000000070772ca */ /* 0x000fe200000e0000 */
[----:B------:R-:W-:Y:S01]  /*17bf0*/  UMOV UR5, 0x80000020 ;  /* 0x8000002000057882 */ /* 0x000fe20000000000 */
[----:B------:R-:W-:Y:S01]  /*17c00*/  VIADD R6, R4, 0x400 ;  /* 0x0000040004067836 */ /* 0x000fe20000000000 */
[----:B------:R-:W-:Y:S01]  /*17c10*/  UMOV UR21, UR5 ;  /* 0x0000000500157c82 */ /* 0x000fe20008000000 */
[----:B------:R-:W-:Y:S02]  /*17c20*/  IMAD.MOV.U32 R7, RZ, RZ, -0x7fffffe0 ;  /* 0x80000020ff077424 */ /* 0x000fe400078e00ff */
[----:B------:R-:W-:Y:S01]  /*17c30*/  UMOV UR20, UR4 ;  /* 0x0000000400147c82 */ /* 0x000fe20008000000 */
[----:B------:R-:W-:-:S02]  /*17c40*/  WARPGROUP.DEPBAR.LE gsb0, 0x0 ;  /* 0x00008000000079c5 */ /* 0x000fc40000010000 */
[----:B------:R-:W-:-:S06]  /*17c50*/  WARPGROUP.ARRIVE ;  /* 0x00000000000079c5 */ /* 0x000fcc0000000000 */
[----:B------:R-:W-:Y:S01]  /*17c60*/  QGMMA.64x32x32.F32.E4M3.E4M3 R56, gdesc[UR8], R56, gsb0 ;  /* 0x00600000083879f3 */ /* 0x000fe20008000838 */
[----:B------:R-:W-:Y:S01]  /*17c70*/  R2UR UR10, R10 ;  /* 0x000000000a0a72ca */ /* 0x000fe200000e0000 */
[----:B------:R-:W-:Y:S01]  /*17c80*/  UMOV UR8, UR4 ;  /* 0x0000000400087c82 */ /* 0x000fe20008000000 */
[----:B------:R-:W-:Y:S01]  /*17c90*/  R2UR UR11, R11 ;  /* 0x000000000b0b72ca */ /* 0x000fe200000e0000 */
[----:B------:R-:W-:Y:S01]  /*17ca0*/  UMOV UR9, UR5 ;  /* 0x0000000500097c82 */ /* 0x000fe20008000000 */
[----:B------:R-:W-:Y:S02]  /*17cb0*/  VIADD R10, R4, 0x480 ;  /* 0x00000480040a7836 */ /* 0x000fe40000000000 */
[----:B------:R-:W-:-:S03]  /*17cc0*/  IMAD.MOV.U32 R11, RZ, RZ, -0x7fffffe0 ;  /* 0x80000020ff0b7424 */ /* 0x000fc600078e00ff */
[----:B------:R-:W-:Y:S01]  /*17cd0*/  R2UR UR22, R10 ;  /* 0x000000000a1672ca */ /* 0x000fe200000e0000 */
[----:B------:R-:W-:Y:S01]  /*17ce0*/  VIADD R10, R4, 0x302 ;  /* 0x00000302040a7836 */ /* 0x000fe20000000000 */
[----:B------:R-:W-:Y:S02]  /*17cf0*/  R2UR UR23, R11 ;  /* 0x000000000b1772ca */ /* 0x000fe400000e0000 */
[----:B------:R-:W-:Y:S01]  /*17d00*/  MOV R11, 0x80000020 ;  /* 0x80000020000b7802 */ /* 0x000fe20000000f00 */
[----:B------:R-:W-:Y:S02]  /*17d10*/  WARPGROUP.DEPBAR.LE gsb0, 0x0 ;  /* 0x00008000000079c5 */ /* 0x000fe40000010000 */
[----:B------:R-:W-:-:S06]  /*17d20*/  WARPGROUP.ARRIVE ;  /* 0x00000000000079c5 */ /* 0x000fcc0000000000 */
[----:B------:R-:W-:Y:S01]  /*17d30*/  QGMMA.64x32x32.F32.E4M3.E4M3 R40, gdesc[UR12], R40, gsb0 ;  /* 0x006000000c2879f3 */ /* 0x000fe20008000828 */
        /* <DEDUP_REMOVED lines=8> */
[----:B------:R-:W-:Y:S01]  /*17dc0*/  QGMMA.64x32x32.F32.E4M3.E4M3 R24, gdesc[UR16], R24, gsb0 ;  /* 0x00600000101879f3 */ /* 0x000fe20008000818 */
[----:B------:R-:W-:Y:S01]  /*17dd0*/  R2UR UR18, R6 ;  /* 0x00000000061272ca */ /* 0x000fe200000e0000 */
[----:B------:R-:W-:Y:S01]  /*17de0*/  UMOV UR16, UR4 ;  /* 0x0000000400107c82 */ /* 0x000fe20008000000 */
[----:B------:R-:W-:Y:S01]  /*17df0*/  R2UR UR19, R7 ;  /* 0x00000000071372ca */ /* 0x000fe200000e0000 */
[----:B------:R-:W-:Y:S01]  /*17e00*/  UMOV UR17, UR5 ;  /* 0x0000000500117c82 */ /* 0x000fe20008000000 */
[----:B------:R-:W-:Y:S01]  /*17e10*/  IMAD.MOV.U32 R7, RZ, RZ, -0x7fffffe0 ;  /* 0x80000020ff077424 */ /* 0x000fe200078e00ff */
[----:B------:R-:W-:Y:S01]  /*17e20*/  IADD3 R6, R4, 0x282, RZ ;  /* 0x0000028204067810 */ /* 0x000fe20007ffe0ff */
        /* <DEDUP_REMOVED lines=11> */
[----:B------:R-:W-:Y:S01]  /*17ee0*/  MOV R7, 0x80000020 ;  /* 0x8000002000077802 */ /* 0x000fe20000000f00 */
[----:B------:R-:W-:Y:S02]  /*17ef0*/  UMOV UR25, UR9 ;  /* 0x0000000900197c82 */ /* 0x000fe40008000000 */
        /* <DEDUP_REMOVED lines=12> */
[----:B------:R-:W-:Y:S01]  /*17fc0*/  R2UR UR27, R11 ;  /* 0x000000000b1b72ca */ /* 0x000fe200000e0000 */
        /* <DEDUP_REMOVED lines=74> */
[C---:B------:R-:W-:Y:S01]  /*18470*/  VIADD R6, R4.reuse, 0x682 ;  /* 0x0000068204067836 */ /* 0x040fe20000000000 */
[----:B------:R-:W-:Y:S01]  /*18480*/  MOV R7, 0x80000020 ;  /* 0x8000002000077802 */ /* 0x000fe20000000f00 */
[----:B------:R-:W-:Y:S01]  /*18490*/  VIADD R4, R4, 0x702 ;  /* 0x0000070204047836 */ /* 0x000fe20000000000 */
[----:B------:R-:W-:Y:S01]  /*184a0*/  UMOV UR41, UR17 ;  /* 0x0000001100297c82 */ /* 0x000fe20008000000 */
[----:B------:R-:W-:-:S03]  /*184b0*/  UMOV UR40, UR16 ;  /* 0x0000001000287c82 */ /* 0x000fc60008000000 */
[----:B------:R-:W-:Y:S01]  /*184c0*/  R2UR UR42, R4 ;  /* 0x00000000042a72ca */ /* 0x000fe200000e0000 */
[----:B------:R-:W-:Y:S02]  /*184d0*/  WARPGROUP.DEPBAR.LE gsb0, 0x0 ;  /* 0x00008000000079c5 */ /* 0x000fe40000010000 */
[----:B------:R-:W-:-:S06]  /*184e0*/  WARPGROUP.ARRIVE ;  /* 0x00000000000079c5 */ /* 0x000fcc0000000000 */
[----:B------:R-:W-:Y:S01]  /*184f0*/  QGMMA.64x32x32.F32.E4M3.E4M3 R56, gdesc[UR20], R56, gsb0 ;  /* 0x00600000143879f3 */ /* 0x000fe20008000838 */
[----:B------:R-:W-:Y:S01]  /*18500*/  R2UR UR22, R10 ;  /* 0x000000000a1672ca */ /* 0x000fe200000e0000 */
[----:B------:R-:W-:Y:S01]  /*18510*/  UMOV UR20, UR16 ;  /* 0x0000001000147c82 */ /* 0x000fe20008000000 */
[----:B------:R-:W-:Y:S01]  /*18520*/  R2UR UR23, R11 ;  /* 0x000000000b1772ca */ /* 0x000fe200000e0000 */
[----:B------:R-:W-:Y:S01]  /*18530*/  UMOV UR21, UR17 ;  /* 0x0000001100157c82 */ /* 0x000fe20008000000 */
        /* <DEDUP_REMOVED lines=30> */
[----:B------:R-:W-:Y:S05]  /*18720*/  @!P0 BRA `(.L_x_587) ;  /* 0x0000000000048947 */ /* 0x000fea0003800000 */
[----:B------:R-:W-:Y:S01]  /*18730*/  BPT.TRAP 0x1 ;  /* 0x000000040000795c */ /* 0x000fe20000300000 */
.L_x_587:
[----:B------:R-:W2:Y:S01]  /*18740*/  LDL R120, [R1+0x38] ;  /* 0x0000380001787983 */ /* 0x000ea20000100800 */
[C---:B------:R-:W-:Y:S01]  /*18750*/  FMUL.FTZ R74, R2.reuse, R104 ;  /* 0x00000068024a7220 */ /* 0x040fe20000410000 */
        /* <DEDUP_REMOVED lines=23> */
[C---:B------:R-:W-:Y:S01]  /*188d0*/  FMUL.FTZ R72, R2.reuse, R110 ;  /* 0x0000006e02487220 */ /* 0x040fe20000410000 */
[----:B------:R-:W3:Y:S01]  /*188e0*/  MUFU.TANH R77, R77 ;  /* 0x0000004d004d7308 */ /* 0x000ee20000002400 */
[C---:B------:R-:W-:Y:S01]  /*188f0*/  FMUL.FTZ R41, R2.reuse, R42 ;  /* 0x0000002a02297220 */ /* 0x040fe20000410000 */
[C---:B------:R-:W-:Y:S01]  /*18900*/  FMUL.FTZ R81, R2.reuse, R116 ;  /* 0x0000007402517220 */ /* 0x040fe20000410000 */
[C---:B------:R-:W-:Y:S01]  /*18910*/  FMUL.FTZ R83, R2.reuse, R88 ;  /* 0x0000005802537220 */ /* 0x040fe20000410000 */
[C---:B------:R-:W-:Y:S01]  /*18920*/  FMUL.FTZ R85, R2.reuse, R92 ;  /* 0x0000005c02557220 */ /* 0x040fe20000410000 */
[C---:B------:R-:W-:Y:S01]  /*18930*/  FMUL.FTZ R42, R2.reuse, R47 ;  /* 0x0000002f022a7220 */ /* 0x040fe20000410000 */
[C---:B------:R-:W-:Y:S01]  /*18940*/  FMUL.FTZ R88, R2.reuse, R96 ;  /* 0x0000006002587220 */ /* 0x040fe20000410000 */
[C---:B------:R-:W-:Y:S01]  /*18950*/  FMUL.FTZ R92, R2.reuse, R56 ;  /* 0x00000038025c7220 */ /* 0x040fe20000410000 */
[----:B------:R-:W4:Y:S01]  /*18960*/  MUFU.TANH R76, R76 ;  /* 0x0000004c004c7308 */ /* 0x000f220000002400 */
[C---:B------:R-:W-:Y:S01]  /*18970*/  FMUL.FTZ R47, R2.reuse, R54 ;  /* 0x00000036022f7220 */ /* 0x040fe20000410000 */
[C---:B------:R-:W-:Y:S01]  /*18980*/  FMUL.FTZ R56, R2.reuse, R59 ;  /* 0x0000003b02387220 */ /* 0x040fe20000410000 */
[C---:B------:R-:W-:Y:S01]  /*18990*/  FMUL.FTZ R54, R2.reuse, R28 ;  /* 0x0000001c02367220 */ /* 0x040fe20000410000 */
[C---:B------:R-:W-:Y:S01]  /*189a0*/  FMUL.FTZ R96, R2.reuse, R29 ;  /* 0x0000001d02607220 */ /* 0x040fe20000410000 */
[C---:B------:R-:W-:Y:S01]  /*189b0*/  FMUL.FTZ R7, R2.reuse, R111 ;  /* 0x0000006f02077220 */ /* 0x040fe20000410000 */
[C---:B------:R-:W-:Y:S01]  /*189c0*/  FMUL.FTZ R59, R2.reuse, R62 ;  /* 0x0000003e023b7220 */ /* 0x040fe20000410000 */
[C---:B------:R-:W-:Y:S01]  /*189d0*/  FMUL.FTZ R80, R2.reuse, R117 ;  /* 0x0000007502507220 */ /* 0x040fe20000410000 */
[----:B------:R-:W5:Y:S01]  /*189e0*/  MUFU.TANH R11, R11 ;  /* 0x0000000b000b7308 */ /* 0x000f620000002400 */
        /* <DEDUP_REMOVED lines=42> */
[----:B------:R-:W-:Y:S01]  /*18c90*/  ULDC UR52, c[0x0][0x988] ;  /* 0x0002620000347ab9 */ /* 0x000fe20000000800 */
[----:B------:R-:W-:Y:S01]  /*18ca0*/  FMUL.FTZ R101, R2, R31 ;  /* 0x0000001f02657220 */ /* 0x000fe20000410000 */
[----:B------:R-:W-:-:S02]  /*18cb0*/  IMAD.U32 R100, RZ, RZ, UR52 ;  /* 0x00000034ff647e24 */ /* 0x000fc4000f8e00ff */
[----:B------:R-:W-:Y:S01]  /*18cc0*/  FMUL.FTZ R102, R2, R34 ;  /* 0x0000002202667220 */ /* 0x000fe20000410000 */
[----:B------:R-:W-:Y:S01]  /*18cd0*/  ULDC UR49, c[0x0][0x988] ;  /* 0x0002620000317ab9 */ /* 0x000fe20000000800 */
[----:B------:R-:W5:Y:S08]  /*18ce0*/  MUFU.TANH R7, R7 ;  /* 0x0000000700077308 */ /* 0x000f700000002400 */
        /* <DEDUP_REMOVED lines=25> */
[----:B------:R-:W5:Y:S01]  /*18e80*/  MUFU.TANH R57, R57 ;  /* 0x0000003900397308 */ /* 0x000f620000002400 */
[----:B--2---:R-:W-:-:S04]  /*18e90*/  IMAD.IADD R55, R120, 0x1, R152 ;  /* 0x0000000178377824 */ /* 0x004fc800078e0298 */
[----:B------:R-:W-:-:S03]  /*18ea0*/  IMAD R55, R154, -0xa0, R55 ;  /* 0xffffff609a377824 */ /* 0x000fc600078e0237 */
[----:B------:R-:W2:Y:S02]  /*18eb0*/  MUFU.TANH R95, R95 ;  /* 0x0000005f005f7308 */ /* 0x000ea40000002400 */
[C---:B------:R-:W-:Y:S02]  /*18ec0*/  ISETP.GT.AND P1, PT, R55.reuse, RZ, PT ;  /* 0x000000ff3700720c */ /* 0x040fe40003f24270 */
[C---:B------:R-:W-:Y:S02]  /*18ed0*/  ISETP.GT.AND P2, PT, R55.reuse, 0x1, PT ;  /* 0x000000013700780c */ /* 0x040fe40003f44270 */
[----:B------:R-:W-:Y:S02]  /*18ee0*/  ISETP.GT.AND P3, PT, R55, 0x8, PT ;  /* 0x000000083700780c */ /* 0x000fe40003f64270 */
[----:B------:R-:W2:Y:S01]  /*18ef0*/  MUFU.TANH R56, R56 ;  /* 0x0000003800387308 */ /* 0x000ea20000002400 */
[----:B0-----:R-:W-:Y:S02]  /*18f00*/  FSEL R28, R74, -INF , P1 ;  /* 0xff8000004a1c7808 */ /* 0x001fe40000800000 */
[----:B-1----:R-:W-:Y:S01]  /*18f10*/  FSEL R29, R75, -INF , P2 ;  /* 0xff8000004b1d7808 */ /* 0x002fe20001000000 */
[----:B------:R-:W-:Y:S01]  /*18f20*/  FMUL.FTZ R75, R2, R37 ;  /* 0x00000025024b7220 */ /* 0x000fe20000410000 */
[----:B------:R-:W-:-:S02]  /*18f30*/  ISETP.GT.AND P4, PT, R55, 0x9, PT ;  /* 0x000000093700780c */ /* 0x000fc40003f84270 */
[----:B---3--:R-:W-:Y:S01]  /*18f40*/  FSEL R32, R77, -INF , P3 ;  /* 0xff8000004d207808 */ /* 0x008fe20001800000 */
[----:B------:R-:W0:Y:S01]  /*18f50*/  MUFU.TANH R64, R64 ;  /* 0x0000004000407308 */ /* 0x000e220000002400 */
[----:B------:R-:W-:Y:S02]  /*18f60*/  FMNMX.FTZ R33, R28, R29, !PT ;  /* 0x0000001d1c217209 */ /* 0x000fe40007810000 */
[----:B------:R-:W-:Y:S02]  /*18f70*/  ISETP.GT.AND P5, PT, R55, 0x10, PT ;  /* 0x000000103700780c */ /* 0x000fe40003fa4270 */
[----:B----4-:R-:W-:Y:S02]  /*18f80*/  FSEL R30, R76, -INF , P4 ;  /* 0xff8000004c1e7808 */ /* 0x010fe40002000000 */
[----:B------:R-:W-:Y:S01]  /*18f90*/  FMNMX.FTZ R37, R32, R33, !PT ;  /* 0x0000002120257209 */ /* 0x000fe20007810000 */
[----:B------:R-:W1:Y:S01]  /*18fa0*/  MUFU.TANH R59, R59 ;  /* 0x0000003b003b7308 */ /* 0x000e620000002400 */
[----:B-----5:R-:W-:-:S02]  /*18fb0*/  FSEL R11, R11, -INF , P1 ;  /* 0xff8000000b0b7808 */ /* 0x020fc40000800000 */
[----:B------:R-:W-:Y:S02]  /*18fc0*/  ISETP.GT.AND P1, PT, R55, 0x11, PT ;  /* 0x000000113700780c */ /* 0x000fe40003f24270 */
[----:B------:R-:W-:Y:S02]  /*18fd0*/  FSEL R33, R78, -INF , P5 ;  /* 0xff8000004e217808 */ /* 0x000fe40002800000 */
[----:B------:R-:W-:Y:S01]  /*18fe0*/  FMNMX.FTZ R36, R30, R37, !PT ;  /* 0x000000251e247209 */ /* 0x000fe20007810000 */
[----:B------:R-:W3:Y:S01]  /*18ff0*/  MUFU.TANH R66, R66 ;  /* 0x0000004200427308 */ /* 0x000ee20000002400 */
[----:B------:R-:W-:Y:S02]  /*19000*/  FSEL R24, R5, -INF , P2 ;  /* 0xff80000005187808 */ /* 0x000fe40001000000 */
[----:B------:R-:W-:Y:S02]  /*19010*/  ISETP.GT.AND P2, PT, R55, 0x18, PT ;  /* 0x000000183700780c */ /* 0x000fe40003f44270 */
[----:B------:R-:W-:-:S02]  /*19020*/  FSEL R5, R79, -INF , P1 ;  /* 0xff8000004f057808 */ /* 0x000fc40000800000 */
[----:B------:R-:W-:Y:S01]  /*19030*/  FMNMX.FTZ R48, R33, R36, !PT ;  /* 0x0000002421307209 */ /* 0x000fe20007810000 */
[----:B------:R-:W4:Y:S01]  /*19040*/  MUFU.TANH R58, R58 ;  /* 0x0000003a003a7308 */ /* 0x000f220000002400 */
[----:B------:R-:W-:Y:S02]  /*19050*/  FSEL R72, R72, -INF , P3 ;  /* 0xff80000048487808 */ /* 0x000fe40001800000 */
[----:B------:R-:W-:Y:S02]  /*19060*/  ISETP.GT.AND P3, PT, R55, 0x19, PT ;  /* 0x000000193700780c */ /* 0x000fe40003f64270 */
[----:B------:R-:W-:Y:S02]  /*19070*/  FSEL R36, R81, -INF , P2 ;  /* 0xff80000051247808 */ /* 0x000fe40001000000 */
[----:B------:R-:W-:Y:S01]  /*19080*/  FMNMX.FTZ R77, R5, R48, !PT ;  /* 0x00000030054d7209 */ /* 0x000fe20007810000 */
[----:B------:R-:W5:Y:S01]  /*19090*/  MUFU.TANH R65, R65 ;  /* 0x0000004100417308 */ /* 0x000f620000002400 */
[----:B------:R-:W-:-:S02]  /*190a0*/  FSEL R7, R7, -INF , P4 ;  /* 0xff80000007077808 */ /* 0x000fc40002000000 */
[----:B------:R-:W-:Y:S02]  /*190b0*/  ISETP.GT.AND P4, PT, R55, 0x20, PT ;  /* 0x000000203700780c */ /* 0x000fe40003f84270 */
[----:B------:R-:W-:Y:S02]  /*190c0*/  FSEL R37, R80, -INF , P3 ;  /* 0xff80000050257808 */ /* 0x000fe40001800000 */
[----:B------:R-:W-:Y:S01]  /*190d0*/  FMNMX.FTZ R74, R36, R77, !PT ;  /* 0x0000004d244a7209 */ /* 0x000fe20007810000 */
[----:B------:R-:W5:Y:S01]  /*190e0*/  MUFU.TANH R63, R63 ;  /* 0x0000003f003f7308 */ /* 0x000f620000002400 */
[----:B------:R-:W-:Y:S02]  /*190f0*/  FSEL R21, R21, -INF , P5 ;  /* 0xff80000015157808 */ /* 0x000fe40002800000 */
[----:B------:R-:W-:Y:S02]  /*19100*/  ISETP.GT.AND P5, PT, R55, 0x21, PT ;  /* 0x000000213700780c */ /* 0x000fe40003fa4270 */
[----:B------:R-:W-:Y:S01]  /*19110*/  FSEL R48, R83, -INF , P4 ;  /* 0xff80000053307808 */ /* 0x000fe20002000000 */
[----:B------:R-:W-:Y:S01]  /*19120*/  FMUL.FTZ R83, R2, R39 ;  /* 0x0000002702537220 */ /* 0x000fe20000410000 */
        /* <DEDUP_REMOVED lines=9> */
[----:B------:R-:W-:-:S02]  /*191c0*/  FSEL R85, R85, -INF , P1 ;  /* 0xff80000055557808 */ /* 0x000fc40000800000 */
[----:B------:R-:W-:Y:S01]  /*191d0*/  FMNMX.FTZ R74, R82, R77, !PT ;  /* 0x0000004d524a7209 */ /* 0x000fe20007810000 */
[----:B------:R-:W5:Y:S01]  /*191e0*/  MUFU.TANH R67, R67 ;  /* 0x0000004300437308 */ /* 0x000f620000002400 */
        /* <DEDUP_REMOVED lines=47> */
[----:B--2---:R-:W-:Y:S02]  /*194e0*/  FSEL R95, R95, -INF , P1 ;  /* 0xff8000005f5f7808 */ /* 0x004fe40000800000 */
[----:B------:R-:W-:Y:S01]  /*194f0*/  FMNMX.FTZ R76, R93, R76, !PT ;  /* 0x0000004c5d4c7209 */ /* 0x000fe20007810000 */
[----:B------:R-:W2:Y:S01]  /*19500*/  MUFU.TANH R51, R51 ;  /* 0x0000003300337308 */ /* 0x000ea20000002400 */
[----:B------:R-:W-:-:S02]  /*19510*/  FSEL R56, R56, -INF , P3 ;  /* 0xff80000038387808 */ /* 0x000fc40001800000 */
[----:B------:R-:W-:Y:S02]  /*19520*/  ISETP.GT.AND P3, PT, R55, 0x58, PT ;  /* 0x000000583700780c */ /* 0x000fe40003f64270 */
[----:B0-----:R-:W-:Y:S02]  /*19530*/  FSEL R64, R64, -INF , P2 ;  /* 0xff80000040407808 */ /* 0x001fe40001000000 */
[----:B------:R-:W-:Y:S01]  /*19540*/  FMNMX.FTZ R77, R95, R76, !PT ;  /* 0x0000004c5f4d7209 */ /* 0x000fe20007810000 */
[----:B------:R-:W0:Y:S01]  /*19550*/  MUFU.TANH R42, R42 ;  /* 0x0000002a002a7308 */ /* 0x000e220000002400 */
[----:B-1----:R-:W-:Y:S02]  /*19560*/  FSEL R59, R59, -INF , P4 ;  /* 0xff8000003b3b7808 */ /* 0x002fe40002000000 */
[----:B------:R-:W-:Y:S02]  /*19570*/  ISETP.GT.AND P4, PT, R55, 0x59, PT ;  /* 0x000000593700780c */ /* 0x000fe40003f84270 */
[----:B---3--:R-:W-:-:S02]  /*19580*/  FSEL R66, R66, -INF , P3 ;  /* 0xff80000042427808 */ /* 0x008fc40001800000 */
[----:B------:R-:W-:Y:S01]  /*19590*/  FMNMX.FTZ R77, R64, R77, !PT ;  /* 0x0000004d404d7209 */ /* 0x000fe20007810000 */
[----:B------:R-:W1:Y:S01]  /*195a0*/  MUFU.TANH R50, R50 ;  /* 0x0000003200327308 */ /* 0x000e620000002400 */
[----:B----4-:R-:W-:Y:S02]  /*195b0*/  FSEL R58, R58, -INF , P5 ;  /* 0xff8000003a3a7808 */ /* 0x010fe40002800000 */
[----:B------:R-:W-:Y:S02]  /*195c0*/  ISETP.GT.AND P5, PT, R55, 0x60, PT ;  /* 0x000000603700780c */ /* 0x000fe40003fa4270 */
[----:B-----5:R-:W-:Y:S02]  /*195d0*/  FSEL R65, R65, -INF , P4 ;  /* 0xff80000041417808 */ /* 0x020fe40002000000 */
[----:B------:R-:W-:Y:S01]  /*195e0*/  FMNMX.FTZ R76, R66, R77, !PT ;  /* 0x0000004d424c7209 */ /* 0x000fe20007810000 */
[----:B------:R-:W3:Y:S01]  /*195f0*/  MUFU.TANH R45, R45 ;  /* 0x0000002d002d7308 */ /* 0x000ee20000002400 */
[----:B------:R-:W-:-:S02]  /*19600*/  FSEL R63, R63, -INF , P1 ;  /* 0xff8000003f3f7808 */ /* 0x000fc40000800000 */
[----:B------:R-:W-:Y:S02]  /*19610*/  ISETP.GT.AND P1, PT, R55, 0x61, PT ;  /* 0x000000613700780c */ /* 0x000fe40003f24270 */
[----:B------:R-:W-:Y:S02]  /*19620*/  FSEL R68, R68, -INF , P5 ;  /* 0xff80000044447808 */ /* 0x000fe40002800000 */
[----:B------:R-:W-:Y:S01]  /*19630*/  FMNMX.FTZ R77, R65, R76, !PT ;  /* 0x0000004c414d7209 */ /* 0x000fe20007810000 */
[----:B------:R-:W4:Y:S01]  /*19640*/  MUFU.TANH R53, R53 ;  /* 0x0000003500357308 */ /* 0x000f220000002400 */
        /* <DEDUP_REMOVED lines=27> */
[----:B--2---:R-:W-:Y:S02]  /*19800*/  FSEL R51, R51, -INF , P1 ;  /* 0xff80000033337808 */ /* 0x004fe40000800000 */
[----:B------:R-:W-:Y:S01]  /*19810*/  FMNMX.FTZ R76, R49, R76, !PT ;  /* 0x0000004c314c7209 */ /* 0x000fe20007810000 */
[----:B------:R-:W2:Y:S01]  /*19820*/  MUFU.TANH R96, R96 ;  /* 0x0000006000607308 */ /* 0x000ea20000002400 */
[----:B0-----:R-:W-:Y:S02]  /*19830*/  FSEL R42, R42, -INF , P3 ;  /* 0xff8000002a2a7808 */ /* 0x001fe40001800000 */
[----:B------:R-:W-:Y:S02]  /*19840*/  ISETP.GT.AND P3, PT, R55, 0x80, PT ;  /* 0x000000803700780c */ /* 0x000fe40003f64270 */
[----:B-1----:R-:W-:-:S02]  /*19850*/  FSEL R50, R50, -INF , P2 ;  /* 0xff80000032327808 */ /* 0x002fc40001000000 */
[----:B------:R-:W-:Y:S01]  /*19860*/  FMNMX.FTZ R77, R51, R76, !PT ;  /* 0x0000004c334d7209 */ /* 0x000fe20007810000 */
[----:B------:R-:W0:Y:S01]  /*19870*/  MUFU.TANH R26, R26 ;  /* 0x0000001a001a7308 */ /* 0x000e220000002400 */
[----:B---3--:R-:W-:Y:S02]  /*19880*/  FSEL R45, R45, -INF , P4 ;  /* 0xff8000002d2d7808 */ /* 0x008fe40002000000 */
        /* <DEDUP_REMOVED lines=16> */
[----:B--2---:R-:W-:Y:S02]  /*19990*/  FSEL R96, R96, -INF , P1 ;  /* 0xff80000060607808 */ /* 0x004fe40000800000 */
[----:B------:R-:W-:Y:S01]  /*199a0*/  FMNMX.FTZ R77, R54, R77, !PT ;  /* 0x0000004d364d7209 */ /* 0x000fe20007810000 */
[----:B------:R-:W2:Y:S01]  /*199b0*/  MUFU.TANH R27, R27 ;  /* 0x0000001b001b7308 */ /* 0x000ea20000002400 */
[----:B0-----:R-:W-:-:S02]  /*199c0*/  FSEL R26, R26, -INF , P3 ;  /* 0xff8000001a1a7808 */ /* 0x001fc40001800000 */
[----:B------:R-:W-:Y:S02]  /*199d0*/  ISETP.GT.AND P3, PT, R55, 0x91, PT ;  /* 0x000000913700780c */ /* 0x000fe40003f64270 */
[----:B-1----:R-:W-:Y:S02]  /*199e0*/  FSEL R97, R97, -INF , P2 ;  /* 0xff80000061617808 */ /* 0x002fe40001000000 */
[----:B------:R-:W-:Y:S01]  /*199f0*/  FMNMX.FTZ R76, R96, R77, !PT ;  /* 0x0000004d604c7209 */ /* 0x000fe20007810000 */
[----:B------:R-:W0:Y:S01]  /*19a00*/  MUFU.TANH R99, R99 ;  /* 0x0000006300637308 */ /* 0x000e220000002400 */
[----:B---3--:R-:W-:Y:S02]  /*19a10*/  FSEL R25, R25, -INF , P4 ;  /* 0xff80000019197808 */ /* 0x008fe40002000000 */
[----:B------:R-:W-:Y:S02]  /*19a20*/  ISETP.GT.AND P4, PT, R55, 0x98, PT ;  /* 0x000000983700780c */ /* 0x000fe40003f84270 */
[----:B----4-:R-:W-:-:S02]  /*19a30*/  FSEL R98, R98, -INF , P3 ;  /* 0xff80000062627808 */ /* 0x010fc40001800000 */
[----:B------:R-:W-:Y:S01]  /*19a40*/  FMNMX.FTZ R77, R97, R76, !PT ;  /* 0x0000004c614d7209 */ /* 0x000fe20007810000 */
[----:B------:R-:W1:Y:S01]  /*19a50*/  MUFU.TANH R75, R75 ;  /* 0x0000004b004b7308 */ /* 0x000e620000002400 */
[----:B--2---:R-:W-:Y:S02]  /*19a60*/  FSEL R27, R27, -INF , P5 ;  /* 0xff8000001b1b7808 */ /* 0x004fe40002800000 */
[----:B------:R-:W-:Y:S02]  /*19a70*/  ISETP.GT.AND P5, PT, R55, 0x99, PT ;  /* 0x000000993700780c */ /* 0x000fe40003fa4270 */
[----:B------:R-:W-:-:S03]  /*19a80*/  FMNMX.FTZ R77, R98, R77, !PT ;  /* 0x0000004d624d7209 */ /* 0x000fc60007810000 */
[----:B------:R-:W2:Y:S01]  /*19a90*/  MUFU.TANH R101, R101 ;  /* 0x0000006500657308 */ /* 0x000ea20000002400 */
[----:B0-----:R-:W-:Y:S01]  /*19aa0*/  FSEL R78, R99, -INF , P4 ;  /* 0xff800000634e7808 */ /* 0x001fe20002000000 */
[----:B------:R-:W-:Y:S01]  /*19ab0*/  FMUL.FTZ R99, R2, R35 ;  /* 0x0000002302637220 */ /* 0x000fe20000410000 */
[----:B------:R-:W-:Y:S02]  /*19ac0*/  FMNMX.FTZ R35, R11, R24, !PT ;  /* 0x000000180b237209 */ /* 0x000fe40007810000 */
[----:B------:R-:W-:-:S03]  /*19ad0*/  FMNMX.FTZ R77, R78, R77, !PT ;  /* 0x0000004d4e4d7209 */ /* 0x000fc60007810000 */
[----:B------:R-:W0:Y:S01]  /*19ae0*/  MUFU.TANH R102, R102 ;  /* 0x0000006600667308 */ /* 0x000e220000002400 */
[----:B-1----:R-:W-:-:S04]  /*19af0*/  FSEL R76, R75, -INF , P5 ;  /* 0xff8000004b4c7808 */ /* 0x002fc80002800000 */
[----:B------:R-:W-:-:S03]  /*19b00*/  FMNMX.FTZ R77, R76, R77, !PT ;  /* 0x0000004d4c4d7209 */ /* 0x000fc60007810000 */
[----:B------:R-:W1:Y:S01]  /*19b10*/  MUFU.TANH R99, R99 ;  /* 0x0000006300637308 */ /* 0x000e620000002400 */
[----:B--2---:R-:W-:Y:S01]  /*19b20*/  FSEL R101, R101, -INF , P1 ;  /* 0xff80000065657808 */ /* 0x004fe20000800000 */
[----:B------:R-:W2:Y:S06]  /*19b30*/  SHFL.BFLY PT, R80, R77, 0x2, 0x1f ;  /* 0x0c401f004d507f89 */ /* 0x000eac00000e0000 */
[----:B------:R-:W3:Y:S01]  /*19b40*/  MUFU.TANH R83, R83 ;  /* 0x0000005300537308 */ /* 0x000ee20000002400 */
[----:B0-----:R-:W-:Y:S02]  /*19b50*/  FSEL R102, R102, -INF , P2 ;  /* 0xff80000066667808 */ /* 0x001fe40001000000 */
[----:B-1----:R-:W-:-:S02]  /*19b60*/  FSEL R99, R99, -INF , P3 ;  /* 0xff80000063637808 */ /* 0x002fc40001800000 */
[----:B---3--:R-:W-:Y:S02]  /*19b70*/  FSEL R83, R83, -INF , P5 ;  /* 0xff80000053537808 */ /* 0x008fe40002800000 */
[----:B--2---:R-:W-:-:S05]  /*19b80*/  FMNMX.FTZ R80, R77, R80, !PT ;  /* 0x000000504d507209 */ /* 0x004fca0007810000 */
[----:B------:R-:W0:Y:S02]  /*19b90*/  SHFL.BFLY PT, R91, R80, 0x1, 0x1f ;  /* 0x0c201f00505b7f89 */ /* 0x000e2400000e0000 */
[----:B0-----:R-:W-:-:S04]  /*19ba0*/  FMNMX.FTZ R91, R80, R91, !PT ;  /* 0x0000005b505b7209 */ /* 0x001fc80007810000 */
[C---:B------:R-:W-:Y:S01]  /*19bb0*/  FSETP.NEU.FTZ.AND P6, PT, R91.reuse, -INF , PT ;  /* 0xff8000005b00780b */ /* 0x040fe20003fdd000 */
[----:B------:R-:W-:-:S01]  /*19bc0*/  FFMA.FTZ R55, R91, R100, -8 ;  /* 0xc10000005b377423 */ /* 0x000fc20000010064 */
[----:B------:R-:W-:-:S04]  /*19bd0*/  FMUL.FTZ R100, R2, R38 ;  /* 0x0000002602647220 */ /* 0x000fc80000410000 */
[----:B------:R-:W-:Y:S02]  /*19be0*/  FSEL R55, R55, RZ, P6 ;  /* 0x000000ff37377208 */ /* 0x000fe40003000000 */
[----:B------:R-:W0:Y:S03]  /*19bf0*/  MUFU.TANH R100, R100 ;  /* 0x0000006400647308 */ /* 0x000e260000002400 */
[----:B------:R-:W-:-:S01]  /*19c00*/  FFMA.FTZ R31, R32, UR52, -R55 ;  /* 0x00000034201f7c23 */ /* 0x000fc20008010837 */
[--C-:B------:R-:W-:Y:S01]  /*19c10*/  FFMA.FTZ R32, R30, UR52, -R55.reuse ;  /* 0x000000341e207c23 */ /* 0x100fe20008010837 */
[----:B------:R-:W-:-:S01]  /*19c20*/  FFMA.FTZ R30, R33, UR52, -R55 ;  /* 0x00000034211e7c23 */ /* 0x000fc20008010837 */
[--C-:B------:R-:W-:Y:S01]  /*19c30*/  FFMA.FTZ R33, R36, UR52, -R55.reuse ;  /* 0x0000003424217c23 */ /* 0x100fe20008010837 */
[----:B------:R-:W-:Y:S01]  /*19c40*/  FMNMX.FTZ R36, R72, R35, !PT ;  /* 0x0000002348247209 */ /* 0x000fe20007810000 */
        /* <DEDUP_REMOVED lines=9> */
[----:B0-----:R-:W-:Y:S01]  /*19ce0*/  FSEL R100, R100, -INF , P4 ;  /* 0xff80000064647808 */ /* 0x001fe20002000000 */
[--C-:B------:R-:W-:Y:S01]  /*19cf0*/  FFMA.FTZ R75, R90, UR52, -R55.reuse ;  /* 0x000000345a4b7c23 */ /* 0x100fe20008010837 */
[----:B------:R-:W-:Y:S01]  /*19d00*/  FMNMX.FTZ R36, R4, R37, !PT ;  /* 0x0000002504247209 */ /* 0x000fe20007810000 */
[--C-:B------:R-:W-:Y:S01]  /*19d10*/  FFMA.FTZ R88, R88, UR52, -R55.reuse ;  /* 0x0000003458587c23 */ /* 0x100fe20008010837 */
[----:B------:R-:W-:-:S01]  /*19d20*/  FFMA.FTZ R28, R28, UR52, -R55 ;  /* 0x000000341c1c7c23 */ /* 0x000fc20008010837 */
[--C-:B------:R-:W-:Y:S01]  /*19d30*/  FFMA.FTZ R29, R29, UR52, -R55.reuse ;  /* 0x000000341d1d7c23 */ /* 0x100fe20008010837 */
[----:B------:R-:W-:Y:S01]  /*19d40*/  FMNMX.FTZ R37, R13, R36, !PT ;  /* 0x000000240d257209 */ /* 0x000fe20007810000 */
[--C-:B------:R-:W-:Y:S01]  /*19d50*/  FFMA.FTZ R5, R5, UR52, -R55.reuse ;  /* 0x0000003405057c23 */ /* 0x100fe20008010837 */
[----:B------:R0:W-:Y:S01]  /*19d60*/  MUFU.EX2 R36, R82 ;  /* 0x0000005200247308 */ /* 0x0001e20000000800 */
[----:B------:R-:W-:-:S01]  /*19d70*/  FFMA.FTZ R74, R74, UR52, -R55 ;  /* 0x000000344a4a7c23 */ /* 0x000fc20008010837 */
[----:B------:R-:W-:Y:S01]  /*19d80*/  FMNMX.FTZ R37, R6, R37, !PT ;  /* 0x0000002506257209 */ /* 0x000fe20007810000 */
[----:B------:R-:W-:-:S01]  /*19d90*/  FFMA.FTZ R93, R93, UR52, -R55 ;  /* 0x000000345d5d7c23 */ /* 0x000fc20008010837 */
[--C-:B------:R-:W-:Y:S01]  /*19da0*/  FFMA.FTZ R64, R64, UR52, -R55.reuse ;  /* 0x0000003440407c23 */ /* 0x100fe20008010837 */
[----:B------:R-:W-:-:S01]  /*19db0*/  FFMA.FTZ R66, R66, UR52, -R55 ;  /* 0x0000003442427c23 */ /* 0x000fc20008010837 */
[----:B------:R-:W-:Y:S01]  /*19dc0*/  FMNMX.FTZ R38, R20, R37, !PT ;  /* 0x0000002514267209 */ /* 0x000fe20007810000 */
[----:B------:R-:W-:-:S01]  /*19dd0*/  FFMA.FTZ R65, R65, UR52, -R55 ;  /* 0x0000003441417c23 */ /* 0x000fc20008010837 */
[----:B------:R-:W-:Y:S01]  /*19de0*/  MUFU.EX2 R37, R85 ;  /* 0x0000005500257308 */ /* 0x000fe20000000800 */
[----:B------:R-:W-:-:S01]  /*19df0*/  FFMA.FTZ R68, R68, UR52, -R55 ;  /* 0x0000003444447c23 */ /* 0x000fc20008010837 */
[----:B------:R-:W-:Y:S01]  /*19e00*/  FMNMX.FTZ R39, R3, R38, !PT ;  /* 0x0000002603277209 */ /* 0x000fe20007810000 */
[----:B------:R-:W-:-:S01]  /*19e10*/  FFMA.FTZ R67, R67, UR52, -R55 ;  /* 0x0000003443437c23 */ /* 0x000fc20008010837 */
[--C-:B------:R-:W-:Y:S01]  /*19e20*/  FFMA.FTZ R70, R70, UR52, -R55.reuse ;  /* 0x0000003446467c23 */ /* 0x100fe20008010837 */
[----:B------:R-:W-:-:S01]  /*19e30*/  FFMA.FTZ R50, R50, UR52, -R55 ;  /* 0x0000003432327c23 */ /* 0x000fc20008010837 */
[----:B------:R-:W-:Y:S01]  /*19e40*/  FMNMX.FTZ R39, R14, R39, !PT ;  /* 0x000000270e277209 */ /* 0x000fe20007810000 */
[----:B------:R-:W-:-:S01]  /*19e50*/  FFMA.FTZ R52, R52, UR52, -R55 ;  /* 0x0000003434347c23 */ /* 0x000fc20008010837 */
[----:B------:R-:W-:Y:S01]  /*19e60*/  FFMA.FTZ R78, R78, UR52, -R55 ;  /* 0x000000344e4e7c23 */ /* 0x000fe20008010837 */
        /* <DEDUP_REMOVED lines=13> */
[----:B0-----:R-:W-:Y:S01]  /*19f40*/  FMNMX.FTZ R82, R58, R77, !PT ;  /* 0x0000004d3a527209 */ /* 0x001fe20007810000 */
[----:B------:R-:W-:-:S03]  /*19f50*/  FFMA.FTZ R77, R92, UR52, -R55 ;  /* 0x000000345c4d7c23 */ /* 0x000fc60008010837 */
[----:B------:R-:W-:-:S03]  /*19f60*/  FMNMX.FTZ R79, R63, R82, !PT ;  /* 0x000000523f4f7209 */ /* 0x000fc60007810000 */
[----:B------:R-:W-:Y:S01]  /*19f70*/  MUFU.EX2 R31, R31 ;  /* 0x0000001f001f7308 */ /* 0x000fe20000000800 */
[----:B------:R-:W-:-:S04]  /*19f80*/  FMNMX.FTZ R79, R60, R79, !PT ;  /* 0x0000004f3c4f7209 */ /* 0x000fc80007810000 */
[----:B------:R-:W-:Y:S01]  /*19f90*/  FMNMX.FTZ R82, R62, R79, !PT ;  /* 0x0000004f3e527209 */ /* 0x000fe20007810000 */
[----:B------:R-:W-:-:S02]  /*19fa0*/  FFMA.FTZ R79, R94, UR52, -R55 ;  /* 0x000000345e4f7c23 */ /* 0x000fc40008010837 */
[----:B------:R-:W0:Y:S01]  /*19fb0*/  MUFU.EX2 R32, R32 ;  /* 0x0000002000207308 */ /* 0x000e220000000800 */
[----:B------:R-:W-:-:S04]  /*19fc0*/  FMNMX.FTZ R82, R61, R82, !PT ;  /* 0x000000523d527209 */ /* 0x000fc80007810000 */
[----:B------:R-:W-:-:S03]  /*19fd0*/  FMNMX.FTZ R81, R41, R82, !PT ;  /* 0x0000005229517209 */ /* 0x000fc60007810000 */
[----:B------:R-:W-:Y:S01]  /*19fe0*/  MUFU.EX2 R30, R30 ;  /* 0x0000001e001e7308 */ /* 0x000fe20000000800 */
[----:B------:R-:W-:-:S04]  /*19ff0*/  FMNMX.FTZ R82, R40, R81, !PT ;  /* 0x0000005128527209 */ /* 0x000fc80007810000 */
[----:B------:R-:W-:-:S03]  /*1a000*/  FMNMX.FTZ R81, R43, R82, !PT ;  /* 0x000000522b517209 */ /* 0x000fc60007810000 */
[----:B------:R-:W-:Y:S01]  /*1a010*/  MUFU.EX2 R82, R93 ;  /* 0x0000005d00527308 */ /* 0x000fe20000000800 */
[----:B------:R-:W-:Y:S01]  /*1a020*/  FMNMX.FTZ R84, R42, R81, !PT ;  /* 0x000000512a547209 */ /* 0x000fe20007810000 */
[----:B------:R-:W-:Y:S01]  /*1a030*/  FFMA.FTZ R81, R95, UR52, -R55 ;  /* 0x000000345f517c23 */ /* 0x000fe20008010837 */
[----:B0-----:R-:W-:Y:S02]  /*1a040*/  F2FP.SATFINITE.E4M3.F32.PACK_AB_MERGE_C R176, R32, R31, RZ ;  /* 0x0000001f20b0723e */ /* 0x001fe400048070ff */
[----:B------:R-:W-:Y:S02]  /*1a050*/  FMNMX.FTZ R85, R45, R84, !PT ;  /* 0x000000542d557209 */ /* 0x000fe40007810000 */
[----:B------:R-:W-:Y:S01]  /*1a060*/  F2FP.SATFINITE.E4M3.F32.PACK_AB_MERGE_C R176, R29, R28, R176 ;  /* 0x0000001c1db0723e */ /* 0x000fe200048070b0 */
[----:B------:R-:W-:Y:S01]  /*1a070*/  MUFU.EX2 R5, R5 ;  /* 0x0000000500057308 */ /* 0x000fe20000000800 */
[----:B------:R-:W-:-:S04]  /*1a080*/  FMNMX.FTZ R84, R44, R85, !PT ;  /* 0x000000552c547209 */ /* 0x000fc80007810000 */
[----:B------:R-:W-:-:S03]  /*1a090*/  FMNMX.FTZ R85, R47, R84, !PT ;  /* 0x000000542f557209 */ /* 0x000fc60007810000 */
[----:B------:R-:W-:Y:S01]  /*1a0a0*/  MUFU.EX2 R33, R33 ;  /* 0x0000002100217308 */ /* 0x000fe20000000800 */
[----:B------:R-:W-:-:S04]  /*1a0b0*/  FMNMX.FTZ R85, R46, R85, !PT ;  /* 0x000000552e557209 */ /* 0x000fc80007810000 */
[----:B------:R-:W-:-:S03]  /*1a0c0*/  FMNMX.FTZ R84, R26, R85, !PT ;  /* 0x000000551a547209 */ /* 0x000fc60007810000 */
[----:B------:R-:W0:Y:S01]  /*1a0d0*/  MUFU.EX2 R34, R34 ;  /* 0x0000002200227308 */ /* 0x000e220000000800 */
[----:B------:R-:W-:-:S04]  /*1a0e0*/  FMNMX.FTZ R84, R25, R84, !PT ;  /* 0x0000005419547209 */ /* 0x000fc80007810000 */
[----:B------:R-:W-:-:S03]  /*1a0f0*/  FMNMX.FTZ R84, R27, R84, !PT ;  /* 0x000000541b547209 */ /* 0x000fc60007810000 */
[----:B------:R-:W-:Y:S01]  /*1a100*/  MUFU.EX2 R35, R35 ;  /* 0x0000002300237308 */ /* 0x000fe20000000800 */
[----:B------:R-:W-:-:S04]  /*1a110*/  FMNMX.FTZ R85, R101, R84, !PT ;  /* 0x0000005465557209 */ /* 0x000fc80007810000 */
[----:B------:R-:W-:-:S03]  /*1a120*/  FMNMX.FTZ R84, R102, R85, !PT ;  /* 0x0000005566547209 */ /* 0x000fc60007810000 */
[----:B------:R-:W1:Y:S01]  /*1a130*/  MUFU.EX2 R48, R48 ;  /* 0x0000003000307308 */ /* 0x000e620000000800 */
[----:B------:R-:W-:Y:S02]  /*1a140*/  FMNMX.FTZ R85, R99, R84, !PT ;  /* 0x0000005463557209 */ /* 0x000fe40007810000 */
[----:B0-----:R-:W-:Y:S02]  /*1a150*/  F2FP.SATFINITE.E4M3.F32.PACK_AB_MERGE_C R178, R34, R33, RZ ;  /* 0x0000002122b2723e */ /* 0x001fe400048070ff */
        /* <DEDUP_REMOVED lines=8> */
[----:B------:R-:W-:-:S01]  /*1a1e0*/  FFMA.FTZ R53, R54, UR52, -R55 ;  /* 0x0000003436357c23 */ /* 0x000fc20008010837 */
[----:B------:R-:W0:Y:S01]  /*1a1f0*/  SHFL.BFLY PT, R89, R86, 0x2, 0x1f ;  /* 0x0c401f0056597f89 */ /* 0x000e2200000e0000 */
[----:B------:R-:W-:-:S01]  /*1a200*/  FFMA.FTZ R54, R96, UR52, -R55 ;  /* 0x0000003460367c23 */ /* 0x000fc20008010837 */
[----:B------:R-:W2:Y:S01]  /*1a210*/  MUFU.EX2 R75, R75 ;  /* 0x0000004b004b7308 */ /* 0x000ea20000000800 */
[----:B------:R-:W-:-:S02]  /*1a220*/  F2FP.SATFINITE.E4M3.F32.PACK_AB_MERGE_C R178, R5, R30, R178 ;  /* 0x0000001e05b2723e */ /* 0x000fc400048070b2 */
[----:B-1----:R-:W-:-:S04]  /*1a230*/  F2FP.SATFINITE.E4M3.F32.PACK_AB_MERGE_C R180, R48, R37, RZ ;  /* 0x0000002530b4723e */ /* 0x002fc800048070ff */
[----:B------:R-:W-:Y:S01]  /*1a240*/  F2FP.SATFINITE.E4M3.F32.PACK_AB_MERGE_C R180, R36, R35, R180 ;  /* 0x0000002324b4723e */ /* 0x000fe200048070b4 */
[----:B------:R-:W-:Y:S08]  /*1a250*/  MUFU.EX2 R77, R77 ;  /* 0x0000004d004d7308 */ /* 0x000ff00000000800 */
[----:B------:R-:W-:Y:S01]  /*1a260*/  MUFU.EX2 R74, R74 ;  /* 0x0000004a004a7308 */ /* 0x000fe20000000800 */
[----:B--2---:R-:W-:-:S04]  /*1a270*/  F2FP.SATFINITE.E4M3.F32.PACK_AB_MERGE_C R182, R80, R75, RZ ;  /* 0x0000004b50b6723e */ /* 0x004fc800048070ff */
[----:B------:R-:W-:Y:S02]  /*1a280*/  F2FP.SATFINITE.E4M3.F32.PACK_AB_MERGE_C R182, R39, R38, R182 ;  /* 0x0000002627b6723e */ /* 0x000fe400048070b6 */
[----:B0-----:R-:W-:Y:S01]  /*1a290*/  FMNMX.FTZ R89, R86, R89, !PT ;  /* 0x0000005956597209 */ /* 0x001fe20007810000 */
[--C-:B------:R-:W-:Y:S01]  /*1a2a0*/  FFMA.FTZ R86, R98, UR52, -R55.reuse ;  /* 0x0000003462567c23 */ /* 0x100fe20008010837 */
[----:B------:R-:W-:-:S01]  /*1a2b0*/  FFMA.FTZ R55, R76, UR52, -R55 ;  /* 0x000000344c377c23 */ /* 0x000fc20008010837 */
[----:B------:R-:W0:Y:S02]  /*1a2c0*/  MUFU.EX2 R79, R79 ;  /* 0x0000004f004f7308 */ /* 0x000e240000000800 */
[----:B------:R-:W1:Y:S06]  /*1a2d0*/  SHFL.BFLY PT, R90, R89, 0x1, 0x1f ;  /* 0x0c201f00595a7f89 */ /* 0x000e6c00000e0000 */
[----:B------:R-:W-:Y:S08]  /*1a2e0*/  MUFU.EX2 R81, R81 ;  /* 0x0000005100517308 */ /* 0x000ff00000000800 */
[----:B------:R-:W-:Y:S01]  /*1a2f0*/  MUFU.EX2 R64, R64 ;  /* 0x0000004000407308 */ /* 0x000fe20000000800 */
[----:B0-----:R-:W-:-:S04]  /*1a300*/  F2FP.SATFINITE.E4M3.F32.PACK_AB_MERGE_C R184, R82, R79, RZ ;  /* 0x0000004f52b8723e */ /* 0x001fc800048070ff */
[----:B------:R-:W-:-:S03]  /*1a310*/  F2FP.SATFINITE.E4M3.F32.PACK_AB_MERGE_C R184, R74, R77, R184 ;  /* 0x0000004d4ab8723e */ /* 0x000fc600048070b8 */
[----:B------:R-:W-:Y:S01]  /*1a320*/  MUFU.EX2 R66, R66 ;  /* 0x0000004200427308 */ /* 0x000fe20000000800 */
[----:B-1----:R-:W-:Y:S02]  /*1a330*/  FMNMX.FTZ R90, R89, R90, !PT ;  /* 0x0000005a595a7209 */ /* 0x002fe40007810000 */
[----:B------:R-:W-:Y:S02]  /*1a340*/  MOV R89, UR52 ;  /* 0x0000003400597c02 */ /* 0x000fe40008000f00 */
[----:B------:R-:W-:-:S03]  /*1a350*/  FSETP.NEU.FTZ.AND P1, PT, R90, -INF , PT ;  /* 0xff8000005a00780b */ /* 0x000fc60003f3d000 */
[----:B------:R-:W-:Y:S01]  /*1a360*/  MUFU.EX2 R65, R65 ;  /* 0x0000004100417308 */ /* 0x000fe20000000800 */
[----:B------:R-:W-:-:S05]  /*1a370*/  FFMA.FTZ R88, R90, R89, -8 ;  /* 0xc10000005a587423 */ /* 0x000fca0000010059 */
[----:B------:R-:W-:Y:S02]  /*1a380*/  FSEL R76, R88, RZ, P1 ;  /* 0x000000ff584c7208 */ /* 0x000fe40000800000 */
[----:B------:R-:W-:Y:S01]  /*1a390*/  MUFU.EX2 R68, R68 ;  /* 0x0000004400447308 */ /* 0x000fe20000000800 */
[----:B------:R-:W-:Y:S02]  /*1a3a0*/  ISETP.GE.AND P1, PT, R152, 0xa1, PT ;  /* 0x000000a19800780c */ /* 0x000fe40003f26270 */
[--C-:B------:R-:W-:Y:S01]  /*1a3b0*/  FFMA.FTZ R11, R11, UR52, -R76.reuse ;  /* 0x000000340b0b7c23 */ /* 0x100fe2000801084c */
[----:B------:R-:W-:-:S01]  /*1a3c0*/  FFMA.FTZ R24, R24, UR52, -R76 ;  /* 0x0000003418187c23 */ /* 0x000fc2000801084c */
[--C-:B------:R-:W-:Y:S01]  /*1a3d0*/  FFMA.FTZ R72, R72, UR52, -R76.reuse ;  /* 0x0000003448487c23 */ /* 0x100fe2000801084c */
[----:B------:R-:W-:-:S01]  /*1a3e0*/  FFMA.FTZ R89, R7, UR52, -R76 ;  /* 0x0000003407597c23 */ /* 0x000fc2000801084c */
[--C-:B------:R-:W-:Y:S01]  /*1a3f0*/  FFMA.FTZ R7, R21, UR52, -R76.reuse ;  /* 0x0000003415077c23 */ /* 0x100fe2000801084c */
[----:B------:R-:W-:-:S01]  /*1a400*/  FFMA.FTZ R4, R4, UR52, -R76 ;  /* 0x0000003404047c23 */ /* 0x000fc2000801084c */
[----:B------:R-:W-:Y:S01]  /*1a410*/  MUFU.EX2 R11, R11 ;  /* 0x0000000b000b7308 */ /* 0x000fe20000000800 */
[----:B------:R-:W-:-:S01]  /*1a420*/  FFMA.FTZ R21, R13, UR52, -R76 ;  /* 0x000000340d157c23 */ /* 0x000fc2000801084c */
[--C-:B------:R-:W-:Y:S01]  /*1a430*/  FFMA.FTZ R88, R6, UR52, -R76.reuse ;  /* 0x0000003406587c23 */ /* 0x100fe2000801084c */
[----:B------:R-:W-:-:S01]  /*1a440*/  FFMA.FTZ R13, R10, UR52, -R76 ;  /* 0x000000340a0d7c23 */ /* 0x000fc2000801084c */
[--C-:B------:R-:W-:Y:S01]  /*1a450*/  FFMA.FTZ R6, R20, UR52, -R76.reuse ;  /* 0x0000003414067c23 */ /* 0x100fe2000801084c */
[----:B------:R-:W-:-:S01]  /*1a460*/  FFMA.FTZ R10, R57, UR52, -R76 ;  /* 0x00000034390a7c23 */ /* 0x000fc2000801084c */
[--C-:B------:R-:W-:Y:S01]  /*1a470*/  FFMA.FTZ R93, R8, UR52, -R76.reuse ;  /* 0x00000034085d7c23 */ /* 0x100fe2000801084c */
[----:B------:R-:W-:-:S01]  /*1a480*/  FFMA.FTZ R20, R12, UR52, -R76 ;  /* 0x000000340c147c23 */ /* 0x000fc2000801084c */
[----:B------:R-:W0:Y:S01]  /*1a490*/  MUFU.EX2 R24, R24 ;  /* 0x0000001800187308 */ /* 0x000e220000000800 */
[----:B------:R-:W-:-:S01]  /*1a4a0*/  FFMA.FTZ R57, R60, UR52, -R76 ;  /* 0x000000343c397c23 */ /* 0x000fc2000801084c */
[--C-:B------:R-:W-:Y:S01]  /*1a4b0*/  FFMA.FTZ R8, R15, UR52, -R76.reuse ;  /* 0x000000340f087c23 */ /* 0x100fe2000801084c */
[----:B------:R-:W-:-:S01]  /*1a4c0*/  FFMA.FTZ R12, R63, UR52, -R76 ;  /* 0x000000343f0c7c23 */ /* 0x000fc2000801084c */
[----:B------:R-:W-:Y:S01]  /*1a4d0*/  FADD.FTZ R60, R28, R29 ;  /* 0x0000001d1c3c7221 */ /* 0x000fe20000010000 */
[----:B------:R-:W-:-:S01]  /*1a4e0*/  FFMA.FTZ R15, R56, UR52, -R76 ;  /* 0x00000034380f7c23 */ /* 0x000fc2000801084c */
[--C-:B------:R-:W-:Y:S01]  /*1a4f0*/  FFMA.FTZ R56, R59, UR52, -R76.reuse ;  /* 0x000000343b387c23 */ /* 0x100fe2000801084c */
[----:B------:R-:W-:-:S01]  /*1a500*/  FFMA.FTZ R59, R58, UR52, -R76 ;  /* 0x000000343a3b7c23 */ /* 0x000fc2000801084c */
[----:B------:R-:W1:Y:S01]  /*1a510*/  MUFU.EX2 R72, R72 ;  /* 0x0000004800487308 */ /* 0x000e620000000800 */
[----:B------:R-:W-:-:S01]  /*1a520*/  FFMA.FTZ R58, R62, UR52, -R76 ;  /* 0x000000343e3a7c23 */ /* 0x000fc2000801084c */
[----:B------:R-:W-:Y:S01]  /*1a530*/  FADD.FTZ R95, R31, R60 ;  /* 0x0000003c1f5f7221 */ /* 0x000fe20000010000 */
[----:B------:R-:W-:-:S02]  /*1a540*/  VIADD R60, R0, 0x29840 ;  /* 0x00029840003c7836 */ /* 0x000fc40000000000 */
[--C-:B------:R-:W-:Y:S01]  /*1a550*/  FFMA.FTZ R0, R41, UR52, -R76.reuse ;  /* 0x0000003429007c23 */ /* 0x100fe2000801084c */
[----:B------:R-:W-:Y:S02]  /*1a560*/  IMAD.U32 R41, RZ, RZ, UR38 ;  /* 0x00000026ff297e24 */ /* 0x000fe4000f8e00ff */
[----:B------:R-:W-:Y:S01]  /*1a570*/  FADD.FTZ R95, R32, R95 ;  /* 0x0000005f205f7221 */ /* 0x000fe20000010000 */
[----:B------:R-:W-:-:S01]  /*1a580*/  FFMA.FTZ R3, R3, UR52, -R76 ;  /* 0x0000003403037c23 */ /* 0x000fc2000801084c */
[----:B------:R-:W2:Y:S01]  /*1a590*/  MUFU.EX2 R89, R89 ;  /* 0x0000005900597308 */ /* 0x000ea20000000800 */
[----:B0-----:R-:W-:-:S01]  /*1a5a0*/  FADD.FTZ R63, R11, R24 ;  /* 0x000000180b3f7221 */ /* 0x001fc20000010000 */
[----:B------:R-:W-:Y:S01]  /*1a5b0*/  FADD.FTZ R92, R30, R95 ;  /* 0x0000005f1e5c7221 */ /* 0x000fe20000010000 */
[----:B------:R-:W-:Y:S01]  /*1a5c0*/  PRMT R60, R41, 0x654, R60 ;  /* 0x00000654293c7816 */ /* 0x000fe2000000003c */
[--C-:B------:R-:W-:Y:S01]  /*1a5d0*/  FFMA.FTZ R14, R14, UR52, -R76.reuse ;  /* 0x000000340e0e7c23 */ /* 0x100fe2000801084c */
[----:B------:R-:W-:-:S01]  /*1a5e0*/  FFMA.FTZ R41, R40, UR52, -R76 ;  /* 0x0000003428297c23 */ /* 0x000fc2000801084c */
[----:B------:R-:W-:Y:S01]  /*1a5f0*/  FADD.FTZ R92, R5, R92 ;  /* 0x0000005c055c7221 */ /* 0x000fe20000010000 */
[----:B------:R0:W-:Y:S01]  /*1a600*/  SYNCS.ARRIVE.TRANS64.RED.A1T0 RZ, [R60+URZ], RZ ;  /* 0x000000ff3cff79a7 */ /* 0x0001e2000810043f */
[----:B------:R-:W3:Y:S01]  /*1a610*/  MUFU.EX2 R7, R7 ;  /* 0x0000000700077308 */ /* 0x000ee20000000800 */
[----:B-1----:R-:W-:-:S01]  /*1a620*/  FADD.FTZ R62, R72, R63 ;  /* 0x0000003f483e7221 */ /* 0x002fc20000010000 */
[--C-:B------:R-:W-:Y:S01]  /*1a630*/  FFMA.FTZ R40, R43, UR52, -R76.reuse ;  /* 0x000000342b287c23 */ /* 0x100fe2000801084c */
[----:B------:R-:W-:-:S01]  /*1a640*/  FFMA.FTZ R73, R73, UR52, -R76 ;  /* 0x0000003449497c23 */ /* 0x000fc2000801084c */
[--C-:B------:R-:W-:Y:S01]  /*1a650*/  FFMA.FTZ R42, R42, UR52, -R76.reuse ;  /* 0x000000342a2a7c23 */ /* 0x100fe2000801084c */
[----:B------:R-:W-:-:S01]  /*1a660*/  FFMA.FTZ R45, R45, UR52, -R76 ;  /* 0x000000342d2d7c23 */ /* 0x000fc2000801084c */
[----:B------:R-:W-:Y:S01]  /*1a670*/  FFMA.FTZ R61, R61, UR52, -R76 ;  /* 0x000000343d3d7c23 */ /* 0x000fe2000801084c */
[----:B------:R-:W-:Y:S01]  /*1a680*/  F2FP.SATFINITE.E4M3.F32.PACK_AB_MERGE_C R186, R65, R66, RZ ;  /* 0x0000004241ba723e */ /* 0x000fe200048070ff */
[----:B------:R-:W0:Y:S01]  /*1a690*/  MUFU.EX2 R4, R4 ;  /* 0x0000000400047308 */ /* 0x000e220000000800 */
[----:B--2---:R-:W-:-:S01]  /*1a6a0*/  FADD.FTZ R62, R89, R62 ;  /* 0x0000003e593e7221 */ /* 0x004fc20000010000 */
[--C-:B------:R-:W-:Y:S01]  /*1a6b0*/  FFMA.FTZ R44, R44, UR52, -R76.reuse ;  /* 0x000000342c2c7c23 */ /* 0x100fe2000801084c */
[----:B------:R-:W-:-:S01]  /*1a6c0*/  FFMA.FTZ R47, R47, UR52, -R76 ;  /* 0x000000342f2f7c23 */ /* 0x000fc2000801084c */
[--C-:B------:R-:W-:Y:S01]  /*1a6d0*/  FFMA.FTZ R46, R46, UR52, -R76.reuse ;  /* 0x000000342e2e7c23 */ /* 0x100fe2000801084c */
[----:B------:R-:W-:-:S01]  /*1a6e0*/  FFMA.FTZ R27, R27, UR52, -R76 ;  /* 0x000000341b1b7c23 */ /* 0x000fc2000801084c */
[--C-:B------:R-:W-:Y:S01]  /*1a6f0*/  FFMA.FTZ R101, R101, UR52, -R76.reuse ;  /* 0x0000003465657c23 */ /* 0x100fe2000801084c */
[----:B------:R-:W-:-:S01]  /*1a700*/  FFMA.FTZ R102, R102, UR52, -R76 ;  /* 0x0000003466667c23 */ /* 0x000fc2000801084c */
[----:B------:R-:W1:Y:S01]  /*1a710*/  MUFU.EX2 R21, R21 ;  /* 0x0000001500157308 */ /* 0x000e620000000800 */
[----:B---3--:R-:W-:-:S01]  /*1a720*/  FADD.FTZ R63, R7, R62 ;  /* 0x0000003e073f7221 */ /* 0x008fc20000010000 */
[----:B------:R-:W-:Y:S01]  /*1a730*/  F2FP.SATFINITE.E4M3.F32.PACK_AB_MERGE_C R177, R89, R72, RZ ;  /* 0x0000004859b1723e */ /* 0x000fe200048070ff */
[----:B------:R-:W-:-:S01]  /*1a740*/  FFMA.FTZ R99, R99, UR52, -R76 ;  /* 0x0000003463637c23 */ /* 0x000fc2000801084c */
[----:B------:R-:W-:Y:S01]  /*1a750*/  FFMA.FTZ R100, R100, UR52, -R76 ;  /* 0x0000003464647c23 */ /* 0x000fe2000801084c */
[----:B------:R-:W-:Y:S01]  /*1a760*/  F2FP.SATFINITE.E4M3.F32.PACK_AB_MERGE_C R186, R64, R81, R186 ;  /* 0x0000005140ba723e */ /* 0x000fe200048070ba */
[----:B------:R-:W-:Y:S01]  /*1a770*/  IMAD.MOV.U32 R72, RZ, RZ, R87 ;  /* 0x000000ffff487224 */ /* 0x000fe200078e0057 */
[----:B------:R-:W-:Y:S01]  /*1a780*/  F2FP.SATFINITE.E4M3.F32.PACK_AB_MERGE_C R177, R24, R11, R177 ;  /* 0x0000000b18b1723e */ /* 0x000fe200048070b1 */
[----:B------:R-:W2:Y:S01]  /*1a790*/  MUFU.EX2 R88, R88 ;  /* 0x0000005800587308 */ /* 0x000ea20000000800 */
[----:B0-----:R-:W-:-:S01]  /*1a7a0*/  FADD.FTZ R60, R4, R63 ;  /* 0x0000003f043c7221 */ /* 0x001fc20000010000 */
[----:B------:R-:W-:Y:S01]  /*1a7b0*/  FADD.FTZ R63, R33, R92 ;  /* 0x0000005c213f7221 */ /* 0x000fe20000010000 */
[----:B------:R-:W-:-:S02]  /*1a7c0*/  IMAD.MOV.U32 R30, RZ, RZ, R87 ;  /* 0x000000ffff1e7224 */ /* 0x000fc400078e0057 */
[----:B------:R-:W-:-:S03]  /*1a7d0*/  IMAD.MOV.U32 R24, RZ, RZ, R87 ;  /* 0x000000ffff187224 */ /* 0x000fc600078e0057 */
[----:B------:R-:W0:Y:S01]  /*1a7e0*/  MUFU.EX2 R6, R6 ;  /* 0x0000000600067308 */ /* 0x000e220000000800 */
[----:B-1----:R-:W-:-:S01]  /*1a7f0*/  FADD.FTZ R43, R21, R60 ;  /* 0x0000003c152b7221 */ /* 0x002fc20000010000 */
[----:B------:R-:W-:-:S04]  /*1a800*/  FADD.FTZ R60, R34, R63 ;  /* 0x0000003f223c7221 */ /* 0x000fc80000010000 */
[----:B------:R-:W-:Y:S01]  /*1a810*/  FADD.FTZ R63, R35, R60 ;  /* 0x0000003c233f7221 */ /* 0x000fe20000010000 */
[----:B------:R-:W-:Y:S01]  /*1a820*/  IMAD.MOV.U32 R35, RZ, RZ, R87 ;  /* 0x000000ffff237224 */ /* 0x000fe200078e0057 */
[----:B------:R-:W1:Y:S01]  /*1a830*/  MUFU.EX2 R3, R3 ;  /* 0x0000000300037308 */ /* 0x000e620000000800 */
[----:B--2---:R-:W-:-:S01]  /*1a840*/  FADD.FTZ R43, R88, R43 ;  /* 0x0000002b582b7221 */ /* 0x004fc20000010000 */
[----:B------:R-:W-:Y:S01]  /*1a850*/  FADD.FTZ R62, R36, R63 ;  /* 0x0000003f243e7221 */ /* 0x000fe20000010000 */
[----:B------:R-:W-:Y:S01]  /*1a860*/  F2FP.SATFINITE.E4M3.F32.PACK_AB_MERGE_C R88, R88, R21, RZ ;  /* 0x000000155858723e */ /* 0x000fe200048070ff */
[----:B------:R-:W-:Y:S02]  /*1a870*/  IMAD.MOV.U32 R36, RZ, RZ, R87 ;  /* 0x000000ffff247224 */ /* 0x000fe400078e0057 */
[----:B------:R-:W-:-:S01]  /*1a880*/  FADD.FTZ R95, R37, R62 ;  /* 0x0000003e255f7221 */ /* 0x000fc20000010000 */
[----:B------:R-:W-:Y:S01]  /*1a890*/  FFMA.FTZ R62, R25, UR52, -R76 ;  /* 0x00000034193e7c23 */ /* 0x000fe2000801084c */
[----:B------:R-:W2:Y:S01]  /*1a8a0*/  MUFU.EX2 R14, R14 ;  /* 0x0000000e000e7308 */ /* 0x000ea20000000800 */
[----:B0-----:R-:W-:-:S01]  /*1a8b0*/  FADD.FTZ R60, R6, R43 ;  /* 0x0000002b063c7221 */ /* 0x001fc20000010000 */
[----:B------:R-:W-:Y:S01]  /*1a8c0*/  FADD.FTZ R95, R48, R95 ;  /* 0x0000005f305f7221 */ /* 0x000fe20000010000 */
[----:B------:R-:W-:Y:S01]  /*1a8d0*/  F2FP.SATFINITE.E4M3.F32.PACK_AB_MERGE_C R179, R4, R7, R88 ;  /* 0x0000000704b3723e */ /* 0x000fe20004807058 */
[----:B------:R-:W-:Y:S01]  /*1a8e0*/  IMAD.MOV.U32 R48, RZ, RZ, R87 ;  /* 0x000000ffff307224 */ /* 0x000fe200078e0057 */
[----:B------:R-:W-:-:S03]  /*1a8f0*/  MOV R37, R87 ;  /* 0x0000005700257202 */ /* 0x000fc60000000f00 */
[----:B------:R-:W0:Y:S01]  /*1a900*/  MUFU.EX2 R93, R93 ;  /* 0x0000005d005d7308 */ /* 0x000e220000000800 */
[----:B-1----:R-:W-:-:S01]  /*1a910*/  FADD.FTZ R63, R3, R60 ;  /* 0x0000003c033f7221 */ /* 0x002fc20000010000 */
[--C-:B------:R-:W-:Y:S01]  /*1a920*/  FFMA.FTZ R60, R26, UR52, -R76.reuse ;  /* 0x000000341a3c7c23 */ /* 0x100fe2000801084c */
[----:B------:R-:W-:-:S01]  /*1a930*/  FFMA.FTZ R76, R83, UR52, -R76 ;  /* 0x00000034534c7c23 */ /* 0x000fc2000801084c */
[----:B------:R-:W-:-:S04]  /*1a940*/  IMAD.MOV.U32 R83, RZ, RZ, R87 ;  /* 0x000000ffff537224 */ /* 0x000fc800078e0057 */
[----:B------:R-:W1:Y:S01]  /*1a950*/  MUFU.EX2 R8, R8 ;  /* 0x0000000800087308 */ /* 0x000e620000000800 */
[----:B--2---:R-:W-:-:S07]  /*1a960*/  FADD.FTZ R26, R14, R63 ;  /* 0x0000003f0e1a7221 */ /* 0x004fce0000010000 */
[----:B------:R-:W2:Y:S01]  /*1a970*/  MUFU.EX2 R13, R13 ;  /* 0x0000000d000d7308 */ /* 0x000ea20000000800 */
[----:B0-----:R-:W-:-:S01]  /*1a980*/  FADD.FTZ R63, R93, R26 ;  /* 0x0000001a5d3f7221 */ /* 0x001fc20000010000 */
[----:B------:R-:W-:Y:S01]  /*1a990*/  FADD.FTZ R26, R38, R95 ;  /* 0x0000005f261a7221 */ /* 0x000fe20000010000 */
[----:B------:R-:W-:Y:S01]  /*1a9a0*/  F2FP.SATFINITE.E4M3.F32.PACK_AB_MERGE_C R93, R93, R14, RZ ;  /* 0x0000000e5d5d723e */ /* 0x000fe200048070ff */
[----:B------:R-:W-:Y:S02]  /*1a9b0*/  IMAD.MOV.U32 R38, RZ, RZ, R87 ;  /* 0x000000ffff267224 */ /* 0x000fe400078e0057 */
[----:B------:R-:W-:-:S01]  /*1a9c0*/  FADD.FTZ R92, R39, R26 ;  /* 0x0000001a275c7221 */ /* 0x000fc20000010000 */
[----:B------:R-:W-:Y:S01]  /*1a9d0*/  F2FP.SATFINITE.E4M3.F32.PACK_AB_MERGE_C R181, R3, R6, R93 ;  /* 0x0000000603b5723e */ /* 0x000fe2000480705d */
[----:B------:R-:W0:Y:S01]  /*1a9e0*/  MUFU.EX2 R20, R20 ;  /* 0x0000001400147308 */ /* 0x000e220000000800 */
[--C-:B------:R-:W-:Y:S02]  /*1a9f0*/  IMAD.MOV.U32 R39, RZ, RZ, R87.reuse ;  /* 0x000000ffff277224 */ /* 0x100fe400078e0057 */
[----:B------:R-:W-:Y:S01]  /*1aa00*/  FADD.FTZ R95, R75, R92 ;  /* 0x0000005c4b5f7221 */ /* 0x000fe20000010000 */
[----:B------:R-:W-:-:S03]  /*1aa10*/  IMAD.MOV.U32 R75, RZ, RZ, R87 ;  /* 0x000000ffff4b7224 */ /* 0x000fc600078e0057 */
[----:B------:R-:W-:Y:S01]  /*1aa20*/  FADD.FTZ R92, R80, R95 ;  /* 0x0000005f505c7221 */ /* 0x000fe20000010000 */
[----:B------:R-:W-:Y:S01]  /*1aa30*/  IMAD.MOV.U32 R80, RZ, RZ, R87 ;  /* 0x000000ffff507224 */ /* 0x000fe200078e0057 */
[----:B------:R-:W3:Y:S08]  /*1aa40*/  MUFU.EX2 R73, R73 ;  /* 0x0000004900497308 */ /* 0x000ef00000000800 */
[----:B------:R-:W4:Y:S08]  /*1aa50*/  MUFU.EX2 R10, R10 ;  /* 0x0000000a000a7308 */ /* 0x000f300000000800 */
[----:B------:R1:W-:Y:S08]  /*1aa60*/  MUFU.EX2 R43, R42 ;  /* 0x0000002a002b7308 */ /* 0x0003f00000000800 */
[----:B------:R-:W5:Y:S01]  /*1aa70*/  MUFU.EX2 R15, R15 ;  /* 0x0000000f000f7308 */ /* 0x000f620000000800 */
[----:B-1----:R-:W-:-:S04]  /*1aa80*/  FADD.FTZ R42, R8, R63 ;  /* 0x0000003f082a7221 */ /* 0x002fc80000010000 */
[----:B--2---:R-:W-:-:S03]  /*1aa90*/  FADD.FTZ R63, R13, R42 ;  /* 0x0000002a0d3f7221 */ /* 0x004fc60000010000 */
[----:B------:R-:W1:Y:S01]  /*1aaa0*/  MUFU.EX2 R56, R56 ;  /* 0x0000003800387308 */ /* 0x000e620000000800 */
[----:B0-----:R-:W-:-:S01]  /*1aab0*/  FADD.FTZ R42, R20, R63 ;  /* 0x0000003f142a7221 */ /* 0x001fc20000010000 */
[----:B------:R-:W-:-:S03]  /*1aac0*/  IMAD.MOV.U32 R63, RZ, RZ, R87 ;  /* 0x000000ffff3f7224 */ /* 0x000fc600078e0057 */
[C---:B---3--:R-:W-:Y:S01]  /*1aad0*/  FADD.FTZ R31, R73.reuse, R42 ;  /* 0x0000002a491f7221 */ /* 0x048fe20000010000 */
[----:B------:R-:W-:Y:S01]  /*1aae0*/  F2FP.SATFINITE.E4M3.F32.PACK_AB_MERGE_C R73, R73, R20, RZ ;  /* 0x000000144949723e */ /* 0x000fe200048070ff */
[----:B------:R-:W-:Y:S01]  /*1aaf0*/  IMAD.MOV.U32 R42, RZ, RZ, R87 ;  /* 0x000000ffff2a7224 */ /* 0x000fe200078e0057 */
[----:B------:R-:W0:Y:S01]  /*1ab00*/  MUFU.EX2 R59, R59 ;  /* 0x0000003b003b7308 */ /* 0x000e220000000800 */
[----:B----4-:R-:W-:-:S01]  /*1ab10*/  FADD.FTZ R32, R10, R31 ;  /* 0x0000001f0a207221 */ /* 0x010fc20000010000 */
[----:B------:R-:W-:Y:S02]  /*1ab20*/  F2FP.SATFINITE.E4M3.F32.PACK_AB_MERGE_C R183, R13, R8, R73 ;  /* 0x000000080db7723e */ /* 0x000fe40004807049 */
[----:B------:R-:W-:Y:S01]  /*1ab30*/  MOV R73, R87 ;  /* 0x0000005700497202 */ /* 0x000fe20000000f00 */
[----:B-----5:R-:W-:-:S03]  /*1ab40*/  FADD.FTZ R31, R15, R32 ;  /* 0x000000200f1f7221 */ /* 0x020fc60000010000 */
[----:B------:R2:W-:Y:S01]  /*1ab50*/  MUFU.EX2 R25, R45 ;  /* 0x0000002d00197308 */ /* 0x0005e20000000800 */
[----:B-1----:R-:W-:-:S07]  /*1ab60*/  FADD.FTZ R32, R56, R31 ;  /* 0x0000001f38207221 */ /* 0x002fce0000010000 */
[----:B------:R-:W1:Y:S01]  /*1ab70*/  MUFU.EX2 R12, R12 ;  /* 0x0000000c000c7308 */ /* 0x000e620000000800 */
[----:B--2---:R-:W-:-:S01]  /*1ab80*/  FADD.FTZ R45, R77, R92 ;  /* 0x0000005c4d2d7221 */ /* 0x004fc20000010000 */
[C---:B0-----:R-:W-:Y:S01]  /*1ab90*/  FADD.FTZ R21, R59.reuse, R32 ;  /* 0x000000203b157221 */ /* 0x041fe20000010000 */
[----:B------:R-:W-:Y:S01]  /*1aba0*/  F2FP.SATFINITE.E4M3.F32.PACK_AB_MERGE_C R56, R59, R56, RZ ;  /* 0x000000383b38723e */ /* 0x000fe200048070ff */
[----:B------:R-:W-:Y:S02]  /*1abb0*/  IMAD.MOV.U32 R59, RZ, RZ, R87 ;  /* 0x000000ffff3b7224 */ /* 0x000fe400078e0057 */
[----:B------:R-:W-:-:S01]  /*1abc0*/  FADD.FTZ R34, R74, R45 ;  /* 0x0000002d4a227221 */ /* 0x000fc20000010000 */
[----:B------:R-:W-:Y:S01]  /*1abd0*/  MOV R77, R87 ;  /* 0x00000057004d7202 */ /* 0x000fe20000000f00 */
[----:B------:R-:W-:Y:S01]  /*1abe0*/  IMAD.MOV.U32 R74, RZ, RZ, R87 ;  /* 0x000000ffff4a7224 */ /* 0x000fe200078e0057 */
[----:B------:R-:W0:Y:S01]  /*1abf0*/  MUFU.EX2 R57, R57 ;  /* 0x0000003900397308 */ /* 0x000e220000000800 */
[----:B------:R-:W-:-:S01]  /*1ac00*/  FADD.FTZ R33, R79, R34 ;  /* 0x000000224f217221 */ /* 0x000fc20000010000 */
[----:B------:R-:W-:Y:S01]  /*1ac10*/  F2FP.SATFINITE.E4M3.F32.PACK_AB_MERGE_C R185, R15, R10, R56 ;  /* 0x0000000a0fb9723e */ /* 0x000fe20004807038 */
[----:B------:R-:W-:Y:S01]  /*1ac20*/  IMAD.MOV.U32 R79, RZ, RZ, R87 ;  /* 0x000000ffff4f7224 */ /* 0x000fe200078e0057 */
[----:B------:R-:W-:Y:S01]  /*1ac30*/  MOV R45, R87 ;  /* 0x00000057002d7202 */ /* 0x000fe20000000f00 */
[----:B------:R-:W-:-:S01]  /*1ac40*/  FADD.FTZ R82, R82, R33 ;  /* 0x0000002152527221 */ /* 0x000fc20000010000 */
[----:B------:R-:W-:-:S02]  /*1ac50*/  IMAD.MOV.U32 R56, RZ, RZ, R87 ;  /* 0x000000ffff387224 */ /* 0x000fc400078e0057 */
[----:B------:R-:W2:Y:S01]  /*1ac60*/  MUFU.EX2 R58, R58 ;  /* 0x0000003a003a7308 */ /* 0x000ea20000000800 */
[----:B------:R-:W-:-:S01]  /*1ac70*/  FADD.FTZ R31, R81, R82 ;  /* 0x00000052511f7221 */ /* 0x000fc20000010000 */
[----:B-1----:R-:W-:Y:S01]  /*1ac80*/  FADD.FTZ R14, R12, R21 ;  /* 0x000000150c0e7221 */ /* 0x002fe20000010000 */
[----:B------:R-:W-:Y:S01]  /*1ac90*/  IMAD.MOV.U32 R82, RZ, RZ, R87 ;  /* 0x000000ffff527224 */ /* 0x000fe200078e0057 */
[----:B------:R-:W-:Y:S01]  /*1aca0*/  MOV R81, R87 ;  /* 0x0000005700517202 */ /* 0x000fe20000000f00 */
[----:B------:R-:W-:-:S01]  /*1acb0*/  FADD.FTZ R31, R64, R31 ;  /* 0x0000001f401f7221 */ /* 0x000fc20000010000 */
[----:B------:R-:W-:Y:S02]  /*1acc0*/  IMAD.MOV.U32 R64, RZ, RZ, R87 ;  /* 0x000000ffff407224 */ /* 0x000fe400078e0057 */
[----:B------:R-:W1:Y:S01]  /*1acd0*/  MUFU.EX2 R61, R61 ;  /* 0x0000003d003d7308 */ /* 0x000e620000000800 */
        /* <DEDUP_REMOVED lines=8> */
[----:B------:R-:W-:Y:S01]  /*1ad60*/  FADD.FTZ R14, R68, R65 ;  /* 0x00000041440e7221 */ /* 0x000fe20000010000 */
[-C--:B------:R-:W-:Y:S01]  /*1ad70*/  MOV R65, R87.reuse ;  /* 0x0000005700417202 */ /* 0x080fe20000000f00 */
[----:B------:R-:W-:Y:S01]  /*1ad80*/  IMAD.MOV.U32 R31, RZ, RZ, R87 ;  /* 0x000000ffff1f7224 */ /* 0x000fe200078e0057 */
[----:B------:R-:W-:-:S03]  /*1ad90*/  MOV R33, R87 ;  /* 0x0000005700217202 */ /* 0x000fc60000000f00 */
[----:B------:R-:W2:Y:S01]  /*1ada0*/  MUFU.EX2 R67, R67 ;  /* 0x0000004300437308 */ /* 0x000ea20000000800 */
[C---:B-1----:R-:W-:Y:S01]  /*1adb0*/  F2FP.SATFINITE.E4M3.F32.PACK_AB_MERGE_C R58, R61.reuse, R58, RZ ;  /* 0x0000003a3d3a723e */ /* 0x042fe200048070ff */
[----:B------:R-:W-:-:S03]  /*1adc0*/  FADD.FTZ R61, R61, R20 ;  /* 0x000000143d3d7221 */ /* 0x000fc60000010000 */
[----:B------:R-:W-:Y:S01]  /*1add0*/  F2FP.SATFINITE.E4M3.F32.PACK_AB_MERGE_C R187, R57, R12, R58 ;  /* 0x0000000c39bb723e */ /* 0x000fe2000480703a */
[----:B------:R-:W-:Y:S01]  /*1ade0*/  IMAD.MOV.U32 R58, RZ, RZ, R87 ;  /* 0x000000ffff3a7224 */ /* 0x000fe200078e0057 */
[----:B------:R-:W-:Y:S01]  /*1adf0*/  MOV R57, R87 ;  /* 0x0000005700397202 */ /* 0x000fe20000000f00 */
[----:B------:R-:W1:Y:S01]  /*1ae00*/  MUFU.EX2 R41, R41 ;  /* 0x0000002900297308 */ /* 0x000e620000000800 */
[----:B0-----:R-:W-:-:S01]  /*1ae10*/  FADD.FTZ R20, R0, R61 ;  /* 0x0000003d00147221 */ /* 0x001fc20000010000 */
[----:B------:R-:W-:-:S06]  /*1ae20*/  MOV R61, R87 ;  /* 0x00000057003d7202 */ /* 0x000fcc0000000f00 */
[----:B------:R-:W0:Y:S01]  /*1ae30*/  MUFU.EX2 R70, R70 ;  /* 0x0000004600467308 */ /* 0x000e220000000800 */
[----:B--2---:R-:W-:-:S07]  /*1ae40*/  FADD.FTZ R5, R67, R14 ;  /* 0x0000000e43057221 */ /* 0x004fce0000010000 */
[----:B------:R-:W2:Y:S01]  /*1ae50*/  MUFU.EX2 R40, R40 ;  /* 0x0000002800287308 */ /* 0x000ea20000000800 */
[----:B-1----:R-:W-:-:S07]  /*1ae60*/  FADD.FTZ R29, R41, R20 ;  /* 0x00000014291d7221 */ /* 0x002fce0000010000 */
[----:B------:R-:W1:Y:S01]  /*1ae70*/  MUFU.EX2 R85, R85 ;  /* 0x0000005500557308 */ /* 0x000e620000000800 */
[----:B0-----:R-:W-:-:S07]  /*1ae80*/  FADD.FTZ R20, R70, R5 ;  /* 0x0000000546147221 */ /* 0x001fce0000010000 */
[----:B------:R-:W0:Y:S01]  /*1ae90*/  MUFU.EX2 R69, R69 ;  /* 0x0000004500457308 */ /* 0x000e220000000800 */
[----:B--2---:R-:W-:-:S01]  /*1aea0*/  FADD.FTZ R28, R40, R29 ;  /* 0x0000001d281c7221 */ /* 0x004fc20000010000 */
[----:B------:R-:W-:-:S03]  /*1aeb0*/  F2FP.SATFINITE.E4M3.F32.PACK_AB_MERGE_C R40, R43, R40, RZ ;  /* 0x000000282b28723e */ /* 0x000fc600048070ff */
[----:B------:R-:W-:Y:S01]  /*1aec0*/  FADD.FTZ R28, R43, R28 ;  /* 0x0000001c2b1c7221 */ /* 0x000fe20000010000 */
[----:B------:R-:W-:Y:S01]  /*1aed0*/  F2FP.SATFINITE.E4M3.F32.PACK_AB_MERGE_C R189, R41, R0, R40 ;  /* 0x0000000029bd723e */ /* 0x000fe20004807028 */
[----:B------:R-:W-:Y:S01]  /*1aee0*/  IMAD.MOV.U32 R43, RZ, RZ, R87 ;  /* 0x000000ffff2b7224 */ /* 0x000fe200078e0057 */
[----:B------:R-:W2:Y:S01]  /*1aef0*/  MUFU.EX2 R84, R84 ;  /* 0x0000005400547308 */ /* 0x000ea20000000800 */
[----:B-1----:R-:W-:-:S01]  /*1af00*/  FADD.FTZ R20, R85, R20 ;  /* 0x0000001455147221 */ /* 0x002fc20000010000 */
[----:B------:R-:W-:Y:S01]  /*1af10*/  FADD.FTZ R29, R25, R28 ;  /* 0x0000001c191d7221 */ /* 0x000fe20000010000 */
[----:B------:R-:W-:Y:S01]  /*1af20*/  F2FP.SATFINITE.E4M3.F32.PACK_AB_MERGE_C R188, R85, R70, RZ ;  /* 0x0000004655bc723e */ /* 0x000fe200048070ff */
[--C-:B------:R-:W-:Y:S01]  /*1af30*/  IMAD.MOV.U32 R70, RZ, RZ, R87.reuse ;  /* 0x000000ffff467224 */ /* 0x100fe200078e0057 */
[----:B------:R-:W-:Y:S01]  /*1af40*/  MOV R85, R87 ;  /* 0x0000005700557202 */ /* 0x000fe20000000f00 */
[----:B------:R-:W-:Y:S01]  /*1af50*/  IMAD.MOV.U32 R40, RZ, RZ, R87 ;  /* 0x000000ffff287224 */ /* 0x000fe200078e0057 */
[----:B------:R-:W-:Y:S01]  /*1af60*/  F2FP.SATFINITE.E4M3.F32.PACK_AB_MERGE_C R188, R67, R68, R188 ;  /* 0x0000004443bc723e */ /* 0x000fe200048070bc */
[----:B------:R1:W3:Y:S01]  /*1af70*/  MUFU.EX2 R26, R44 ;  /* 0x0000002c001a7308 */ /* 0x0002e20000000800 */
[----:B0-----:R-:W-:-:S01]  /*1af80*/  FADD.FTZ R5, R69, R20 ;  /* 0x0000001445057221 */ /* 0x001fc20000010000 */
[--C-:B------:R-:W-:Y:S01]  /*1af90*/  IMAD.MOV.U32 R68, RZ, RZ, R87.reuse ;  /* 0x000000ffff447224 */ /* 0x100fe200078e0057 */
[----:B------:R-:W-:Y:S01]  /*1afa0*/  MOV R41, R87 ;  /* 0x0000005700297202 */ /* 0x000fe20000000f00 */
[----:B------:R-:W-:-:S04]  /*1afb0*/  IMAD.MOV.U32 R67, RZ, RZ, R87 ;  /* 0x000000ffff437224 */ /* 0x000fc800078e0057 */
[----:B------:R-:W-:Y:S01]  /*1afc0*/  MUFU.EX2 R49, R49 ;  /* 0x0000003100317308 */ /* 0x000fe20000000800 */
[----:B--2---:R-:W-:-:S01]  /*1afd0*/  FADD.FTZ R20, R84, R5 ;  /* 0x0000000554147221 */ /* 0x004fc20000010000 */
[----:B-1----:R-:W-:-:S06]  /*1afe0*/  IMAD.MOV.U32 R44, RZ, RZ, R87 ;  /* 0x000000ffff2c7224 */ /* 0x002fcc00078e0057 */
[----:B------:R-:W0:Y:S01]  /*1aff0*/  MUFU.EX2 R50, R50 ;  /* 0x0000003200327308 */ /* 0x000e220000000800 */
[----:B---3--:R-:W-:-:S01]  /*1b000*/  FADD.FTZ R28, R26, R29 ;  /* 0x0000001d1a1c7221 */ /* 0x008fc20000010000 */
[----:B------:R-:W-:-:S06]  /*1b010*/  MOV R29, R87 ;  /* 0x00000057001d7202 */ /* 0x000fcc0000000f00 */
[----:B------:R-:W1:Y:S08]  /*1b020*/  MUFU.EX2 R47, R47 ;  /* 0x0000002f002f7308 */ /* 0x000e700000000800 */
[----:B------:R-:W2:Y:S01]  /*1b030*/  MUFU.EX2 R46, R46 ;  /* 0x0000002e002e7308 */ /* 0x000ea20000000800 */
[----:B0-----:R-:W-:Y:S01]  /*1b040*/  F2FP.SATFINITE.E4M3.F32.PACK_AB_MERGE_C R190, R50, R49, RZ ;  /* 0x0000003132be723e */ /* 0x001fe200048070ff */
[----:B------:R-:W-:-:S03]  /*1b050*/  FADD.FTZ R49, R49, R20 ;  /* 0x0000001431317221 */ /* 0x000fc60000010000 */
[----:B------:R-:W-:Y:S01]  /*1b060*/  F2FP.SATFINITE.E4M3.F32.PACK_AB_MERGE_C R190, R84, R69, R190 ;  /* 0x0000004554be723e */ /* 0x000fe200048070be */
[----:B------:R-:W-:-:S01]  /*1b070*/  FADD.FTZ R50, R50, R49 ;  /* 0x0000003132327221 */ /* 0x000fc20000010000 */
[----:B------:R-:W-:Y:S01]  /*1b080*/  IMAD.MOV.U32 R84, RZ, RZ, R87 ;  /* 0x000000ffff547224 */ /* 0x000fe200078e0057 */
[----:B------:R-:W-:Y:S01]  /*1b090*/  MUFU.EX2 R53, R53 ;  /* 0x0000003500357308 */ /* 0x000fe20000000800 */
[----:B-1----:R-:W-:-:S01]  /*1b0a0*/  FADD.FTZ R5, R47, R28 ;  /* 0x0000001c2f057221 */ /* 0x002fc20000010000 */
[-C--:B------:R-:W-:Y:S01]  /*1b0b0*/  MOV R69, R87.reuse ;  /* 0x0000005700457202 */ /* 0x080fe20000000f00 */
[----:B------:R-:W-:Y:S01]  /*1b0c0*/  IMAD.MOV.U32 R28, RZ, RZ, R87 ;  /* 0x000000ffff1c7224 */ /* 0x000fe200078e0057 */
[----:B------:R-:W-:-:S04]  /*1b0d0*/  MOV R49, R87 ;  /* 0x0000005700317202 */ /* 0x000fc80000000f00 */
[----:B------:R-:W0:Y:S01]  /*1b0e0*/  MUFU.EX2 R54, R54 ;  /* 0x0000003600367308 */ /* 0x000e220000000800 */
[----:B--2---:R-:W-:-:S01]  /*1b0f0*/  FADD.FTZ R5, R46, R5 ;  /* 0x000000052e057221 */ /* 0x004fc20000010000 */
[----:B------:R-:W-:Y:S01]  /*1b100*/  F2FP.SATFINITE.E4M3.F32.PACK_AB_MERGE_C R47, R46, R47, RZ ;  /* 0x0000002f2e2f723e */ /* 0x000fe200048070ff */
[----:B------:R-:W-:-:S03]  /*1b110*/  IMAD.MOV.U32 R46, RZ, RZ, R87 ;  /* 0x000000ffff2e7224 */ /* 0x000fc600078e0057 */
[----:B------:R-:W-:Y:S01]  /*1b120*/  F2FP.SATFINITE.E4M3.F32.PACK_AB_MERGE_C R191, R26, R25, R47 ;  /* 0x000000191abf723e */ /* 0x000fe2000480702f */
[--C-:B------:R-:W-:Y:S01]  /*1b130*/  IMAD.MOV.U32 R47, RZ, RZ, R87.reuse ;  /* 0x000000ffff2f7224 */ /* 0x100fe200078e0057 */
[----:B------:R-:W1:Y:S01]  /*1b140*/  MUFU.EX2 R51, R51 ;  /* 0x0000003300337308 */ /* 0x000e620000000800 */
[----:B------:R-:W-:Y:S01]  /*1b150*/  IMAD.MOV.U32 R26, RZ, RZ, R87 ;  /* 0x000000ffff1a7224 */ /* 0x000fe200078e0057 */
[----:B------:R-:W-:-:S06]  /*1b160*/  MOV R25, R87 ;  /* 0x0000005700197202 */ /* 0x000fcc0000000f00 */
[----:B------:R-:W2:Y:S01]  /*1b170*/  MUFU.EX2 R60, R60 ;  /* 0x0000003c003c7308 */ /* 0x000ea20000000800 */
[----:B0-----:R-:W-:-:S07]  /*1b180*/  F2FP.SATFINITE.E4M3.F32.PACK_AB_MERGE_C R20, R54, R53, RZ ;  /* 0x000000353614723e */ /* 0x001fce00048070ff */
[----:B------:R-:W0:Y:S01]  /*1b190*/  MUFU.EX2 R52, R52 ;  /* 0x0000003400347308 */ /* 0x000e220000000800 */
[----:B-1----:R-:W-:-:S01]  /*1b1a0*/  FADD.FTZ R11, R51, R50 ;  /* 0x00000032330b7221 */ /* 0x002fc20000010000 */
[----:B------:R-:W-:-:S06]  /*1b1b0*/  IMAD.MOV.U32 R50, RZ, RZ, R87 ;  /* 0x000000ffff327224 */ /* 0x000fcc00078e0057 */
[----:B------:R1:W3:Y:S01]  /*1b1c0*/  MUFU.EX2 R21, R62 ;  /* 0x0000003e00157308 */ /* 0x0002e20000000800 */
[----:B--2---:R-:W-:-:S07]  /*1b1d0*/  FADD.FTZ R4, R60, R5 ;  /* 0x000000053c047221 */ /* 0x004fce0000010000 */
[----:B------:R-:W2:Y:S01]  /*1b1e0*/  MUFU.EX2 R27, R27 ;  /* 0x0000001b001b7308 */ /* 0x000ea20000000800 */
[C---:B0-----:R-:W-:Y:S01]  /*1b1f0*/  F2FP.SATFINITE.E4M3.F32.PACK_AB_MERGE_C R192, R52.reuse, R51, R20 ;  /* 0x0000003334c0723e */ /* 0x041fe20004807014 */
[----:B------:R-:W-:Y:S01]  /*1b200*/  FADD.FTZ R52, R52, R11 ;  /* 0x0000000b34347221 */ /* 0x000fe20000010000 */
[--C-:B-1----:R-:W-:Y:S02]  /*1b210*/  IMAD.MOV.U32 R62, RZ, RZ, R87.reuse ;  /* 0x000000ffff3e7224 */ /* 0x102fe400078e0057 */
[----:B------:R-:W-:Y:S02]  /*1b220*/  IMAD.MOV.U32 R51, RZ, RZ, R87 ;  /* 0x000000ffff337224 */ /* 0x000fe400078e0057 */
[----:B------:R-:W-:-:S01]  /*1b230*/  FADD.FTZ R53, R53, R52 ;  /* 0x0000003435357221 */ /* 0x000fc20000010000 */
[----:B------:R-:W-:Y:S01]  /*1b240*/  IMAD.MOV.U32 R52, RZ, RZ, R87 ;  /* 0x000000ffff347224 */ /* 0x000fe200078e0057 */
[----:B------:R-:W0:Y:S01]  /*1b250*/  MUFU.EX2 R14, R101 ;  /* 0x00000065000e7308 */ /* 0x000e220000000800 */
[----:B---3--:R-:W-:-:S01]  /*1b260*/  FADD.FTZ R4, R21, R4 ;  /* 0x0000000415047221 */ /* 0x008fc20000010000 */
[----:B------:R-:W-:Y:S01]  /*1b270*/  FADD.FTZ R54, R54, R53 ;  /* 0x0000003536367221 */ /* 0x000fe20000010000 */
[----:B------:R-:W-:-:S05]  /*1b280*/  MOV R53, R87 ;  /* 0x0000005700357202 */ /* 0x000fca0000000f00 */
[----:B------:R-:W1:Y:S01]  /*1b290*/  MUFU.EX2 R71, R71 ;  /* 0x0000004700477308 */ /* 0x000e620000000800 */
[----:B--2---:R-:W-:-:S07]  /*1b2a0*/  FADD.FTZ R5, R27, R4 ;  /* 0x000000041b057221 */ /* 0x004fce0000010000 */
[----:B------:R-:W2:Y:S01]  /*1b2b0*/  MUFU.EX2 R102, R102 ;  /* 0x0000006600667308 */ /* 0x000ea20000000800 */
[----:B0-----:R-:W-:-:S01]  /*1b2c0*/  FADD.FTZ R5, R14, R5 ;  /* 0x000000050e057221 */ /* 0x001fc20000010000 */
[----:B------:R-:W-:-:S04]  /*1b2d0*/  F2FP.SATFINITE.E4M3.F32.PACK_AB_MERGE_C R27, R14, R27, RZ ;  /* 0x0000001b0e1b723e */ /* 0x000fc800048070ff */
[----:B------:R-:W-:Y:S01]  /*1b2e0*/  F2FP.SATFINITE.E4M3.F32.PACK_AB_MERGE_C R193, R21, R60, R27 ;  /* 0x0000003c15c1723e */ /* 0x000fe2000480701b */
[----:B------:R-:W-:Y:S01]  /*1b2f0*/  IMAD.MOV.U32 R60, RZ, RZ, R87 ;  /* 0x000000ffff3c7224 */ /* 0x000fe200078e0057 */
[----:B------:R-:W0:Y:S01]  /*1b300*/  MUFU.EX2 R86, R86 ;  /* 0x0000005600567308 */ /* 0x000e220000000800 */
[----:B-1----:R-:W-:-:S01]  /*1b310*/  FADD.FTZ R7, R71, R54 ;  /* 0x0000003647077221 */ /* 0x002fc20000010000 */
[--C-:B------:R-:W-:Y:S02]  /*1b320*/  IMAD.MOV.U32 R54, RZ, RZ, R87.reuse ;  /* 0x000000ffff367224 */ /* 0x100fe400078e0057 */
[----:B------:R-:W-:-:S04]  /*1b330*/  IMAD.MOV.U32 R27, RZ, RZ, R87 ;  /* 0x000000ffff1b7224 */ /* 0x000fc800078e0057 */
[----:B------:R-:W1:Y:S01]  /*1b340*/  MUFU.EX2 R99, R99 ;  /* 0x0000006300637308 */ /* 0x000e620000000800 */
[----:B--2---:R-:W-:-:S07]  /*1b350*/  FADD.FTZ R4, R102, R5 ;  /* 0x0000000566047221 */ /* 0x004fce0000010000 */
[----:B------:R-:W2:Y:S01]  /*1b360*/  MUFU.EX2 R78, R78 ;  /* 0x0000004e004e7308 */ /* 0x000ea20000000800 */
[----:B0-----:R-:W-:-:S07]  /*1b370*/  FADD.FTZ R7, R86, R7 ;  /* 0x0000000756077221 */ /* 0x001fce0000010000 */
[----:B------:R-:W0:Y:S01]  /*1b380*/  MUFU.EX2 R55, R55 ;  /* 0x0000003700377308 */ /* 0x000e220000000800 */
[----:B-1----:R-:W-:-:S07]  /*1b390*/  FADD.FTZ R5, R99, R4 ;  /* 0x0000000463057221 */ /* 0x002fce0000010000 */
[----:B------:R-:W-:Y:S01]  /*1b3a0*/  MUFU.EX2 R100, R100 ;  /* 0x0000006400647308 */ /* 0x000fe20000000800 */
[----:B--2---:R-:W-:-:S07]  /*1b3b0*/  FADD.FTZ R0, R78, R7 ;  /* 0x000000074e007221 */ /* 0x004fce0000010000 */
[----:B------:R1:W2:Y:S01]  /*1b3c0*/  MUFU.EX2 R3, R76 ;  /* 0x0000004c00037308 */ /* 0x0002a20000000800 */
[C---:B0-----:R-:W-:Y:S01]  /*1b3d0*/  F2FP.SATFINITE.E4M3.F32.PACK_AB_MERGE_C R6, R55.reuse, R78, RZ ;  /* 0x0000004e3706723e */ /* 0x041fe200048070ff */
[----:B------:R-:W-:Y:S01]  /*1b3e0*/  FADD.FTZ R0, R55, R0 ;  /* 0x0000000037007221 */ /* 0x000fe20000010000 */
[--C-:B------:R-:W-:Y:S02]  /*1b3f0*/  IMAD.MOV.U32 R78, RZ, RZ, R87.reuse ;  /* 0x000000ffff4e7224 */ /* 0x100fe400078e0057 */
[----:B------:R-:W-:Y:S01]  /*1b400*/  F2FP.SATFINITE.E4M3.F32.PACK_AB_MERGE_C R194, R86, R71, R6 ;  /* 0x0000004756c2723e */ /* 0x000fe20004807006 */
[--C-:B------:R-:W-:Y:S02]  /*1b410*/  IMAD.MOV.U32 R86, RZ, RZ, R87.reuse ;  /* 0x000000ffff567224 */ /* 0x100fe400078e0057 */
[--C-:B------:R-:W-:Y:S02]  /*1b420*/  IMAD.MOV.U32 R71, RZ, RZ, R87.reuse ;  /* 0x000000ffff477224 */ /* 0x100fe400078e0057 */
[----:B-1----:R-:W-:-:S02]  /*1b430*/  IMAD.MOV.U32 R76, RZ, RZ, R87 ;  /* 0x000000ffff4c7224 */ /* 0x002fc400078e0057 */
[----:B------:R-:W-:Y:S01]  /*1b440*/  IMAD.MOV.U32 R55, RZ, RZ, R87 ;  /* 0x000000ffff377224 */ /* 0x000fe200078e0057 */
[----:B--2---:R-:W-:Y:S01]  /*1b450*/  F2FP.SATFINITE.E4M3.F32.PACK_AB_MERGE_C R4, R3, R100, RZ ;  /* 0x000000640304723e */ /* 0x004fe200048070ff */
[----:B------:R-:W-:-:S03]  /*1b460*/  FADD.FTZ R100, R100, R5 ;  /* 0x0000000564647221 */ /* 0x000fc60000010000 */
[----:B------:R-:W-:Y:S01]  /*1b470*/  F2FP.SATFINITE.E4M3.F32.PACK_AB_MERGE_C R195, R99, R102, R4 ;  /* 0x0000006663c3723e */ /* 0x000fe20004807004 */
[----:B------:R-:W-:-:S01]  /*1b480*/  FADD.FTZ R3, R3, R100 ;  /* 0x0000006403037221 */ /* 0x000fc20000010000 */
[----:B------:R-:W-:Y:S06]  /*1b490*/  @!P1 BRA `(.L_x_588) ;  /* 0x0000003c00a49947 */ /* 0x000fec0003800000 */
[----:B------:R-:W-:Y:S01]  /*1b4a0*/  VIADD R4, R154, 0xfffffffe ;  /* 0xfffffffe9a047836 */ /* 0x000fe20000000000 */
[----:B------:R-:W-:Y:S01]  /*1b4b0*/  MOV R6, R91 ;  /* 0x0000005b00067202 */ /* 0x000fe20000000f00 */
[----:B------:R-:W-:Y:S01]  /*1b4c0*/  IMAD.MOV.U32 R5, RZ, RZ, R90 ;  /* 0x000000ffff057224 */ /* 0x000fe200078e005a */
[----:B------:R-:W-:Y:S01]  /*1b4d0*/  CS2R R86, SRZ ;  /* 0x0000000000567805 */ /* 0x000fe2000001ff00 */
[----:B------:R-:W-:Y:S01]  /*1b4e0*/  IMAD.MOV.U32 R7, RZ, RZ, R211 ;  /* 0x000000ffff077224 */ /* 0x000fe200078e00d3 */
[----:B------:R-:W-:Y:S01]  /*1b4f0*/  CS2R R84, SRZ ;  /* 0x0000000000547805 */ /* 0x000fe2000001ff00 */
[----:B------:R-:W-:Y:S01]  /*1b500*/  IMAD.MOV.U32 R8, RZ, RZ, R205 ;  /* 0x000000ffff087224 */ /* 0x000fe200078e00cd */
        /* <DEDUP_REMOVED lines=29> */
[----:B------:R-:W-:-:S07]  /*1b6e0*/  CS2R R24, SRZ ;  /* 0x0000000000187805 */ /* 0x000fce000001ff00 */
.L_x_600:
[----:B------:R-:W-:Y:S01]  /*1b6f0*/  ISETP.NE.AND P1, PT, R8, 0x1, PT ;  /* 0x000000010800780c */ /* 0x000fe20003f25270 */
[----:B------:R-:W-:Y:S05]  /*1b700*/  YIELD ;  /* 0x0000000000007946 */ /* 0x000fea0003800000 */
[----:B------:R-:W-:Y:S02]  /*1b710*/  SEL R10, RZ, 0x1, P1 ;  /* 0x00000001ff0a7807 */ /* 0x000fe40000800000 */
[----:B------:R-:W-:Y:S02]  /*1b720*/  ISETP.NE.AND P1, PT, R168, RZ, PT ;  /* 0x000000ffa800720c */ /* 0x000fe40003f25270 */
[----:B------:R-:W-:-:S11]  /*1b730*/  LOP3.LUT R211, R7, R10, RZ, 0x3c, !PT ;  /* 0x0000000a07d37212 */ /* 0x000fd600078e3cff */
[----:B------:R-:W-:Y:S05]  /*1b740*/  @P1 BRA `(.L_x_589) ;  /* 0x00000000003c1947 */ /* 0x000fea0003800000 */
[----:B------:R-:W-:Y:S05]  /*1b750*/  @!P0 BRA `(.L_x_590) ;  /* 0x0000000000048947 */ /* 0x000fea0003800000 */
[----:B------:R-:W-:Y:S01]  /*1b760*/  BPT.TRAP 0x1 ;  /* 0x000000040000795c */ /* 0x000fe20000300000 */
.L_x_590:
[----:B------:R-:W-:-:S05]  /*1b770*/  VIADD R10, R8, 0x1 ;  /* 0x00000001080a7836 */ /* 0x000fca0000000000 */
[----:B------:R-:W-:-:S04]  /*1b780*/  ISETP.NE.AND P2, PT, R10, 0x2, PT ;  /* 0x000000020a00780c */ /* 0x000fc80003f45270 */
[----:B------:R-:W-:Y:S02]  /*1b790*/  SEL R11, R10, RZ, P2 ;  /* 0x000000ff0a0b7207 */ /* 0x000fe40001000000 */
[----:B------:R-:W-:Y:S02]  /*1b7a0*/  SHF.L.U32 R10, R211, 0x1f, RZ ;  /* 0x0000001fd30a7819 */ /* 0x000fe400000006ff */
[----:B------:R-:W-:-:S04]  /*1b7b0*/  LEA R11, R11, R18, 0x3 ;  /* 0x000000120b0b7211 */ /* 0x000fc800078e18ff */
[----:B------:R0:W1:Y:S01]  /*1b7c0*/  SYNCS.PHASECHK.TRANS64.TRYWAIT P2, [R11+URZ+0x29830], R10 ;  /* 0x0298300a0b0075a7 */ /* 0x000062000804017f */
[----:B------:R-:W-:Y:S05]  /*1b7d0*/  @!P0 BRA `(.L_x_591) ;  /* 0x0000000000048947 */ /* 0x000fea0003800000 */
[----:B------:R-:W-:Y:S01]  /*1b7e0*/  BPT.TRAP 0x1 ;  /* 0x000000040000795c */ /* 0x000fe20000300000 */
.L_x_591:
[----:B------:R-:W-:Y:S04]  /*1b7f0*/  BSSY B0, `(.L_x_589) ;  /* 0x0000004000007945 */ /* 0x000fe80003800000 */
[----:B-1----:R-:W-:Y:S05]  /*1b800*/  @P2 BRA `(.L_x_592) ;  /* 0x0000000000082947 */ /* 0x002fea0003800000 */
[----:B------:R-:W1:Y:S02]  /*1b810*/  SYNCS.PHASECHK.TRANS64.TRYWAIT P2, [R11+URZ+0x29830], R10 ;  /* 0x0298300a0b0075a7 */ /* 0x000e64000804017f */
[----:B-1----:R-:W-:Y:S05]  /*1b820*/  @!P2 BRA `(.L_x_593) ;  /* 0x000000f40074a947 */ /* 0x002fea0003800000 */
.L_x_592:
[----:B------:R-:W-:Y:S05]  /*1b830*/  BSYNC B0 ;  /* 0x0000000000007941 */ /* 0x000fea0003800000 */
.L_x_589:
[----:B01----:R-:W0:Y:S01]  /*1b840*/  S2R R10, SR_TID.X ;  /* 0x00000000000a7919 */ /* 0x003e220000002100 */
[----:B------:R-:W-:Y:S01]  /*1b850*/  VIADD R205, R8, 0x1 ;  /* 0x0000000108cd7836 */ /* 0x000fe20000000000 */
[----:B------:R-:W-:Y:S05]  /*1b860*/  WARPSYNC.ALL ;  /* 0x0000000000007948 */ /* 0x000fea0003800000 */
[C---:B------:R-:W-:Y:S01]  /*1b870*/  ISETP.NE.AND P2, PT, R205.reuse, 0x2, PT ;  /* 0x00000002cd00780c */ /* 0x040fe20003f45270 */
[----:B------:R-:W-:Y:S01]  /*1b880*/  UMOV UR20, UR28 ;  /* 0x0000001c00147c82 */ /* 0x000fe20008000000 */
[----:B------:R-:W-:Y:S01]  /*1b890*/  MOV R11, 0x80000020 ;  /* 0x80000020000b7802 */ /* 0x000fe20000000f00 */
[----:B------:R-:W-:Y:S01]  /*1b8a0*/  UMOV UR21, UR29 ;  /* 0x0000001d00157c82 */ /* 0x000fe20008000000 */
[----:B------:R-:W-:Y:S01]  /*1b8b0*/  SEL R205, R205, RZ, P2 ;  /* 0x000000ffcdcd7207 */ /* 0x000fe20001000000 */
[----:B------:R-:W-:Y:S01]  /*1b8c0*/  IMAD.MOV.U32 R13, RZ, RZ, -0x7fffffe0 ;  /* 0x80000020ff0d7424 */ /* 0x000fe200078e00ff */
[----:B------:R-:W-:Y:S01]  /*1b8d0*/  R2UR UR23, R11 ;  /* 0x000000000b1772ca */ /* 0x000fe200000e0000 */
[----:B------:R-:W-:Y:S01]  /*1b8e0*/  UMOV UR24, UR28 ;  /* 0x0000001c00187c82 */ /* 0x000fe20008000000 */
[----:B------:R-:W-:Y:S01]  /*1b8f0*/  UMOV UR25, UR29 ;  /* 0x0000001d00197c82 */ /* 0x000fe20008000000 */
[----:B------:R-:W-:Y:S01]  /*1b900*/  IMAD.MOV.U32 R21, RZ, RZ, -0x7fffffe0 ;  /* 0x80000020ff157424 */ /* 0x000fe200078e00ff */
[----:B------:R-:W-:Y:S01]  /*1b910*/  R2UR UR27, R13 ;  /* 0x000000000d1b72ca */ /* 0x000fe200000e0000 */
[----:B------:R-:W-:Y:S01]  /*1b920*/  IMAD.MOV.U32 R15, RZ, RZ, -0x7fffffe0 ;  /* 0x80000020ff0f7424 */ /* 0x000fe200078e00ff */
[----:B------:R-:W-:Y:S01]  /*1b930*/  UMOV UR32, UR28 ;  /* 0x0000001c00207c82 */ /* 0x000fe20008000000 */
[----:B------:R-:W-:Y:S01]  /*1b940*/  UMOV UR33, UR29 ;  /* 0x0000001d00217c82 */ /* 0x000fe20008000000 */
[----:B------:R-:W-:Y:S01]  /*1b950*/  R2UR UR31, R21 ;  /* 0x00000000151f72ca */ /* 0x000fe200000e0000 */
[----:B------:R-:W-:Y:S01]  /*1b960*/  UMOV UR40, UR28 ;  /* 0x0000001c00287c82 */ /* 0x000fe20008000000 */
[----:B------:R-:W-:Y:S01]  /*1b970*/  R2UR UR35, R15 ;  /* 0x000000000f2372ca */ /* 0x000fe200000e0000 */
[----:B------:R-:W-:Y:S01]  /*1b980*/  UMOV UR41, UR29 ;  /* 0x0000001d00297c82 */ /* 0x000fe20008000000 */
[----:B------:R-:W-:Y:S01]  /*1b990*/  R2UR UR43, R13 ;  /* 0x000000000d2b72ca */ /* 0x000fe200000e0000 */
[----:B------:R-:W-:Y:S01]  /*1b9a0*/  IMAD.MOV.U32 R15, RZ, RZ, -0x7fffffe0 ;  /* 0x80000020ff0f7424 */ /* 0x000fe200078e00ff */
[----:B------:R-:W-:Y:S01]  /*1b9b0*/  R2UR UR47, R21 ;  /* 0x00000000152f72ca */ /* 0x000fe200000e0000 */
[----:B------:R-:W-:Y:S01]  /*1b9c0*/  IMAD.MOV.U32 R13, RZ, RZ, -0x7fffffe0 ;  /* 0x80000020ff0d7424 */ /* 0x000fe200078e00ff */
[----:B------:R-:W-:-:S02]  /*1b9d0*/  MOV R11, 0x80000020 ;  /* 0x80000020000b7802 */ /* 0x000fc40000000f00 */
[----:B0-----:R-:W-:-:S05]  /*1b9e0*/  SHF.R.U32.HI R10, RZ, 0x7, R10 ;  /* 0x00000007ff0a7819 */ /* 0x001fca000001160a */
[----:B------:R-:W-:Y:S02]  /*1b9f0*/  VIADD R88, R10, 0x8 ;  /* 0x000000080a587836 */ /* 0x000fe40000000000 */
[----:B------:R-:W-:-:S03]  /*1ba00*/  IMAD R10, R205, 0x780, R9 ;  /* 0x00000780cd0a7824 */ /* 0x000fc600078e0209 */
[----:B------:R0:W-:Y:S01]  /*1ba10*/  BAR.SYNC.DEFER_BLOCKING R88, 0x100 ;  /* 0x000400580000751d */ /* 0x0001e20000010000 */
[C---:B------:R-:W-:Y:S01]  /*1ba20*/  VIADD R12, R10.reuse, 0x80 ;  /* 0x000000800a0c7836 */ /* 0x040fe20000000000 */
[C---:B------:R-:W-:Y:S01]  /*1ba30*/  R2UR UR22, R10.reuse ;  /* 0x000000000a1672ca */ /* 0x040fe200000e0000 */
[C---:B------:R-:W-:Y:S02]  /*1ba40*/  VIADD R20, R10.reuse, 0x100 ;  /* 0x000001000a147836 */ /* 0x040fe40000000000 */
[----:B------:R-:W-:Y:S01]  /*1ba50*/  VIADD R14, R10, 0x180 ;  /* 0x000001800a0e7836 */ /* 0x000fe20000000000 */
[----:B------:R-:W-:Y:S02]  /*1ba60*/  R2UR UR26, R12 ;  /* 0x000000000c1a72ca */ /* 0x000fe400000e0000 */
[----:B------:R-:W-:Y:S01]  /*1ba70*/  R2UR UR30, R20 ;  /* 0x00000000141e72ca */ /* 0x000fe200000e0000 */
[----:B------:R-:W-:Y:S01]  /*1ba80*/  VIADD R20, R10, 0x2 ;  /* 0x000000020a147836 */ /* 0x000fe20000000000 */
[----:B------:R-:W-:-:S02]  /*1ba90*/  R2UR UR34, R14 ;  /* 0x000000000e2272ca */ /* 0x000fc400000e0000 */
[----:B------:R-:W-:Y:S02]  /*1baa0*/  IADD3 R12, R10, 0x200, RZ ;  /* 0x000002000a0c7810 */ /* 0x000fe40007ffe0ff */
[----:B------:R-:W-:Y:S02]  /*1bab0*/  R2UR UR46, R20 ;  /* 0x00000000142e72ca */ /* 0x000fe400000e0000 */
[----:B------:R-:W-:Y:S01]  /*1bac0*/  R2UR UR42, R12 ;  /* 0x000000000c2a72ca */ /* 0x000fe200000e0000 */
[C---:B------:R-:W-:Y:S01]  /*1bad0*/  VIADD R12, R10.reuse, 0x102 ;  /* 0x000001020a0c7836 */ /* 0x040fe20000000000 */
[----:B------:R-:W-:Y:S01]  /*1bae0*/  IADD3 R14, R10, 0x82, RZ ;  /* 0x000000820a0e7810 */ /* 0x000fe20007ffe0ff */
[----:B------:R-:W-:-:S06]  /*1baf0*/  WARPGROUP.ARRIVE ;  /* 0x00000000000079c5 */ /* 0x000fcc0000000000 */
[----:B------:R-:W-:Y:S01]  /*1bb00*/  QGMMA.64x32x32.F32.E4M3.E4M3 R152, gdesc[UR20], RZ, !UPT, gsb0 ;  /* 0x00600000149879f3 */ /* 0x000fe2000c0008ff */
[----:B------:R-:W-:Y:S01]  /*1bb10*/  R2UR UR22, R14 ;  /* 0x000000000e1672ca */ /* 0x000fe200000e0000 */
[----:B------:R-:W-:Y:S01]  /*1bb20*/  UMOV UR20, UR44 ;  /* 0x0000002c00147c82 */ /* 0x000fe20008000000 */
[----:B------:R-:W-:Y:S01]  /*1bb30*/  R2UR UR23, R15 ;  /* 0x000000000f1772ca */ /* 0x000fe200000e0000 */
[----:B------:R-:W-:Y:S01]  /*1bb40*/  UMOV UR21, UR45 ;  /* 0x0000002d00157c82 */ /* 0x000fe20008000000 */
[----:B------:R-:W-:Y:S02]  /*1bb50*/  WARPGROUP.DEPBAR.LE gsb0, 0x0 ;  /* 0x00008000000079c5 */ /* 0x000fe40000010000 */
[----:B------:R-:W-:-:S06]  /*1bb60*/  WARPGROUP.ARRIVE ;  /* 0x00000000000079c5 */ /* 0x000fcc0000000000 */
[----:B------:R-:W-:Y:S01]  /*1bb70*/  QGMMA.64x32x32.F32.E4M3.E4M3 R136, gdesc[UR24], RZ, !UPT, gsb0 ;  /* 0x00600000188879f3 */ /* 0x000fe2000c0008ff */
        /* <DEDUP_REMOVED lines=8> */
[----:B------:R-:W-:Y:S03]  /*1bc00*/  QGMMA.64x32x32.F32.E4M3.E4M3 R120, gdesc[UR28], RZ, !UPT, gsb0 ;  /* 0x006000001c7879f3 */ /* 0x000fe6000c0008ff */
        /* <DEDUP_REMOVED lines=10> */
[----:B0-----:R-:W-:-:S06]  /*1bcb0*/  WARPGROUP.ARRIVE ;  /* 0x00000000000079c5 */ /* 0x001fcc0000000000 */
[----:B------:R-:W-:Y:S01]  /*1bcc0*/  QGMMA.64x32x32.F32.E4M3.E4M3 R88, gdesc[UR40], RZ, !UPT, gsb0 ;  /* 0x00600000285879f3 */ /* 0x000fe2000c0008ff */
[----:B------:R-:W-:Y:S01]  /*1bcd0*/  R2UR UR42, R12 ;  /* 0x000000000c2a72ca */ /* 0x000fe200000e0000 */
[----:B------:R-:W-:Y:S01]  /*1bce0*/  UMOV UR40, UR44 ;  /* 0x0000002c00287c82 */ /* 0x000fe20008000000 */
[----:B------:R-:W-:Y:S01]  /*1bcf0*/  R2UR UR43, R13 ;  /* 0x000000000d2b72ca */ /* 0x000fe200000e0000 */
[----:B------:R-:W-:Y:S01]  /*1bd00*/  UMOV UR41, UR45 ;  /* 0x0000002d00297c82 */ /* 0x000fe20008000000 */
[----:B------:R-:W-:Y:S01]  /*1bd10*/  IMAD.MOV.U32 R13, RZ, RZ, -0x7fffffe0 ;  /* 0x80000020ff0d7424 */ /* 0x000fe200078e00ff */
[----:B------:R-:W-:-:S04]  /*1bd20*/  IADD3 R12, R10, 0x280, RZ ;  /* 0x000002800a0c7810 */ /* 0x000fc80007ffe0ff */
[----:B------:R-:W-:Y:S01]  /*1bd30*/  R2UR UR6, R12 ;  /* 0x000000000c0672ca */ /* 0x000fe200000e0000 */
[----:B------:R-:W-:Y:S01]  /*1bd40*/  VIADD R12, R10, 0x300 ;  /* 0x000003000a0c7836 */ /* 0x000fe20000000000 */
[----:B------:R-:W-:Y:S01]  /*1bd50*/  R2UR UR7, R13 ;  /* 0x000000000d0772ca */ /* 0x000fe200000e0000 */
        /* <DEDUP_REMOVED lines=40> */
[----:B------:R-:W-:Y:S02]  /*1bfe0*/  R2UR UR10, R12 ;  /* 0x000000000c0a72ca */ /* 0x000fe400000e0000 */
[----:B------:R-:W-:Y:S01]  /*1bff0*/  R2UR UR11, R13 ;  /* 0x000000000d0b72ca */ /* 0x000fe200000e0000 */
        /* <DEDUP_REMOVED lines=108> */
[C---:B------:R-:W-:Y:S01]  /*1c6c0*/  IADD3 R12, R10.reuse, 0x682, RZ ;  /* 0x000006820a0c7810 */ /* 0x040fe20007ffe0ff */
[----:B------:R-:W-:Y:S01]  /*1c6d0*/  VIADD R10, R10, 0x702 ;  /* 0x000007020a0a7836 */ /* 0x000fe20000000000 */
        /* <DEDUP_REMOVED lines=30> */
[----:B------:R-:W-:Y:S05]  /*1c8c0*/  @P1 BRA `(.L_x_594) ;  /* 0x0000000000281947 */ /* 0x000fea0003800000 */
[----:B------:R-:W-:Y:S05]  /*1c8d0*/  @!P0 BRA `(.L_x_595) ;  /* 0x0000000000048947 */ /* 0x000fea0003800000 */
[----:B------:R-:W-:Y:S01]  /*1c8e0*/  BPT.TRAP 0x1 ;  /* 0x000000040000795c */ /* 0x000fe20000300000 */
.L_x_595:
[----:B------:R-:W-:Y:S01]  /*1c8f0*/  SHF.L.U32 R7, R7, 0x1f, RZ ;  /* 0x0000001f07077819 */ /* 0x000fe200000006ff */
[----:B------:R-:W-:-:S04]  /*1c900*/  IMAD R10, R8, 0x8, R18 ;  /* 0x00000008080a7824 */ /* 0x000fc800078e0212 */
[----:B------:R0:W1:Y:S01]  /*1c910*/  SYNCS.PHASECHK.TRANS64.TRYWAIT P1, [R10+URZ+0x29850], R7 ;  /* 0x029850070a0075a7 */ /* 0x000062000802017f */
[----:B------:R-:W-:Y:S05]  /*1c920*/  @!P0 BRA `(.L_x_596) ;  /* 0x0000000000048947 */ /* 0x000fea0003800000 */
[----:B------:R-:W-:Y:S01]  /*1c930*/  BPT.TRAP 0x1 ;  /* 0x000000040000795c */ /* 0x000fe20000300000 */
.L_x_596:
[----:B-1----:R-:W-:Y:S05]  /*1c940*/  @P1 BRA `(.L_x_594) ;  /* 0x0000000000081947 */ /* 0x002fea0003800000 */
[----:B------:R-:W1:Y:S02]  /*1c950*/  SYNCS.PHASECHK.TRANS64.TRYWAIT P1, [R10+URZ+0x29850], R7 ;  /* 0x029850070a0075a7 */ /* 0x000e64000802017f */
[----:B-1----:R-:W-:Y:S05]  /*1c960*/  @!P1 BRA `(.L_x_597) ;  /* 0x000000e400389947 */ /* 0x002fea0003800000 */
.L_x_594:
[----:B01----:R-:W-:Y:S01]  /*1c970*/  VIADD R7, R18, 0x400 ;  /* 0x0000040012077836 */ /* 0x003fe20000000000 */
[----:B------:R-:W-:Y:S01]  /*1c980*/  MOV R11, 0xc0000010 ;  /* 0xc0000010000b7802 */ /* 0x000fe20000000f00 */
[----:B------:R-:W-:Y:S05]  /*1c990*/  WARPSYNC.ALL ;  /* 0x0000000000007948 */ /* 0x000fea0003800000 */
[----:B------:R-:W-:Y:S01]  /*1c9a0*/  SHF.R.U32.HI R7, RZ, 0x4, R7 ;  /* 0x00000004ff077819 */ /* 0x000fe20000011607 */
[----:B------:R-:W-:Y:S01]  /*1c9b0*/  WARPGROUP.ARRIVE ;  /* 0x00000000000079c5 */ /* 0x000fe20000000000 */
[----:B------:R-:W-:Y:S01]  /*1c9c0*/  R2UR UR7, R11 ;  /* 0x000000000b0772ca */ /* 0x000fe200000e0000 */
[----:B------:R-:W-:Y:S01]  /*1c9d0*/  IMAD.MOV.U32 R13, RZ, RZ, -0x3ffffff0 ;  /* 0xc0000010ff0d7424 */ /* 0x000fe200078e00ff */
[----:B------:R-:W-:Y:S01]  /*1c9e0*/  LOP3.LUT R7, R7, 0x3fff, RZ, 0xc0, !PT ;  /* 0x00003fff07077812 */ /* 0x000fe200078ec0ff */
[----:B------:R-:W-:-:S02]  /*1c9f0*/  IMAD.MOV.U32 R11, RZ, RZ, -0x3ffffff0 ;  /* 0xc0000010ff0b7424 */ /* 0x000fc400078e00ff */
[----:B------:R-:W0:Y:S01]  /*1ca00*/  S2R R14, SR_TID.X ;  /* 0x00000000000e7919 */ /* 0x000e220000002100 */
[----:B------:R-:W-:-:S05]  /*1ca10*/  LOP3.LUT R7, R7, 0x10000, RZ, 0xfc, !PT ;  /* 0x0001000007077812 */ /* 0x000fca00078efcff */
[----:B------:R-:W-:-:S04]  /*1ca20*/  IMAD R10, R8, 0x500, R7 ;  /* 0x00000500080a7824 */ /* 0x000fc800078e0207 */
[C---:B------:R-:W-:Y:S01]  /*1ca30*/  VIADD R12, R10.reuse, 0x100 ;  /* 0x000001000a0c7836 */ /* 0x040fe20000000000 */
[----:B------:R-:W-:-:S13]  /*1ca40*/  R2UR UR6, R10 ;  /* 0x000000000a0672ca */ /* 0x000fda00000e0000 */
[----:B------:R-:W-:Y:S01]  /*1ca50*/  QGMMA.64x128x32.F32.E4M3.E4M3 R24, R176, gdesc[UR4], R24, gsb0 ;  /* 0x01e00004b0187df3 */ /* 0x000fe20008000818 */
[----:B------:R-:W-:Y:S02]  /*1ca60*/  R2UR UR6, R12 ;  /* 0x000000000c0672ca */ /* 0x000fe400000e0000 */
[----:B------:R-:W-:Y:S01]  /*1ca70*/  R2UR UR7, R13 ;  /* 0x000000000d0772ca */ /* 0x000fe200000e0000 */
[----:B------:R-:W-:Y:S01]  /*1ca80*/  IMAD.MOV.U32 R13, RZ, RZ, -0x3ffffff0 ;  /* 0xc0000010ff0d7424 */ /* 0x000fe200078e00ff */
[----:B------:R-:W-:Y:S02]  /*1ca90*/  IADD3 R12, R10, 0x200, RZ ;  /* 0x000002000a0c7810 */ /* 0x000fe40007ffe0ff */
[----:B0-----:R-:W-:-:S04]  /*1caa0*/  SHF.R.U32.HI R14, RZ, 0x7, R14 ;  /* 0x00000007ff0e7819 */ /* 0x001fc8000001160e */
[----:B------:R-:W-:Y:S01]  /*1cab0*/  IADD3 R7, -R14, 0xb, RZ ;  /* 0x0000000b0e077810 */ /* 0x000fe20007ffe1ff */
[----:B------:R-:W-:Y:S02]  /*1cac0*/  WARPGROUP.DEPBAR.LE gsb0, 0x0 ;  /* 0x00008000000079c5 */ /* 0x000fe40000010000 */
[----:B------:R-:W-:-:S06]  /*1cad0*/  WARPGROUP.ARRIVE ;  /* 0x00000000000079c5 */ /* 0x000fcc0000000000 */
[----:B------:R-:W-:Y:S01]  /*1cae0*/  QGMMA.64x128x32.F32.E4M3.E4M3 R24, R180, gdesc[UR4], R24, gsb0 ;  /* 0x01e00004b4187df3 */ /* 0x000fe20008000818 */
[----:B------:R-:W-:Y:S01]  /*1caf0*/  R2UR UR6, R12 ;  /* 0x000000000c0672ca */ /* 0x000fe200000e0000 */
[C---:B------:R-:W-:Y:S01]  /*1cb00*/  VIADD R12, R10.reuse, 0x300 ;  /* 0x000003000a0c7836 */ /* 0x040fe20000000000 */
[----:B------:R-:W-:Y:S01]  /*1cb10*/  R2UR UR7, R13 ;  /* 0x000000000d0772ca */ /* 0x000fe200000e0000 */
[----:B------:R-:W-:Y:S01]  /*1cb20*/  VIADD R10, R10, 0x400 ;  /* 0x000004000a0a7836 */ /* 0x000fe20000000000 */
[----:B------:R-:W-:Y:S01]  /*1cb30*/  MOV R13, 0xc0000010 ;  /* 0xc0000010000d7802 */ /* 0x000fe20000000f00 */
[----:B------:R-:W-:Y:S02]  /*1cb40*/  WARPGROUP.DEPBAR.LE gsb0, 0x0 ;  /* 0x00008000000079c5 */ /* 0x000fe40000010000 */
[----:B------:R-:W-:-:S08]  /*1cb50*/  WARPGROUP.ARRIVE ;  /* 0x00000000000079c5 */ /* 0x000fd00000000000 */
[----:B------:R-:W-:Y:S01]  /*1cb60*/  QGMMA.64x128x32.F32.E4M3.E4M3 R24, R184, gdesc[UR4], R24, gsb0 ;  /* 0x01e00004b8187df3 */ /* 0x000fe20008000818 */
[----:B------:R-:W-:Y:S02]  /*1cb70*/  R2UR UR6, R12 ;  /* 0x000000000c0672ca */ /* 0x000fe400000e0000 */
[----:B------:R-:W-:Y:S01]  /*1cb80*/  R2UR UR7, R13 ;  /* 0x000000000d0772ca */ /* 0x000fe200000e0000 */
[----:B------:R-:W-:Y:S02]  /*1cb90*/  WARPGROUP.DEPBAR.LE gsb0, 0x0 ;  /* 0x00008000000079c5 */ /* 0x000fe40000010000 */
[----:B------:R-:W-:-:S10]  /*1cba0*/  WARPGROUP.ARRIVE ;  /* 0x00000000000079c5 */ /* 0x000fd40000000000 */
[----:B------:R-:W-:Y:S01]  /*1cbb0*/  QGMMA.64x128x32.F32.E4M3.E4M3 R24, R188, gdesc[UR4], R24, gsb0 ;  /* 0x01e00004bc187df3 */ /* 0x000fe20008000818 */
[----:B------:R-:W-:Y:S02]  /*1cbc0*/  R2UR UR6, R10 ;  /* 0x000000000a0672ca */ /* 0x000fe400000e0000 */
[----:B------:R-:W-:Y:S01]  /*1cbd0*/  R2UR UR7, R11 ;  /* 0x000000000b0772ca */ /* 0x000fe200000e0000 */
[----:B------:R-:W-:Y:S02]  /*1cbe0*/  WARPGROUP.DEPBAR.LE gsb0, 0x0 ;  /* 0x00008000000079c5 */ /* 0x000fe40000010000 */
[----:B------:R-:W-:-:S10]  /*1cbf0*/  WARPGROUP.ARRIVE ;  /* 0x00000000000079c5 */ /* 0x000fd40000000000 */
[----:B------:R-:W-:Y:S03]  /*1cc00*/  QGMMA.64x128x32.F32.E4M3.E4M3 R24, R192, gdesc[UR4], R24, gsb0 ;  /* 0x01e00004c0187df3 */ /* 0x000fe60008000818 */
[----:B------:R-:W-:Y:S02]  /*1cc10*/  WARPGROUP.DEPBAR.LE gsb0, 0x0 ;  /* 0x00008000000079c5 */ /* 0x000fe40000010000 */
[----:B------:R0:W-:Y:S06]  /*1cc20*/  BAR.ARV R7, 0x100 ;  /* 0x000400070000751d */ /* 0x0001ec0000002000 */
[----:B------:R-:W-:Y:S05]  /*1cc30*/  @!P0 BRA `(.L_x_598) ;  /* 0x0000000000048947 */ /* 0x000fea0003800000 */
[----:B------:R-:W-:Y:S01]  /*1cc40*/  BPT.TRAP 0x1 ;  /* 0x000000040000795c */ /* 0x000fe20000300000 */
.L_x_598:
[C---:B0-----:R-:W-:Y:S01]  /*1cc50*/  FMUL.FTZ R7, R2.reuse, R152 ;  /* 0x0000009802077220 */ /* 0x041fe20000410000 */
        /* <DEDUP_REMOVED lines=52> */
[C---:B------:R-:W-:Y:S01]  /*1cfa0*/  FMUL.FTZ R131, R2.reuse, R131 ;  /* 0x0000008302837220 */ /* 0x040fe20000410000 */
[----:B------:R-:W0:Y:S01]  /*1cfb0*/  MUFU.TANH R14, R14 ;  /* 0x0000000e000e7308 */ /* 0x000e220000002400 */
[----:B-1----:R-:W-:Y:S01]  /*1cfc0*/  FMNMX.FTZ R159, R13, R162, !PT ;  /* 0x000000a20d9f7209 */ /* 0x002fe20007810000 */
[C---:B------:R-:W-:Y:S01]  /*1cfd0*/  FMUL.FTZ R132, R2.reuse, R132 ;  /* 0x0000008402847220 */ /* 0x040fe20000410000 */
[C---:B------:R-:W-:Y:S01]  /*1cfe0*/  FMUL.FTZ R134, R2.reuse, R134 ;  /* 0x0000008602867220 */ /* 0x040fe20000410000 */
[C---:B------:R-:W-:Y:S01]  /*1cff0*/  FMUL.FTZ R133, R2.reuse, R133 ;  /* 0x0000008502857220 */ /* 0x040fe20000410000 */
[C---:B------:R-:W-:Y:S01]  /*1d000*/  FMUL.FTZ R135, R2.reuse, R135 ;  /* 0x0000008702877220 */ /* 0x040fe20000410000 */
[C---:B------:R-:W-:Y:S01]  /*1d010*/  FMUL.FTZ R104, R2.reuse, R104 ;  /* 0x0000006802687220 */ /* 0x040fe20000410000 */
[C---:B------:R-:W-:Y:S01]  /*1d020*/  FMUL.FTZ R106, R2.reuse, R106 ;  /* 0x0000006a026a7220 */ /* 0x040fe20000410000 */
        /* <DEDUP_REMOVED lines=37> */
[----:B------:R-:W-:Y:S01]  /*1d280*/  FMUL.FTZ R103, R2, R103 ;  /* 0x0000006702677220 */ /* 0x000fe20000410000 */
[----:B------:R-:W-:-:S02]  /*1d290*/  UMOV UR52, UR49 ;  /* 0x0000003100347c82 */ /* 0x000fc40008000000 */
        /* <DEDUP_REMOVED lines=13> */
[----:B-1----:R-:W-:Y:S01]  /*1d370*/  FMNMX.FTZ R160, R136, R159, !PT ;  /* 0x0000009f88a07209 */ /* 0x002fe20007810000 */
[----:B------:R-:W-:-:S06]  /*1d380*/  FMUL.FTZ R159, R2, R90 ;  /* 0x0000005a029f7220 */ /* 0x000fcc0000410000 */
[----:B------:R-:W1:Y:S01]  /*1d390*/  MUFU.TANH R139, R139 ;  /* 0x0000008b008b7308 */ /* 0x000e620000002400 */
[----:B--2---:R-:W-:-:S07]  /*1d3a0*/  FMNMX.FTZ R90, R138, R161, !PT ;  /* 0x000000a18a5a7209 */ /* 0x004fce0007810000 */
[----:B------:R-:W2:Y:S01]  /*1d3b0*/  MUFU.TANH R140, R140 ;  /* 0x0000008c008c7308 */ /* 0x000ea20000002400 */
[----:B0-----:R-:W-:Y:S01]  /*1d3c0*/  FMNMX.FTZ R161, R137, R160, !PT ;  /* 0x000000a089a17209 */ /* 0x001fe20007810000 */
[----:B------:R-:W-:-:S06]  /*1d3d0*/  FMUL.FTZ R160, R2, R91 ;  /* 0x0000005b02a07220 */ /* 0x000fcc0000410000 */
        /* <DEDUP_REMOVED lines=117> */
[----:B--2---:R-:W-:Y:S02]  /*1db30*/  FMNMX.FTZ R162, R102, R161, !PT ;  /* 0x000000a166a27209 */ /* 0x004fe40007810000 */
[----:B0-----:R-:W-:-:S05]  /*1db40*/  FMNMX.FTZ R161, R101, R90, !PT ;  /* 0x0000005a65a17209 */ /* 0x001fca0007810000 */
[----:B------:R-:W0:Y:S01]  /*1db50*/  SHFL.BFLY PT, R90, R161, 0x2, 0x1f ;  /* 0x0c401f00a15a7f89 */ /* 0x000e2200000e0000 */
[----:B-1----:R-:W-:-:S05]  /*1db60*/  FMNMX.FTZ R162, R103, R162, !PT ;  /* 0x000000a267a27209 */ /* 0x002fca0007810000 */
[----:B------:R-:W1:Y:S01]  /*1db70*/  SHFL.BFLY PT, R91, R162, 0x2, 0x1f ;  /* 0x0c401f00a25b7f89 */ /* 0x000e6200000e0000 */
[----:B0-----:R-:W-:-:S05]  /*1db80*/  FMNMX.FTZ R163, R161, R90, !PT ;  /* 0x0000005aa1a37209 */ /* 0x001fca0007810000 */
[----:B------:R-:W0:Y:S01]  /*1db90*/  SHFL.BFLY PT, R90, R163, 0x1, 0x1f ;  /* 0x0c201f00a35a7f89 */ /* 0x000e2200000e0000 */
[----:B-1----:R-:W-:Y:S02]  /*1dba0*/  FMNMX.FTZ R164, R162, R91, !PT ;  /* 0x0000005ba2a47209 */ /* 0x002fe40007810000 */
[----:B------:R-:W-:-:S03]  /*1dbb0*/  MOV R162, UR52 ;  /* 0x0000003400a27c02 */ /* 0x000fc60008000f00 */
[----:B------:R-:W1:Y:S01]  /*1dbc0*/  SHFL.BFLY PT, R165, R164, 0x1, 0x1f ;  /* 0x0c201f00a4a57f89 */ /* 0x000e6200000e0000 */
[----:B0-----:R-:W-:-:S05]  /*1dbd0*/  FMNMX.FTZ R91, R163, R90, !PT ;  /* 0x0000005aa35b7209 */ /* 0x001fca0007810000 */
[C---:B------:R-:W-:Y:S01]  /*1dbe0*/  FFMA.FTZ R161, R91.reuse, R162, -8 ;  /* 0xc10000005ba17423 */ /* 0x040fe200000100a2 */
[----:B------:R-:W-:-:S01]  /*1dbf0*/  FADD.FTZ R6, -R91, R6 ;  /* 0x000000065b067221 */ /* 0x000fc20000010100 */
[----:B-1----:R-:W-:Y:S02]  /*1dc00*/  FMNMX.FTZ R90, R164, R165, !PT ;  /* 0x000000a5a45a7209 */ /* 0x002fe40007810000 */
[----:B------:R-:W-:-:S01]  /*1dc10*/  FFMA.FTZ R162, R7, UR52, -R161 ;  /* 0x0000003407a27c23 */ /* 0x000fc200080108a1 */
[--C-:B------:R-:W-:Y:S01]  /*1dc20*/  FFMA.FTZ R7, R10, UR52, -R161.reuse ;  /* 0x000000340a077c23 */ /* 0x100fe200080108a1 */
        /* <DEDUP_REMOVED lines=37> */
[----:B------:R-:W-:Y:S01]  /*1de80*/  FFMA.FTZ R100, R101, UR52, -R161 ;  /* 0x0000003465647c23 */ /* 0x000fe200080108a1 */
[----:B------:R-:W-:-:S02]  /*1de90*/  IMAD.U32 R161, RZ, RZ, UR52 ;  /* 0x00000034ffa17e24 */ /* 0x000fc4000f8e00ff */
[----:B------:R-:W-:Y:S01]  /*1dea0*/  FMUL.FTZ R165, R6, UR52 ;  /* 0x0000003406a57c20 */ /* 0x000fe20008410000 */
[----:B------:R-:W-:-:S01]  /*1deb0*/  FADD.FTZ R6, -R90, R5 ;  /* 0x000000055a067221 */ /* 0x000fc20000010100 */
[----:B------:R-:W-:Y:S01]  /*1dec0*/  MUFU.EX2 R162, R162 ;  /* 0x000000a200a27308 */ /* 0x000fe20000000800 */
[----:B------:R-:W-:-:S01]  /*1ded0*/  FFMA.FTZ R156, R90, R161, -8 ;  /* 0xc10000005a9c7423 */ /* 0x000fc200000100a1 */
[----:B------:R-:W-:Y:S02]  /*1dee0*/  IMAD.U32 R164, RZ, RZ, UR38 ;  /* 0x00000026ffa47e24 */ /* 0x000fe4000f8e00ff */
[----:B------:R-:W-:Y:S01]  /*1def0*/  FMUL.FTZ R6, R6, UR52 ;  /* 0x0000003406067c20 */ /* 0x000fe20008410000 */
[--C-:B------:R-:W-:Y:S01]  /*1df00*/  FFMA.FTZ R161, R12, UR52, -R156.reuse ;  /* 0x000000340ca17c23 */ /* 0x100fe2000801089c */
[----:B------:R-:W-:-:S01]  /*1df10*/  FFMA.FTZ R12, R11, UR52, -R156 ;  /* 0x000000340b0c7c23 */ /* 0x000fc2000801089c */
[--C-:B------:R-:W-:Y:S01]  /*1df20*/  FFMA.FTZ R11, R15, UR52, -R156.reuse ;  /* 0x000000340f0b7c23 */ /* 0x100fe2000801089c */
[----:B------:R-:W0:Y:S01]  /*1df30*/  MUFU.EX2 R5, R165 ;  /* 0x000000a500057308 */ /* 0x000e220000000800 */
[----:B------:R-:W-:-:S01]  /*1df40*/  FFMA.FTZ R15, R153, UR52, -R156 ;  /* 0x00000034990f7c23 */ /* 0x000fc2000801089c */
[--C-:B------:R-:W-:Y:S01]  /*1df50*/  FFMA.FTZ R153, R157, UR52, -R156.reuse ;  /* 0x000000349d997c23 */ /* 0x100fe2000801089c */
[----:B------:R-:W-:-:S01]  /*1df60*/  FFMA.FTZ R20, R20, UR52, -R156 ;  /* 0x0000003414147c23 */ /* 0x000fc2000801089c */
[----:B------:R-:W-:-:S02]  /*1df70*/  IMAD R157, R205, 0x8, R18 ;  /* 0x00000008cd9d7824 */ /* 0x000fc400078e0212 */
[----:B------:R-:W-:-:S01]  /*1df80*/  FFMA.FTZ R154, R154, UR52, -R156 ;  /* 0x000000349a9a7c23 */ /* 0x000fc2000801089c */
[--C-:B------:R-:W-:Y:S01]  /*1df90*/  FFMA.FTZ R158, R158, UR52, -R156.reuse ;  /* 0x000000349e9e7c23 */ /* 0x100fe2000801089c */
[----:B------:R-:W-:-:S01]  /*1dfa0*/  FFMA.FTZ R138, R138, UR52, -R156 ;  /* 0x000000348a8a7c23 */ /* 0x000fc2000801089c */
[----:B------:R-:W-:Y:S01]  /*1dfb0*/  MUFU.EX2 R6, R6 ;  /* 0x0000000600067308 */ /* 0x000fe20000000800 */
[----:B------:R-:W-:Y:S01]  /*1dfc0*/  IADD3 R157, R157, 0x29840, RZ ;  /* 0x000298409d9d7810 */ /* 0x000fe20007ffe0ff */
[--C-:B------:R-:W-:Y:S01]  /*1dfd0*/  FFMA.FTZ R139, R139, UR52, -R156.reuse ;  /* 0x000000348b8b7c23 */ /* 0x100fe2000801089c */
[----:B------:R-:W-:-:S01]  /*1dfe0*/  FFMA.FTZ R142, R142, UR52, -R156 ;  /* 0x000000348e8e7c23 */ /* 0x000fc2000801089c */
[--C-:B------:R-:W-:Y:S01]  /*1dff0*/  FFMA.FTZ R143, R143, UR52, -R156.reuse ;  /* 0x000000348f8f7c23 */ /* 0x100fe2000801089c */
[----:B------:R-:W-:Y:S01]  /*1e000*/  PRMT R157, R164, 0x654, R157 ;  /* 0x00000654a49d7816 */ /* 0x000fe2000000009d */
[--C-:B------:R-:W-:Y:S01]  /*1e010*/  FFMA.FTZ R146, R146, UR52, -R156.reuse ;  /* 0x0000003492927c23 */ /* 0x100fe2000801089c */
[----:B------:R-:W-:-:S01]  /*1e020*/  FFMA.FTZ R147, R147, UR52, -R156 ;  /* 0x0000003493937c23 */ /* 0x000fc2000801089c */
[----:B------:R-:W1:Y:S01]  /*1e030*/  MUFU.EX2 R161, R161 ;  /* 0x000000a100a17308 */ /* 0x000e620000000800 */
[----:B0-----:R-:W-:-:S01]  /*1e040*/  FFMA.FTZ R0, R5, R0, R162 ;  /* 0x0000000005007223 */ /* 0x001fc200000100a2 */
[----:B------:R0:W-:Y:S01]  /*1e050*/  SYNCS.ARRIVE.TRANS64.RED.A1T0 RZ, [R157+URZ], RZ ;  /* 0x000000ff9dff79a7 */ /* 0x0001e2000810043f */
        /* <DEDUP_REMOVED lines=9> */
[--C-:B------:R-:W-:Y:S01]  /*1e0f0*/  FFMA.FTZ R134, R134, UR52, -R156.reuse ;  /* 0x0000003486867c23 */ /* 0x100fe2000801089c */
[----:B------:R-:W-:-:S01]  /*1e100*/  FFMA.FTZ R135, R135, UR52, -R156 ;  /* 0x0000003487877c23 */ /* 0x000fc2000801089c */
[--C-:B------:R-:W-:Y:S01]  /*1e110*/  FFMA.FTZ R106, R106, UR52, -R156.reuse ;  /* 0x000000346a6a7c23 */ /* 0x100fe2000801089c */
[----:B------:R-:W-:-:S01]  /*1e120*/  FFMA.FTZ R107, R107, UR52, -R156 ;  /* 0x000000346b6b7c23 */ /* 0x000fc2000801089c */
[----:B------:R-:W2:Y:S01]  /*1e130*/  MUFU.EX2 R12, R12 ;  /* 0x0000000c000c7308 */ /* 0x000ea20000000800 */
[----:B-1----:R-:W-:-:S01]  /*1e140*/  FFMA.FTZ R3, R6, R3, R161 ;  /* 0x0000000306037223 */ /* 0x002fc200000100a1 */
[--C-:B------:R-:W-:Y:S01]  /*1e150*/  FFMA.FTZ R110, R110, UR52, -R156.reuse ;  /* 0x000000346e6e7c23 */ /* 0x100fe2000801089c */
[----:B------:R-:W-:-:S01]  /*1e160*/  FFMA.FTZ R111, R111, UR52, -R156 ;  /* 0x000000346f6f7c23 */ /* 0x000fc2000801089c */
[--C-:B------:R-:W-:Y:S01]  /*1e170*/  FFMA.FTZ R114, R114, UR52, -R156.reuse ;  /* 0x0000003472727c23 */ /* 0x100fe2000801089c */
[----:B------:R-:W-:-:S01]  /*1e180*/  FFMA.FTZ R115, R115, UR52, -R156 ;  /* 0x0000003473737c23 */ /* 0x000fc2000801089c */
[--C-:B------:R-:W-:Y:S01]  /*1e190*/  FFMA.FTZ R118, R118, UR52, -R156.reuse ;  /* 0x0000003476767c23 */ /* 0x100fe2000801089c */
[----:B------:R-:W-:-:S01]  /*1e1a0*/  FFMA.FTZ R119, R119, UR52, -R156 ;  /* 0x0000003477777c23 */ /* 0x000fc2000801089c */
[----:B------:R-:W1:Y:S01]  /*1e1b0*/  MUFU.EX2 R10, R10 ;  /* 0x0000000a000a7308 */ /* 0x000e620000000800 */
[----:B0-----:R-:W-:-:S01]  /*1e1c0*/  FADD.FTZ R157, R7, R0 ;  /* 0x00000000079d7221 */ /* 0x001fc20000010000 */
[--C-:B------:R-:W-:Y:S01]  /*1e1d0*/  FFMA.FTZ R159, R159, UR52, -R156.reuse ;  /* 0x000000349f9f7c23 */ /* 0x100fe2000801089c */
[----:B------:R-:W-:-:S01]  /*1e1e0*/  FFMA.FTZ R160, R160, UR52, -R156 ;  /* 0x00000034a0a07c23 */ /* 0x000fc2000801089c */
[--C-:B------:R-:W-:Y:S01]  /*1e1f0*/  FFMA.FTZ R94, R94, UR52, -R156.reuse ;  /* 0x000000345e5e7c23 */ /* 0x100fe2000801089c */
[----:B------:R-:W-:-:S01]  /*1e200*/  FFMA.FTZ R95, R95, UR52, -R156 ;  /* 0x000000345f5f7c23 */ /* 0x000fc2000801089c */
[--C-:B------:R-:W-:Y:S01]  /*1e210*/  FFMA.FTZ R98, R98, UR52, -R156.reuse ;  /* 0x0000003462627c23 */ /* 0x100fe2000801089c */
[----:B------:R-:W-:-:S01]  /*1e220*/  FFMA.FTZ R99, R99, UR52, -R156 ;  /* 0x0000003463637c23 */ /* 0x000fc2000801089c */
[----:B------:R-:W0:Y:S01]  /*1e230*/  MUFU.EX2 R11, R11 ;  /* 0x0000000b000b7308 */ /* 0x000e220000000800 */
[----:B--2---:R-:W-:-:S01]  /*1e240*/  FADD.FTZ R0, R12, R3 ;  /* 0x000000030c007221 */ /* 0x004fc20000010000 */
[--C-:B------:R-:W-:Y:S01]  /*1e250*/  FFMA.FTZ R102, R102, UR52, -R156.reuse ;  /* 0x0000003466667c23 */ /* 0x100fe2000801089c */
[----:B------:R-:W-:-:S05]  /*1e260*/  FFMA.FTZ R103, R103, UR52, -R156 ;  /* 0x0000003467677c23 */ /* 0x000fca000801089c */
[----:B------:R-:W2:Y:S01]  /*1e270*/  MUFU.EX2 R13, R13 ;  /* 0x0000000d000d7308 */ /* 0x000ea20000000800 */
[----:B-1----:R-:W-:-:S07]  /*1e280*/  FADD.FTZ R156, R10, R157 ;  /* 0x0000009d0a9c7221 */ /* 0x002fce0000010000 */
[----:B------:R-:W1:Y:S01]  /*1e290*/  MUFU.EX2 R20, R20 ;  /* 0x0000001400147308 */ /* 0x000e620000000800 */
[----:B0-----:R-:W-:-:S07]  /*1e2a0*/  FADD.FTZ R3, R11, R0 ;  /* 0x000000000b037221 */ /* 0x001fce0000010000 */
[----:B------:R-:W0:Y:S01]  /*1e2b0*/  MUFU.EX2 R14, R14 ;  /* 0x0000000e000e7308 */ /* 0x000e220000000800 */
[----:B--2---:R-:W-:-:S07]  /*1e2c0*/  FADD.FTZ R157, R13, R156 ;  /* 0x0000009c0d9d7221 */ /* 0x004fce0000010000 */
        /* <DEDUP_REMOVED lines=141> */
[----:B0-----:R-:W-:-:S01]  /*1eba0*/  FADD.FTZ R156, R102, R3 ;  /* 0x00000003669c7221 */ /* 0x001fc20000010000 */
[----:B--2---:R-:W-:-:S03]  /*1ebb0*/  FADD.FTZ R0, R100, R157 ;  /* 0x0000009d64007221 */ /* 0x004fc60000010000 */
[----:B-1----:R-:W-:Y:S01]  /*1ebc0*/  FADD.FTZ R3, R103, R156 ;  /* 0x0000009c67037221 */ /* 0x002fe20000010000 */
[----:B------:R-:W-:Y:S06]  /*1ebd0*/  @!P0 BRA `(.L_x_599) ;  /* 0x0000000000048947 */ /* 0x000fec0003800000 */
[----:B------:R-:W-:Y:S01]  /*1ebe0*/  BPT.TRAP 0x1 ;  /* 0x000000040000795c */ /* 0x000fe20000300000 */
.L_x_599:
[----:B------:R-:W-:Y:S01]  /*1ebf0*/  F2FP.SATFINITE.E4M3.F32.PACK_AB_MERGE_C R10, R13, R10, RZ ;  /* 0x0000000a0d0a723e */ /* 0x000fe200048070ff */
[-C--:B------:R-:W-:Y:S01]  /*1ec00*/  FMUL.FTZ R24, R24, R5.reuse ;  /* 0x0000000518187220 */ /* 0x080fe20000410000 */
[----:B------:R-:W-:Y:S01]  /*1ec10*/  ISETP.GT.AND P1, PT, R4, RZ, PT ;  /* 0x000000ff0400720c */ /* 0x000fe20003f24270 */
[-C--:B------:R-:W-:Y:S01]  /*1ec20*/  FMUL.FTZ R25, R25, R5.reuse ;  /* 0x0000000519197220 */ /* 0x080fe20000410000 */
[----:B------:R-:W-:Y:S01]  /*1ec30*/  F2FP.SATFINITE.E4M3.F32.PACK_AB_MERGE_C R176, R7, R162, R10 ;  /* 0x000000a207b0723e */ /* 0x000fe2000480700a */
[----:B------:R-:W-:Y:S01]  /*1ec40*/  IMAD R7, R8, 0x8, R18 ;  /* 0x0000000808077824 */ /* 0x000fe200078e0212 */
[----:B------:R-:W-:Y:S01]  /*1ec50*/  MOV R8, UR38 ;  /* 0x0000002600087c02 */ /* 0x000fe20008000f00 */
[----:B------:R-:W-:Y:S01]  /*1ec60*/  FMUL.FTZ R28, R28, R5 ;  /* 0x000000051c1c7220 */ /* 0x000fe20000410000 */
[----:B------:R-:W-:Y:S01]  /*1ec70*/  F2FP.SATFINITE.E4M3.F32.PACK_AB_MERGE_C R11, R20, R11, RZ ;  /* 0x0000000b140b723e */ /* 0x000fe200048070ff */
[----:B------:R-:W-:Y:S01]  /*1ec80*/  VIADD R7, R7, 0x29860 ;  /* 0x0002986007077836 */ /* 0x000fe20000000000 */
[----:B------:R-:W-:Y:S01]  /*1ec90*/  F2FP.SATFINITE.E4M3.F32.PACK_AB_MERGE_C R152, R155, R152, RZ ;  /* 0x000000989b98723e */ /* 0x000fe200048070ff */
[----:B------:R-:W-:Y:S01]  /*1eca0*/  FMUL.FTZ R29, R29, R5 ;  /* 0x000000051d1d7220 */ /* 0x000fe20000410000 */
[----:B------:R-:W-:Y:S01]  /*1ecb0*/  F2FP.SATFINITE.E4M3.F32.PACK_AB_MERGE_C R153, R158, R153, RZ ;  /* 0x000000999e99723e */ /* 0x000fe200048070ff */
[-C--:B------:R-:W-:Y:S01]  /*1ecc0*/  FMUL.FTZ R32, R32, R5.reuse ;  /* 0x0000000520207220 */ /* 0x080fe20000410000 */
[----:B------:R-:W-:Y:S01]  /*1ecd0*/  PRMT R7, R8, 0x654, R7 ;  /* 0x0000065408077816 */ /* 0x000fe20000000007 */
[-C--:B------:R-:W-:Y:S01]  /*1ece0*/  FMUL.FTZ R33, R33, R5.reuse ;  /* 0x0000000521217220 */ /* 0x080fe20000410000 */
[----:B------:R-:W-:Y:S01]  /*1ecf0*/  F2FP.SATFINITE.E4M3.F32.PACK_AB_MERGE_C R140, R141, R140, RZ ;  /* 0x0000008c8d8c723e */ /* 0x000fe200048070ff */
[-C--:B------:R-:W-:Y:S01]  /*1ed00*/  FMUL.FTZ R36, R36, R5.reuse ;  /* 0x0000000524247220 */ /* 0x080fe20000410000 */
[----:B------:R-:W-:Y:S01]  /*1ed10*/  F2FP.SATFINITE.E4M3.F32.PACK_AB_MERGE_C R142, R143, R142, RZ ;  /* 0x0000008e8f8e723e */ /* 0x000fe200048070ff */
[----:B------:R0:W-:Y:S01]  /*1ed20*/  SYNCS.ARRIVE.TRANS64.RED.A1T0 RZ, [R7+URZ], RZ ;  /* 0x000000ff07ff79a7 */ /* 0x0001e2000810043f */
        /* <DEDUP_REMOVED lines=72> */
[----:B------:R-:W-:Y:S01]  /*1f1b0*/  VIADD R4, R4, 0xffffffff ;  /* 0xffffffff04047836 */ /* 0x000fe20000000000 */
[----:B------:R-:W-:Y:S01]  /*1f1c0*/  F2FP.SATFINITE.E4M3.F32.PACK_AB_MERGE_C R178, R21, R14, R152 ;  /* 0x0000000e15b2723e */ /* 0x000fe20004807098 */
[----:B------:R-:W-:Y:S01]  /*1f1d0*/  IMAD.MOV.U32 R6, RZ, RZ, R91 ;  /* 0x000000ffff067224 */ /* 0x000fe200078e005b */
[----:B------:R-:W-:Y:S01]  /*1f1e0*/  F2FP.SATFINITE.E4M3.F32.PACK_AB_MERGE_C R179, R154, R15, R153 ;  /* 0x0000000f9ab3723e */ /* 0x000fe20004807099 */
[----:B0-----:R-:W-:Y:S01]  /*1f1f0*/  IMAD.MOV.U32 R7, RZ, RZ, R211 ;  /* 0x000000ffff077224 */ /* 0x001fe200078e00d3 */
        /* <DEDUP_REMOVED lines=16> */
[----:B------:R-:W-:Y:S02]  /*1f300*/  MOV R5, R90 ;  /* 0x0000005a00057202 */ /* 0x000fe40000000f00 */
[----:B------:R-:W-:Y:S01]  /*1f310*/  MOV R8, R205 ;  /* 0x000000cd00087202 */ /* 0x000fe20000000f00 */
[----:B------:R-:W-:Y:S06]  /*1f320*/  @P1 BRA `(.L_x_600) ;  /* 0xffffffc000f01947 */ /* 0x000fec000383ffff */
.L_x_588:
[----:B------:R-:W-:Y:S05]  /*1f330*/  WARPSYNC.ALL ;  /* 0x0000000000007948 */ /* 0x000fea0003800000 */
[----:B------:R-:W-:Y:S06]  /*1f340*/  BAR.ARV 0x8, 0x180 ;  /* 0x0206000000007b1d */ /* 0x000fec0000002000 */
[----:B------:R-:W-:Y:S05]  /*1f350*/  @!P0 BRA `(.L_x_601) ;  /* 0x0000000000048947 */ /* 0x000fea0003800000 */
[----:B------:R-:W-:Y:S01]  /*1f360*/  BPT.TRAP 0x1 ;  /* 0x000000040000795c */ /* 0x000fe20000300000 */
.L_x_601:
[----:B------:R-:W-:Y:S01]  /*1f370*/  IMAD R11, R205, 0x8, R18 ;  /* 0x00000008cd0b7824 */ /* 0x000fe200078e0212 */
[----:B------:R-:W-:-:S04]  /*1f380*/  SHF.L.U32 R2, R211, 0x1f, RZ ;  /* 0x0000001fd3027819 */ /* 0x000fc800000006ff */
[----:B------:R0:W1:Y:S01]  /*1f390*/  SYNCS.PHASECHK.TRANS64.TRYWAIT P1, [R11+URZ+0x29850], R2 ;  /* 0x029850020b0075a7 */ /* 0x000062000802017f */
[----:B------:R-:W-:Y:S05]  /*1f3a0*/  @!P0 BRA `(.L_x_602) ;  /* 0x0000000000048947 */ /* 0x000fea0003800000 */
[----:B------:R-:W-:Y:S01]  /*1f3b0*/  BPT.TRAP 0x1 ;  /* 0x000000040000795c */ /* 0x000fe20000300000 */
.L_x_602:
[----:B------:R-:W-:-:S05]  /*1f3c0*/  VIADD R18, R18, 0x400 ;  /* 0x0000040012127836 */ /* 0x000fca0000000000 */
[----:B------:R-:W-:-:S04]  /*1f3d0*/  SHF.R.U32.HI R18, RZ, 0x4, R18 ;  /* 0x00000004ff127819 */ /* 0x000fc80000011612 */
[----:B------:R-:W-:-:S04]  /*1f3e0*/  LOP3.LUT R18, R18, 0x3fff, RZ, 0xc0, !PT ;  /* 0x00003fff12127812 */ /* 0x000fc800078ec0ff */
[----:B------:R-:W-:Y:S01]  /*1f3f0*/  LOP3.LUT R18, R18, 0x10000, RZ, 0xfc, !PT ;  /* 0x0001000012127812 */ /* 0x000fe200078efcff */
[----:B-1----:R-:W-:Y:S06]  /*1f400*/  @P1 BRA `(.L_x_603) ;  /* 0x0000000000081947 */ /* 0x002fec0003800000 */
[----:B------:R-:W1:Y:S02]  /*1f410*/  SYNCS.PHASECHK.TRANS64.TRYWAIT P1, [R11+URZ+0x29850], R2 ;  /* 0x029850020b0075a7 */ /* 0x000e64000802017f */
[----:B-1----:R-:W-:Y:S05]  /*1f420*/  @!P1 BRA `(.L_x_604) ;  /* 0x000000b8009c9947 */ /* 0x002fea0003800000 */
.L_x_603:
[----:B------:R-:W-:Y:S01]  /*1f430*/  IMAD R4, R205, 0x500, R18 ;  /* 0x00000500cd047824 */ /* 0x000fe200078e0212 */
[----:B------:R-:W-:Y:S01]  /*1f440*/  MOV R5, 0xc0000010 ;  /* 0xc000001000057802 */ /* 0x000fe20000000f00 */
[----:B------:R-:W-:Y:S05]  /*1f450*/  WARPSYNC.ALL ;  /* 0x0000000000007948 */ /* 0x000fea0003800000 */
[C---:B------:R-:W-:Y:S01]  /*1f460*/  R2UR UR6, R4.reuse ;  /* 0x00000000040672ca */ /* 0x040fe200000e0000 */
[----:B------:R-:W-:Y:S01]  /*1f470*/  WARPGROUP.ARRIVE ;  /* 0x00000000000079c5 */ /* 0x000fe20000000000 */
[----:B------:R-:W-:Y:S01]  /*1f480*/  R2UR UR7, R5 ;  /* 0x00000000050772ca */ /* 0x000fe200000e0000 */
[----:B------:R-:W-:Y:S01]  /*1f490*/  VIADD R6, R4, 0x100 ;  /* 0x0000010004067836 */ /* 0x000fe20000000000 */
[----:B------:R-:W-:Y:S01]  /*1f4a0*/  ULDC.64 UR4, c[0x0][0x9a0] ;  /* 0x0002680000047ab9 */ /* 0x000fe20000000a00 */
[----:B------:R-:W-:Y:S01]  /*1f4b0*/  IMAD.MOV.U32 R7, RZ, RZ, -0x3ffffff0 ;  /* 0xc0000010ff077424 */ /* 0x000fe200078e00ff */
[----:B------:R-:W-:-:S04]  /*1f4c0*/  ISETP.NE.U32.AND P1, PT, RZ, UR4, PT ;  /* 0x00000004ff007c0c */ /* 0x000fc8000bf25070 */
[----:B------:R-:W-:-:S05]  /*1f4d0*/  ISETP.NE.AND.EX P1, PT, RZ, UR5, PT, P1 ;  /* 0x00000005ff007c0c */ /* 0x000fca000bf25310 */
[----:B------:R-:W-:Y:S01]  /*1f4e0*/  QGMMA.64x128x32.F32.E4M3.E4M3 R24, R176, gdesc[UR4], R24, gsb0 ;  /* 0x01e00004b0187df3 */ /* 0x000fe20008000818 */
[----:B------:R-:W-:Y:S02]  /*1f4f0*/  R2UR UR6, R6 ;  /* 0x00000000060672ca */ /* 0x000fe400000e0000 */
[----:B------:R-:W-:-:S05]  /*1f500*/  R2UR UR7, R7 ;  /* 0x00000000070772ca */ /* 0x000fca00000e0000 */
[----:B------:R-:W0:Y:S01]  /*1f510*/  @P1 LDC.64 R8, c[0x0][0x9c8] ;  /* 0x00027200ff081b82 */ /* 0x000e220000000a00 */
[----:B------:R-:W-:-:S07]  /*1f520*/  @P1 SHF.R.S32.HI R13, RZ, 0x1f, R170 ;  /* 0x0000001fff0d1819 */ /* 0x000fce00000114aa */
[----:B------:R-:W2:Y:S01]  /*1f530*/  @P1 LDC.64 R6, c[0x0][0x9d0] ;  /* 0x00027400ff061b82 */ /* 0x000ea20000000a00 */
[----:B01----:R-:W-:-:S04]  /*1f540*/  @P1 IMAD R2, R224, R8, RZ ;  /* 0x00000008e0021224 */ /* 0x003fc800078e02ff */
[C---:B------:R-:W-:Y:S02]  /*1f550*/  @P1 IMAD R5, R218.reuse, R9, R2 ;  /* 0x00000009da051224 */ /* 0x040fe400078e0202 */
[----:B------:R-:W-:-:S04]  /*1f560*/  @P1 IMAD.WIDE.U32 R8, R218, R8, RZ ;  /* 0x00000008da081225 */ /* 0x000fc800078e00ff */
[----:B--2---:R-:W-:Y:S01]  /*1f570*/  @P1 IMAD R2, R13, R6, RZ ;  /* 0x000000060d021224 */ /* 0x004fe200078e02ff */
[----:B------:R-:W-:-:S03]  /*1f580*/  @P1 IADD3 R9, R9, R5, RZ ;  /* 0x0000000509091210 */ /* 0x000fc60007ffe0ff */
[C---:B------:R-:W-:Y:S02]  /*1f590*/  @P1 IMAD R5, R170.reuse, R7, R2 ;  /* 0x00000007aa051224 */ /* 0x040fe400078e0202 */
[----:B------:R-:W-:-:S04]  /*1f5a0*/  @P1 IMAD.WIDE.U32 R6, R170, R6, R8 ;  /* 0x00000006aa061225 */ /* 0x000fc800078e0008 */
[----:B------:R-:W-:Y:S01]  /*1f5b0*/  @P1 IMAD.IADD R5, R7, 0x1, R5 ;  /* 0x0000000107051824 */ /* 0x000fe200078e0205 */
[C---:B------:R-:W-:Y:S01]  /*1f5c0*/  @P1 LEA R8, P2, R6.reuse, UR4, 0x2 ;  /* 0x0000000406081c11 */ /* 0x040fe2000f8410ff */
[----:B------:R-:W-:Y:S02]  /*1f5d0*/  WARPGROUP.DEPBAR.LE gsb0, 0x0 ;  /* 0x00008000000079c5 */ /* 0x000fe40000010000 */
[----:B------:R-:W-:Y:S01]  /*1f5e0*/  WARPGROUP.ARRIVE ;  /* 0x00000000000079c5 */ /* 0x000fe20000000000 */
[----:B------:R-:W-:Y:S01]  /*1f5f0*/  @P1 LEA.HI.X R9, R6, UR5, R5, 0x2, P2 ;  /* 0x0000000506091c11 */ /* 0x000fe200090f1405 */
[----:B------:R-:W-:Y:S01]  /*1f600*/  IMAD.MOV.U32 R7, RZ, RZ, -0x3ffffff0 ;  /* 0xc0000010ff077424 */ /* 0x000fe200078e00ff */
[----:B------:R-:W-:Y:S01]  /*1f610*/  IADD3 R6, R4, 0x200, RZ ;  /* 0x0000020004067810 */ /* 0x000fe20007ffe0ff */
[----:B------:R-:W-:Y:S02]  /*1f620*/  IMAD.MOV.U32 R2, RZ, RZ, 0x3f800000 ;  /* 0x3f800000ff027424 */ /* 0x000fe400078e00ff */
[----:B------:R-:W-:Y:S01]  /*1f630*/  QGMMA.64x128x32.F32.E4M3.E4M3 R24, R180, gdesc[UR4], R24, gsb0 ;  /* 0x01e00004b4187df3 */ /* 0x000fe20008000818 */
[----:B------:R-:W-:-:S02]  /*1f640*/  R2UR UR6, R6 ;  /* 0x00000000060672ca */ /* 0x000fc400000e0000 */
[----:B------:R-:W-:Y:S01]  /*1f650*/  R2UR UR7, R7 ;  /* 0x00000000070772ca */ /* 0x000fe200000e0000 */
[----:B------:R0:W2:Y:S01]  /*1f660*/  @P1 LDG.E R2, desc[UR50][R8.64] ;  /* 0x0000003208021981 */ /* 0x0000a2000c1e1900 */
[----:B------:R-:W-:Y:S01]  /*1f670*/  VIADD R6, R4, 0x300 ;  /* 0x0000030004067836 */ /* 0x000fe20000000000 */
[----:B------:R-:W-:Y:S01]  /*1f680*/  MOV R7, 0xc0000010 ;  /* 0xc000001000077802 */ /* 0x000fe20000000f00 */
[----:B------:R-:W-:Y:S02]  /*1f690*/  WARPGROUP.DEPBAR.LE gsb0, 0x0 ;  /* 0x00008000000079c5 */ /* 0x000fe40000010000 */
[----:B------:R-:W-:-:S07]  /*1f6a0*/  WARPGROUP.ARRIVE ;  /* 0x00000000000079c5 */ /* 0x000fce0000000000 */
[----:B------:R-:W-:Y:S01]  /*1f6b0*/  QGMMA.64x128x32.F32.E4M3.E4M3 R24, R184, gdesc[UR4], R24, gsb0 ;  /* 0x01e00004b8187df3 */ /* 0x000fe20008000818 */
[----:B------:R-:W-:Y:S02]  /*1f6c0*/  R2UR UR6, R6 ;  /* 0x00000000060672ca */ /* 0x000fe400000e0000 */
[----:B------:R-:W-:Y:S01]  /*1f6d0*/  R2UR UR7, R7 ;  /* 0x00000000070772ca */ /* 0x000fe200000e0000 */
[----:B------:R-:W-:Y:S02]  /*1f6e0*/  VIADD R4, R4, 0x400 ;  /* 0x0000040004047836 */ /* 0x000fe40000000000 */
[----:B------:R-:W-:Y:S01]  /*1f6f0*/  IMAD.MOV.U32 R5, RZ, RZ, -0x3ffffff0 ;  /* 0xc0000010ff057424 */ /* 0x000fe200078e00ff */
[----:B------:R-:W1:Y:S04]  /*1f700*/  SHFL.BFLY PT, R7, R0, 0x2, 0x1f ;  /* 0x0c401f0000077f89 */ /* 0x000e6800000e0000 */
[----:B------:R-:W3:Y:S01]  /*1f710*/  SHFL.BFLY PT, R6, R3, 0x2, 0x1f ;  /* 0x0c401f0003067f89 */ /* 0x000ee200000e0000 */
[----:B------:R-:W-:-:S02]  /*1f720*/  WARPGROUP.DEPBAR.LE gsb0, 0x0 ;  /* 0x00008000000079c5 */ /* 0x000fc40000010000 */
[----:B------:R-:W-:-:S06]  /*1f730*/  WARPGROUP.ARRIVE ;  /* 0x00000000000079c5 */ /* 0x000fcc0000000000 */
[----:B------:R-:W-:Y:S01]  /*1f740*/  QGMMA.64x128x32.F32.E4M3.E4M3 R24, R188, gdesc[UR4], R24, gsb0 ;  /* 0x01e00004bc187df3 */ /* 0x000fe20008000818 */
[----:B------:R-:W-:Y:S02]  /*1f750*/  R2UR UR6, R4 ;  /* 0x00000000040672ca */ /* 0x000fe400000e0000 */
[----:B------:R-:W-:Y:S01]  /*1f760*/  R2UR UR7, R5 ;  /* 0x00000000050772ca */ /* 0x000fe200000e0000 */
[----:B-1----:R-:W-:-:S01]  /*1f770*/  FADD.FTZ R7, R7, R0 ;  /* 0x0000000007077221 */ /* 0x002fc20000010000 */
[----:B---3--:R-:W-:-:S04]  /*1f780*/  FADD.FTZ R6, R6, R3 ;  /* 0x0000000306067221 */ /* 0x008fc80000010000 */
[----:B------:R-:W0:Y:S04]  /*1f790*/  SHFL.BFLY PT, R4, R7, 0x1, 0x1f ;  /* 0x0c201f0007047f89 */ /* 0x000e2800000e0000 */
[----:B------:R-:W1:Y:S01]  /*1f7a0*/  SHFL.BFLY PT, R5, R6, 0x1, 0x1f ;  /* 0x0c201f0006057f89 */ /* 0x000e6200000e0000 */
[----:B------:R-:W-:Y:S01]  /*1f7b0*/  MOV R3, RZ ;  /* 0x000000ff00037202 */ /* 0x000fe20000000f00 */
[----:B0-----:R-:W-:Y:S01]  /*1f7c0*/  FADD.FTZ R8, R7, R4 ;  /* 0x0000000407087221 */ /* 0x001fe20000010000 */
[----:B-1----:R-:W-:-:S04]  /*1f7d0*/  FADD.FTZ R10, R6, R5 ;  /* 0x00000005060a7221 */ /* 0x002fc80000010000 */
[C---:B------:R-:W-:Y:S01]  /*1f7e0*/  FSETP.NE.FTZ.AND P1, PT, R8.reuse, RZ, PT ;  /* 0x000000ff0800720b */ /* 0x040fe20003f35000 */
[----:B------:R-:W-:Y:S01]  /*1f7f0*/  FMUL.FTZ R4, R8, 0.00390625 ;  /* 0x3b80000008047820 */ /* 0x000fe20000410000 */
[----:B------:R-:W-:-:S04]  /*1f800*/  FMUL.FTZ R12, R10, 0.00390625 ;  /* 0x3b8000000a0c7820 */ /* 0x000fc80000410000 */
[----:B------:R-:W-:Y:S02]  /*1f810*/  FSETP.NE.FTZ.AND P2, PT, R4, RZ, PT ;  /* 0x000000ff0400720b */ /* 0x000fe40003f55000 */
[----:B------:R-:W-:-:S05]  /*1f820*/  FSETP.NE.FTZ.AND P3, PT, R12, RZ, PT ;  /* 0x000000ff0c00720b */ /* 0x000fca0003f75000 */
[----:B------:R0:W-:Y:S01]  /*1f830*/  @P1 MUFU.RCP R3, R8 ;  /* 0x0000000800031308 */ /* 0x0001e20000001000 */
[----:B------:R-:W-:Y:S01]  /*1f840*/  FSETP.NE.FTZ.AND P1, PT, R10, RZ, PT ;  /* 0x000000ff0a00720b */ /* 0x000fe20003f35000 */
[----:B------:R-:W-:Y:S01]  /*1f850*/  IMAD.MOV.U32 R7, RZ, RZ, RZ ;  /* 0x000000ffff077224 */ /* 0x000fe200078e00ff */
[----:B------:R-:W-:Y:S02]  /*1f860*/  WARPGROUP.DEPBAR.LE gsb0, 0x0 ;  /* 0x00008000000079c5 */ /* 0x000fe40000010000 */
[----:B------:R-:W-:-:S06]  /*1f870*/  WARPGROUP.ARRIVE ;  /* 0x00000000000079c5 */ /* 0x000fcc0000000000 */
[----:B------:R-:W-:Y:S01]  /*1f880*/  QGMMA.64x128x32.F32.E4M3.E4M3 R24, R192, gdesc[UR4], R24, gsb0 ;  /* 0x01e00004c0187df3 */ /* 0x000fe20008000818 */
[----:B------:R-:W1:Y:S08]  /*1f890*/  @P2 MUFU.LG2 R4, R4 ;  /* 0x0000000400042308 */ /* 0x000e700000000c00 */
[----:B------:R-:W3:Y:S01]  /*1f8a0*/  @P3 MUFU.LG2 R6, R12 ;  /* 0x0000000c00063308 */ /* 0x000ee20000000c00 */
[----:B------:R-:W-:-:S07]  /*1f8b0*/  MOV R5, UR52 ;  /* 0x0000003400057c02 */ /* 0x000fce0008000f00 */
[----:B------:R-:W4:Y:S01]  /*1f8c0*/  @P1 MUFU.RCP R7, R10 ;  /* 0x0000000a00071308 */ /* 0x000f220000001000 */
[----:B------:R-:W-:Y:S02]  /*1f8d0*/  IMAD.U32 R0, RZ, RZ, UR52 ;  /* 0x00000034ff007e24 */ /* 0x000fe4000f8e00ff */
[----:B0-----:R-:W-:Y:S01]  /*1f8e0*/  @P3 FMUL.FTZ R8, R5, 0.69314718246459960938 ;  /* 0x3f31721805083820 */ /* 0x001fe20000410000 */
[----:B-1----:R-:W-:Y:S01]  /*1f8f0*/  @P2 FMUL.FTZ R5, R4, 0.69314718246459960938 ;  /* 0x3f31721804052820 */ /* 0x002fe20000410000 */
[----:B------:R-:W-:Y:S01]  /*1f900*/  @P2 FMUL.FTZ R0, R0, 0.69314718246459960938 ;  /* 0x3f31721800002820 */ /* 0x000fe20000410000 */
[----:B------:R-:W-:Y:S02]  /*1f910*/  IMAD.MOV.U32 R88, RZ, RZ, -0x800000 ;  /* 0xff800000ff587424 */ /* 0x000fe400078e00ff */
[----:B---3--:R-:W-:Y:S01]  /*1f920*/  @P3 FMUL.FTZ R9, R6, 0.69314718246459960938 ;  /* 0x3f31721806093820 */ /* 0x008fe20000410000 */
[----:B------:R-:W-:Y:S02]  /*1f930*/  IMAD.MOV.U32 R89, RZ, RZ, -0x800000 ;  /* 0xff800000ff597424 */ /* 0x000fe400078e00ff */
[----:B--2---:R-:W-:Y:S01]  /*1f940*/  FMUL.FTZ R3, R3, R2 ;  /* 0x0000000203037220 */ /* 0x004fe20000410000 */
[----:B------:R-:W-:-:S01]  /*1f950*/  @P2 FFMA.FTZ R88, R0, R91, R5 ;  /* 0x0000005b00582223 */ /* 0x000fc20000010005 */
[----:B------:R-:W-:Y:S01]  /*1f960*/  @P3 FFMA.FTZ R89, R8, R90, R9 ;  /* 0x0000005a08593223 */ /* 0x000fe20000010009 */
[----:B----4-:R-:W-:Y:S01]  /*1f970*/  FMUL.FTZ R2, R7, R2 ;  /* 0x0000000207027220 */ /* 0x010fe20000410000 */
[----:B------:R-:W-:-:S02]  /*1f980*/  WARPGROUP.DEPBAR.LE gsb0, 0x0 ;  /* 0x00008000000079c5 */ /* 0x000fc40000010000 */
[----:B------:R-:W-:Y:S05]  /*1f990*/  @!P0 BRA `(.L_x_605) ;  /* 0x0000000000048947 */ /* 0x000fea0003800000 */
[----:B------:R-:W-:Y:S01]  /*1f9a0*/  BPT.TRAP 0x1 ;  /* 0x000000040000795c */ /* 0x000fe20000300000 */
.L_x_605:
[----:B------:R-:W-:Y:S01]  /*1f9b0*/  IMAD.U32 R5, RZ, RZ, UR38 ;  /* 0x00000026ff057e24 */ /* 0x000fe2000f8e00ff */
[----:B------:R-:W-:Y:S01]  /*1f9c0*/  IADD3 R0, R11, 0x29860, RZ ;  /* 0x000298600b007810 */ /* 0x000fe20007ffe0ff */
[----:B------:R-:W-:Y:S02]  /*1f9d0*/  VIADD R205, R205, 0x1 ;  /* 0x00000001cdcd7836 */ /* 0x000fe40000000000 */
[-C--:B------:R-:W-:Y:S01]  /*1f9e0*/  FMUL.FTZ R91, R48, R3.reuse ;  /* 0x00000003305b7220 */ /* 0x080fe20000410000 */
[-C--:B------:R-:W-:Y:S01]  /*1f9f0*/  FMUL.FTZ R99, R32, R3.reuse ;  /* 0x0000000320637220 */ /* 0x080fe20000410000 */
[----:B------:R-:W-:Y:S01]  /*1fa00*/  PRMT R0, R5, 0x654, R0 ;  /* 0x0000065405007816 */ /* 0x000fe20000000000 */
[-C--:B------:R-:W-:Y:S01]  /*1fa10*/  FMUL.FTZ R97, R33, R3.reuse ;  /* 0x0000000321617220 */ /* 0x080fe20000410000 */
[----:B------:R-:W-:Y:S01]  /*1fa20*/  ISETP.NE.AND P0, PT, R205, 0x2, PT ;  /* 0x00000002cd00780c */ /* 0x000fe20003f05270 */
[-C--:B------:R-:W-:Y:S01]  /*1fa30*/  FMUL.FTZ R96, R36, R3.reuse ;  /* 0x0000000324607220 */ /* 0x080fe20000410000 */
[----:B------:R0:W-:Y:S01]  /*1fa40*/  SYNCS.ARRIVE.TRANS64.RED.A1T0 RZ, [R0+URZ], RZ ;  /* 0x000000ff00ff79a7 */ /* 0x0001e2000810043f */
[-C--:B------:R-:W-:Y:S01]  /*1fa50*/  FMUL.FTZ R94, R37, R3.reuse ;  /* 0x00000003255e7220 */ /* 0x080fe20000410000 */
[-C--:B------:R-:W-:Y:S01]  /*1fa60*/  FMUL.FTZ R95, R40, R3.reuse ;  /* 0x00000003285f7220 */ /* 0x080fe20000410000 */
[-C--:B------:R-:W-:Y:S01]  /*1fa70*/  FMUL.FTZ R93, R41, R3.reuse ;  /* 0x00000003295d7220 */ /* 0x080fe20000410000 */
[-C--:B------:R-:W-:Y:S01]  /*1fa80*/  FMUL.FTZ R92, R44, R3.reuse ;  /* 0x000000032c5c7220 */ /* 0x080fe20000410000 */
[-C--:B------:R-:W-:Y:S01]  /*1fa90*/  FMUL.FTZ R90, R45, R3.reuse ;  /* 0x000000032d5a7220 */ /* 0x080fe20000410000 */
[-C--:B------:R-:W-:Y:S01]  /*1faa0*/  FMUL.FTZ R48, R49, R3.reuse ;  /* 0x0000000331307220 */ /* 0x080fe20000410000 */
[-C--:B------:R-:W-:Y:S01]  /*1fab0*/  FMUL.FTZ R100, R28, R3.reuse ;  /* 0x000000031c647220 */ /* 0x080fe20000410000 */
[----:B0-----:R-:W-:Y:S01]  /*1fac0*/  SEL R0, RZ, 0x1, P0 ;  /* 0x00000001ff007807 */ /* 0x001fe20000000000 */
        /* <DEDUP_REMOVED lines=53> */
[----:B------:R-:W-:Y:S01]  /*1fe20*/  FMUL.FTZ R87, R87, R2 ;  /* 0x0000000257577220 */ /* 0x000fe20000410000 */
[----:B------:R-:W-:Y:S01]  /*1fe30*/  LOP3.LUT R211, R211, R0, RZ, 0x3c, !PT ;  /* 0x00000000d3d37212 */ /* 0x000fe200078e3cff */
[----:B------:R-:W-:Y:S01]  /*1fe40*/  UIADD3 UR37, UR37, 0x1, URZ ;  /* 0x0000000125257890 */ /* 0x000fe2000fffe03f */
[----:B------:R-:W-:-:S11]  /*1fe50*/  SEL R205, R205, RZ, P0 ;  /* 0x000000ffcdcd7207 */ /* 0x000fd60000000000 */
.L_x_547:
[----:B------:R-:W-:Y:S05]  /*1fe60*/  WARPSYNC.ALL ;  /* 0x0000000000007948 */ /* 0x000fea0003800000 */
[----:B------:R-:W0:Y:S08]  /*1fe70*/  S2UR UR38, SR_CgaCtaId ;  /* 0x00000000002679c3 */ /* 0x000e300000008800 */
[----:B------:R-:W-:Y:S06]  /*1fe80*/  BAR.SYNC.DEFER_BLOCKING 0x5, 0x180 ;  /* 0x0146000000007b1d */ /* 0x000fec0000010000 */
[----:B------:R-:W-:Y:S01]  /*1fe90*/  UMOV UR4, 0x400 ;  /* 0x0000040000047882 */ /* 0x000fe20000000000 */
[----:B------:R-:W-:Y:S01]  /*1fea0*/  BSSY B0, `(.L_x_606) ;  /* 0x0000275000007945 */ /* 0x000fe20003800000 */
[----:B0-----:R-:W-:-:S06]  /*1feb0*/  ULEA UR4, UR38, UR4, 0x18 ;  /* 0x0000000426047291 */ /* 0x001fcc000f8ec03f */
[----:B------:R-:W-:-:S05]  /*1fec0*/  MOV R18, UR4 ;  /* 0x0000000400127c02 */ /* 0x000fca0008000f00 */
[----:B------:R0:W1:Y:S01]  /*1fed0*/  LDS.128 R168, [R18+0x298d0] ;  /* 0x0298d00012a87984 */ /* 0x0000620000000c00 */
[----:B------:R-:W-:Y:S06]  /*1fee0*/  BAR.ARV 0x4, 0x180 ;  /* 0x0106000000007b1d */ /* 0x000fec0000002000 */
[----:B------:R-:W-:Y:S05]  /*1fef0*/  @P1 BRA `(.L_x_607) ;  /* 0x0000001800c41947 */ /* 0x000fea0003800000 */
[----:B------:R-:W2:Y:S01]  /*1ff00*/  S2R R55, SR_TID.X ;  /* 0x0000000000377919 */ /* 0x000ea20000002100 */
[----:B------:R-:W-:Y:S01]  /*1ff10*/  ULDC.64 UR4, c[0x4][0x40] ;  /* 0x0100100000047ab9 */ /* 0x000fe20000000a00 */
[----:B------:R-:W3:Y:S01]  /*1ff20*/  LDL R54, [R1+0x40] ;  /* 0x0000400001367983 */ /* 0x000ee20000100800 */
[----:B--2---:R-:W-:-:S05]  /*1ff30*/  IMAD.SHL.U32 R0, R55, 0x4, RZ ;  /* 0x0000000437007824 */ /* 0x004fca00078e00ff */
[----:B------:R-:W-:-:S04]  /*1ff40*/  LOP3.LUT R0, R0, 0xc, RZ, 0xc0, !PT ;  /* 0x0000000c00007812 */ /* 0x000fc800078ec0ff */
[----:B------:R-:W-:-:S05]  /*1ff50*/  IADD3 R2, P0, R0, UR4, RZ ;  /* 0x0000000400027c10 */ /* 0x000fca000ff1e0ff */
[----:B------:R-:W-:-:S05]  /*1ff60*/  IMAD.X R3, RZ, RZ, UR5, P0 ;  /* 0x00000005ff037e24 */ /* 0x000fca00080e06ff */
[----:B------:R2:W4:Y:S01]  /*1ff70*/  LDG.E.CONSTANT R0, desc[UR50][R2.64] ;  /* 0x0000003202007981 */ /* 0x000522000c1e9900 */
[----:B------:R-:W-:Y:S01]  /*1ff80*/  F2FP.BF16.F32.PACK_AB R50, R43, R50 ;  /* 0x000000322b32723e */ /* 0x000fe200000010ff */
[----:B------:R-:W-:Y:S01]  /*1ff90*/  UMOV UR4, 0xffffffff ;  /* 0xffffffff00047882 */ /* 0x000fe20000000000 */
[----:B------:R-:W-:Y:S01]  /*1ffa0*/  F2FP.BF16.F32.PACK_AB R43, R45, R48 ;  /* 0x000000302d2b723e */ /* 0x000fe200000010ff */
[----:B------:R-:W0:Y:S01]  /*1ffb0*/  S2R R51, SR_SWINHI ;  /* 0x0000000000337919 */ /* 0x000e220000002f00 */
[----:B------:R-:W-:Y:S02]  /*1ffc0*/  F2FP.BF16.F32.PACK_AB R41, R41, R44 ;  /* 0x0000002c2929723e */ /* 0x000fe400000010ff */
[----:B------:R-:W-:Y:S02]  /*1ffd0*/  F2FP.BF16.F32.PACK_AB R30, R30, R61 ;  /* 0x0000003d1e1e723e */ /* 0x000fe400000010ff */
[----:B------:R-:W-:Y:S02]  /*1ffe0*/  F2FP.BF16.F32.PACK_AB R61, R39, R46 ;  /* 0x0000002e273d723e */ /* 0x000fe400000010ff */
[----:B------:R-:W-:-:S02]  /*1fff0*/  F2FP.BF16.F32.PACK_AB R46, R4, R5 ;  /* 0x00000005042e723e */ /* 0x000fc400000010ff */
[----:B------:R-:W-:Y:S02]  /*20000*/  F2FP.BF16.F32.PACK_AB R34, R27, R34 ;  /* 0x000000221b22723e */ /* 0x000fe400000010ff */
[----:B------:R-:W-:Y:S02]  /*20010*/  F2FP.BF16.F32.PACK_AB R69, R25, R26 ;  /* 0x0000001a1945723e */ /* 0x000fe400000010ff */
        /* <DEDUP_REMOVED lines=10> */
[----:B------:R-:W-:Y:S02]  /*200c0*/  MOV R44, R18 ;  /* 0x00000012002c7202 */ /* 0x000fe40000000f00 */
[----:B0-----:R-:W-:Y:S02]  /*200d0*/  MOV R45, R51 ;  /* 0x00000033002d7202 */ /* 0x001fe40000000f00 */
[----:B------:R-:W-:Y:S02]  /*200e0*/  F2FP.BF16.F32.PACK_AB R77, R9, R10 ;  /* 0x0000000a094d723e */ /* 0x000fe400000010ff */
[----:B------:R-:W-:Y:S02]  /*200f0*/  F2FP.BF16.F32.PACK_AB R48, R87, R6 ;  /* 0x000000065730723e */ /* 0x000fe400000010ff */
[----:B--2---:R-:W-:Y:S02]  /*20100*/  LOP3.LUT P0, R2, R55, 0x3, RZ, 0xc0, !PT ;  /* 0x0000000337027812 */ /* 0x004fe4000780c0ff */
[----:B------:R-:W-:-:S02]  /*20110*/  F2FP.BF16.F32.PACK_AB R100, R100, R103 ;  /* 0x000000676464723e */ /* 0x000fc400000010ff */
[----:B------:R-:W-:Y:S02]  /*20120*/  F2FP.BF16.F32.PACK_AB R101, R98, R101 ;  /* 0x000000656265723e */ /* 0x000fe400000010ff */
[----:B------:R-:W-:Y:S02]  /*20130*/  ISETP.EQ.OR P0, PT, R2, 0x3, !P0 ;  /* 0x000000030200780c */ /* 0x000fe40004702670 */
        /* <DEDUP_REMOVED lines=10> */
[----:B------:R-:W-:Y:S02]  /*201e0*/  SEL R13, R100, R101, P0 ;  /* 0x00000065640d7207 */ /* 0x000fe40000000000 */
[----:B------:R-:W-:Y:S01]  /*201f0*/  SEL R3, R101, R100, P0 ;  /* 0x0000006465037207 */ /* 0x000fe20000000000 */
[----:B---3--:R-:W-:-:S03]  /*20200*/  IMAD.WIDE R4, R54, 0x2, R44 ;  /* 0x0000000236047825 */ /* 0x008fc600078e022c */
[C---:B------:R-:W-:Y:S02]  /*20210*/  IADD3 R27, P5, R4.reuse, 0x4060, RZ ;  /* 0x00004060041b7810 */ /* 0x040fe40007fbe0ff */
[C---:B------:R-:W-:Y:S02]  /*20220*/  IADD3 R25, P1, R4.reuse, 0x4040, RZ ;  /* 0x0000404004197810 */ /* 0x040fe40007f3e0ff */
[----:B------:R-:W-:Y:S02]  /*20230*/  LOP3.LUT R26, R27, 0x380, RZ, 0xc0, !PT ;  /* 0x000003801b1a7812 */ /* 0x000fe400078ec0ff */
[----:B------:R-:W-:Y:S02]  /*20240*/  LOP3.LUT R24, R25, 0x380, RZ, 0xc0, !PT ;  /* 0x0000038019187812 */ /* 0x000fe400078ec0ff */
[----:B------:R-:W-:Y:S02]  /*20250*/  IADD3 R7, P3, R4, 0x4000, RZ ;  /* 0x0000400004077810 */ /* 0x000fe40007f7e0ff */
[----:B------:R-:W-:-:S02]  /*20260*/  SHF.R.U64 R26, R26, 0x3, RZ ;  /* 0x000000031a1a7819 */ /* 0x000fc400000012ff */
[----:B------:R-:W-:Y:S02]  /*20270*/  SHF.R.U64 R24, R24, 0x3, RZ ;  /* 0x0000000318187819 */ /* 0x000fe400000012ff */
[----:B------:R-:W-:Y:S02]  /*20280*/  LOP3.LUT R14, R7, 0x380, RZ, 0xc0, !PT ;  /* 0x00000380070e7812 */ /* 0x000fe400078ec0ff */
[----:B------:R-:W-:Y:S02]  /*20290*/  LOP3.LUT R26, R26, R27, RZ, 0x3c, !PT ;  /* 0x0000001b1a1a7212 */ /* 0x000fe400078e3cff */
[----:B------:R-:W-:Y:S01]  /*202a0*/  LOP3.LUT R24, R24, R25, RZ, 0x3c, !PT ;  /* 0x0000001918187212 */ /* 0x000fe200078e3cff */
[----:B------:R-:W-:Y:S01]  /*202b0*/  IMAD.X R25, RZ, RZ, R5, P1 ;  /* 0x000000ffff197224 */ /* 0x000fe200008e0605 */
[----:B------:R-:W-:Y:S02]  /*202c0*/  IADD3.X R27, RZ, R5, RZ, P5, !PT ;  /* 0x00000005ff1b7210 */ /* 0x000fe40002ffe4ff */
[----:B------:R-:W-:-:S02]  /*202d0*/  SHF.R.U64 R14, R14, 0x3, RZ ;  /* 0x000000030e0e7819 */ /* 0x000fc400000012ff */
[C---:B------:R-:W-:Y:S02]  /*202e0*/  IADD3 R21, P2, R4.reuse, 0x4020, RZ ;  /* 0x0000402004157810 */ /* 0x040fe40007f5e0ff */
[C---:B------:R-:W-:Y:S02]  /*202f0*/  IADD3 R11, P5, R4.reuse, 0x40, RZ ;  /* 0x00000040040b7810 */ /* 0x040fe40007fbe0ff */
[C---:B------:R-:W-:Y:S02]  /*20300*/  IADD3 R15, P4, R4.reuse, 0x60, RZ ;  /* 0x00000060040f7810 */ /* 0x040fe40007f9e0ff */
[----:B------:R-:W-:Y:S02]  /*20310*/  IADD3 R9, P1, R4, 0x20, RZ ;  /* 0x0000002004097810 */ /* 0x000fe40007f3e0ff */
[----:B------:R-:W-:Y:S02]  /*20320*/  LOP3.LUT R14, R14, R7, RZ, 0x3c, !PT ;  /* 0x000000070e0e7212 */ /* 0x000fe400078e3cff */
[----:B------:R-:W-:-:S02]  /*20330*/  LOP3.LUT R20, R21, 0x380, RZ, 0xc0, !PT ;  /* 0x0000038015147812 */ /* 0x000fc400078ec0ff */
[----:B------:R-:W-:Y:S02]  /*20340*/  LOP3.LUT R6, R11, 0x380, RZ, 0xc0, !PT ;  /* 0x000003800b067812 */ /* 0x000fe400078ec0ff */
[----:B------:R-:W-:Y:S02]  /*20350*/  LOP3.LUT R7, R4, 0x380, RZ, 0xc0, !PT ;  /* 0x0000038004077812 */ /* 0x000fe400078ec0ff */
[----:B------:R-:W-:Y:S02]  /*20360*/  LOP3.LUT R10, R15, 0x380, RZ, 0xc0, !PT ;  /* 0x000003800f0a7812 */ /* 0x000fe400078ec0ff */
[----:B------:R-:W-:Y:S02]  /*20370*/  LOP3.LUT R8, R9, 0x380, RZ, 0xc0, !PT ;  /* 0x0000038009087812 */ /* 0x000fe400078ec0ff */
[----:B------:R-:W-:Y:S02]  /*20380*/  SHF.R.U64 R20, R20, 0x3, RZ ;  /* 0x0000000314147819 */ /* 0x000fe400000012ff */
[----:B------:R-:W-:-:S02]  /*20390*/  SHF.R.U64 R6, R6, 0x3, RZ ;  /* 0x0000000306067819 */ /* 0x000fc400000012ff */
[----:B------:R-:W-:Y:S02]  /*203a0*/  SHF.R.U64 R7, R7, 0x3, RZ ;  /* 0x0000000307077819 */ /* 0x000fe400000012ff */
[----:B------:R-:W-:Y:S02]  /*203b0*/  SHF.R.U64 R10, R10, 0x3, RZ ;  /* 0x000000030a0a7819 */ /* 0x000fe400000012ff */
[----:B------:R-:W-:Y:S02]  /*203c0*/  SHF.R.U64 R8, R8, 0x3, RZ ;  /* 0x0000000308087819 */ /* 0x000fe400000012ff */
[----:B------:R-:W-:Y:S01]  /*203d0*/  LOP3.LUT R20, R20, R21, RZ, 0x3c, !PT ;  /* 0x0000001514147212 */ /* 0x000fe200078e3cff */
[--C-:B------:R-:W-:Y:S01]  /*203e0*/  IMAD.X R21, RZ, RZ, R5.reuse, P2 ;  /* 0x000000ffff157224 */ /* 0x100fe200010e0605 */
[----:B------:R-:W-:Y:S01]  /*203f0*/  LOP3.LUT R6, R6, R11, RZ, 0x3c, !PT ;  /* 0x0000000b06067212 */ /* 0x000fe200078e3cff */
[--C-:B------:R-:W-:Y:S01]  /*20400*/  IMAD.X R11, RZ, RZ, R5.reuse, P4 ;  /* 0x000000ffff0b7224 */ /* 0x100fe200020e0605 */
[----:B------:R-:W-:Y:S01]  /*20410*/  LOP3.LUT R4, R7, R4, RZ, 0x3c, !PT ;  /* 0x0000000407047212 */ /* 0x000fe200078e3cff */
[----:B------:R-:W-:Y:S01]  /*20420*/  IMAD.X R7, RZ, RZ, R5, P5 ;  /* 0x000000ffff077224 */ /* 0x000fe200028e0605 */
[----:B------:R-:W-:-:S02]  /*20430*/  LOP3.LUT R10, R10, R15, RZ, 0x3c, !PT ;  /* 0x0000000f0a0a7212 */ /* 0x000fc400078e3cff */
[----:B------:R-:W-:Y:S02]  /*20440*/  LOP3.LUT R8, R8, R9, RZ, 0x3c, !PT ;  /* 0x0000000908087212 */ /* 0x000fe400078e3cff */
[-C--:B------:R-:W-:Y:S02]  /*20450*/  IADD3.X R15, RZ, R5.reuse, RZ, P3, !PT ;  /* 0x00000005ff0f7210 */ /* 0x080fe40001ffe4ff */
[-C--:B------:R-:W-:Y:S02]  /*20460*/  IADD3.X R9, RZ, R5.reuse, RZ, P1, !PT ;  /* 0x00000005ff097210 */ /* 0x080fe40000ffe4ff */
[----:B------:R-:W-:Y:S02]  /*20470*/  MOV R76, R4 ;  /* 0x00000004004c7202 */ /* 0x000fe40000000f00 */
[----:B------:R-:W-:Y:S02]  /*20480*/  MOV R62, R26 ;  /* 0x0000001a003e7202 */ /* 0x000fe40000000f00 */
[----:B------:R-:W-:-:S02]  /*20490*/  MOV R64, R24 ;  /* 0x0000001800407202 */ /* 0x000fc40000000f00 */
[----:B------:R-:W-:Y:S02]  /*204a0*/  MOV R66, R20 ;  /* 0x0000001400427202 */ /* 0x000fe40000000f00 */
[----:B------:R-:W-:Y:S02]  /*204b0*/  MOV R68, R14 ;  /* 0x0000000e00447202 */ /* 0x000fe40000000f00 */
[----:B------:R-:W-:Y:S02]  /*204c0*/  MOV R70, R10 ;  /* 0x0000000a00467202 */ /* 0x000fe40000000f00 */
[----:B------:R-:W-:Y:S02]  /*204d0*/  MOV R72, R6 ;  /* 0x0000000600487202 */ /* 0x000fe40000000f00 */
[----:B------:R-:W-:Y:S02]  /*204e0*/  MOV R74, R8 ;  /* 0x00000008004a7202 */ /* 0x000fe40000000f00 */
[----:B----4-:R-:W-:Y:S01]  /*204f0*/  LOP3.LUT R2, R0, 0x2, RZ, 0x3c, !PT ;  /* 0x0000000200027812 */ /* 0x010fe200078e3cff */
[----:B------:R-:W-:Y:S06]  /*20500*/  BRA.DIV UR4, `(.L_x_608) ;  /* 0x000000aa04787947 */ /* 0x000fec000b800000 */
[----:B------:R-:W-:Y:S01]  /*20510*/  SEL R33, R35, R32, P0 ;  /* 0x0000002023217207 */ /* 0x000fe20000000000 */
[----:B------:R-:W-:Y:S01]  /*20520*/  SHFL.IDX PT, R6, R13, R0, 0x1c1f ;  /* 0x001c1f000d067589 */ /* 0x000fe200000e0000 */
[----:B------:R-:W-:Y:S02]  /*20530*/  SEL R37, R39, R36, P0 ;  /* 0x0000002427257207 */ /* 0x000fe40000000000 */
[----:B------:R-:W-:Y:S01]  /*20540*/  SEL R7, R97, R96, P0 ;  /* 0x0000006061077207 */ /* 0x000fe20000000000 */
[----:B------:R-:W-:Y:S01]  /*20550*/  SHFL.IDX PT, R3, R3, R2, 0x1c1f ;  /* 0x001c1f0203037589 */ /* 0x000fe200000e0000 */
[----:B------:R-:W-:Y:S02]  /*20560*/  SEL R25, R52, R43, P0 ;  /* 0x0000002b34197207 */ /* 0x000fe40000000000 */
[----:B------:R-:W-:Y:S02]  /*20570*/  SEL R27, R43, R52, P0 ;  /* 0x000000342b1b7207 */ /* 0x000fe40000000000 */
[----:B------:R-:W-:Y:S01]  /*20580*/  SEL R29, R41, R40, P0 ;  /* 0x00000028291d7207 */ /* 0x000fe20000000000 */
[----:B------:R-:W-:Y:S01]  /*20590*/  SHFL.IDX PT, R7, R7, R2, 0x1c1f ;  /* 0x001c1f0207077589 */ /* 0x000fe200000e0000 */
[----:B------:R-:W-:-:S02]  /*205a0*/  SEL R31, R40, R41, P0 ;  /* 0x00000029281f7207 */ /* 0x000fc40000000000 */
[----:B------:R-:W-:Y:S01]  /*205b0*/  SEL R35, R32, R35, P0 ;  /* 0x0000002320237207 */ /* 0x000fe20000000000 */
[----:B------:R-:W-:Y:S01]  /*205c0*/  SHFL.IDX PT, R26, R25, R0, 0x1c1f ;  /* 0x001c1f00191a7589 */ /* 0x000fe200000e0000 */
[----:B------:R-:W-:Y:S02]  /*205d0*/  SEL R39, R36, R39, P0 ;  /* 0x0000002724277207 */ /* 0x000fe40000000000 */
[----:B------:R-:W-:Y:S01]  /*205e0*/  SEL R5, R96, R97, P0 ;  /* 0x0000006160057207 */ /* 0x000fe20000000000 */
[----:B------:R-:W-:Y:S01]  /*205f0*/  SHFL.IDX PT, R27, R27, R2, 0x1c1f ;  /* 0x001c1f021b1b7589 */ /* 0x000fe200000e0000 */
[----:B------:R-:W-:Y:S02]  /*20600*/  SEL R9, R92, R93, P0 ;  /* 0x0000005d5c097207 */ /* 0x000fe40000000000 */
[----:B------:R-:W-:Y:S01]  /*20610*/  SEL R41, R46, R47, P0 ;  /* 0x0000002f2e297207 */ /* 0x000fe20000000000 */
[----:B------:R-:W0:Y:S01]  /*20620*/  SHFL.IDX PT, R10, R5, R0, 0x1c1f ;  /* 0x001c1f00050a7589 */ /* 0x000e2200000e0000 */
        /* <DEDUP_REMOVED lines=14> */
[----:B------:R-:W2:Y:S01]  /*20710*/  SHFL.IDX PT, R20, R21, R2, 0x1c1f ;  /* 0x001c1f0215147589 */ /* 0x000ea200000e0000 */
[----:B------:R-:W-:Y:S02]  /*20720*/  SEL R53, R30, R53, P0 ;  /* 0x000000351e357207 */ /* 0x000fe40000000000 */
[----:B------:R-:W-:Y:S01]  /*20730*/  SEL R57, R56, R57, P0 ;  /* 0x0000003938397207 */ /* 0x000fe20000000000 */
[----:B------:R-:W3:Y:S01]  /*20740*/  SHFL.IDX PT, R30, R29, R0, 0x1c1f ;  /* 0x001c1f001d1e7589 */ /* 0x000ee200000e0000 */
[----:B------:R-:W-:-:S02]  /*20750*/  SEL R61, R61, R50, P0 ;  /* 0x000000323d3d7207 */ /* 0x000fc40000000000 */
[----:B------:R-:W-:Y:S01]  /*20760*/  SEL R65, R65, R42, P0 ;  /* 0x0000002a41417207 */ /* 0x000fe20000000000 */
[----:B------:R-:W-:Y:S01]  /*20770*/  SHFL.IDX PT, R43, R43, R2, 0x1c1f ;  /* 0x001c1f022b2b7589 */ /* 0x000fe200000e0000 */
[----:B------:R-:W-:Y:S02]  /*20780*/  SEL R69, R69, R34, P0 ;  /* 0x0000002245457207 */ /* 0x000fe40000000000 */
[----:B------:R-:W-:Y:S01]  /*20790*/  SEL R73, R38, R73, P0 ;  /* 0x0000004926497207 */ /* 0x000fe20000000000 */
[----:B------:R-:W4:Y:S01]  /*207a0*/  SHFL.IDX PT, R34, R33, R0, 0x1c1f ;  /* 0x001c1f0021227589 */ /* 0x000f2200000e0000 */
[----:B------:R-:W-:Y:S02]  /*207b0*/  SEL R75, R77, R48, P0 ;  /* 0x000000304d4b7207 */ /* 0x000fe40000000000 */
[----:B------:R-:W-:Y:S01]  /*207c0*/  SEL R77, R48, R77, P0 ;  /* 0x0000004d304d7207 */ /* 0x000fe20000000000 */
[----:B------:R-:W1:Y:S01]  /*207d0*/  SHFL.IDX PT, R38, R37, R0, 0x1c1f ;  /* 0x001c1f0025267589 */ /* 0x000e6200000e0000 */
[----:B0-----:R-:W-:-:S02]  /*207e0*/  SEL R8, R10, R7, P0 ;  /* 0x000000070a087207 */ /* 0x001fc40000000000 */
[----:B------:R-:W-:Y:S01]  /*207f0*/  SEL R24, R26, R27, P0 ;  /* 0x0000001b1a187207 */ /* 0x000fe20000000000 */
[----:B------:R-:W0:Y:S01]  /*20800*/  SHFL.IDX PT, R42, R41, R0, 0x1c1f ;  /* 0x001c1f00292a7589 */ /* 0x000e2200000e0000 */
[----:B------:R-:W-:Y:S02]  /*20810*/  SEL R4, R6, R3, P0 ;  /* 0x0000000306047207 */ /* 0x000fe40000000000 */
[----:B------:R-:W-:Y:S01]  /*20820*/  SEL R10, R7, R10, P0 ;  /* 0x0000000a070a7207 */ /* 0x000fe20000000000 */
[----:B------:R-:W-:Y:S01]  /*20830*/  SHFL.IDX PT, R47, R47, R0, 0x1c1f ;  /* 0x001c1f002f2f7589 */ /* 0x000fe200000e0000 */
[----:B--2---:R-:W-:Y:S02]  /*20840*/  SEL R12, R9, R20, P0 ;  /* 0x00000014090c7207 */ /* 0x004fe40000000000 */
[----:B------:R-:W-:Y:S01]  /*20850*/  SEL R14, R20, R9, P0 ;  /* 0x00000009140e7207 */ /* 0x000fe20000000000 */
[----:B------:R-:W-:Y:S01]  /*20860*/  SHFL.IDX PT, R51, R51, R0, 0x1c1f ;  /* 0x001c1f0033337589 */ /* 0x000fe200000e0000 */
[----:B---3--:R-:W-:-:S02]  /*20870*/  SEL R28, R30, R31, P0 ;  /* 0x0000001f1e1c7207 */ /* 0x008fc40000000000 */
[----:B------:R-:W-:Y:S01]  /*20880*/  SEL R26, R27, R26, P0 ;  /* 0x0000001a1b1a7207 */ /* 0x000fe20000000000 */
[----:B------:R-:W-:Y:S01]  /*20890*/  SHFL.IDX PT, R55, R55, R0, 0x1c1f ;  /* 0x001c1f0037377589 */ /* 0x000fe200000e0000 */
[----:B------:R-:W-:Y:S02]  /*208a0*/  SEL R30, R31, R30, P0 ;  /* 0x0000001e1f1e7207 */ /* 0x000fe40000000000 */
[----:B------:R-:W-:Y:S01]  /*208b0*/  SEL R6, R3, R6, P0 ;  /* 0x0000000603067207 */ /* 0x000fe20000000000 */
[----:B------:R-:W-:Y:S01]  /*208c0*/  SHFL.IDX PT, R59, R59, R0, 0x1c1f ;  /* 0x001c1f003b3b7589 */ /* 0x000fe200000e0000 */
[----:B----4-:R-:W-:Y:S02]  /*208d0*/  SEL R32, R34, R35, P0 ;  /* 0x0000002322207207 */ /* 0x010fe40000000000 */
[----:B------:R-:W-:Y:S01]  /*208e0*/  SEL R34, R35, R34, P0 ;  /* 0x0000002223227207 */ /* 0x000fe20000000000 */
[----:B------:R-:W-:Y:S01]  /*208f0*/  SHFL.IDX PT, R63, R63, R0, 0x1c1f ;  /* 0x001c1f003f3f7589 */ /* 0x000fe200000e0000 */
[----:B-1----:R-:W-:-:S02]  /*20900*/  SEL R36, R38, R39, P0 ;  /* 0x0000002726247207 */ /* 0x002fc40000000000 */
[----:B------:R-:W-:Y:S01]  /*20910*/  SEL R38, R39, R38, P0 ;  /* 0x0000002627267207 */ /* 0x000fe20000000000 */
[----:B------:R-:W-:Y:S01]  /*20920*/  SHFL.IDX PT, R67, R67, R0, 0x1c1f ;  /* 0x001c1f0043437589 */ /* 0x000fe200000e0000 */
[----:B0-----:R-:W-:Y:S02]  /*20930*/  SEL R40, R42, R43, P0 ;  /* 0x0000002b2a287207 */ /* 0x001fe40000000000 */
[----:B------:R-:W-:Y:S01]  /*20940*/  SEL R42, R43, R42, P0 ;  /* 0x0000002a2b2a7207 */ /* 0x000fe20000000000 */
[----:B------:R-:W-:Y:S04]  /*20950*/  SHFL.IDX PT, R71, R71, R0, 0x1c1f ;  /* 0x001c1f0047477589 */ /* 0x000fe800000e0000 */
[----:B------:R-:W0:Y:S04]  /*20960*/  SHFL.IDX PT, R46, R49, R2, 0x1c1f ;  /* 0x001c1f02312e7589 */ /* 0x000e2800000e0000 */
[----:B------:R-:W1:Y:S04]  /*20970*/  SHFL.IDX PT, R48, R53, R2, 0x1c1f ;  /* 0x001c1f0235307589 */ /* 0x000e6800000e0000 */
[----:B------:R-:W2:Y:S04]  /*20980*/  SHFL.IDX PT, R50, R57, R2, 0x1c1f ;  /* 0x001c1f0239327589 */ /* 0x000ea800000e0000 */
[----:B------:R-:W3:Y:S04]  /*20990*/  SHFL.IDX PT, R52, R61, R2, 0x1c1f ;  /* 0x001c1f023d347589 */ /* 0x000ee800000e0000 */
[----:B------:R-:W4:Y:S04]  /*209a0*/  SHFL.IDX PT, R54, R65, R2, 0x1c1f ;  /* 0x001c1f0241367589 */ /* 0x000f2800000e0000 */
[----:B------:R-:W4:Y:S04]  /*209b0*/  SHFL.IDX PT, R56, R69, R2, 0x1c1f ;  /* 0x001c1f0245387589 */ /* 0x000f2800000e0000 */
[----:B------:R-:W4:Y:S01]  /*209c0*/  SHFL.IDX PT, R58, R73, R2, 0x1c1f ;  /* 0x001c1f02493a7589 */ /* 0x000f2200000e0000 */
[----:B0-----:R-:W-:-:S02]  /*209d0*/  SEL R5, R47, R46, P0 ;  /* 0x0000002e2f057207 */ /* 0x001fc40000000000 */
[----:B------:R-:W-:Y:S01]  /*209e0*/  SEL R7, R46, R47, P0 ;  /* 0x0000002f2e077207 */ /* 0x000fe20000000000 */
[----:B------:R-:W0:Y:S01]  /*209f0*/  SHFL.IDX PT, R75, R75, R0, 0x1c1f ;  /* 0x001c1f004b4b7589 */ /* 0x000e2200000e0000 */
[----:B-1----:R-:W-:Y:S02]  /*20a00*/  SEL R9, R51, R48, P0 ;  /* 0x0000003033097207 */ /* 0x002fe40000000000 */
[----:B------:R-:W-:Y:S01]  /*20a10*/  SEL R11, R48, R51, P0 ;  /* 0x00000033300b7207 */ /* 0x000fe20000000000 */
[----:B------:R1:W0:Y:S01]  /*20a20*/  SHFL.IDX PT, R60, R77, R2, 0x1c1f ;  /* 0x001c1f024d3c7589 */ /* 0x00022200000e0000 */
[----:B--2---:R-:W-:Y:S02]  /*20a30*/  SEL R13, R55, R50, P0 ;  /* 0x00000032370d7207 */ /* 0x004fe40000000000 */
[----:B------:R-:W-:Y:S02]  /*20a40*/  SEL R15, R50, R55, P0 ;  /* 0x00000037320f7207 */ /* 0x000fe40000000000 */
[----:B---3--:R-:W-:-:S02]  /*20a50*/  SEL R25, R59, R52, P0 ;  /* 0x000000343b197207 */ /* 0x008fc40000000000 */
[----:B------:R-:W-:Y:S02]  /*20a60*/  SEL R27, R52, R59, P0 ;  /* 0x0000003b341b7207 */ /* 0x000fe40000000000 */
[----:B----4-:R-:W-:Y:S01]  /*20a70*/  SEL R29, R63, R54, P0 ;  /* 0x000000363f1d7207 */ /* 0x010fe20000000000 */
[----:B-1----:R-:W-:Y:S01]  /*20a80*/  IMAD.MOV.U32 R2, RZ, RZ, RZ ;  /* 0x000000ffff027224 */ /* 0x002fe200078e00ff */
[----:B------:R-:W-:Y:S02]  /*20a90*/  SEL R31, R54, R63, P0 ;  /* 0x0000003f361f7207 */ /* 0x000fe40000000000 */
[----:B------:R-:W-:Y:S02]  /*20aa0*/  SEL R33, R67, R56, P0 ;  /* 0x0000003843217207 */ /* 0x000fe40000000000 */
[----:B------:R-:W-:Y:S02]  /*20ab0*/  SEL R35, R56, R67, P0 ;  /* 0x0000004338237207 */ /* 0x000fe40000000000 */
[----:B------:R-:W-:-:S02]  /*20ac0*/  SEL R37, R71, R58, P0 ;  /* 0x0000003a47257207 */ /* 0x000fc40000000000 */
[----:B------:R-:W-:-:S07]  /*20ad0*/  SEL R39, R58, R71, P0 ;  /* 0x000000473a277207 */ /* 0x000fce0000000000 */
.L_x_848:
[----:B------:R-:W-:Y:S05]  /*20ae0*/  WARPSYNC.ALL ;  /* 0x0000000000007948 */ /* 0x000fea0003800000 */
[----:B------:R-:W-:Y:S01]  /*20af0*/  BAR.SYNC.DEFER_BLOCKING 0x1, 0x100 ;  /* 0x0044000000007b1d */ /* 0x000fe20000010000 */
[----:B0-----:R-:W-:-:S05]  /*20b00*/  SEL R41, R75, R60, P0 ;  /* 0x0000003c4b297207 */ /* 0x001fca0000000000 */
[----:B------:R-:W-:Y:S01]  /*20b10*/  ULDC.64 UR4, c[0x0][0xc00] ;  /* 0x0003000000047ab9 */ /* 0x000fe20000000a00 */
[----:B------:R-:W-:Y:S01]  /*20b20*/  SEL R43, R60, R75, P0 ;  /* 0x0000004b3c2b7207 */ /* 0x000fe20000000000 */
[----:B------:R-:W2:Y:S01]  /*20b30*/  LDL R3, [R1+0x3c] ;  /* 0x00003c0001037983 */ /* 0x000ea20000100800 */
[----:B------:R-:W-:Y:S01]  /*20b40*/  ISETP.NE.U32.AND P1, PT, RZ, UR4, PT ;  /* 0x00000004ff007c0c */ /* 0x000fe2000bf25070 */
[----:B------:R-:W0:Y:S01]  /*20b50*/  LDC R49, c[0x0][0xbe8] ;  /* 0x0002fa00ff317b82 */ /* 0x000e220000000800 */
[----:B------:R-:W-:Y:S02]  /*20b60*/  IADD3 R20, P2, R222, UR4, RZ ;  /* 0x00000004de147c10 */ /* 0x000fe4000ff5e0ff */
[----:B------:R-:W-:Y:S02]  /*20b70*/  ISETP.NE.AND.EX P1, PT, RZ, UR5, PT, P1 ;  /* 0x00000005ff007c0c */ /* 0x000fe4000bf25310 */
[----:B------:R-:W-:Y:S01]  /*20b80*/  IADD3.X R21, R223, UR5, RZ, P2, !PT ;  /* 0x00000005df157c10 */ /* 0x000fe200097fe4ff */
[----:B------:R-:W-:-:S02]  /*20b90*/  ULDC.64 UR4, c[0x0][0xc08] ;  /* 0x0003020000047ab9 */ /* 0x000fc40000000a00 */
[----:B------:R-:W-:Y:S01]  /*20ba0*/  ISETP.NE.U32.AND P0, PT, RZ, UR4, PT ;  /* 0x00000004ff007c0c */ /* 0x000fe2000bf05070 */
[----:B------:R1:W-:Y:S04]  /*20bb0*/  STSM.16.M88.4 [R76], R4 ;  /* 0x000000044c007844 */ /* 0x0003e80000000200 */
[----:B------:R-:W-:Y:S04]  /*20bc0*/  STSM.16.M88.4 [R74], R8 ;  /* 0x000000084a007844 */ /* 0x000fe80000000200 */
[----:B------:R2:W-:Y:S04]  /*20bd0*/  STSM.16.M88.4 [R72], R12 ;  /* 0x0000000c48007844 */ /* 0x0005e80000000200 */
[----:B------:R3:W-:Y:S04]  /*20be0*/  STSM.16.M88.4 [R70], R24 ;  /* 0x0000001846007844 */ /* 0x0007e80000000200 */
[----:B------:R3:W-:Y:S04]  /*20bf0*/  STSM.16.M88.4 [R68], R28 ;  /* 0x0000001c44007844 */ /* 0x0007e80000000200 */
[----:B------:R3:W-:Y:S04]  /*20c00*/  STSM.16.M88.4 [R66], R32 ;  /* 0x0000002042007844 */ /* 0x0007e80000000200 */
[----:B------:R3:W-:Y:S01]  /*20c10*/  STSM.16.M88.4 [R64], R36 ;  /* 0x0000002440007844 */ /* 0x0007e20000000200 */
[----:B------:R-:W-:-:S03]  /*20c20*/  ISETP.NE.AND.EX P0, PT, RZ, UR5, PT, P0 ;  /* 0x00000005ff007c0c */ /* 0x000fc6000bf05300 */
[----:B------:R3:W-:Y:S01]  /*20c30*/  STSM.16.M88.4 [R62], R40 ;  /* 0x000000283e007844 */ /* 0x0007e20000000200 */
[----:B------:R-:W-:Y:S09]  /*20c40*/  BAR.SYNC.DEFER_BLOCKING 0x1, 0x100 ;  /* 0x0044000000007b1d */ /* 0x000ff20000010000 */
[----:B------:R-:W-:Y:S01]  /*20c50*/  @P0 IADD3 R222, P3, R222, UR4, RZ ;  /* 0x00000004dede0c10 */ /* 0x000fe2000ff7e0ff */
[----:B------:R-:W-:-:S02]  /*20c60*/  ULDC UR4, c[0x0][0xa88] ;  /* 0x0002a20000047ab9 */ /* 0x000fc40000000800 */
[----:B------:R-:W-:Y:S01]  /*20c70*/  IMAD.U32 R0, RZ, RZ, UR4 ;  /* 0x00000004ff007e24 */ /* 0x000fe2000f8e00ff */
[----:B------:R-:W-:Y:S01]  /*20c80*/  @P0 IADD3.X R223, R223, UR5, RZ, P3, !PT ;  /* 0x00000005dfdf0c10 */ /* 0x000fe20009ffe4ff */
[----:B------:R3:W5:Y:S01]  /*20c90*/  @P1 LDG.E R2, desc[UR50][R20.64] ;  /* 0x0000003214021981 */ /* 0x000762000c1e1900 */
[----:B0-----:R-:W-:-:S03]  /*20ca0*/  ISETP.NE.AND P2, PT, R49, 0x1, PT ;  /* 0x000000013100780c */ /* 0x001fc60003f45270 */
[----:B------:R3:W5:Y:S10]  /*20cb0*/  @P0 LDG.E R0, desc[UR50][R222.64] ;  /* 0x00000032de000981 */ /* 0x000774000c1e1900 */
[----:B-1----:R-:W0:Y:S08]  /*20cc0*/  @P2 LDC R4, c[0x0][0xbec] ;  /* 0x0002fb00ff042b82 */ /* 0x002e300000000800 */
[----:B------:R-:W1:Y:S01]  /*20cd0*/  @P2 LDC R5, c[0x0][0xbf0] ;  /* 0x0002fc00ff052b82 */ /* 0x000e620000000800 */
[----:B--2---:R-:W-:Y:S01]  /*20ce0*/  LEA R13, R225, R3, 0x7 ;  /* 0x00000003e10d7211 */ /* 0x004fe200078e38ff */
[----:B01-3--:R-:W-:Y:S06]  /*20cf0*/  @P0 BRA `(.L_x_609) ;  /* 0x0000000000100947 */ /* 0x00bfec0003800000 */
[----:B------:R-:W-:Y:S05]  /*20d00*/  @!P1 BRA `(.L_x_609) ;  /* 0x00000000000c9947 */ /* 0x000fea0003800000 */
[----:B------:R-:W2:Y:S04]  /*20d10*/  LDG.E R3, desc[UR50][R20.64] ;  /* 0x0000003214037981 */ /* 0x000ea8000c1e1900 */
[----:B-----5:R-:W2:Y:S02]  /*20d20*/  LDG.E R0, desc[UR50][R20.64+0x4] ;  /* 0x0000043214007981 */ /* 0x020ea4000c1e1900 */
[----:B--2---:R-:W-:-:S07]  /*20d30*/  IMAD.IADD R0, R0, 0x1, -R3 ;  /* 0x0000000100007824 */ /* 0x004fce00078e0a03 */
.L_x_609:
[----:B------:R-:W2:Y:S01]  /*20d40*/  LDL R10, [R1+0x30] ;  /* 0x00003000010a7983 */ /* 0x000ea20000100800 */
[----:B------:R-:W-:Y:S01]  /*20d50*/  SHF.R.S32.HI R48, RZ, 0x1f, R221 ;  /* 0x0000001fff307819 */ /* 0x000fe200000114dd */
[----:B------:R-:W-:Y:S01]  /*20d60*/  @P2 IMAD.HI.U32 R4, R13, R4, RZ ;  /* 0x000000040d042227 */ /* 0x000fe200078e00ff */
[----:B------:R-:W-:Y:S01]  /*20d70*/  ULDC.64 UR4, c[0x0][0xb90] ;  /* 0x0002e40000047ab9 */ /* 0x000fe20000000a00 */
[----:B-----5:R-:W-:Y:S01]  /*20d80*/  SHF.R.S32.HI R3, RZ, 0x1f, R2 ;  /* 0x0000001fff037819 */ /* 0x020fe20000011402 */
[----:B------:R-:W0:Y:S01]  /*20d90*/  @P2 LDC R55, c[0x0][0xbec] ;  /* 0x0002fb00ff372b82 */ /* 0x000e220000000800 */
[----:B------:R-:W-:Y:S01]  /*20da0*/  IMAD R6, R48, UR4, RZ ;  /* 0x0000000430067c24 */ /* 0x000fe2000f8e02ff */
[----:B------:R-:W-:Y:S01]  /*20db0*/  SEL R224, R224, RZ, !P1 ;  /* 0x000000ffe0e07207 */ /* 0x000fe20004800000 */
[----:B------:R-:W-:Y:S01]  /*20dc0*/  IMAD.MOV.U32 R7, RZ, RZ, R13 ;  /* 0x000000ffff077224 */ /* 0x000fe200078e000d */
[----:B------:R-:W-:Y:S01]  /*20dd0*/  @P2 SHF.R.U32.HI R7, RZ, R5, R4 ;  /* 0x00000005ff072219 */ /* 0x000fe20000011604 */
[----:B------:R-:W-:Y:S01]  /*20de0*/  IMAD.WIDE.U32 R4, R221, UR4, R2 ;  /* 0x00000004dd047c25 */ /* 0x000fe2000f8e0002 */
[----:B------:R-:W-:-:S02]  /*20df0*/  SEL R51, R218, RZ, !P1 ;  /* 0x000000ffda337207 */ /* 0x000fc40004800000 */
[----:B------:R-:W-:Y:S01]  /*20e00*/  LEA R11, R227, R214, 0x6 ;  /* 0x000000d6e30b7211 */ /* 0x000fe200078e30ff */
[----:B------:R-:W-:Y:S01]  /*20e10*/  IMAD R9, R221, UR5, R6 ;  /* 0x00000005dd097c24 */ /* 0x000fe2000f8e0206 */
[----:B------:R-:W-:Y:S01]  /*20e20*/  ULDC.64 UR4, c[0x0][0xb98] ;  /* 0x0002e60000047ab9 */ /* 0x000fe20000000a00 */
[----:B------:R-:W-:Y:S02]  /*20e30*/  IMAD.MOV R6, RZ, RZ, -R7 ;  /* 0x000000ffff067224 */ /* 0x000fe400078e0a07 */
[----:B------:R-:W-:Y:S02]  /*20e40*/  IMAD.IADD R5, R5, 0x1, R9 ;  /* 0x0000000105057824 */ /* 0x000fe400078e0209 */
[----:B------:R-:W-:Y:S02]  /*20e50*/  IMAD R9, R49, R6, R13 ;  /* 0x0000000631097224 */ /* 0x000fe400078e020d */
[----:B------:R-:W-:Y:S02]  /*20e60*/  IMAD R6, R224, UR4, RZ ;  /* 0x00000004e0067c24 */ /* 0x000fe4000f8e02ff */
[----:B------:R-:W-:-:S04]  /*20e70*/  IMAD.WIDE.U32 R4, R51, UR4, R4 ;  /* 0x0000000433047c25 */ /* 0x000fc8000f8e0004 */
[----:B------:R-:W-:Y:S01]  /*20e80*/  IMAD.WIDE R44, R11, 0x2, R44 ;  /* 0x000000020b2c7825 */ /* 0x000fe200078e022c */
[----:B------:R-:W-:Y:S02]  /*20e90*/  SHF.R.S32.HI R11, RZ, 0x1f, R7 ;  /* 0x0000001fff0b7819 */ /* 0x000fe40000011407 */
[----:B------:R-:W-:Y:S01]  /*20ea0*/  IADD3 R4, P1, R7, R4, RZ ;  /* 0x0000000407047210 */ /* 0x000fe20007f3e0ff */
[----:B------:R-:W-:Y:S01]  /*20eb0*/  IMAD R8, R51, UR5, R6 ;  /* 0x0000000533087c24 */ /* 0x000fe2000f8e0206 */
[----:B------:R-:W-:Y:S01]  /*20ec0*/  SHF.R.S32.HI R6, RZ, 0x1f, R9 ;  /* 0x0000001fff067819 */ /* 0x000fe20000011409 */
[----:B------:R-:W-:Y:S01]  /*20ed0*/  ULDC.64 UR4, c[0x0][0xb88] ;  /* 0x0002e20000047ab9 */ /* 0x000fe20000000a00 */
[----:B------:R-:W-:Y:S01]  /*20ee0*/  IADD3 R13, P4, R44, 0x2000, RZ ;  /* 0x000020002c0d7810 */ /* 0x000fe20007f9e0ff */
[----:B------:R-:W-:Y:S01]  /*20ef0*/  IMAD R53, R0, R49, RZ ;  /* 0x0000003100357224 */ /* 0x000fe200078e02ff */
[----:B------:R-:W-:Y:S01]  /*20f00*/  IADD3.X R5, R11, R5, R8, P1, !PT ;  /* 0x000000050b057210 */ /* 0x000fe20000ffe408 */
[----:B------:R-:W-:Y:S01]  /*20f10*/  IMAD R6, R6, UR4, RZ ;  /* 0x0000000406067c24 */ /* 0x000fe2000f8e02ff */
[----:B------:R-:W-:-:S02]  /*20f20*/  IADD3 R29, P3, R44, 0x4000, RZ ;  /* 0x000040002c1d7810 */ /* 0x000fc40007f7e0ff */
[----:B------:R-:W-:Y:S01]  /*20f30*/  IADD3 R7, P0, R44, 0x1000, RZ ;  /* 0x000010002c077810 */ /* 0x000fe20007f1e0ff */
[----:B------:R-:W-:Y:S01]  /*20f40*/  IMAD R11, R9, UR5, R6 ;  /* 0x00000005090b7c24 */ /* 0x000fe2000f8e0206 */
[----:B------:R-:W-:Y:S01]  /*20f50*/  LOP3.LUT R12, R13, 0x380, RZ, 0xc0, !PT ;  /* 0x000003800d0c7812 */ /* 0x000fe200078ec0ff */
[----:B------:R-:W-:Y:S01]  /*20f60*/  IMAD.WIDE.U32 R4, R9, UR4, R4 ;  /* 0x0000000409047c25 */ /* 0x000fe2000f8e0004 */
[----:B------:R-:W-:Y:S01]  /*20f70*/  ULDC.64 UR4, c[0x0][0xb50] ;  /* 0x0002d40000047ab9 */ /* 0x000fe20000000a00 */
[----:B------:R-:W-:Y:S02]  /*20f80*/  LOP3.LUT R28, R29, 0x380, RZ, 0xc0, !PT ;  /* 0x000003801d1c7812 */ /* 0x000fe400078ec0ff */
[----:B------:R-:W-:Y:S01]  /*20f90*/  LOP3.LUT R8, R7, 0x380, RZ, 0xc0, !PT ;  /* 0x0000038007087812 */ /* 0x000fe200078ec0ff */
[----:B------:R-:W-:Y:S01]  /*20fa0*/  IMAD.X R9, RZ, RZ, R45, P0 ;  /* 0x000000ffff097224 */ /* 0x000fe200000e062d */
[----:B------:R-:W-:Y:S02]  /*20fb0*/  IADD3 R5, R5, R11, RZ ;  /* 0x0000000b05057210 */ /* 0x000fe40007ffe0ff */
[----:B------:R-:W-:-:S02]  /*20fc0*/  LEA R6, P1, R4, UR4, 0x2 ;  /* 0x0000000404067c11 */ /* 0x000fc4000f8210ff */
[----:B------:R-:W-:Y:S02]  /*20fd0*/  SHF.R.U64 R12, R12, 0x3, RZ ;  /* 0x000000030c0c7819 */ /* 0x000fe400000012ff */
[----:B------:R-:W-:Y:S01]  /*20fe0*/  LEA.HI.X R4, R4, UR5, R5, 0x2, P1 ;  /* 0x0000000504047c11 */ /* 0x000fe200088f1405 */
[----:B------:R-:W-:Y:S01]  /*20ff0*/  SHFL.IDX PT, R20, R6, RZ, 0x1c1f ;  /* 0x001c1fff06147589 */ /* 0x000fe200000e0000 */
[----:B------:R-:W-:Y:S01]  /*21000*/  IADD3 R25, P1, R44, 0x3000, RZ ;  /* 0x000030002c197810 */ /* 0x000fe20007f3e0ff */
[----:B------:R-:W-:Y:S01]  /*21010*/  ULDC.64 UR4, c[0x0][0xaa0] ;  /* 0x0002a80000047ab9 */ /* 0x000fe20000000a00 */
[----:B------:R-:W-:Y:S01]  /*21020*/  SHF.R.U64 R28, R28, 0x3, RZ ;  /* 0x000000031c1c7819 */ /* 0x000fe200000012ff */
[----:B------:R-:W1:Y:S01]  /*21030*/  SHFL.IDX PT, R21, R4, RZ, 0x1c1f ;  /* 0x001c1fff04157589 */ /* 0x000e6200000e0000 */
[----:B------:R-:W-:Y:S02]  /*21040*/  LOP3.LUT R24, R25, 0x380, RZ, 0xc0, !PT ;  /* 0x0000038019187812 */ /* 0x000fe400078ec0ff */
[----:B------:R-:W-:Y:S01]  /*21050*/  LOP3.LUT P0, RZ, R229, 0x3, RZ, 0xc0, !PT ;  /* 0x00000003e5ff7812 */ /* 0x000fe2000780c0ff */
[----:B------:R-:W-:Y:S01]  /*21060*/  SHFL.IDX PT, R46, R6, 0x1, 0x1c1f ;  /* 0x003c1f00062e7f89 */ /* 0x000fe200000e0000 */
[----:B------:R-:W-:-:S02]  /*21070*/  SHF.R.U64 R24, R24, 0x3, RZ ;  /* 0x0000000318187819 */ /* 0x000fc400000012ff */
[----:B------:R-:W-:Y:S01]  /*21080*/  SHF.R.U64 R8, R8, 0x3, RZ ;  /* 0x0000000308087819 */ /* 0x000fe200000012ff */
[----:B------:R-:W3:Y:S01]  /*21090*/  SHFL.IDX PT, R47, R4, 0x1, 0x1c1f ;  /* 0x003c1f00042f7f89 */ /* 0x000ee200000e0000 */
[----:B------:R-:W-:Y:S01]  /*210a0*/  LOP3.LUT R24, R24, R25, RZ, 0x3c, !PT ;  /* 0x0000001918187212 */ /* 0x000fe200078e3cff */
[----:B------:R-:W-:Y:S01]  /*210b0*/  IMAD.X R25, RZ, RZ, R45, P1 ;  /* 0x000000ffff197224 */ /* 0x000fe200008e062d */
[----:B------:R-:W-:Y:S02]  /*210c0*/  LOP3.LUT R12, R12, R13, RZ, 0x3c, !PT ;  /* 0x0000000d0c0c7212 */ /* 0x000fe400078e3cff */
[----:B------:R-:W-:Y:S02]  /*210d0*/  LOP3.LUT R28, R28, R29, RZ, 0x3c, !PT ;  /* 0x0000001d1c1c7212 */ /* 0x000fe400078e3cff */
[----:B------:R-:W-:Y:S02]  /*210e0*/  LOP3.LUT R8, R8, R7, RZ, 0x3c, !PT ;  /* 0x0000000708087212 */ /* 0x000fe400078e3cff */
[----:B------:R-:W-:-:S02]  /*210f0*/  IADD3.X R13, RZ, R45, RZ, P4, !PT ;  /* 0x0000002dff0d7210 */ /* 0x000fc400027fe4ff */
[----:B------:R-:W-:Y:S02]  /*21100*/  IADD3.X R29, RZ, R45, RZ, P3, !PT ;  /* 0x0000002dff1d7210 */ /* 0x000fe40001ffe4ff */
[C---:B------:R-:W-:Y:S02]  /*21110*/  IADD3 R33, P5, R44.reuse, 0x5000, RZ ;  /* 0x000050002c217810 */ /* 0x040fe40007fbe0ff */
[C---:B------:R-:W-:Y:S02]  /*21120*/  IADD3 R37, P4, R44.reuse, 0x6000, RZ ;  /* 0x000060002c257810 */ /* 0x040fe40007f9e0ff */
[C---:B------:R-:W-:Y:S02]  /*21130*/  LOP3.LUT R7, R44.reuse, 0x380, RZ, 0xc0, !PT ;  /* 0x000003802c077812 */ /* 0x040fe400078ec0ff */
[----:B------:R-:W-:Y:S02]  /*21140*/  IADD3 R5, P3, R44, 0x7000, RZ ;  /* 0x000070002c057810 */ /* 0x000fe40007f7e0ff */
[----:B------:R-:W-:-:S02]  /*21150*/  LOP3.LUT R32, R33, 0x380, RZ, 0xc0, !PT ;  /* 0x0000038021207812 */ /* 0x000fc400078ec0ff */
[----:B------:R-:W-:Y:S02]  /*21160*/  LOP3.LUT R36, R37, 0x380, RZ, 0xc0, !PT ;  /* 0x0000038025247812 */ /* 0x000fe400078ec0ff */
[----:B------:R-:W-:Y:S02]  /*21170*/  SHF.R.U64 R7, R7, 0x3, RZ ;  /* 0x0000000307077819 */ /* 0x000fe400000012ff */
[----:B------:R-:W-:Y:S02]  /*21180*/  SHF.R.U64 R32, R32, 0x3, RZ ;  /* 0x0000000320207819 */ /* 0x000fe400000012ff */
[----:B------:R-:W-:Y:S02]  /*21190*/  SHF.R.U64 R36, R36, 0x3, RZ ;  /* 0x0000000324247819 */ /* 0x000fe400000012ff */
[----:B------:R-:W-:Y:S02]  /*211a0*/  LOP3.LUT R44, R7, R44, RZ, 0x3c, !PT ;  /* 0x0000002c072c7212 */ /* 0x000fe400078e3cff */
[----:B------:R-:W-:Y:S01]  /*211b0*/  LOP3.LUT R32, R32, R33, RZ, 0x3c, !PT ;  /* 0x0000002120207212 */ /* 0x000fe200078e3cff */
[--C-:B------:R-:W-:Y:S01]  /*211c0*/  IMAD.X R33, RZ, RZ, R45.reuse, P5 ;  /* 0x000000ffff217224 */ /* 0x100fe200028e062d */
[----:B------:R-:W-:Y:S01]  /*211d0*/  LOP3.LUT R36, R36, R37, RZ, 0x3c, !PT ;  /* 0x0000002524247212 */ /* 0x000fe200078e3cff */
[----:B------:R-:W-:Y:S01]  /*211e0*/  IMAD.X R37, RZ, RZ, R45, P4 ;  /* 0x000000ffff257224 */ /* 0x000fe200020e062d */
[----:B------:R-:W-:Y:S01]  /*211f0*/  IADD3.X R41, RZ, R45, RZ, P3, !PT ;  /* 0x0000002dff297210 */ /* 0x000fe20001ffe4ff */
[----:B------:R-:W-:Y:S01]  /*21200*/  IMAD R3, R3, UR4, RZ ;  /* 0x0000000403037c24 */ /* 0x000fe2000f8e02ff */
[----:B------:R-:W-:Y:S01]  /*21210*/  BSSY B1, `(.L_x_610) ;  /* 0x0000053000017945 */ /* 0x000fe20003800000 */
[----:B------:R-:W-:-:S02]  /*21220*/  SHF.R.S32.HI R50, RZ, 0x1f, R219 ;  /* 0x0000001fff327819 */ /* 0x000fc400000114db */
[----:B------:R-:W-:Y:S01]  /*21230*/  SHF.R.S32.HI R52, RZ, 0x1f, R214 ;  /* 0x0000001fff347819 */ /* 0x000fe200000114d6 */
[----:B--2---:R-:W-:-:S04]  /*21240*/  IMAD R10, R225, 0x80, R10 ;  /* 0x00000080e10a7824 */ /* 0x004fc800078e020a */
[C---:B------:R-:W-:Y:S01]  /*21250*/  VIADD R0, R10.reuse, 0x8 ;  /* 0x000000080a007836 */ /* 0x040fe20000000000 */
[----:B------:R-:W-:-:S04]  /*21260*/  ISETP.GE.OR P1, PT, R10, R53, P0 ;  /* 0x000000350a00720c */ /* 0x000fc80000726670 */
[----:B------:R-:W-:Y:S02]  /*21270*/  ISETP.GE.OR P0, PT, R0, R53, P0 ;  /* 0x000000350000720c */ /* 0x000fe40000706670 */
[----:B------:R-:W-:-:S04]  /*21280*/  LOP3.LUT R0, R5, 0x380, RZ, 0xc0, !PT ;  /* 0x0000038005007812 */ /* 0x000fc800078ec0ff */
[----:B------:R-:W-:-:S03]  /*21290*/  SHF.R.U64 R0, R0, 0x3, RZ ;  /* 0x0000000300007819 */ /* 0x000fc600000012ff */
[----:B-1----:R1:W-:Y:S01]  /*212a0*/  @!P1 ST.E desc[UR50][R20.64], R88 ;  /* 0x0000005814009985 */ /* 0x0023e2000c101932 */
[----:B------:R-:W-:-:S03]  /*212b0*/  LOP3.LUT R40, R0, R5, RZ, 0x3c, !PT ;  /* 0x0000000500287212 */ /* 0x000fc600078e3cff */
[----:B---3--:R2:W-:Y:S04]  /*212c0*/  @!P0 ST.E desc[UR50][R46.64], R89 ;  /* 0x000000592e008985 */ /* 0x0085e8000c101932 */
[----:B------:R3:W5:Y:S01]  /*212d0*/  LD.E.128 R4, desc[UR50][R44.64] ;  /* 0x000000322c047980 */ /* 0x000762000c101d00 */
[----:B------:R-:W-:Y:S02]  /*212e0*/  IMAD R0, R220, 0x20, R227 ;  /* 0x00000020dc007824 */ /* 0x000fe400078e02e3 */
[C---:B-1----:R-:W-:Y:S01]  /*212f0*/  IMAD R21, R2.reuse, UR5, R3 ;  /* 0x0000000502157c24 */ /* 0x042fe2000f8e0203 */
[----:B------:R-:W5:Y:S04]  /*21300*/  LD.E.128 R8, desc[UR50][R8.64] ;  /* 0x0000003208087980 */ /* 0x000f68000c101d00 */
[----:B------:R-:W5:Y:S01]  /*21310*/  LD.E.128 R12, desc[UR50][R12.64] ;  /* 0x000000320c0c7980 */ /* 0x000f62000c101d00 */
[----:B---3--:R-:W1:Y:S01]  /*21320*/  @P2 LDC R45, c[0x0][0xbf0] ;  /* 0x0002fc00ff2d2b82 */ /* 0x008e620000000800 */
[----:B------:R-:W-:Y:S01]  /*21330*/  IMAD.WIDE.U32 R2, R2, UR4, RZ ;  /* 0x0000000402027c25 */ /* 0x000fe2000f8e00ff */
[----:B------:R-:W-:Y:S01]  /*21340*/  ULDC.64 UR4, c[0x0][0xae8] ;  /* 0x0002ba0000047ab9 */ /* 0x000fe20000000a00 */
[----:B------:R-:W-:Y:S01]  /*21350*/  LEA R44, R225, R0, 0x7 ;  /* 0x00000000e12c7211 */ /* 0x000fe200078e38ff */
[----:B------:R-:W5:Y:S01]  /*21360*/  LD.E.128 R24, desc[UR50][R24.64] ;  /* 0x0000003218187980 */ /* 0x000f62000c101d00 */
[----:B------:R-:W-:-:S02]  /*21370*/  IMAD.IADD R3, R3, 0x1, R21 ;  /* 0x0000000103037824 */ /* 0x000fc400078e0215 */
[----:B------:R-:W-:Y:S01]  /*21380*/  IMAD R20, R48, UR4, RZ ;  /* 0x0000000430147c24 */ /* 0x000fe2000f8e02ff */
[----:B------:R-:W5:Y:S01]  /*21390*/  LD.E.128 R28, desc[UR50][R28.64] ;  /* 0x000000321c1c7980 */ /* 0x000f62000c101d00 */
[----:B------:R-:W-:-:S03]  /*213a0*/  IMAD.WIDE.U32 R2, R221, UR4, R2 ;  /* 0x00000004dd027c25 */ /* 0x000fc6000f8e0002 */
[----:B------:R-:W5:Y:S01]  /*213b0*/  LD.E.128 R32, desc[UR50][R32.64] ;  /* 0x0000003220207980 */ /* 0x000f62000c101d00 */
[----:B------:R-:W-:Y:S01]  /*213c0*/  IMAD R21, R221, UR5, R20 ;  /* 0x00000005dd157c24 */ /* 0x000fe2000f8e0214 */
[----:B------:R-:W-:Y:S01]  /*213d0*/  ULDC.64 UR4, c[0x0][0xaf0] ;  /* 0x0002bc0000047ab9 */ /* 0x000fe20000000a00 */
[----:B0-----:R-:W-:Y:S01]  /*213e0*/  @P2 IMAD.HI.U32 R0, R44, R55, RZ ;  /* 0x000000372c002227 */ /* 0x001fe200078e00ff */
[----:B------:R-:W5:Y:S03]  /*213f0*/  LD.E.128 R36, desc[UR50][R36.64] ;  /* 0x0000003224247980 */ /* 0x000f66000c101d00 */
[----:B------:R-:W-:Y:S01]  /*21400*/  IMAD.IADD R3, R3, 0x1, R21 ;  /* 0x0000000103037824 */ /* 0x000fe200078e0215 */
[----:B------:R-:W5:Y:S01]  /*21410*/  LD.E.128 R40, desc[UR50][R40.64] ;  /* 0x0000003228287980 */ /* 0x000f62000c101d00 */
[----:B------:R-:W-:Y:S02]  /*21420*/  IMAD.MOV.U32 R21, RZ, RZ, R44 ;  /* 0x000000ffff157224 */ /* 0x000fe400078e002c */
[----:B------:R-:W-:Y:S01]  /*21430*/  IMAD R20, R224, UR4, RZ ;  /* 0x00000004e0147c24 */ /* 0x000fe2000f8e02ff */
[----:B-1----:R-:W-:Y:S01]  /*21440*/  @P2 SHF.R.U32.HI R21, RZ, R45, R0 ;  /* 0x0000002dff152219 */ /* 0x002fe20000011600 */
[C---:B------:R-:W-:Y:S01]  /*21450*/  IMAD.WIDE.U32 R2, R51.reuse, UR4, R2 ;  /* 0x0000000433027c25 */ /* 0x040fe2000f8e0002 */
[----:B------:R-:W-:Y:S01]  /*21460*/  @!PT LDS RZ, [RZ] ;  /* 0x00000000fffff984 */ /* 0x000fe20000000800 */
[----:B------:R-:W-:Y:S01]  /*21470*/  @!PT LDS RZ, [RZ] ;  /* 0x00000000fffff984 */ /* 0x000fe20000000800 */
[----:B------:R-:W-:Y:S01]  /*21480*/  @!PT LDS RZ, [RZ] ;  /* 0x00000000fffff984 */ /* 0x000fe20000000800 */
[----:B------:R-:W-:Y:S01]  /*21490*/  @!PT LDS RZ, [RZ] ;  /* 0x00000000fffff984 */ /* 0x000fe20000000800 */
[----:B------:R0:W-:Y:S06]  /*214a0*/  MEMBAR.ALL.CTA ;  /* 0x0000000000007992 */ /* 0x0001ec0000008000 */
[----:B0-----:R-:W0:Y:S01]  /*214b0*/  FENCE.VIEW.ASYNC.S ;  /* 0x00000000000073c6 */ /* 0x001e220000000000 */
[----:B------:R-:W-:Y:S01]  /*214c0*/  SHF.R.S32.HI R0, RZ, 0x1f, R21 ;  /* 0x0000001fff007819 */ /* 0x000fe20000011415 */
[----:B------:R-:W-:Y:S01]  /*214d0*/  IMAD R45, R51, UR5, R20 ;  /* 0x00000005332d7c24 */ /* 0x000fe2000f8e0214 */
[----:B------:R-:W-:Y:S01]  /*214e0*/  IADD3 R20, -R21, RZ, RZ ;  /* 0x000000ff15147210 */ /* 0x000fe20007ffe1ff */
[----:B------:R-:W-:Y:S01]  /*214f0*/  ULDC.64 UR4, c[0x0][0xae0] ;  /* 0x0002b80000047ab9 */ /* 0x000fe20000000a00 */
[----:B--2---:R-:W-:-:S02]  /*21500*/  IMAD R46, R225, 0x80, R227 ;  /* 0x00000080e12e7824 */ /* 0x004fc400078e02e3 */
[----:B------:R-:W-:Y:S02]  /*21510*/  IMAD.IADD R3, R3, 0x1, R45 ;  /* 0x0000000103037824 */ /* 0x000fe400078e022d */
[----:B------:R-:W-:Y:S01]  /*21520*/  IMAD R0, R0, UR4, RZ ;  /* 0x0000000400007c24 */ /* 0x000fe2000f8e02ff */
[----:B------:R-:W-:Y:S01]  /*21530*/  ISETP.GE.AND P2, PT, R46, R53, PT ;  /* 0x000000352e00720c */ /* 0x000fe20003f46270 */
[----:B------:R-:W-:Y:S02]  /*21540*/  IMAD R45, R49, R20, R44 ;  /* 0x00000014312d7224 */ /* 0x000fe400078e022c */
[C---:B------:R-:W-:Y:S02]  /*21550*/  IMAD R47, R21.reuse, UR5, R0 ;  /* 0x00000005152f7c24 */ /* 0x040fe4000f8e0200 */
[----:B------:R-:W-:Y:S01]  /*21560*/  IMAD.WIDE.U32 R2, R21, UR4, R2 ;  /* 0x0000000415027c25 */ /* 0x000fe2000f8e0002 */
[----:B------:R-:W-:Y:S01]  /*21570*/  SHF.R.S32.HI R0, RZ, 0x1f, R45 ;  /* 0x0000001fff007819 */ /* 0x000fe2000001142d */
[----:B------:R-:W-:-:S03]  /*21580*/  ULDC.64 UR4, c[0x0][0xad8] ;  /* 0x0002b60000047ab9 */ /* 0x000fc60000000a00 */
[----:B------:R-:W-:Y:S01]  /*21590*/  IADD3 R3, R3, R47, RZ ;  /* 0x0000002f03037210 */ /* 0x000fe20007ffe0ff */
[----:B------:R-:W-:Y:S02]  /*215a0*/  IMAD R20, R0, UR4, RZ ;  /* 0x0000000400147c24 */ /* 0x000fe4000f8e02ff */
[C---:B------:R-:W-:Y:S02]  /*215b0*/  VIADD R0, R46.reuse, 0x20 ;  /* 0x000000202e007836 */ /* 0x040fe40000000000 */
[C---:B------:R-:W-:Y:S01]  /*215c0*/  IMAD R21, R45.reuse, UR5, R20 ;  /* 0x000000052d157c24 */ /* 0x040fe2000f8e0214 */
[----:B------:R-:W-:Y:S01]  /*215d0*/  IADD3 R20, R46, 0x40, RZ ;  /* 0x000000402e147810 */ /* 0x000fe20007ffe0ff */
[----:B------:R-:W-:Y:S01]  /*215e0*/  IMAD.WIDE.U32 R2, R45, UR4, R2 ;  /* 0x000000042d027c25 */ /* 0x000fe2000f8e0002 */
[-C--:B------:R-:W-:Y:S01]  /*215f0*/  ISETP.GE.AND P0, PT, R0, R53.reuse, PT ;  /* 0x000000350000720c */ /* 0x080fe20003f06270 */
[----:B------:R-:W-:Y:S01]  /*21600*/  ULDC.64 UR4, c[0x0][0xa80] ;  /* 0x0002a00000047ab9 */ /* 0x000fe20000000a00 */
[----:B------:R-:W-:Y:S01]  /*21610*/  ISETP.GE.AND P1, PT, R20, R53, PT ;  /* 0x000000351400720c */ /* 0x000fe20003f26270 */
[----:B------:R-:W-:Y:S01]  /*21620*/  VIADD R0, R18, 0x29820 ;  /* 0x0002982012007836 */ /* 0x000fe20000000000 */
[----:B------:R-:W-:Y:S01]  /*21630*/  LEA R44, P3, R2, UR4, 0x1 ;  /* 0x00000004022c7c11 */ /* 0x000fe2000f8608ff */
[----:B------:R-:W-:-:S03]  /*21640*/  IMAD.IADD R3, R3, 0x1, R21 ;  /* 0x0000000103037824 */ /* 0x000fc600078e0215 */
[----:B------:R-:W-:Y:S01]  /*21650*/  PRMT R0, RZ, 0x654, R0 ;  /* 0x00000654ff007816 */ /* 0x000fe20000000000 */
[----:B0-----:R0:W1:Y:S01]  /*21660*/  SHFL.IDX PT, R20, R44, RZ, 0x181f ;  /* 0x00181fff2c147589 */ /* 0x00106200000e0000 */
[----:B------:R-:W-:Y:S02]  /*21670*/  LEA.HI.X R45, R2, UR5, R3, 0x1, P3 ;  /* 0x00000005022d7c11 */ /* 0x000fe400098f0c03 */
[----:B------:R2:W-:Y:S03]  /*21680*/  SYNCS.ARRIVE.TRANS64.RED.A1T0 RZ, [R0+URZ], RZ ;  /* 0x000000ff00ff79a7 */ /* 0x0005e6000810043f */
[----:B--2---:R0:W2:Y:S01]  /*21690*/  SHFL.IDX PT, R0, R45, RZ, 0x181f ;  /* 0x00181fff2d007589 */ /* 0x0040a200000e0000 */
[----:B------:R-:W-:Y:S05]  /*216a0*/  @P2 BRA `(.L_x_611) ;  /* 0x0000000000242947 */ /* 0x000fea0003800000 */
[----:B------:R-:W-:Y:S02]  /*216b0*/  ULDC UR4, c[0x0][0xac8] ;  /* 0x0002b20000047ab9 */ /* 0x000fe40000000800 */
[----:B------:R-:W-:Y:S02]  /*216c0*/  ISETP.GE.AND P2, PT, R214, UR4, PT ;  /* 0x00000004d6007c0c */ /* 0x000fe4000bf46270 */
[----:B------:R-:W-:-:S11]  /*216d0*/  ISETP.GE.AND P3, PT, R219, UR4, PT ;  /* 0x00000004db007c0c */ /* 0x000fd6000bf66270 */
[CC--:B-1----:R-:W-:Y:S02]  /*216e0*/  @!P2 LEA R2, P4, R214.reuse, R20.reuse, 0x1 ;  /* 0x00000014d602a211 */ /* 0x0c2fe400078808ff */
[C---:B------:R-:W-:Y:S02]  /*216f0*/  @!P3 LEA R20, P5, R219.reuse, R20, 0x1 ;  /* 0x00000014db14b211 */ /* 0x040fe400078a08ff */
[-C--:B--2---:R-:W-:Y:S02]  /*21700*/  @!P2 LEA.HI.X R3, R214, R0.reuse, R52, 0x1, P4 ;  /* 0x00000000d603a211 */ /* 0x084fe400020f0c34 */
[----:B------:R-:W-:-:S03]  /*21710*/  @!P3 LEA.HI.X R21, R219, R0, R50, 0x1, P5 ;  /* 0x00000000db15b211 */ /* 0x000fc600028f0c32 */
[----:B-----5:R3:W-:Y:S04]  /*21720*/  @!P2 ST.E.128 desc[UR50][R2.64], R4 ;  /* 0x000000040200a985 */ /* 0x0207e8000c101d32 */
[----:B------:R3:W-:Y:S02]  /*21730*/  @!P3 ST.E.128 desc[UR50][R20.64], R28 ;  /* 0x0000001c1400b985 */ /* 0x0007e4000c101d32 */
.L_x_611:
[----:B------:R-:W-:Y:S05]  /*21740*/  BSYNC B1 ;  /* 0x0000000000017941 */ /* 0x000fea0003800000 */
.L_x_610:
[----:B--2---:R2:W4:Y:S01]  /*21750*/  SHFL.IDX PT, R0, R45, 0x1, 0x181f ;  /* 0x00381f002d007f89 */ /* 0x00452200000e0000 */
[----:B------:R-:W-:Y:S03]  /*21760*/  BSSY B1, `(.L_x_612) ;  /* 0x000000c000017945 */ /* 0x000fe60003800000 */
[----:B---3-5:R2:W3:Y:S01]  /*21770*/  SHFL.IDX PT, R4, R44, 0x1, 0x181f ;  /* 0x00381f002c047f89 */ /* 0x0284e200000e0000 */
[----:B------:R-:W-:Y:S05]  /*21780*/  @P0 BRA `(.L_x_613) ;  /* 0x0000000000240947 */ /* 0x000fea0003800000 */
[----:B------:R-:W-:Y:S02]  /*21790*/  ULDC UR4, c[0x0][0xac8] ;  /* 0x0002b20000047ab9 */ /* 0x000fe40000000800 */
[----:B------:R-:W-:Y:S02]  /*217a0*/  ISETP.GE.AND P3, PT, R214, UR4, PT ;  /* 0x00000004d6007c0c */ /* 0x000fe4000bf66270 */
[----:B------:R-:W-:-:S11]  /*217b0*/  ISETP.GE.AND P4, PT, R219, UR4, PT ;  /* 0x00000004db007c0c */ /* 0x000fd6000bf86270 */
[CC--:B---3--:R-:W-:Y:S02]  /*217c0*/  @!P3 LEA R2, P0, R214.reuse, R4.reuse, 0x1 ;  /* 0x00000004d602b211 */ /* 0x0c8fe400078008ff */
[C---:B------:R-:W-:Y:S02]  /*217d0*/  @!P4 LEA R4, P2, R219.reuse, R4, 0x1 ;  /* 0x00000004db04c211 */ /* 0x040fe400078408ff */
[-C--:B----4-:R-:W-:Y:S02]  /*217e0*/  @!P3 LEA.HI.X R3, R214, R0.reuse, R52, 0x1, P0 ;  /* 0x00000000d603b211 */ /* 0x090fe400000f0c34 */
[----:B------:R-:W-:-:S03]  /*217f0*/  @!P4 LEA.HI.X R5, R219, R0, R50, 0x1, P2 ;  /* 0x00000000db05c211 */ /* 0x000fc600010f0c32 */
[----:B------:R3:W-:Y:S04]  /*21800*/  @!P3 ST.E.128 desc[UR50][R2.64], R8 ;  /* 0x000000080200b985 */ /* 0x0007e8000c101d32 */
[----:B------:R3:W-:Y:S02]  /*21810*/  @!P4 ST.E.128 desc[UR50][R4.64], R32 ;  /* 0x000000200400c985 */ /* 0x0007e4000c101d32 */
.L_x_613:
[----:B------:R-:W-:Y:S05]  /*21820*/  BSYNC B1 ;  /* 0x0000000000017941 */ /* 0x000fea0003800000 */
.L_x_612:
[----:B----4-:R4:W0:Y:S01]  /*21830*/  SHFL.IDX PT, R0, R45, 0x2, 0x181f ;  /* 0x00581f002d007f89 */ /* 0x01082200000e0000 */
[----:B------:R-:W-:Y:S03]  /*21840*/  BSSY B1, `(.L_x_614) ;  /* 0x000000c000017945 */ /* 0x000fe60003800000 */
[----:B---3--:R4:W3:Y:S01]  /*21850*/  SHFL.IDX PT, R4, R44, 0x2, 0x181f ;  /* 0x00581f002c047f89 */ /* 0x0088e200000e0000 */
[----:B------:R-:W-:Y:S05]  /*21860*/  @P1 BRA `(.L_x_615) ;  /* 0x0000000000241947 */ /* 0x000fea0003800000 */
[----:B------:R-:W-:Y:S02]  /*21870*/  ULDC UR4, c[0x0][0xac8] ;  /* 0x0002b20000047ab9 */ /* 0x000fe40000000800 */
[----:B------:R-:W-:Y:S02]  /*21880*/  ISETP.GE.AND P2, PT, R214, UR4, PT ;  /* 0x00000004d6007c0c */ /* 0x000fe4000bf46270 */
[----:B------:R-:W-:-:S11]  /*21890*/  ISETP.GE.AND P3, PT, R219, UR4, PT ;  /* 0x00000004db007c0c */ /* 0x000fd6000bf66270 */
[CC--:B---3--:R-:W-:Y:S02]  /*218a0*/  @!P2 LEA R2, P0, R214.reuse, R4.reuse, 0x1 ;  /* 0x00000004d602a211 */ /* 0x0c8fe400078008ff */
[C---:B------:R-:W-:Y:S02]  /*218b0*/  @!P3 LEA R4, P1, R219.reuse, R4, 0x1 ;  /* 0x00000004db04b211 */ /* 0x040fe400078208ff */
[-C--:B0-----:R-:W-:Y:S02]  /*218c0*/  @!P2 LEA.HI.X R3, R214, R0.reuse, R52, 0x1, P0 ;  /* 0x00000000d603a211 */ /* 0x081fe400000f0c34 */
[----:B------:R-:W-:-:S03]  /*218d0*/  @!P3 LEA.HI.X R5, R219, R0, R50, 0x1, P1 ;  /* 0x00000000db05b211 */ /* 0x000fc600008f0c32 */
[----:B------:R0:W-:Y:S04]  /*218e0*/  @!P2 ST.E.128 desc[UR50][R2.64], R12 ;  /* 0x0000000c0200a985 */ /* 0x0001e8000c101d32 */
[----:B------:R0:W-:Y:S02]  /*218f0*/  @!P3 ST.E.128 desc[UR50][R4.64], R36 ;  /* 0x000000240400b985 */ /* 0x0001e4000c101d32 */
.L_x_615:
[----:B------:R-:W-:Y:S05]  /*21900*/  BSYNC B1 ;  /* 0x0000000000017941 */ /* 0x000fea0003800000 */
.L_x_614:
[----:B0-----:R-:W-:Y:S01]  /*21910*/  VIADD R0, R46, 0x60 ;  /* 0x000000602e007836 */ /* 0x001fe20000000000 */
[----:B--2-4-:R-:W0:Y:S04]  /*21920*/  SHFL.IDX PT, R45, R45, 0x3, 0x181f ;  /* 0x00781f002d2d7f89 */ /* 0x014e2800000e0000 */
[----:B------:R-:W-:Y:S01]  /*21930*/  ISETP.GE.AND P0, PT, R0, R53, PT ;  /* 0x000000350000720c */ /* 0x000fe20003f06270 */
[----:B------:R-:W2:-:S12]  /*21940*/  SHFL.IDX PT, R44, R44, 0x3, 0x181f ;  /* 0x00781f002c2c7f89 */ /* 0x000e9800000e0000 */
[----:B------:R-:W-:Y:S05]  /*21950*/  @P0 BRA `(.L_x_616) ;  /* 0x0000000c00240947 */ /* 0x000fea0003800000 */
[----:B------:R-:W-:Y:S02]  /*21960*/  ULDC UR4, c[0x0][0xac8] ;  /* 0x0002b20000047ab9 */ /* 0x000fe40000000800 */
[----:B------:R-:W-:-:S13]  /*21970*/  ISETP.GE.AND P1, PT, R214, UR4, PT ;  /* 0x00000004d6007c0c */ /* 0x000fda000bf26270 */
[----:B--2---:R-:W-:-:S04]  /*21980*/  @!P1 LEA R2, P0, R214, R44, 0x1 ;  /* 0x0000002cd6029211 */ /* 0x004fc800078008ff */
[----:B0-----:R-:W-:Y:S02]  /*21990*/  @!P1 LEA.HI.X R3, R214, R45, R52, 0x1, P0 ;  /* 0x0000002dd6039211 */ /* 0x001fe400000f0c34 */
[----:B------:R-:W-:-:S03]  /*219a0*/  ISETP.GE.AND P0, PT, R219, UR4, PT ;  /* 0x00000004db007c0c */ /* 0x000fc6000bf06270 */
[----:B------:R4:W-:Y:S10]  /*219b0*/  @!P1 ST.E.128 desc[UR50][R2.64], R24 ;  /* 0x0000001802009985 */ /* 0x0009f4000c101d32 */
[----:B------:R-:W-:Y:S05]  /*219c0*/  @P0 BRA `(.L_x_616) ;  /* 0x0000000c00080947 */ /* 0x000fea0003800000 */
[----:B----4-:R-:W-:-:S04]  /*219d0*/  LEA R2, P0, R219, R44, 0x1 ;  /* 0x0000002cdb027211 */ /* 0x010fc800078008ff */
[----:B------:R-:W-:-:S05]  /*219e0*/  LEA.HI.X R3, R219, R45, R50, 0x1, P0 ;  /* 0x0000002ddb037211 */ /* 0x000fca00000f0c32 */
[----:B------:R0:W-:Y:S01]  /*219f0*/  ST.E.128 desc[UR50][R2.64], R40 ;  /* 0x0000002802007985 */ /* 0x0001e2000c101d32 */
[----:B------:R-:W-:Y:S05]  /*21a00*/  BRA `(.L_x_616) ;  /* 0x0000000800f87947 */ /* 0x000fea0003800000 */
.L_x_607:
[----:B------:R-:W-:Y:S01]  /*21a10*/  ULDC.64 UR4, c[0x0][0xc00] ;  /* 0x0003000000047ab9 */ /* 0x000fe20000000a00 */
[----:B------:R-:W-:Y:S01]  /*21a20*/  MOV R0, RZ ;  /* 0x000000ff00007202 */ /* 0x000fe20000000f00 */
[----:B------:R-:W2:Y:S01]  /*21a30*/  LDC R21, c[0x0][0xbe8] ;  /* 0x0002fa00ff157b82 */ /* 0x000ea20000000800 */
[----:B------:R-:W-:Y:S02]  /*21a40*/  ISETP.NE.U32.AND P0, PT, RZ, UR4, PT ;  /* 0x00000004ff007c0c */ /* 0x000fe4000bf05070 */
[----:B------:R-:W-:Y:S02]  /*21a50*/  IADD3 R2, P1, R222, UR4, RZ ;  /* 0x00000004de027c10 */ /* 0x000fe4000ff3e0ff */
[----:B------:R-:W-:Y:S02]  /*21a60*/  ISETP.NE.AND.EX P0, PT, RZ, UR5, PT, P0 ;  /* 0x00000005ff007c0c */ /* 0x000fe4000bf05300 */
[----:B------:R-:W-:Y:S01]  /*21a70*/  IADD3.X R3, R223, UR5, RZ, P1, !PT ;  /* 0x00000005df037c10 */ /* 0x000fe20008ffe4ff */
[----:B------:R-:W-:-:S02]  /*21a80*/  ULDC.64 UR4, c[0x0][0xc08] ;  /* 0x0003020000047ab9 */ /* 0x000fc40000000a00 */
[----:B------:R-:W-:-:S04]  /*21a90*/  ISETP.NE.U32.AND P1, PT, RZ, UR4, PT ;  /* 0x00000004ff007c0c */ /* 0x000fc8000bf25070 */
[----:B------:R-:W-:-:S04]  /*21aa0*/  ISETP.NE.AND.EX P1, PT, RZ, UR5, PT, P1 ;  /* 0x00000005ff007c0c */ /* 0x000fc8000bf25310 */
[----:B------:R3:W5:Y:S01]  /*21ab0*/  @P0 LDG.E R0, desc[UR50][R2.64] ;  /* 0x0000003202000981 */ /* 0x000762000c1e1900 */
[----:B------:R-:W4:Y:S08]  /*21ac0*/  S2R R4, SR_TID.X ;  /* 0x0000000000047919 */ /* 0x000f300000002100 */
[----:B------:R-:W-:Y:S01]  /*21ad0*/  @P1 IADD3 R222, P2, R222, UR4, RZ ;  /* 0x00000004dede1c10 */ /* 0x000fe2000ff5e0ff */
[----:B------:R-:W-:-:S02]  /*21ae0*/  ULDC UR4, c[0x0][0xa88] ;  /* 0x0002a20000047ab9 */ /* 0x000fc40000000800 */
[----:B------:R-:W-:Y:S01]  /*21af0*/  IMAD.U32 R6, RZ, RZ, UR4 ;  /* 0x00000004ff067e24 */ /* 0x000fe2000f8e00ff */
[----:B------:R-:W-:-:S05]  /*21b00*/  @P1 IADD3.X R223, R223, UR5, RZ, P2, !PT ;  /* 0x00000005dfdf1c10 */ /* 0x000fca00097fe4ff */
[----:B------:R3:W5:Y:S01]  /*21b10*/  @P1 LDG.E R6, desc[UR50][R222.64] ;  /* 0x00000032de061981 */ /* 0x000762000c1e1900 */
[----:B--2---:R-:W-:-:S13]  /*21b20*/  ISETP.NE.AND P2, PT, R21, 0x1, PT ;  /* 0x000000011500780c */ /* 0x004fda0003f45270 */
[----:B------:R-:W2:Y:S01]  /*21b30*/  @P2 LDC R14, c[0x0][0xbec] ;  /* 0x0002fb00ff0e2b82 */ /* 0x000ea20000000800 */
[----:B----4-:R-:W-:-:S07]  /*21b40*/  VIADD R4, R4, 0xffffff80 ;  /* 0xffffff8004047836 */ /* 0x010fce0000000000 */
[----:B------:R-:W4:Y:S01]  /*21b50*/  @P2 LDC R25, c[0x0][0xbf0] ;  /* 0x0002fc00ff192b82 */ /* 0x000f220000000800 */
[----:B------:R-:W-:Y:S01]  /*21b60*/  ISETP.GE.AND P3, PT, R4, 0x80, PT ;  /* 0x000000800400780c */ /* 0x000fe20003f66270 */
[----:B---3--:R-:W-:-:S12]  /*21b70*/  @P1 BRA `(.L_x_617) ;  /* 0x0000000000101947 */ /* 0x008fd80003800000 */
[----:B------:R-:W-:Y:S05]  /*21b80*/  @!P0 BRA `(.L_x_617) ;  /* 0x00000000000c8947 */ /* 0x000fea0003800000 */
[----:B------:R-:W3:Y:S04]  /*21b90*/  LDG.E R5, desc[UR50][R2.64] ;  /* 0x0000003202057981 */ /* 0x000ee8000c1e1900 */
[----:B-----5:R-:W3:Y:S02]  /*21ba0*/  LDG.E R6, desc[UR50][R2.64+0x4] ;  /* 0x0000043202067981 */ /* 0x020ee4000c1e1900 */
[----:B---3--:R-:W-:-:S07]  /*21bb0*/  IADD3 R6, -R5, R6, RZ ;  /* 0x0000000605067210 */ /* 0x008fce0007ffe1ff */
.L_x_617:
[----:B------:R-:W-:Y:S01]  /*21bc0*/  BSSY B1, `(.L_x_618) ;  /* 0x000002e000017945 */ /* 0x000fe20003800000 */
[----:B------:R-:W-:Y:S02]  /*21bd0*/  SHF.R.S32.HI R12, RZ, 0x1f, R221 ;  /* 0x0000001fff0c7819 */ /* 0x000fe400000114dd */
[----:B------:R-:W-:Y:S02]  /*21be0*/  SEL R13, R218, RZ, !P0 ;  /* 0x000000ffda0d7207 */ /* 0x000fe40004000000 */
[----:B------:R-:W-:Y:S02]  /*21bf0*/  SEL R224, R224, RZ, !P0 ;  /* 0x000000ffe0e07207 */ /* 0x000fe40004000000 */
[----:B-----5:R-:W-:Y:S01]  /*21c00*/  SHF.R.S32.HI R11, RZ, 0x1f, R0 ;  /* 0x0000001fff0b7819 */ /* 0x020fe20000011400 */
[----:B------:R-:W-:Y:S06]  /*21c10*/  @P3 BRA `(.L_x_619) ;  /* 0x0000000000a03947 */ /* 0x000fec0003800000 */
[----:B------:R-:W3:Y:S01]  /*21c20*/  S2R R2, SR_TID.X ;  /* 0x0000000000027919 */ /* 0x000ee20000002100 */
[----:B------:R-:W5:Y:S02]  /*21c30*/  LDC R9, c[0x0][0xbe8] ;  /* 0x0002fa00ff097b82 */ /* 0x000f640000000800 */
[----:B-----5:R-:W-:Y:S02]  /*21c40*/  IMAD R3, R6, R9, RZ ;  /* 0x0000000906037224 */ /* 0x020fe400078e02ff */
[----:B---3--:R-:W-:-:S04]  /*21c50*/  IMAD R2, R225, 0x80, R2 ;  /* 0x00000080e1027824 */ /* 0x008fc800078e0202 */
[----:B------:R-:W-:-:S05]  /*21c60*/  VIADD R10, R2, 0xffffff80 ;  /* 0xffffff80020a7836 */ /* 0x000fca0000000000 */
[----:B------:R-:W-:-:S13]  /*21c70*/  ISETP.GE.AND P0, PT, R10, R3, PT ;  /* 0x000000030a00720c */ /* 0x000fda0003f06270 */
[----:B------:R-:W-:Y:S05]  /*21c80*/  @P0 BRA `(.L_x_619) ;  /* 0x0000000000840947 */ /* 0x000fea0003800000 */
[----:B------:R-:W-:Y:S01]  /*21c90*/  ISETP.NE.AND P0, PT, R9, 0x1, PT ;  /* 0x000000010900780c */ /* 0x000fe20003f05270 */
[----:B------:R-:W-:Y:S01]  /*21ca0*/  ULDC.64 UR4, c[0x0][0xb90] ;  /* 0x0002e40000047ab9 */ /* 0x000fe20000000a00 */
[----:B------:R-:W-:Y:S01]  /*21cb0*/  IMAD.MOV.U32 R2, RZ, RZ, R0 ;  /* 0x000000ffff027224 */ /* 0x000fe200078e0000 */
[----:B------:R-:W-:Y:S01]  /*21cc0*/  MOV R5, R10 ;  /* 0x0000000a00057202 */ /* 0x000fe20000000f00 */
[----:B------:R-:W-:Y:S02]  /*21cd0*/  IMAD R8, R12, UR4, RZ ;  /* 0x000000040c087c24 */ /* 0x000fe4000f8e02ff */
[----:B------:R-:W-:Y:S02]  /*21ce0*/  IMAD.MOV.U32 R3, RZ, RZ, R11 ;  /* 0x000000ffff037224 */ /* 0x000fe400078e000b */
[----:B------:R-:W-:-:S05]  /*21cf0*/  IMAD.WIDE.U32 R2, R221, UR4, R2 ;  /* 0x00000004dd027c25 */ /* 0x000fca000f8e0002 */
[----:B------:R-:W3:Y:S08]  /*21d00*/  @P0 LDC R7, c[0x0][0xbec] ;  /* 0x0002fb00ff070b82 */ /* 0x000ef00000000800 */
[----:B------:R-:W5:Y:S01]  /*21d10*/  @P0 LDC R15, c[0x0][0xbf0] ;  /* 0x0002fc00ff0f0b82 */ /* 0x000f620000000800 */
[----:B---3--:R-:W-:-:S04]  /*21d20*/  @P0 IMAD.HI.U32 R4, R10, R7, RZ ;  /* 0x000000070a040227 */ /* 0x008fc800078e00ff */
[----:B------:R-:W-:Y:S01]  /*21d30*/  IMAD R7, R221, UR5, R8 ;  /* 0x00000005dd077c24 */ /* 0x000fe2000f8e0208 */
[----:B------:R-:W-:Y:S01]  /*21d40*/  ULDC.64 UR4, c[0x0][0xb98] ;  /* 0x0002e60000047ab9 */ /* 0x000fe20000000a00 */
[----:B-----5:R-:W-:Y:S01]  /*21d50*/  @P0 SHF.R.U32.HI R5, RZ, R15, R4 ;  /* 0x0000000fff050219 */ /* 0x020fe20000011604 */
[----:B------:R-:W-:Y:S02]  /*21d60*/  IMAD R4, R224, UR4, RZ ;  /* 0x00000004e0047c24 */ /* 0x000fe4000f8e02ff */
[----:B------:R-:W-:Y:S02]  /*21d70*/  IADD3 R3, R3, R7, RZ ;  /* 0x0000000703037210 */ /* 0x000fe40007ffe0ff */
[----:B------:R-:W-:Y:S02]  /*21d80*/  IMAD.MOV R7, RZ, RZ, -R5 ;  /* 0x000000ffff077224 */ /* 0x000fe400078e0a05 */
[----:B------:R-:W-:-:S04]  /*21d90*/  IMAD.WIDE.U32 R2, R13, UR4, R2 ;  /* 0x000000040d027c25 */ /* 0x000fc8000f8e0002 */
[----:B------:R-:W-:Y:S01]  /*21da0*/  IMAD R7, R9, R7, R10 ;  /* 0x0000000709077224 */ /* 0x000fe200078e020a */
[----:B------:R-:W-:Y:S01]  /*21db0*/  SHF.R.S32.HI R9, RZ, 0x1f, R5 ;  /* 0x0000001fff097819 */ /* 0x000fe20000011405 */
[----:B------:R-:W-:Y:S01]  /*21dc0*/  IMAD R8, R13, UR5, R4 ;  /* 0x000000050d087c24 */ /* 0x000fe2000f8e0204 */
[----:B------:R-:W-:Y:S01]  /*21dd0*/  IADD3 R2, P0, R5, R2, RZ ;  /* 0x0000000205027210 */ /* 0x000fe20007f1e0ff */
[----:B------:R-:W-:Y:S01]  /*21de0*/  ULDC.64 UR4, c[0x0][0xb88] ;  /* 0x0002e20000047ab9 */ /* 0x000fe20000000a00 */
[----:B------:R-:W-:Y:S02]  /*21df0*/  SHF.R.S32.HI R4, RZ, 0x1f, R7 ;  /* 0x0000001fff047819 */ /* 0x000fe40000011407 */
[----:B------:R-:W-:-:S03]  /*21e00*/  IADD3.X R3, R9, R3, R8, P0, !PT ;  /* 0x0000000309037210 */ /* 0x000fc600007fe408 */
[----:B------:R-:W-:Y:S02]  /*21e10*/  IMAD R4, R4, UR4, RZ ;  /* 0x0000000404047c24 */ /* 0x000fe4000f8e02ff */
[----:B------:R-:W-:-:S04]  /*21e20*/  IMAD.WIDE.U32 R2, R7, UR4, R2 ;  /* 0x0000000407027c25 */ /* 0x000fc8000f8e0002 */
[----:B------:R-:W-:Y:S01]  /*21e30*/  IMAD R5, R7, UR5, R4 ;  /* 0x0000000507057c24 */ /* 0x000fe2000f8e0204 */
[----:B------:R-:W-:Y:S02]  /*21e40*/  ULDC.64 UR4, c[0x0][0xb50] ;  /* 0x0002d40000047ab9 */ /* 0x000fe40000000a00 */
[----:B------:R-:W-:Y:S01]  /*21e50*/  LEA R4, P0, R2, UR4, 0x2 ;  /* 0x0000000402047c11 */ /* 0x000fe2000f8010ff */
[----:B------:R-:W-:-:S05]  /*21e60*/  IMAD.IADD R3, R3, 0x1, R5 ;  /* 0x0000000103037824 */ /* 0x000fca00078e0205 */
[----:B------:R-:W-:Y:S02]  /*21e70*/  LEA.HI.X R5, R2, UR5, R3, 0x2, P0 ;  /* 0x0000000502057c11 */ /* 0x000fe400080f1403 */
[----:B------:R-:W-:-:S05]  /*21e80*/  MOV R3, 0xff800000 ;  /* 0xff80000000037802 */ /* 0x000fca0000000f00 */
[----:B------:R3:W-:Y:S02]  /*21e90*/  STG.E desc[UR50][R4.64], R3 ;  /* 0x0000000304007986 */ /* 0x0007e4000c101932 */
.L_x_619:
[----:B------:R-:W-:Y:S05]  /*21ea0*/  BSYNC B1 ;  /* 0x0000000000017941 */ /* 0x000fea0003800000 */
.L_x_618:
[----:B------:R-:W-:Y:S02]  /*21eb0*/  ULDC.64 UR4, c[0x0][0xaa0] ;  /* 0x0002a80000047ab9 */ /* 0x000fe40000000a00 */
[----:B---3--:R-:W-:-:S04]  /*21ec0*/  IMAD R3, R11, UR4, RZ ;  /* 0x000000040b037c24 */ /* 0x008fc8000f8e02ff */
[C---:B------:R-:W-:Y:S02]  /*21ed0*/  IMAD R5, R0.reuse, UR5, R3 ;  /* 0x0000000500057c24 */ /* 0x040fe4000f8e0203 */
[----:B------:R-:W-:Y:S01]  /*21ee0*/  IMAD.WIDE.U32 R2, R0, UR4, RZ ;  /* 0x0000000400027c25 */ /* 0x000fe2000f8e00ff */
[----:B------:R-:W-:-:S03]  /*21ef0*/  ULDC.64 UR4, c[0x0][0xae8] ;  /* 0x0002ba0000047ab9 */ /* 0x000fc60000000a00 */
[----:B------:R-:W-:Y:S02]  /*21f00*/  IMAD R0, R220, 0x20, R227 ;  /* 0x00000020dc007824 */ /* 0x000fe400078e02e3 */
[----:B------:R-:W-:Y:S02]  /*21f10*/  IMAD.IADD R3, R3, 0x1, R5 ;  /* 0x0000000103037824 */ /* 0x000fe400078e0205 */
[----:B------:R-:W-:Y:S01]  /*21f20*/  IMAD R4, R12, UR4, RZ ;  /* 0x000000040c047c24 */ /* 0x000fe2000f8e02ff */
[----:B------:R-:W-:Y:S01]  /*21f30*/  LEA R9, R225, R0, 0x7 ;  /* 0x00000000e1097211 */ /* 0x000fe200078e38ff */
[----:B------:R-:W-:-:S04]  /*21f40*/  IMAD.WIDE.U32 R2, R221, UR4, R2 ;  /* 0x00000004dd027c25 */ /* 0x000fc8000f8e0002 */
[----:B--2---:R-:W-:-:S04]  /*21f50*/  @P2 IMAD.HI.U32 R0, R9, R14, RZ ;  /* 0x0000000e09002227 */ /* 0x004fc800078e00ff */
[----:B------:R-:W-:Y:S01]  /*21f60*/  IMAD R7, R221, UR5, R4 ;  /* 0x00000005dd077c24 */ /* 0x000fe2000f8e0204 */
[----:B------:R-:W-:Y:S01]  /*21f70*/  ULDC.64 UR4, c[0x0][0xaf0] ;  /* 0x0002bc0000047ab9 */ /* 0x000fe20000000a00 */
[----:B------:R-:W-:Y:S01]  /*21f80*/  IMAD.MOV.U32 R5, RZ, RZ, R9 ;  /* 0x000000ffff057224 */ /* 0x000fe200078e0009 */
[----:B----4-:R-:W-:Y:S01]  /*21f90*/  @P2 SHF.R.U32.HI R5, RZ, R25, R0 ;  /* 0x00000019ff052219 */ /* 0x010fe20000011600 */
[----:B------:R-:W-:Y:S02]  /*21fa0*/  IMAD R4, R224, UR4, RZ ;  /* 0x00000004e0047c24 */ /* 0x000fe4000f8e02ff */
[----:B------:R-:W-:Y:S01]  /*21fb0*/  IMAD.IADD R3, R3, 0x1, R7 ;  /* 0x0000000103037824 */ /* 0x000fe200078e0207 */
[----:B------:R-:W-:Y:S01]  /*21fc0*/  SHF.R.S32.HI R0, RZ, 0x1f, R5 ;  /* 0x0000001fff007819 */ /* 0x000fe20000011405 */
[----:B------:R-:W-:Y:S01]  /*21fd0*/  IMAD R7, R13, UR5, R4 ;  /* 0x000000050d077c24 */ /* 0x000fe2000f8e0204 */
[----:B------:R-:W-:Y:S01]  /*21fe0*/  IADD3 R4, -R5, RZ, RZ ;  /* 0x000000ff05047210 */ /* 0x000fe20007ffe1ff */
[----:B------:R-:W-:Y:S01]  /*21ff0*/  IMAD.WIDE.U32 R2, R13, UR4, R2 ;  /* 0x000000040d027c25 */ /* 0x000fe2000f8e0002 */
[----:B------:R-:W-:-:S03]  /*22000*/  ULDC.64 UR4, c[0x0][0xae0] ;  /* 0x0002b80000047ab9 */ /* 0x000fc60000000a00 */
[----:B------:R-:W-:Y:S02]  /*22010*/  IMAD.IADD R3, R3, 0x1, R7 ;  /* 0x0000000103037824 */ /* 0x000fe400078e0207 */
[----:B------:R-:W-:Y:S02]  /*22020*/  IMAD R0, R0, UR4, RZ ;  /* 0x0000000400007c24 */ /* 0x000fe4000f8e02ff */
[----:B------:R-:W-:Y:S02]  /*22030*/  IMAD R7, R21, R4, R9 ;  /* 0x0000000415077224 */ /* 0x000fe400078e0209 */
[C---:B------:R-:W-:Y:S02]  /*22040*/  IMAD R9, R5.reuse, UR5, R0 ;  /* 0x0000000505097c24 */ /* 0x040fe4000f8e0200 */
[----:B------:R-:W-:Y:S01]  /*22050*/  IMAD.WIDE.U32 R2, R5, UR4, R2 ;  /* 0x0000000405027c25 */ /* 0x000fe2000f8e0002 */
[----:B------:R-:W-:Y:S01]  /*22060*/  SHF.R.S32.HI R0, RZ, 0x1f, R7 ;  /* 0x0000001fff007819 */ /* 0x000fe20000011407 */
[----:B------:R-:W-:-:S02]  /*22070*/  ULDC.64 UR4, c[0x0][0xad8] ;  /* 0x0002b60000047ab9 */ /* 0x000fc40000000a00 */
[----:B------:R-:W-:Y:S02]  /*22080*/  IMAD.IADD R3, R3, 0x1, R9 ;  /* 0x0000000103037824 */ /* 0x000fe400078e0209 */
[----:B------:R-:W-:Y:S02]  /*22090*/  IMAD R0, R0, UR4, RZ ;  /* 0x0000000400007c24 */ /* 0x000fe4000f8e02ff */
[----:B------:R-:W-:-:S04]  /*220a0*/  IMAD.WIDE.U32 R4, R7, UR4, R2 ;  /* 0x0000000407047c25 */ /* 0x000fc8000f8e0002 */
[----:B------:R-:W-:Y:S01]  /*220b0*/  IMAD R3, R7, UR5, R0 ;  /* 0x0000000507037c24 */ /* 0x000fe2000f8e0200 */
[----:B------:R-:W-:Y:S02]  /*220c0*/  ULDC.64 UR4, c[0x0][0xa80] ;  /* 0x0002a00000047ab9 */ /* 0x000fe40000000a00 */
[----:B------:R-:W-:Y:S01]  /*220d0*/  LEA R2, P0, R4, UR4, 0x1 ;  /* 0x0000000404027c11 */ /* 0x000fe2000f8008ff */
[----:B------:R-:W-:Y:S01]  /*220e0*/  UMOV UR4, 0xffffffff ;  /* 0xffffffff00047882 */ /* 0x000fe20000000000 */
[----:B------:R-:W-:-:S04]  /*220f0*/  IADD3 R3, R5, R3, RZ ;  /* 0x0000000305037210 */ /* 0x000fc80007ffe0ff */
[----:B------:R-:W-:Y:S01]  /*22100*/  LEA.HI.X R3, R4, UR5, R3, 0x1, P0 ;  /* 0x0000000504037c11 */ /* 0x000fe200080f0c03 */
[----:B------:R-:W-:Y:S06]  /*22110*/  BRA.DIV UR4, `(.L_x_620) ;  /* 0x0000009e04707947 */ /* 0x000fec000b800000 */
[----:B------:R2:W3:Y:S04]  /*22120*/  SHFL.IDX PT, R0, R3, RZ, 0x181f ;  /* 0x00181fff03007589 */ /* 0x0004e800000e0000 */
[----:B------:R2:W4:Y:S02]  /*22130*/  SHFL.IDX PT, R14, R2, RZ, 0x181f ;  /* 0x00181fff020e7589 */ /* 0x00052400000e0000 */
.L_x_851:
[----:B------:R-:W-:Y:S01]  /*22140*/  IMAD R21, R6, R21, RZ ;  /* 0x0000001506157224 */ /* 0x000fe200078e02ff */
[----:B------:R-:W-:Y:S01]  /*22150*/  BSSY B1, `(.L_x_621) ;  /* 0x000000f000017945 */ /* 0x000fe20003800000 */
[----:B------:R-:W-:-:S05]  /*22160*/  IMAD R6, R225, 0x80, R227 ;  /* 0x00000080e1067824 */ /* 0x000fca00078e02e3 */
[----:B------:R-:W-:-:S13]  /*22170*/  ISETP.GE.AND P0, PT, R6, R21, PT ;  /* 0x000000150600720c */ /* 0x000fda0003f06270 */
[----:B------:R-:W-:Y:S05]  /*22180*/  @P0 BRA `(.L_x_622) ;  /* 0x00000000002c0947 */ /* 0x000fea0003800000 */
[----:B------:R-:W-:Y:S01]  /*22190*/  ULDC UR4, c[0x0][0xac8] ;  /* 0x0002b20000047ab9 */ /* 0x000fe20000000800 */
[----:B------:R-:W-:Y:S02]  /*221a0*/  SHF.R.S32.HI R8, RZ, 0x1f, R214 ;  /* 0x0000001fff087819 */ /* 0x000fe400000114d6 */
[----:B------:R-:W-:Y:S02]  /*221b0*/  ISETP.GE.AND P2, PT, R214, UR4, PT ;  /* 0x00000004d6007c0c */ /* 0x000fe4000bf46270 */
[----:B------:R-:W-:Y:S02]  /*221c0*/  ISETP.GE.AND P3, PT, R219, UR4, PT ;  /* 0x00000004db007c0c */ /* 0x000fe4000bf66270 */
[----:B------:R-:W-:-:S09]  /*221d0*/  SHF.R.S32.HI R7, RZ, 0x1f, R219 ;  /* 0x0000001fff077819 */ /* 0x000fd200000114db */
[CC--:B----4-:R-:W-:Y:S02]  /*221e0*/  @!P2 LEA R4, P0, R214.reuse, R14.reuse, 0x1 ;  /* 0x0000000ed604a211 */ /* 0x0d0fe400078008ff */
[C---:B------:R-:W-:Y:S02]  /*221f0*/  @!P3 LEA R14, P1, R219.reuse, R14, 0x1 ;  /* 0x0000000edb0eb211 */ /* 0x040fe400078208ff */
[-C--:B---3--:R-:W-:Y:S02]  /*22200*/  @!P2 LEA.HI.X R5, R214, R0.reuse, R8, 0x1, P0 ;  /* 0x00000000d605a211 */ /* 0x088fe400000f0c08 */
[----:B------:R-:W-:-:S03]  /*22210*/  @!P3 LEA.HI.X R15, R219, R0, R7, 0x1, P1 ;  /* 0x00000000db0fb211 */ /* 0x000fc600008f0c07 */
[----:B------:R3:W-:Y:S04]  /*22220*/  @!P2 ST.E.128 desc[UR50][R4.64], RZ ;  /* 0x000000ff0400a985 */ /* 0x0007e8000c101d32 */
[----:B------:R3:W-:Y:S02]  /*22230*/  @!P3 ST.E.128 desc[UR50][R14.64], RZ ;  /* 0x000000ff0e00b985 */ /* 0x0007e4000c101d32 */
.L_x_622:
[----:B------:R-:W-:Y:S05]  /*22240*/  BSYNC B1 ;  /* 0x0000000000017941 */ /* 0x000fea0003800000 */
.L_x_621:
[----:B------:R-:W-:-:S03]  /*22250*/  UMOV UR4, 0xffffffff ;  /* 0xffffffff00047882 */ /* 0x000fc60000000000 */
[----:B------:R-:W-:Y:S05]  /*22260*/  BRA.DIV UR4, `(.L_x_623) ;  /* 0x0000009e04507947 */ /* 0x000fea000b800000 */
[----:B---3--:R3:W0:Y:S04]  /*22270*/  SHFL.IDX PT, R0, R3, 0x1, 0x181f ;  /* 0x00381f0003007f89 */ /* 0x00862800000e0000 */
[----:B----4-:R3:W4:Y:S02]  /*22280*/  SHFL.IDX PT, R14, R2, 0x1, 0x181f ;  /* 0x00381f00020e7f89 */ /* 0x01072400000e0000 */
.L_x_855:
[----:B------:R-:W-:Y:S01]  /*22290*/  VIADD R4, R6, 0x20 ;  /* 0x0000002006047836 */ /* 0x000fe20000000000 */
[----:B------:R-:W-:Y:S04]  /*222a0*/  BSSY B1, `(.L_x_624) ;  /* 0x000000e000017945 */ /* 0x000fe80003800000 */
        /* <DEDUP_REMOVED lines=9> */
[-C--:B0-----:R-:W-:Y:S02]  /*22340*/  @!P2 LEA.HI.X R5, R214, R0.reuse, R8, 0x1, P0 ;  /* 0x00000000d605a211 */ /* 0x081fe400000f0c08 */
[----:B------:R-:W-:-:S03]  /*22350*/  @!P3 LEA.HI.X R15, R219, R0, R7, 0x1, P1 ;  /* 0x00000000db0fb211 */ /* 0x000fc600008f0c07 */
[----:B------:R0:W-:Y:S04]  /*22360*/  @!P2 ST.E.128 desc[UR50][R4.64], RZ ;  /* 0x000000ff0400a985 */ /* 0x0001e8000c101d32 */
[----:B------:R0:W-:Y:S02]  /*22370*/  @!P3 ST.E.128 desc[UR50][R14.64], RZ ;  /* 0x000000ff0e00b985 */ /* 0x0001e4000c101d32 */
.L_x_625:
[----:B------:R-:W-:Y:S05]  /*22380*/  BSYNC B1 ;  /* 0x0000000000017941 */ /* 0x000fea0003800000 */
.L_x_624:
[----:B------:R-:W-:-:S03]  /*22390*/  UMOV UR4, 0xffffffff ;  /* 0xffffffff00047882 */ /* 0x000fc60000000000 */
[----:B------:R-:W-:Y:S05]  /*223a0*/  BRA.DIV UR4, `(.L_x_626) ;  /* 0x0000009e04487947 */ /* 0x000fea000b800000 */
[----:B0-----:R0:W0:Y:S04]  /*223b0*/  SHFL.IDX PT, R0, R3, 0x2, 0x181f ;  /* 0x00581f0003007f89 */ /* 0x00102800000e0000 */
[----:B----4-:R4:W0:Y:S02]  /*223c0*/  SHFL.IDX PT, R14, R2, 0x2, 0x181f ;  /* 0x00581f00020e7f89 */ /* 0x01082400000e0000 */
.L_x_859:
[----:B------:R-:W-:Y:S01]  /*223d0*/  IADD3 R4, R6, 0x40, RZ ;  /* 0x0000004006047810 */ /* 0x000fe20007ffe0ff */
[----:B------:R-:W-:Y:S03]  /*223e0*/  BSSY B1, `(.L_x_627) ;  /* 0x000000e000017945 */ /* 0x000fe60003800000 */
[----:B------:R-:W-:-:S13]  /*223f0*/  ISETP.GE.AND P0, PT, R4, R21, PT ;  /* 0x000000150400720c */ /* 0x000fda0003f06270 */
[----:B------:R-:W-:Y:S05]  /*22400*/  @P0 BRA `(.L_x_628) ;  /* 0x00000000002c0947 */ /* 0x000fea0003800000 */
[----:B------:R-:W-:Y:S01]  /*22410*/  ULDC UR4, c[0x0][0xac8] ;  /* 0x0002b20000047ab9 */ /* 0x000fe20000000800 */
[----:B------:R-:W-:Y:S02]  /*22420*/  SHF.R.S32.HI R8, RZ, 0x1f, R214 ;  /* 0x0000001fff087819 */ /* 0x000fe400000114d6 */
[----:B------:R-:W-:Y:S02]  /*22430*/  ISETP.GE.AND P2, PT, R214, UR4, PT ;  /* 0x00000004d6007c0c */ /* 0x000fe4000bf46270 */
[----:B------:R-:W-:Y:S02]  /*22440*/  ISETP.GE.AND P3, PT, R219, UR4, PT ;  /* 0x00000004db007c0c */ /* 0x000fe4000bf66270 */
[----:B------:R-:W-:-:S09]  /*22450*/  SHF.R.S32.HI R7, RZ, 0x1f, R219 ;  /* 0x0000001fff077819 */ /* 0x000fd200000114db */
[CC--:B0-----:R-:W-:Y:S02]  /*22460*/  @!P2 LEA R4, P0, R214.reuse, R14.reuse, 0x1 ;  /* 0x0000000ed604a211 */ /* 0x0c1fe400078008ff */
[C---:B------:R-:W-:Y:S02]  /*22470*/  @!P3 LEA R14, P1, R219.reuse, R14, 0x1 ;  /* 0x0000000edb0eb211 */ /* 0x040fe400078208ff */
[-C--:B------:R-:W-:Y:S02]  /*22480*/  @!P2 LEA.HI.X R5, R214, R0.reuse, R8, 0x1, P0 ;  /* 0x00000000d605a211 */ /* 0x080fe400000f0c08 */
[----:B------:R-:W-:-:S03]  /*22490*/  @!P3 LEA.HI.X R15, R219, R0, R7, 0x1, P1 ;  /* 0x00000000db0fb211 */ /* 0x000fc600008f0c07 */
[----:B------:R0:W-:Y:S04]  /*224a0*/  @!P2 ST.E.128 desc[UR50][R4.64], RZ ;  /* 0x000000ff0400a985 */ /* 0x0001e8000c101d32 */
[----:B------:R0:W-:Y:S02]  /*224b0*/  @!P3 ST.E.128 desc[UR50][R14.64], RZ ;  /* 0x000000ff0e00b985 */ /* 0x0001e4000c101d32 */
.L_x_628:
[----:B------:R-:W-:Y:S05]  /*224c0*/  BSYNC B1 ;  /* 0x0000000000017941 */ /* 0x000fea0003800000 */
.L_x_627:
[----:B------:R-:W-:-:S03]  /*224d0*/  UMOV UR4, 0xffffffff ;  /* 0xffffffff00047882 */ /* 0x000fc60000000000 */
[----:B------:R-:W-:Y:S05]  /*224e0*/  BRA.DIV UR4, `(.L_x_629) ;  /* 0x0000009e04407947 */ /* 0x000fea000b800000 */
[----:B0-----:R0:W0:Y:S04]  /*224f0*/  SHFL.IDX PT, R0, R3, 0x3, 0x181f ;  /* 0x00781f0003007f89 */ /* 0x00102800000e0000 */
[----:B------:R0:W0:Y:S02]  /*22500*/  SHFL.IDX PT, R14, R2, 0x3, 0x181f ;  /* 0x00781f00020e7f89 */ /* 0x00002400000e0000 */
.L_x_863:
[----:B0-234-:R-:W-:-:S05]  /*22510*/  VIADD R2, R6, 0x60 ;  /* 0x0000006006027836 */ /* 0x01dfca0000000000 */
[----:B------:R-:W-:-:S13]  /*22520*/  ISETP.GE.AND P0, PT, R2, R21, PT ;  /* 0x000000150200720c */ /* 0x000fda0003f06270 */
[----:B------:R-:W-:Y:S05]  /*22530*/  @P0 BRA `(.L_x_616) ;  /* 0x00000000002c0947 */ /* 0x000fea0003800000 */
[----:B------:R-:W-:Y:S01]  /*22540*/  ULDC UR4, c[0x0][0xac8] ;  /* 0x0002b20000047ab9 */ /* 0x000fe20000000800 */
[----:B------:R-:W-:Y:S02]  /*22550*/  SHF.R.S32.HI R5, RZ, 0x1f, R214 ;  /* 0x0000001fff057819 */ /* 0x000fe400000114d6 */
[----:B------:R-:W-:Y:S02]  /*22560*/  ISETP.GE.AND P2, PT, R214, UR4, PT ;  /* 0x00000004d6007c0c */ /* 0x000fe4000bf46270 */
[----:B------:R-:W-:Y:S02]  /*22570*/  ISETP.GE.AND P3, PT, R219, UR4, PT ;  /* 0x00000004db007c0c */ /* 0x000fe4000bf66270 */
[----:B------:R-:W-:-:S09]  /*22580*/  SHF.R.S32.HI R4, RZ, 0x1f, R219 ;  /* 0x0000001fff047819 */ /* 0x000fd200000114db */
[CC--:B------:R-:W-:Y:S02]  /*22590*/  @!P2 LEA R2, P0, R214.reuse, R14.reuse, 0x1 ;  /* 0x0000000ed602a211 */ /* 0x0c0fe400078008ff */
[C---:B------:R-:W-:Y:S02]  /*225a0*/  @!P3 LEA R14, P1, R219.reuse, R14, 0x1 ;  /* 0x0000000edb0eb211 */ /* 0x040fe400078208ff */
[-C--:B------:R-:W-:Y:S02]  /*225b0*/  @!P2 LEA.HI.X R3, R214, R0.reuse, R5, 0x1, P0 ;  /* 0x00000000d603a211 */ /* 0x080fe400000f0c05 */
[----:B------:R-:W-:-:S03]  /*225c0*/  @!P3 LEA.HI.X R15, R219, R0, R4, 0x1, P1 ;  /* 0x00000000db0fb211 */ /* 0x000fc600008f0c04 */
[----:B------:R0:W-:Y:S04]  /*225d0*/  @!P2 ST.E.128 desc[UR50][R2.64], RZ ;  /* 0x000000ff0200a985 */ /* 0x0001e8000c101d32 */
[----:B------:R0:W-:Y:S02]  /*225e0*/  @!P3 ST.E.128 desc[UR50][R14.64], RZ ;  /* 0x000000ff0e00b985 */ /* 0x0001e4000c101d32 */
.L_x_616:
[----:B------:R-:W-:Y:S05]  /*225f0*/  BSYNC B0 ;  /* 0x0000000000007941 */ /* 0x000fea0003800000 */
.L_x_606:
[----:B------:R-:W-:Y:S02]  /*22600*/  ULDC UR4, c[0x0][0xc3c] ;  /* 0x00030f0000047ab9 */ /* 0x000fe40000000800 */
[----:B-1----:R-:W-:-:S13]  /*22610*/  ISETP.GE.AND P0, PT, R171, UR4, PT ;  /* 0x00000004ab007c0c */ /* 0x002fda000bf06270 */
[----:B------:R-:W-:Y:S05]  /*22620*/  @!P0 BRA `(.L_x_630) ;  /* 0xfffffdec00c48947 */ /* 0x000fea000383ffff */
[----:B------:R-:W-:Y:S05]  /*22630*/  BRA `(.L_x_431) ;  /* 0x0000007800707947 */ /* 0x000fea0003800000 */
.L_x_429:
[----:B------:R-:W-:-:S08]  /*22640*/  NOP ;  /* 0x0000000000007918 */ /* 0x000fd00000000000 */
[----:B------:R-:W0:-:S00]  /*22650*/  USETMAXREG.DEALLOC.CTAPOOL 0x28 ;  /* 0x00000028000079c8 */ /* 0x000e0000080e0500 */
[----:B0-----:R-:W2:Y:S01]  /*22660*/  LDL.LU R3, [R1] ;  /* 0x0000000001037983 */ /* 0x001ea20000300800 */
[----:B------:R-:W-:-:S06]  /*22670*/  LOP3.LUT R0, R0, 0x3, RZ, 0xc0, !PT ;  /* 0x0000000300007812 */ /* 0x000fcc00078ec0ff */
[----:B------:R-:W0:Y:S02]  /*22680*/  SHFL.IDX PT, R0, R0, RZ, 0x1f ;  /* 0x00001fff00007589 */ /* 0x000e2400000e0000 */
[----:B0-----:R-:W-:-:S13]  /*22690*/  ISETP.NE.AND P0, PT, R0, RZ, PT ;  /* 0x000000ff0000720c */ /* 0x001fda0003f05270 */
[----:B------:R-:W-:Y:S01]  /*226a0*/  @P0 BAR.SYNC.DEFER_BLOCKING 0x5, 0x180 ;  /* 0x0146000000000b1d */ /* 0x000fe20000010000 */
[----:B--2---:R-:W-:-:S04]  /*226b0*/  LOP3.LUT R3, R3, 0xfffffeff, RZ, 0xc0, !PT ;  /* 0xfffffeff03037812 */ /* 0x004fc800078ec0ff */
[----:B------:R-:W-:-:S05]  /*226c0*/  @P0 LOP3.LUT R3, R3, 0x100, RZ, 0xfc, !PT ;  /* 0x0000010003030812 */ /* 0x000fca00078efcff */
[----:B------:R0:W-:Y:S02]  /*226d0*/  STL [R1], R3 ;  /* 0x0000000301007387 */ /* 0x0001e40000100800 */
[----:B0-----:R-:W-:-:S04]  /*226e0*/  @P0 MOV R3, 0x400 ;  /* 0x0000040000030802 */ /* 0x001fc80000000f00 */
[----:B------:R-:W-:-:S05]  /*226f0*/  @P0 LEA R2, R2, R3, 0x18 ;  /* 0x0000000302020211 */ /* 0x000fca00078ec0ff */
[----:B------:R0:W1:Y:S01]  /*22700*/  @P0 LDS.128 R16, [R2+0x298d0] ;  /* 0x0298d00002100984 */ /* 0x0000620000000c00 */
[----:B------:R-:W-:Y:S06]  /*22710*/  @P0 BAR.ARV 0x4, 0x180 ;  /* 0x0106000000000b1d */ /* 0x000fec0000002000 */
[----:B------:R-:W-:Y:S05]  /*22720*/  @P0 BRA `(.L_x_631) ;  /* 0x0000000800040947 */ /* 0x000fea0003800000 */
[----:B------:R-:W2:Y:S01]  /*22730*/  S2R R4, SR_TID.X ;  /* 0x0000000000047919 */ /* 0x000ea20000002100 */
[----:B------:R-:W-:Y:S01]  /*22740*/  ULDC UR4, c[0x0][0xc3c] ;  /* 0x00030f0000047ab9 */ /* 0x000fe20000000800 */
[----:B------:R-:W-:Y:S01]  /*22750*/  IMAD.MOV.U32 R0, RZ, RZ, RZ ;  /* 0x000000ffff007224 */ /* 0x000fe200078e00ff */
[----:B------:R-:W3:Y:S01]  /*22760*/  S2UR UR6, SR_CTAID.X ;  /* 0x00000000000679c3 */ /* 0x000ee20000002500 */
[----:B------:R-:W-:Y:S01]  /*22770*/  ULDC UR5, c[0x0][0xc38] ;  /* 0x00030e0000057ab9 */ /* 0x000fe20000000800 */
[----:B--2---:R-:W-:-:S04]  /*22780*/  LOP3.LUT R5, R4, 0x1f, RZ, 0xc0, !PT ;  /* 0x0000001f04057812 */ /* 0x004fc800078ec0ff */
[----:B------:R-:W-:-:S04]  /*22790*/  ISETP.NE.AND P0, PT, R5, 0x1f, PT ;  /* 0x0000001f0500780c */ /* 0x000fc80003f05270 */
[----:B------:R-:W-:-:S13]  /*227a0*/  ISETP.GE.OR P1, PT, R5, UR4, !P0 ;  /* 0x0000000405007c0c */ /* 0x000fda000c726670 */
[----:B0-----:R-:W0:Y:S02]  /*227b0*/  @!P1 LDC.64 R2, c[0x0][0xc80] ;  /* 0x00032000ff029b82 */ /* 0x001e240000000a00 */
[----:B0-----:R-:W-:-:S05]  /*227c0*/  @!P1 IMAD.WIDE.U32 R2, R5, 0x4, R2 ;  /* 0x0000000405029825 */ /* 0x001fca00078e0002 */
[----:B------:R-:W2:Y:S01]  /*227d0*/  @!P1 LDG.E R0, desc[UR50][R2.64] ;  /* 0x0000003202009981 */ /* 0x000ea2000c1e1900 */
[C---:B------:R-:W-:Y:S01]  /*227e0*/  ISETP.NE.AND P1, PT, R5.reuse, RZ, PT ;  /* 0x000000ff0500720c */ /* 0x040fe20003f25270 */
[----:B------:R-:W-:Y:S01]  /*227f0*/  UMOV UR4, URZ ;  /* 0x0000003f00047c82 */ /* 0x000fe20008000000 */
[C---:B------:R-:W-:Y:S01]  /*22800*/  ISETP.GE.U32.AND P2, PT, R5.reuse, 0x2, PT ;  /* 0x000000020500780c */ /* 0x040fe20003f46070 */
[----:B-1----:R-:W-:Y:S01]  /*22810*/  IMAD.MOV.U32 R16, RZ, RZ, RZ ;  /* 0x000000ffff107224 */ /* 0x002fe200078e00ff */
[C---:B------:R-:W-:Y:S02]  /*22820*/  ISETP.GE.U32.AND P3, PT, R5.reuse, 0x4, PT ;  /* 0x000000040500780c */ /* 0x040fe40003f66070 */
[C---:B------:R-:W-:Y:S02]  /*22830*/  ISETP.GE.U32.AND P4, PT, R5.reuse, 0x8, PT ;  /* 0x000000080500780c */ /* 0x040fe40003f86070 */
[----:B------:R-:W-:Y:S01]  /*22840*/  ISETP.GE.U32.AND P5, PT, R5, 0x10, PT ;  /* 0x000000100500780c */ /* 0x000fe20003fa6070 */
[----:B--2---:R-:W0:Y:S02]  /*22850*/  SHFL.UP PT, R4, R0, 0x1, RZ ;  /* 0x0420000000047989 */ /* 0x004e2400000e00ff */
        /* <DEDUP_REMOVED lines=14> */
[----:B------:R-:W0:Y:S02]  /*22940*/  SHFL.IDX PT, R4, R7, 0x1f, 0x1f ;  /* 0x03e01f0007047f89 */ /* 0x000e2400000e0000 */
[----:B0-----:R-:W-:-:S05]  /*22950*/  IMAD R4, R4, UR5, RZ ;  /* 0x0000000504047c24 */ /* 0x001fca000f8e02ff */
[----:B---3--:R-:W-:Y:S02]  /*22960*/  ISETP.GT.AND P6, PT, R4, UR6, PT ;  /* 0x0000000604007c0c */ /* 0x008fe4000bfc4270 */
[----:B------:R-:W-:-:S11]  /*22970*/  MOV R3, R4 ;  /* 0x0000000400037202 */ /* 0x000fd60000000f00 */
[----:B------:R-:W-:Y:S05]  /*22980*/  @P6 BRA `(.L_x_632) ;  /* 0x00000000009c6947 */ /* 0x000fea0003800000 */
[----:B------:R-:W0:Y:S01]  /*22990*/  LDC R10, c[0x0][0xc3c] ;  /* 0x00030f00ff0a7b82 */ /* 0x000e220000000800 */
[----:B------:R-:W-:Y:S01]  /*229a0*/  IMAD.MOV.U32 R4, RZ, RZ, R3 ;  /* 0x000000ffff047224 */ /* 0x000fe200078e0003 */
[----:B------:R-:W-:Y:S01]  /*229b0*/  UMOV UR4, URZ ;  /* 0x0000003f00047c82 */ /* 0x000fe20008000000 */
[----:B------:R-:W-:Y:S01]  /*229c0*/  ULDC UR7, c[0x0][0xc3c] ;  /* 0x00030f0000077ab9 */ /* 0x000fe20000000800 */
[----:B------:R-:W-:-:S05]  /*229d0*/  ULDC UR5, c[0x0][0xc38] ;  /* 0x00030e0000057ab9 */ /* 0x000fca0000000800 */
.L_x_636:
[----:B------:R-:W-:Y:S01]  /*229e0*/  UIADD3 UR4, UR4, 0x1f, URZ ;  /* 0x0000001f04047890 */ /* 0x000fe2000fffe03f */
[----:B------:R-:W-:-:S05]  /*229f0*/  IMAD.U32 R19, RZ, RZ, UR7 ;  /* 0x00000007ff137e24 */ /* 0x000fca000f8e00ff */
[----:B0-----:R-:W-:-:S13]  /*22a00*/  ISETP.LE.AND P6, PT, R10, UR4, PT ;  /* 0x000000040a007c0c */ /* 0x001fda000bfc3270 */
[----:B------:R-:W-:Y:S05]  /*22a10*/  @P6 BRA `(.L_x_633) ;  /* 0x0000000400246947 */ /* 0x000fea0003800000 */
[----:B------:R-:W-:Y:S01]  /*22a20*/  IADD3 R7, R5, UR4, RZ ;  /* 0x0000000405077c10 */ /* 0x000fe2000fffe0ff */
[----:B------:R-:W-:Y:S01]  /*22a30*/  BSSY B0, `(.L_x_634) ;  /* 0x0000007000007945 */ /* 0x000fe20003800000 */
[----:B------:R-:W-:Y:S02]  /*22a40*/  IMAD.MOV.U32 R0, RZ, RZ, RZ ;  /* 0x000000ffff007224 */ /* 0x000fe400078e00ff */
[----:B------:R-:W-:-:S13]  /*22a50*/  ISETP.GE.OR P6, PT, R7, R10, !P0 ;  /* 0x0000000a0700720c */ /* 0x000fda00047c6670 */
[----:B------:R-:W-:Y:S05]  /*22a60*/  @P6 BRA `(.L_x_635) ;  /* 0x00000000000c6947 */ /* 0x000fea0003800000 */
[----:B------:R-:W0:Y:S02]  /*22a70*/  LDC.64 R2, c[0x0][0xc80] ;  /* 0x00032000ff027b82 */ /* 0x000e240000000a00 */
[----:B0-----:R-:W-:-:S05]  /*22a80*/  IMAD.WIDE R2, R7, 0x4, R2 ;  /* 0x0000000407027825 */ /* 0x001fca00078e0202 */
[----:B------:R0:W5:Y:S02]  /*22a90*/  LDG.E R0, desc[UR50][R2.64] ;  /* 0x0000003202007981 */ /* 0x000164000c1e1900 */
.L_x_635:
[----:B------:R-:W-:Y:S05]  /*22aa0*/  BSYNC B0 ;  /* 0x0000000000007941 */ /* 0x000fea0003800000 */
.L_x_634:
        /* <DEDUP_REMOVED lines=15> */
[----:B------:R-:W0:Y:S02]  /*22ba0*/  SHFL.IDX PT, R3, R9, 0x1f, 0x1f ;  /* 0x03e01f0009037f89 */ /* 0x000e2400000e0000 */
[----:B0-----:R-:W-:-:S04]  /*22bb0*/  IMAD R3, R3, UR5, RZ ;  /* 0x0000000503037c24 */ /* 0x001fc8000f8e02ff */
[----:B------:R-:W-:-:S05]  /*22bc0*/  IMAD.IADD R4, R3, 0x1, R4 ;  /* 0x0000000103047824 */ /* 0x000fca00078e0204 */
[----:B------:R-:W-:-:S13]  /*22bd0*/  ISETP.GT.AND P6, PT, R4, UR6, PT ;  /* 0x0000000604007c0c */ /* 0x000fda000bfc4270 */
[----:B------:R-:W-:Y:S05]  /*22be0*/  @!P6 BRA `(.L_x_636) ;  /* 0xfffffffc007ce947 */ /* 0x000fea000383ffff */
[----:B------:R-:W-:-:S07]  /*22bf0*/  IMAD.MOV.U32 R7, RZ, RZ, R9 ;  /* 0x000000ffff077224 */ /* 0x000fce00078e0009 */
.L_x_632:
[----:B------:R-:W-:-:S05]  /*22c00*/  IADD3 R8, -R3, R4, RZ ;  /* 0x0000000403087210 */ /* 0x000fca0007ffe1ff */
[----:B------:R-:W-:-:S05]  /*22c10*/  IMAD R2, R7, UR5, R8 ;  /* 0x0000000507027c24 */ /* 0x000fca000f8e0208 */
[----:B------:R-:W-:-:S13]  /*22c20*/  ISETP.GT.AND P0, PT, R2, UR6, PT ;  /* 0x0000000602007c0c */ /* 0x000fda000bf04270 */
[----:B------:R-:W-:-:S04]  /*22c30*/  VOTE.ANY R4, PT, !P0 ;  /* 0x0000000000047806 */ /* 0x000fc800040e0100 */
[----:B------:R-:W0:Y:S01]  /*22c40*/  POPC R19, R4 ;  /* 0x0000000400137309 */ /* 0x000e220000000000 */
[----:B------:R-:W-:Y:S01]  /*22c50*/  ISETP.NE.AND P0, PT, R4, RZ, PT ;  /* 0x000000ff0400720c */ /* 0x000fe20003f05270 */
[----:B0-----:R-:W0:Y:S02]  /*22c60*/  SHFL.IDX PT, R10, R0, R19, 0x1f ;  /* 0x00001f13000a7589 */ /* 0x001e2400000e0000 */
[----:B0-----:R-:W-:-:S04]  /*22c70*/  IABS R9, R10 ;  /* 0x0000000a00097213 */ /* 0x001fc80000000000 */
[----:B------:R-:W0:Y:S08]  /*22c80*/  I2F.RP R6, R9 ;  /* 0x0000000900067306 */ /* 0x000e300000209400 */
[----:B0-----:R-:W0:Y:S02]  /*22c90*/  MUFU.RCP R6, R6 ;  /* 0x0000000600067308 */ /* 0x001e240000001000 */
[----:B0-----:R-:W-:-:S06]  /*22ca0*/  VIADD R2, R6, 0xffffffe ;  /* 0x0ffffffe06027836 */ /* 0x001fcc0000000000 */
[----:B------:R0:W1:Y:S01]  /*22cb0*/  F2I.FTZ.U32.TRUNC.NTZ R3, R2 ;  /* 0x0000000200037305 */ /* 0x000062000021f000 */
[----:B------:R-:W-:Y:S05]  /*22cc0*/  @!P0 BRA `(.L_x_637) ;  /* 0x0000000000088947 */ /* 0x000fea0003800000 */
[----:B------:R-:W-:-:S06]  /*22cd0*/  VIADD R16, R19, 0xffffffff ;  /* 0xffffffff13107836 */ /* 0x000fcc0000000000 */
[----:B------:R2:W3:Y:S02]  /*22ce0*/  SHFL.IDX PT, R16, R7, R16, 0x1f ;  /* 0x00001f1007107589 */ /* 0x0004e400000e0000 */
.L_x_637:
[----:B---3--:R-:W-:Y:S01]  /*22cf0*/  IMAD R16, R16, UR5, R8 ;  /* 0x0000000510107c24 */ /* 0x008fe2000f8e0208 */
[----:B0-----:R-:W-:Y:S01]  /*22d00*/  IABS R2, R10 ;  /* 0x0000000a00027213 */ /* 0x001fe20000000000 */
[----:B------:R-:W-:Y:S01]  /*22d10*/  VIADD R19, R19, UR4 ;  /* 0x0000000413137c36 */ /* 0x000fe20008000000 */
[----:B-1----:R-:W-:Y:S02]  /*22d20*/  IADD3 R0, RZ, -R3, RZ ;  /* 0x80000003ff007210 */ /* 0x002fe40007ffe0ff */
[----:B------:R-:W-:Y:S01]  /*22d30*/  IADD3 R11, -R16, UR6, RZ ;  /* 0x00000006100b7c10 */ /* 0x000fe2000fffe1ff */
[----:B------:R-:W-:Y:S02]  /*22d40*/  IMAD.MOV R4, RZ, RZ, -R2 ;  /* 0x000000ffff047224 */ /* 0x000fe400078e0a02 */
[----:B--2---:R-:W-:Y:S01]  /*22d50*/  IMAD R7, R0, R9, RZ ;  /* 0x0000000900077224 */ /* 0x004fe200078e02ff */
[----:B------:R-:W-:Y:S01]  /*22d60*/  IABS R0, R11 ;  /* 0x0000000b00007213 */ /* 0x000fe20000000000 */
[----:B------:R-:W-:-:S04]  /*22d70*/  IMAD.MOV.U32 R2, RZ, RZ, RZ ;  /* 0x000000ffff027224 */ /* 0x000fc800078e00ff */
[----:B------:R-:W-:Y:S01]  /*22d80*/  IMAD.HI.U32 R2, R3, R7, R2 ;  /* 0x0000000703027227 */ /* 0x000fe200078e0002 */
[----:B------:R-:W-:-:S03]  /*22d90*/  MOV R3, R0 ;  /* 0x0000000000037202 */ /* 0x000fc60000000f00 */
[----:B------:R-:W-:Y:S02]  /*22da0*/  IMAD.MOV.U32 R0, RZ, RZ, R4 ;  /* 0x000000ffff007224 */ /* 0x000fe400078e0004 */
[----:B------:R-:W-:-:S04]  /*22db0*/  IMAD.HI.U32 R2, R2, R3, RZ ;  /* 0x0000000302027227 */ /* 0x000fc800078e00ff */
[----:B------:R-:W-:-:S05]  /*22dc0*/  IMAD R0, R2, R0, R3 ;  /* 0x0000000002007224 */ /* 0x000fca00078e0203 */
[----:B------:R-:W-:-:S13]  /*22dd0*/  ISETP.GT.U32.AND P1, PT, R9, R0, PT ;  /* 0x000000000900720c */ /* 0x000fda0003f24070 */
[----:B------:R-:W-:Y:S01]  /*22de0*/  @!P1 IMAD.IADD R0, R0, 0x1, -R9 ;  /* 0x0000000100009824 */ /* 0x000fe200078e0a09 */
[----:B------:R-:W-:Y:S02]  /*22df0*/  @!P1 IADD3 R2, R2, 0x1, RZ ;  /* 0x0000000102029810 */ /* 0x000fe40007ffe0ff */
[----:B------:R-:W-:Y:S02]  /*22e00*/  ISETP.NE.AND P1, PT, R10, RZ, PT ;  /* 0x000000ff0a00720c */ /* 0x000fe40003f25270 */
[----:B------:R-:W-:Y:S02]  /*22e10*/  ISETP.GE.U32.AND P0, PT, R0, R9, PT ;  /* 0x000000090000720c */ /* 0x000fe40003f06070 */
[----:B------:R-:W-:-:S04]  /*22e20*/  LOP3.LUT R0, R11, R10, RZ, 0x3c, !PT ;  /* 0x0000000a0b007212 */ /* 0x000fc800078e3cff */
[----:B------:R-:W-:-:S07]  /*22e30*/  ISETP.GE.AND P2, PT, R0, RZ, PT ;  /* 0x000000ff0000720c */ /* 0x000fce0003f46270 */
[----:B------:R-:W-:-:S06]  /*22e40*/  @P0 VIADD R2, R2, 0x1 ;  /* 0x0000000102020836 */ /* 0x000fcc0000000000 */
[----:B------:R-:W-:Y:S01]  /*22e50*/  @!P2 IMAD.MOV R2, RZ, RZ, -R2 ;  /* 0x000000ffff02a224 */ /* 0x000fe200078e0a02 */
[----:B------:R-:W-:-:S04]  /*22e60*/  @!P1 LOP3.LUT R2, RZ, R10, RZ, 0x33, !PT ;  /* 0x0000000aff029212 */ /* 0x000fc800078e33ff */
[----:B------:R-:W-:Y:S01]  /*22e70*/  IADD3 R17, -R2, RZ, RZ ;  /* 0x000000ff02117210 */ /* 0x000fe20007ffe1ff */
[----:B------:R-:W-:-:S04]  /*22e80*/  IMAD.MOV.U32 R18, RZ, RZ, R2 ;  /* 0x000000ffff127224 */ /* 0x000fc800078e0002 */
[----:B------:R-:W-:Y:S01]  /*22e90*/  IMAD R17, R10, R17, R11 ;  /* 0x000000110a117224 */ /* 0x000fe200078e020b */
[----:B------:R-:W-:Y:S06]  /*22ea0*/  BRA `(.L_x_638) ;  /* 0x00000000000c7947 */ /* 0x000fec0003800000 */
.L_x_633:
[----:B------:R-:W-:Y:S01]  /*22eb0*/  MOV R17, RZ ;  /* 0x000000ff00117202 */ /* 0x000fe20000000f00 */
[----:B------:R-:W-:Y:S02]  /*22ec0*/  IMAD.U32 R16, RZ, RZ, UR6 ;  /* 0x00000006ff107e24 */ /* 0x000fe4000f8e00ff */
[----:B------:R-:W-:-:S07]  /*22ed0*/  IMAD.MOV.U32 R18, RZ, RZ, RZ ;  /* 0x000000ffff127224 */ /* 0x000fce00078e00ff */
.L_x_638:
[----:B------:R-:W-:-:S13]  /*22ee0*/  ISETP.NE.AND P0, PT, R5, RZ, PT ;  /* 0x000000ff0500720c */ /* 0x000fda0003f05270 */
[----:B------:R-:W0:Y:S01]  /*22ef0*/  @!P0 S2R R3, SR_CgaCtaId ;  /* 0x0000000000038919 */ /* 0x000e220000008800 */
[----:B------:R-:W-:-:S04]  /*22f00*/  @!P0 MOV R0, 0x400 ;  /* 0x0000040000008802 */ /* 0x000fc80000000f00 */
[----:B0-----:R-:W-:-:S05]  /*22f10*/  @!P0 LEA R0, R3, R0, 0x18 ;  /* 0x0000000003008211 */ /* 0x001fca00078ec0ff */
[----:B------:R2:W-:Y:S01]  /*22f20*/  @!P0 STS.128 [R0+0x298d0], R16 ;  /* 0x0298d01000008388 */ /* 0x0005e20000000c00 */
[----:B------:R-:W-:Y:S06]  /*22f30*/  BAR.ARV 0x5, 0x180 ;  /* 0x0146000000007b1d */ /* 0x000fec0000002000 */
.L_x_631:
[----:B------:R3:W-:Y:S01]  /*22f40*/  STL [R1+0x48], RZ ;  /* 0x000048ff01007387 */ /* 0x0007e20000100800 */
[----:B------:R-:W-:Y:S01]  /*22f50*/  ULDC UR4, c[0x0][0xc3c] ;  /* 0x00030f0000047ab9 */ /* 0x000fe20000000800 */
[----:B------:R-:W-:Y:S01]  /*22f60*/  MOV R34, 0x1 ;  /* 0x0000000100227802 */ /* 0x000fe20000000f00 */
[----:B------:R-:W-:Y:S01]  /*22f70*/  IMAD.MOV.U32 R23, RZ, RZ, RZ ;  /* 0x000000ffff177224 */ /* 0x000fe200078e00ff */
[----:B-1----:R-:W-:-:S13]  /*22f80*/  ISETP.GE.AND P0, PT, R19, UR4, PT ;  /* 0x0000000413007c0c */ /* 0x002fda000bf06270 */
[----:B---3--:R-:W-:Y:S05]  /*22f90*/  @P0 BRA `(.L_x_639) ;  /* 0x0000006c001c0947 */ /* 0x008fea0003800000 */
[----:B------:R-:W1:Y:S01]  /*22fa0*/  S2R R12, SR_TID.X ;  /* 0x00000000000c7919 */ /* 0x000e620000002100 */
[----:B------:R-:W3:Y:S01]  /*22fb0*/  S2UR UR4, SR_CgaCtaId ;  /* 0x00000000000479c3 */ /* 0x000ee20000008800 */
[----:B------:R-:W-:Y:S01]  /*22fc0*/  MOV R22, 0x400 ;  /* 0x0000040000167802 */ /* 0x000fe20000000f00 */
[----:B------:R-:W-:Y:S01]  /*22fd0*/  BSSY B7, `(.L_x_639) ;  /* 0x00006c3000077945 */ /* 0x000fe20003800000 */
[----:B------:R-:W-:Y:S01]  /*22fe0*/  IMAD.MOV.U32 R35, RZ, RZ, 0x1 ;  /* 0x00000001ff237424 */ /* 0x000fe200078e00ff */
[----:B------:R-:W-:Y:S01]  /*22ff0*/  MOV R28, RZ ;  /* 0x000000ff001c7202 */ /* 0x000fe20000000f00 */
[----:B------:R-:W-:Y:S01]  /*23000*/  IMAD.MOV.U32 R23, RZ, RZ, RZ ;  /* 0x000000ffff177224 */ /* 0x000fe200078e00ff */
[----:B------:R-:W-:Y:S01]  /*23010*/  ULDC.64 UR40, c[0x0][0x198] ;  /* 0x0000660000287ab9 */ /* 0x000fe20000000a00 */
[----:B------:R-:W-:Y:S01]  /*23020*/  IMAD.MOV.U32 R34, RZ, RZ, 0x1 ;  /* 0x00000001ff227424 */ /* 0x000fe200078e00ff */
[----:B------:R-:W-:Y:S02]  /*23030*/  ULOP3.LUT UR39, UR36, 0x2, URZ, 0xfc, !UPT ;  /* 0x0000000224277892 */ /* 0x000fe4000f8efc3f */
[----:B------:R-:W-:Y:S01]  /*23040*/  ULOP3.LUT UR37, UR36, 0x1, URZ, 0xfc, !UPT ;  /* 0x0000000124257892 */ /* 0x000fe2000f8efc3f */
[----:B------:R-:W-:Y:S01]  /*23050*/  ULDC UR38, c[0x0][0xc] ;  /* 0x0000030000267ab9 */ /* 0x000fe20000000800 */
[C---:B-1----:R-:W-:Y:S01]  /*23060*/  LOP3.LUT R10, R12.reuse, 0x7f, RZ, 0xc0, !PT ;  /* 0x0000007f0c0a7812 */ /* 0x042fe200078ec0ff */
[C---:B0-----:R-:W-:Y:S01]  /*23070*/  IMAD.SHL.U32 R2, R12.reuse, 0x10, RZ ;  /* 0x000000100c027824 */ /* 0x041fe200078e00ff */
[C---:B------:R-:W-:Y:S01]  /*23080*/  SHF.L.U32 R3, R12.reuse, 0x7, RZ ;  /* 0x000000070c037819 */ /* 0x040fe200000006ff */
[C---:B------:R-:W-:Y:S01]  /*23090*/  IMAD.SHL.U32 R11, R12.reuse, 0x2, RZ ;  /* 0x000000020c0b7824 */ /* 0x040fe200078e00ff */
[----:B------:R-:W-:Y:S01]  /*230a0*/  SHF.R.U32.HI R7, RZ, 0x5, R10 ;  /* 0x00000005ff077819 */ /* 0x000fe2000001160a */
[----:B------:R-:W-:Y:S01]  /*230b0*/  IMAD.SHL.U32 R37, R12, 0x4, RZ ;  /* 0x000000040c257824 */ /* 0x000fe200078e00ff */
[----:B--2---:R-:W-:-:S02]  /*230c0*/  LOP3.LUT R0, R2, 0x1b0, RZ, 0xc0, !PT ;  /* 0x000001b002007812 */ /* 0x004fc400078ec0ff */
[----:B------:R-:W-:Y:S01]  /*230d0*/  SHF.R.U32.HI R5, RZ, 0x1, R12 ;  /* 0x00000001ff057819 */ /* 0x000fe2000001160c */
[----:B------:R-:W-:Y:S01]  /*230e0*/  IMAD.SHL.U32 R9, R7, 0x200, RZ ;  /* 0x0000020007097824 */ /* 0x000fe200078e00ff */
[----:B------:R-:W-:Y:S02]  /*230f0*/  LOP3.LUT R4, R3, 0x380, RZ, 0xc0, !PT ;  /* 0x0000038003047812 */ /* 0x000fe400078ec0ff */
[----:B------:R-:W-:Y:S02]  /*23100*/  LOP3.LUT R11, R0, 0x30, R11, 0x78, !PT ;  /* 0x00000030000b7812 */ /* 0x000fe400078e780b */
[----:B------:R-:W-:Y:S02]  /*23110*/  SHF.L.U32 R0, R12, 0x5, RZ ;  /* 0x000000050c007819 */ /* 0x000fe400000006ff */
[----:B------:R-:W-:Y:S02]  /*23120*/  LOP3.LUT R6, R9, 0x40, R2, 0xf8, !PT ;  /* 0x0000004009067812 */ /* 0x000fe400078ef802 */
[----:B------:R-:W-:-:S02]  /*23130*/  LOP3.LUT R5, R4, 0x30, R5, 0xf8, !PT ;  /* 0x0000003004057812 */ /* 0x000fc400078ef805 */
[----:B------:R-:W-:Y:S02]  /*23140*/  LOP3.LUT R4, R0, 0x80, RZ, 0xc0, !PT ;  /* 0x0000008000047812 */ /* 0x000fe400078ec0ff */
[----:B------:R-:W-:Y:S02]  /*23150*/  LOP3.LUT R8, R6, R11, RZ, 0xfc, !PT ;  /* 0x0000000b06087212 */ /* 0x000fe400078efcff */
[----:B------:R-:W-:Y:S02]  /*23160*/  LOP3.LUT R6, R4, 0x10, R12, 0xf8, !PT ;  /* 0x0000001004067812 */ /* 0x000fe400078ef80c */
[----:B------:R-:W-:Y:S01]  /*23170*/  LOP3.LUT R9, R9, 0x60, R0, 0xf8, !PT ;  /* 0x0000006009097812 */ /* 0x000fe200078ef800 */
[----:B------:R-:W-:Y:S01]  /*23180*/  STL [R1+0x18], R8 ;  /* 0x0000180801007387 */ /* 0x000fe20000100800 */
[----:B------:R-:W-:Y:S02]  /*23190*/  LOP3.LUT R4, R5, 0x70, R2, 0x78, !PT ;  /* 0x0000007005047812 */ /* 0x000fe400078e7802 */
[----:B------:R-:W-:-:S02]  /*231a0*/  LOP3.LUT R6, R6, 0x10, R37, 0x78, !PT ;  /* 0x0000001006067812 */ /* 0x000fc400078e7825 */
[----:B------:R-:W-:Y:S02]  /*231b0*/  LOP3.LUT R9, R9, 0x100, R0, 0xf8, !PT ;  /* 0x0000010009097812 */ /* 0x000fe400078ef800 */
[----:B------:R-:W-:Y:S02]  /*231c0*/  LOP3.LUT R4, R4, 0xc00, R3, 0xf8, !PT ;  /* 0x00000c0004047812 */ /* 0x000fe400078ef803 */
[----:B------:R-:W-:Y:S02]  /*231d0*/  LOP3.LUT R3, R9, R6, RZ, 0xfc, !PT ;  /* 0x0000000609037212 */ /* 0x000fe400078efcff */
[----:B------:R-:W-:Y:S01]  /*231e0*/  R2P PR, R12, 0x14 ;  /* 0x000000140c007804 */ /* 0x000fe20000000000 */
[----:B------:R3:W-:Y:S01]  /*231f0*/  STL [R1+0x24], R4 ;  /* 0x0000240401007387 */ /* 0x0007e20000100800 */
[----:B------:R-:W-:Y:S02]  /*23200*/  LOP3.LUT R11, R0, 0x380, RZ, 0xc0, !PT ;  /* 0x00000380000b7812 */ /* 0x000fe400078ec0ff */
[----:B------:R-:W-:Y:S01]  /*23210*/  SHF.L.U32 R6, R7, 0xa, RZ ;  /* 0x0000000a07067819 */ /* 0x000fe200000006ff */
[----:B------:R0:W-:Y:S01]  /*23220*/  STL [R1+0x20], R3 ;  /* 0x0000200301007387 */ /* 0x0001e20000100800 */
[----:B------:R-:W-:-:S02]  /*23230*/  SHF.R.U32.HI R5, RZ, 0x2, R10 ;  /* 0x00000002ff057819 */ /* 0x000fc4000001160a */
[----:B------:R-:W-:Y:S02]  /*23240*/  LOP3.LUT R11, R11, 0x30, R2, 0xf8, !PT ;  /* 0x000000300b0b7812 */ /* 0x000fe400078ef802 */
[----:B------:R-:W-:Y:S01]  /*23250*/  LOP3.LUT R2, R2, 0x30, RZ, 0xc0, !PT ;  /* 0x0000003002027812 */ /* 0x000fe200078ec0ff */
[----:B---3--:R-:W-:Y:S01]  /*23260*/  IMAD.U32 R4, RZ, RZ, UR4 ;  /* 0x00000004ff047e24 */ /* 0x008fe2000f8e00ff */
[----:B------:R-:W-:Y:S02]  /*23270*/  LOP3.LUT R0, R5, 0x60, R0, 0xf8, !PT ;  /* 0x0000006005007812 */ /* 0x000fe400078ef800 */
[----:B------:R-:W-:Y:S01]  /*23280*/  LOP3.LUT R37, R11, 0x70, R37, 0x78, !PT ;  /* 0x000000700b257812 */ /* 0x000fe200078e7825 */
[----:B0-----:R-:W-:Y:S01]  /*23290*/  IMAD.MOV.U32 R3, RZ, RZ, 0x40 ;  /* 0x00000040ff037424 */ /* 0x001fe200078e00ff */
[----:B------:R-:W-:-:S04]  /*232a0*/  LEA R22, R4, R22, 0x18 ;  /* 0x0000001604167211 */ /* 0x000fc800078ec0ff */
[C---:B------:R-:W-:Y:S02]  /*232b0*/  SEL R6, R3.reuse, 0xffffffc0, !P2 ;  /* 0xffffffc003067807 */ /* 0x040fe40005000000 */
[----:B------:R-:W-:-:S03]  /*232c0*/  SEL R3, R3, 0xffffffc0, !P4 ;  /* 0xffffffc003037807 */ /* 0x000fc60006000000 */
[----:B------:R-:W-:Y:S04]  /*232d0*/  STL [R1+0x28], R6 ;  /* 0x0000280601007387 */ /* 0x000fe80000100800 */
[----:B------:R0:W-:Y:S04]  /*232e0*/  STL [R1+0x14], R4 ;  /* 0x0000140401007387 */ /* 0x0001e80000100800 */
[----:B------:R1:W-:Y:S04]  /*232f0*/  STL [R1+0x4], R3 ;  /* 0x0000040301007387 */ /* 0x0003e80000100800 */
[----:B------:R2:W-:Y:S01]  /*23300*/  STL [R1+0x48], RZ ;  /* 0x000048ff01007387 */ /* 0x0005e20000100800 */
[----:B0-----:R-:W-:-:S02]  /*23310*/  LOP3.LUT R4, R2, 0x40, RZ, 0xfc, !PT ;  /* 0x0000004002047812 */ /* 0x001fc400078efcff */
[----:B-1----:R-:W-:Y:S02]  /*23320*/  LOP3.LUT R3, R2, 0x80, RZ, 0xfc, !PT ;  /* 0x0000008002037812 */ /* 0x002fe400078efcff */
[----:B------:R-:W-:Y:S02]  /*23330*/  LOP3.LUT R2, R0, 0x80, RZ, 0xfc, !PT ;  /* 0x0000008000027812 */ /* 0x000fe400078efcff */
[----:B------:R-:W-:-:S05]  /*23340*/  IADD3 R0, R22, R8, RZ ;  /* 0x0000000816007210 */ /* 0x000fca0007ffe0ff */
[----:B------:R2:W-:Y:S02]  /*23350*/  STL [R1+0x2c], R0 ;  /* 0x00002c0001007387 */ /* 0x0005e40000100800 */
.L_x_755:
[----:B0-----:R-:W0:Y:S02]  /*23360*/  LDC.64 R24, c[0x0][0xc88] ;  /* 0x00032200ff187b82 */ /* 0x001e240000000a00 */
[----:B0-----:R-:W-:-:S06]  /*23370*/  IMAD.WIDE R24, R19, 0x4, R24 ;  /* 0x0000000413187825 */ /* 0x001fcc00078e0218 */
[----:B------:R-:W2:Y:S01]  /*23380*/  LDG.E R24, desc[UR50][R24.64] ;  /* 0x0000003218187981 */ /* 0x000ea2000c1e1900 */
[----:B------:R-:W-:Y:S05]  /*23390*/  YIELD ;  /* 0x0000000000007946 */ /* 0x000fea0003800000 */
[----:B------:R-:W-:Y:S01]  /*233a0*/  ULDC.64 UR4, c[0x0][0xa28] ;  /* 0x00028a0000047ab9 */ /* 0x000fe20000000a00 */
[----:B------:R-:W-:Y:S01]  /*233b0*/  ULDC.64 UR8, c[0x0][0xa18] ;  /* 0x0002860000087ab9 */ /* 0x000fe20000000a00 */
[----:B------:R-:W-:Y:S01]  /*233c0*/  ISETP.NE.U32.AND P0, PT, RZ, UR4, PT ;  /* 0x00000004ff007c0c */ /* 0x000fe2000bf05070 */
[----:B------:R-:W-:Y:S01]  /*233d0*/  IMAD.MOV.U32 R9, RZ, RZ, RZ ;  /* 0x000000ffff097224 */ /* 0x000fe200078e00ff */
[----:B------:R-:W-:-:S02]  /*233e0*/  ULDC.64 UR6, c[0x0][0xa10] ;  /* 0x0002840000067ab9 */ /* 0x000fc40000000a00 */
[----:B------:R-:W-:Y:S02]  /*233f0*/  ISETP.NE.AND.EX P0, PT, RZ, UR5, PT, P0 ;  /* 0x00000005ff007c0c */ /* 0x000fe4000bf05300 */
[----:B------:R-:W-:-:S04]  /*23400*/  ISETP.NE.U32.AND P2, PT, RZ, UR8, PT ;  /* 0x00000008ff007c0c */ /* 0x000fc8000bf45070 */
[----:B------:R-:W-:Y:S02]  /*23410*/  ISETP.NE.AND.EX P2, PT, RZ, UR9, PT, P2 ;  /* 0x00000009ff007c0c */ /* 0x000fe4000bf45320 */
[----:B------:R-:W-:Y:S02]  /*23420*/  MOV R29, RZ ;  /* 0x000000ff001d7202 */ /* 0x000fe40000000f00 */
[----:B-12---:R-:W-:-:S03]  /*23430*/  SHF.R.S32.HI R0, RZ, 0x1f, R24 ;  /* 0x0000001fff007819 */ /* 0x006fc60000011418 */
[C---:B---3--:R-:W-:Y:S01]  /*23440*/  @P0 LEA R2, P1, R24.reuse, UR4, 0x2 ;  /* 0x0000000418020c11 */ /* 0x048fe2000f8210ff */
[C---:B------:R-:W-:Y:S01]  /*23450*/  IMAD.SHL.U32 R26, R24.reuse, 0x4, RZ ;  /* 0x00000004181a7824 */ /* 0x040fe200078e00ff */
[C-C-:B------:R-:W-:Y:S01]  /*23460*/  SHF.L.U64.HI R27, R24.reuse, 0x2, R0.reuse ;  /* 0x00000002181b7819 */ /* 0x140fe20000010200 */
[----:B------:R0:W-:Y:S01]  /*23470*/  STL [R1+0x40], R0 ;  /* 0x0000400001007387 */ /* 0x0001e20000100800 */
[----:B------:R-:W-:Y:S01]  /*23480*/  @P0 LEA.HI.X R3, R24, UR5, R0, 0x2, P1 ;  /* 0x0000000518030c11 */ /* 0x000fe200088f1400 */
[----:B------:R-:W-:-:S04]  /*23490*/  ULDC.64 UR4, c[0x0][0xa00] ;  /* 0x0002800000047ab9 */ /* 0x000fc80000000a00 */
[----:B------:R1:W2:Y:S01]  /*234a0*/  @P0 LDG.E R9, desc[UR50][R2.64] ;  /* 0x0000003202090981 */ /* 0x0002a2000c1e1900 */
[----:B------:R-:W-:Y:S02]  /*234b0*/  ISETP.NE.U32.AND P0, PT, RZ, UR4, PT ;  /* 0x00000004ff007c0c */ /* 0x000fe4000bf05070 */
[----:B------:R-:W-:Y:S01]  /*234c0*/  ISETP.NE.U32.AND P1, PT, RZ, UR6, PT ;  /* 0x00000006ff007c0c */ /* 0x000fe2000bf25070 */
[----:B0-----:R-:W-:Y:S01]  /*234d0*/  IMAD.MOV.U32 R0, RZ, RZ, RZ ;  /* 0x000000ffff007224 */ /* 0x001fe200078e00ff */
[----:B------:R-:W-:Y:S02]  /*234e0*/  ISETP.NE.AND.EX P0, PT, RZ, UR5, PT, P0 ;  /* 0x00000005ff007c0c */ /* 0x000fe4000bf05300 */
[----:B------:R-:W-:Y:S02]  /*234f0*/  ISETP.NE.AND.EX P1, PT, RZ, UR7, PT, P1 ;  /* 0x00000007ff007c0c */ /* 0x000fe4000bf25310 */
[C---:B------:R-:W-:Y:S02]  /*23500*/  IADD3 R4, P4, R26.reuse, UR6, RZ ;  /* 0x000000061a047c10 */ /* 0x040fe4000ff9e0ff */
[----:B-1----:R-:W-:Y:S01]  /*23510*/  IADD3 R2, P3, R26, UR4, RZ ;  /* 0x000000041a027c10 */ /* 0x002fe2000ff7e0ff */
[----:B------:R-:W-:Y:S01]  /*23520*/  ULDC UR4, c[0x0][0x288] ;  /* 0x0000a20000047ab9 */ /* 0x000fe20000000800 */
[----:B------:R-:W-:-:S02]  /*23530*/  IADD3.X R5, R27, UR7, RZ, P4, !PT ;  /* 0x000000071b057c10 */ /* 0x000fc4000a7fe4ff */
[C---:B------:R-:W-:Y:S02]  /*23540*/  IADD3.X R3, R27.reuse, UR5, RZ, P3, !PT ;  /* 0x000000051b037c10 */ /* 0x040fe40009ffe4ff */
[----:B------:R-:W-:Y:S01]  /*23550*/  @P2 IADD3 R6, P3, R26, UR8, RZ ;  /* 0x000000081a062c10 */ /* 0x000fe2000ff7e0ff */
[----:B------:R-:W-:Y:S01]  /*23560*/  IMAD.U32 R8, RZ, RZ, UR4 ;  /* 0x00000004ff087e24 */ /* 0x000fe2000f8e00ff */
[----:B------:R-:W-:Y:S01]  /*23570*/  ULDC.64 UR4, c[0x0][0x418] ;  /* 0x0001060000047ab9 */ /* 0x000fe20000000a00 */
[----:B------:R-:W5:Y:S01]  /*23580*/  @P0 LDG.E R29, desc[UR50][R2.64] ;  /* 0x00000032021d0981 */ /* 0x000f62000c1e1900 */
[----:B------:R-:W-:-:S03]  /*23590*/  @P2 IADD3.X R7, R27, UR9, RZ, P3, !PT ;  /* 0x000000091b072c10 */ /* 0x000fc60009ffe4ff */
[----:B------:R-:W5:Y:S04]  /*235a0*/  @P1 LDG.E R0, desc[UR50][R4.64] ;  /* 0x0000003204001981 */ /* 0x000f68000c1e1900 */
[----:B------:R0:W3:Y:S01]  /*235b0*/  @P2 LDG.E R8, desc[UR50][R6.64] ;  /* 0x0000003206082981 */ /* 0x0000e2000c1e1900 */
[----:B------:R-:W-:-:S03]  /*235c0*/  UISETP.NE.U32.AND UP0, UPT, UR4, URZ, UPT ;  /* 0x0000003f0400728c */ /* 0x000fc6000bf05070 */
[----:B------:R-:W-:Y:S01]  /*235d0*/  ULDC UR4, c[0x0][0x424] ;  /* 0x0001090000047ab9 */ /* 0x000fe20000000800 */
[----:B------:R-:W-:-:S03]  /*235e0*/  UISETP.NE.AND.EX UP0, UPT, UR5, URZ, UPT, UP0 ;  /* 0x0000003f0500728c */ /* 0x000fc6000bf05300 */
[----:B------:R-:W-:Y:S01]  /*235f0*/  ULDC UR5, c[0x0][0x2f0] ;  /* 0x0000bc0000057ab9 */ /* 0x000fe20000000800 */
[----:B------:R-:W-:-:S04]  /*23600*/  USEL UR4, UR4, 0x1, UP0 ;  /* 0x0000000104047887 */ /* 0x000fc80008000000 */
[----:B------:R-:W-:-:S03]  /*23610*/  UIMAD UR4, UR4, UR5, URZ ;  /* 0x00000005040472a4 */ /* 0x000fc6000f8e023f */
[----:B------:R-:W-:Y:S02]  /*23620*/  ULDC UR5, c[0x0][0x348] ;  /* 0x0000d20000057ab9 */ /* 0x000fe40000000800 */
[----:B0-----:R-:W-:Y:S01]  /*23630*/  MOV R6, UR5 ;  /* 0x0000000500067c02 */ /* 0x001fe20008000f00 */
[----:B------:R-:W-:Y:S01]  /*23640*/  IMAD.U32 R7, RZ, RZ, UR4 ;  /* 0x00000004ff077e24 */ /* 0x000fe2000f8e00ff */
[----:B--2---:R0:W-:Y:S04]  /*23650*/  STL [R1+0xc], R9 ;  /* 0x00000c0901007387 */ /* 0x0041e80000100800 */
[----:B---3--:R0:W-:Y:S01]  /*23660*/  STL [R1+0x44], R8 ;  /* 0x0000440801007387 */ /* 0x0081e20000100800 */
[----:B------:R-:W-:Y:S05]  /*23670*/  @P2 BRA `(.L_x_640) ;  /* 0x0000000000142947 */ /* 0x000fea0003800000 */
[----:B------:R-:W-:Y:S05]  /*23680*/  @!P0 BRA `(.L_x_640) ;  /* 0x0000000000108947 */ /* 0x000fea0003800000 */
[----:B0-----:R-:W2:Y:S04]  /*23690*/  LDG.E R8, desc[UR50][R2.64] ;  /* 0x0000003202087981 */ /* 0x001ea8000c1e1900 */
[----:B------:R-:W2:Y:S02]  /*236a0*/  LDG.E R2, desc[UR50][R2.64+0x4] ;  /* 0x0000043202027981 */ /* 0x000ea4000c1e1900 */
[----:B--2---:R-:W-:-:S05]  /*236b0*/  IMAD.IADD R2, R2, 0x1, -R8 ;  /* 0x0000000102027824 */ /* 0x004fca00078e0a08 */
[----:B------:R1:W-:Y:S02]  /*236c0*/  STL [R1+0x44], R2 ;  /* 0x0000440201007387 */ /* 0x0003e40000100800 */
.L_x_640:
[----:B------:R-:W-:Y:S01]  /*236d0*/  ULDC.64 UR4, c[0x0][0xa20] ;  /* 0x0002880000047ab9 */ /* 0x000fe20000000a00 */
[----:B------:R-:W-:Y:S02]  /*236e0*/  MOV R33, R24 ;  /* 0x0000001800217202 */ /* 0x000fe40000000f00 */
[----:B------:R-:W-:-:S04]  /*236f0*/  ISETP.NE.U32.AND P0, PT, RZ, UR4, PT ;  /* 0x00000004ff007c0c */ /* 0x000fc8000bf05070 */
[----:B------:R-:W-:-:S13]  /*23700*/  ISETP.NE.AND.EX P0, PT, RZ, UR5, PT, P0 ;  /* 0x00000005ff007c0c */ /* 0x000fda000bf05300 */
[----:B------:R-:W-:Y:S05]  /*23710*/  @!P0 BRA `(.L_x_641) ;  /* 0x0000000000108947 */ /* 0x000fea0003800000 */
[----:B-1----:R-:W-:-:S04]  /*23720*/  IADD3 R2, P0, R26, UR4, RZ ;  /* 0x000000041a027c10 */ /* 0x002fc8000ff1e0ff */
[----:B------:R-:W-:-:S05]  /*23730*/  IADD3.X R3, R27, UR5, RZ, P0, !PT ;  /* 0x000000051b037c10 */ /* 0x000fca00087fe4ff */
[----:B------:R2:W5:Y:S01]  /*23740*/  LDG.E R7, desc[UR50][R2.64] ;  /* 0x0000003202077981 */ /* 0x000562000c1e1900 */
[----:B------:R-:W-:Y:S05]  /*23750*/  BRA `(.L_x_642) ;  /* 0x0000000000247947 */ /* 0x000fea0003800000 */
.L_x_641:
[----:B------:R-:W-:Y:S02]  /*23760*/  ULDC.64 UR4, c[0x0][0xa08] ;  /* 0x0002820000047ab9 */ /* 0x000fe40000000a00 */
[----:B------:R-:W-:-:S04]  /*23770*/  ISETP.NE.U32.AND P0, PT, RZ, UR4, PT ;  /* 0x00000004ff007c0c */ /* 0x000fc8000bf05070 */
[----:B------:R-:W-:-:S13]  /*23780*/  ISETP.NE.AND.EX P0, PT, RZ, UR5, PT, P0 ;  /* 0x00000005ff007c0c */ /* 0x000fda000bf05300 */
[----:B------:R-:W-:Y:S05]  /*23790*/  @!P0 BRA `(.L_x_642) ;  /* 0x0000000000148947 */ /* 0x000fea0003800000 */
[----:B-1----:R-:W1:Y:S02]  /*237a0*/  LDC.64 R2, c[0x0][0xa08] ;  /* 0x00028200ff027b82 */ /* 0x002e640000000a00 */
[----:B-1----:R-:W-:-:S05]  /*237b0*/  IMAD.WIDE R2, R33, 0x4, R2 ;  /* 0x0000000421027825 */ /* 0x002fca00078e0202 */
[----:B------:R-:W2:Y:S04]  /*237c0*/  LDG.E R7, desc[UR50][R2.64] ;  /* 0x0000003202077981 */ /* 0x000ea8000c1e1900 */
[----:B------:R-:W2:Y:S02]  /*237d0*/  LDG.E R2, desc[UR50][R2.64+0x4] ;  /* 0x0000043202027981 */ /* 0x000ea4000c1e1900 */
[----:B--2---:R-:W-:-:S07]  /*237e0*/  IMAD.IADD R7, R2, 0x1, -R7 ;  /* 0x0000000102077824 */ /* 0x004fce00078e0a07 */
.L_x_642:
[----:B-12---:R-:W2:Y:S04]  /*237f0*/  @P1 LDG.E R2, desc[UR50][R4.64] ;  /* 0x0000003204021981 */ /* 0x006ea8000c1e1900 */
[----:B------:R-:W2:Y:S01]  /*23800*/  @P1 LDG.E R4, desc[UR50][R4.64+0x4] ;  /* 0x0000043204041981 */ /* 0x000ea2000c1e1900 */
[----:B-----5:R-:W-:Y:S01]  /*23810*/  IADD3 R7, -R9, R7, RZ ;  /* 0x0000000709077210 */ /* 0x020fe20007ffe1ff */
[----:B------:R-:W-:Y:S01]  /*23820*/  BSSY B0, `(.L_x_643) ;  /* 0x0000118000007945 */ /* 0x000fe20003800000 */
[----:B--2---:R-:W-:-:S04]  /*23830*/  @P1 IMAD.IADD R6, R4, 0x1, -R2 ;  /* 0x0000000104061824 */ /* 0x004fc800078e0a02 */
[----:B------:R-:W-:-:S04]  /*23840*/  IMAD.IADD R25, R7, 0x1, R6 ;  /* 0x0000000107197824 */ /* 0x000fc800078e0206 */
[----:B------:R-:W-:-:S04]  /*23850*/  VIADD R32, R25, 0x9f ;  /* 0x0000009f19207836 */ /* 0x000fc80000000000 */
[----:B------:R-:W-:-:S05]  /*23860*/  IMAD.HI R32, R32, 0x66666667, RZ ;  /* 0x6666666720207827 */ /* 0x000fca00078e02ff */
[----:B------:R-:W-:-:S04]  /*23870*/  SHF.R.U32.HI R2, RZ, 0x1f, R32 ;  /* 0x0000001fff027819 */ /* 0x000fc80000011620 */
[----:B------:R-:W-:-:S05]  /*23880*/  LEA.HI.SX32 R32, R32, R2, 0x1a ;  /* 0x0000000220207211 */ /* 0x000fca00078fd2ff */
[----:B------:R-:W-:Y:S01]  /*23890*/  IMAD R2, R32, 0xa0, -R7 ;  /* 0x000000a020027824 */ /* 0x000fe200078e0a07 */
[----:B------:R-:W-:-:S04]  /*238a0*/  IADD3 R7, -R7, RZ, RZ ;  /* 0x000000ff07077210 */ /* 0x000fc80007ffe1ff */
[----:B------:R-:W-:Y:S02]  /*238b0*/  VIMNMX R2, R2, R6, PT ;  /* 0x0000000602027248 */ /* 0x000fe40003fe0100 */
[----:B------:R-:W-:-:S04]  /*238c0*/  VIMNMX R7, RZ, R7, !PT ;  /* 0x00000007ff077248 */ /* 0x000fc80007fe0100 */
[----:B------:R-:W-:Y:S01]  /*238d0*/  ISETP.GT.AND P0, PT, R2, R7, PT ;  /* 0x000000070200720c */ /* 0x000fe20003f04270 */
[----:B------:R-:W-:-:S05]  /*238e0*/  IMAD.WIDE.U32 R4, R7, -0x33333333, RZ ;  /* 0xcccccccd07047825 */ /* 0x000fca00078e00ff */
[----:B------:R-:W-:-:S05]  /*238f0*/  SHF.R.U32.HI R4, RZ, 0x7, R5 ;  /* 0x00000007ff047819 */ /* 0x000fca0000011605 */
[----:B------:R-:W-:Y:S02]  /*23900*/  IMAD.MOV.U32 R3, RZ, RZ, R4 ;  /* 0x000000ffff037224 */ /* 0x000fe400078e0004 */
[----:B------:R-:W-:-:S04]  /*23910*/  @P0 VIADD R2, R2, 0x9f ;  /* 0x0000009f02020836 */ /* 0x000fc80000000000 */
[----:B------:R-:W-:-:S05]  /*23920*/  @P0 IMAD.HI R2, R2, 0x66666667, RZ ;  /* 0x6666666702020827 */ /* 0x000fca00078e02ff */
[----:B------:R-:W-:-:S04]  /*23930*/  @P0 SHF.R.U32.HI R5, RZ, 0x1f, R2 ;  /* 0x0000001fff050819 */ /* 0x000fc80000011602 */
[----:B------:R-:W-:Y:S02]  /*23940*/  @P0 LEA.HI.SX32 R3, R2, R5, 0x1a ;  /* 0x0000000502030211 */ /* 0x000fe400078fd2ff */
[----:B------:R-:W-:Y:S02]  /*23950*/  PLOP3.LUT P0, PT, PT, PT, PT, 0x80, 0x0 ;  /* 0x000000000000781c */ /* 0x000fe40003f0f070 */
[----:B------:R-:W-:-:S13]  /*23960*/  ISETP.GT.AND P2, PT, R3, R4, PT ;  /* 0x000000040300720c */ /* 0x000fda0003f44270 */
[----:B------:R-:W-:Y:S05]  /*23970*/  @!P2 BRA `(.L_x_644) ;  /* 0x000000100008a947 */ /* 0x000fea0003800000 */
[----:B------:R-:W-:Y:S01]  /*23980*/  UMOV UR4, 0xffffffff ;  /* 0xffffffff00047882 */ /* 0x000fe20000000000 */
[----:B------:R-:W-:Y:S02]  /*23990*/  SEL R2, R33, RZ, !P1 ;  /* 0x000000ff21027207 */ /* 0x000fe40004800000 */
[----:B------:R-:W-:Y:S05]  /*239a0*/  BRA.DIV UR4, `(.L_x_645) ;  /* 0x0000008a04587947 */ /* 0x000fea000b800000 */
[----:B------:R-:W1:Y:S02]  /*239b0*/  S2R R5, SR_TID.X ;  /* 0x0000000000057919 */ /* 0x000e640000002100 */
[----:B-1----:R-:W-:-:S04]  /*239c0*/  SHF.R.U32.HI R5, RZ, 0x5, R5 ;  /* 0x00000005ff057819 */ /* 0x002fc80000011605 */
[----:B------:R-:W-:-:S05]  /*239d0*/  LOP3.LUT R5, R5, 0x3, RZ, 0xc0, !PT ;  /* 0x0000000305057812 */ /* 0x000fca00078ec0ff */
[----:B------:R1:W2:Y:S02]  /*239e0*/  SHFL.IDX PT, R14, R5, RZ, 0x1f ;  /* 0x00001fff050e7589 */ /* 0x0002a400000e0000 */
.L_x_866:
[----:B--2---:R-:W-:Y:S02]  /*239f0*/  ISETP.NE.AND P0, PT, R14, RZ, PT ;  /* 0x000000ff0e00720c */ /* 0x004fe40003f05270 */
[----:B------:R-:W-:-:S11]  /*23a00*/  PLOP3.LUT P6, PT, PT, PT, PT, 0x8, 0x0 ;  /* 0x000000000000781c */ /* 0x000fd60003fce170 */
[----:B------:R-:W-:Y:S05]  /*23a10*/  @P0 BRA `(.L_x_646) ;  /* 0x00000000000c0947 */ /* 0x000fea0003800000 */
[----:B------:R-:W-:-:S03]  /*23a20*/  UMOV UR4, 0xffffffff ;  /* 0xffffffff00047882 */ /* 0x000fc60000000000 */
[----:B------:R-:W-:Y:S05]  /*23a30*/  BRA.DIV UR4, `(.L_x_647) ;  /* 0x0000008a04687947 */ /* 0x000fea000b800000 */
[----:B------:R-:W-:-:S13]  /*23a40*/  ELECT P6, URZ, PT ;  /* 0x00000000003f782f */ /* 0x000fda00038c0000 */
.L_x_646:
[----:B-1----:R-:W2:Y:S01]  /*23a50*/  LDL R5, [R1+0x48] ;  /* 0x0000480001057983 */ /* 0x002ea20000100800 */
[----:B------:R-:W-:Y:S01]  /*23a60*/  BSSY B1, `(.L_x_648) ;  /* 0x0000008000017945 */ /* 0x000fe20003800000 */
[----:B--2---:R-:W-:-:S04]  /*23a70*/  IADD3 R5, R5, 0x1, RZ ;  /* 0x0000000105057810 */ /* 0x004fc80007ffe0ff */
[----:B------:R-:W-:-:S04]  /*23a80*/  LEA.HI R6, R5, R5, RZ, 0x1 ;  /* 0x0000000505067211 */ /* 0x000fc800078f08ff */
[----:B------:R-:W-:-:S05]  /*23a90*/  LOP3.LUT R6, R6, 0xfffffffe, RZ, 0xc0, !PT ;  /* 0xfffffffe06067812 */ /* 0x000fca00078ec0ff */
[----:B------:R-:W-:-:S05]  /*23aa0*/  IMAD.IADD R5, R5, 0x1, -R6 ;  /* 0x0000000105057824 */ /* 0x000fca00078e0a06 */
[----:B------:R-:W-:-:S04]  /*23ab0*/  SHF.L.U32 R5, R5, 0x1f, RZ ;  /* 0x0000001f05057819 */ /* 0x000fc800000006ff */
[----:B------:R-:W1:Y:S02]  /*23ac0*/  SYNCS.PHASECHK.TRANS64.TRYWAIT P0, [R22+URZ+0x29820], R5 ;  /* 0x02982005160075a7 */ /* 0x000e64000800017f */
[----:B-1----:R-:W-:Y:S05]  /*23ad0*/  @!P0 BRA `(.L_x_649) ;  /* 0x0000008800608947 */ /* 0x002fea0003800000 */
.L_x_869:
[----:B------:R-:W-:Y:S05]  /*23ae0*/  BSYNC B1 ;  /* 0x0000000000017941 */ /* 0x000fea0003800000 */
.L_x_648:
[----:B------:R-:W-:Y:S04]  /*23af0*/  BSSY B1, `(.L_x_650) ;  /* 0x000006c000017945 */ /* 0x000fe80003800000 */
[----:B------:R-:W-:Y:S05]  /*23b00*/  @!P6 BRA `(.L_x_651) ;  /* 0x0000000400a8e947 */ /* 0x000fea0003800000 */
[----:B0-----:R-:W-:Y:S01]  /*23b10*/  IMAD R9, R28, 0x8, R22 ;  /* 0x000000081c097824 */ /* 0x001fe200078e0216 */
[----:B------:R-:W-:Y:S01]  /*23b20*/  SHF.L.U32 R8, R35, 0x1f, RZ ;  /* 0x0000001f23087819 */ /* 0x000fe200000006ff */
[----:B------:R-:W0:Y:S01]  /*23b30*/  S2R R6, SR_TID.X ;  /* 0x0000000000067919 */ /* 0x000e220000002100 */
[----:B------:R-:W-:Y:S02]  /*23b40*/  BSSY B2, `(.L_x_652) ;  /* 0x0000005000027945 */ /* 0x000fe40003800000 */
[----:B------:R-:W2:Y:S01]  /*23b50*/  SYNCS.PHASECHK.TRANS64.TRYWAIT P0, [R9+URZ+0x298a0], R8 ;  /* 0x0298a008090075a7 */ /* 0x000ea2000800017f */
[----:B0-----:R-:W-:-:S04]  /*23b60*/  LOP3.LUT R6, R6, 0x7f, RZ, 0xc0, !PT ;  /* 0x0000007f06067812 */ /* 0x001fc800078ec0ff */
[----:B------:R-:W-:Y:S01]  /*23b70*/  ISETP.NE.AND P1, PT, R6, RZ, PT ;  /* 0x000000ff0600720c */ /* 0x000fe20003f25270 */
[----:B--2---:R-:W-:-:S12]  /*23b80*/  @!P0 BRA `(.L_x_653) ;  /* 0x0000008800488947 */ /* 0x004fd80003800000 */
.L_x_870:
[----:B------:R-:W-:Y:S05]  /*23b90*/  BSYNC B2 ;  /* 0x0000000000027941 */ /* 0x000fea0003800000 */
.L_x_652:
[----:B------:R-:W-:Y:S04]  /*23ba0*/  BSSY B2, `(.L_x_654) ;  /* 0x0000009000027945 */ /* 0x000fe80003800000 */
[----:B------:R-:W-:Y:S05]  /*23bb0*/  @P1 BRA `(.L_x_655) ;  /* 0x00000000001c1947 */ /* 0x000fea0003800000 */
[----:B-1----:R-:W1:Y:S02]  /*23bc0*/  S2R R5, SR_TID.X ;  /* 0x0000000000057919 */ /* 0x002e640000002100 */
[----:B-1----:R-:W-:Y:S02]  /*23bd0*/  LOP3.LUT R6, R5, 0x1f, RZ, 0xc0, !PT ;  /* 0x0000001f05067812 */ /* 0x002fe400078ec0ff */
[----:B------:R-:W-:Y:S02]  /*23be0*/  MOV R5, 0x7800 ;  /* 0x0000780000057802 */ /* 0x000fe40000000f00 */
[----:B------:R-:W-:Y:S02]  /*23bf0*/  ISETP.NE.AND P0, PT, R6, RZ, PT ;  /* 0x000000ff0600720c */ /* 0x000fe40003f05270 */
[----:B------:R2:W-:Y:S11]  /*23c00*/  SYNCS.ARRIVE.TRANS64 RZ, [R9+URZ+0x29890], R5 ;  /* 0x0298900509ff79a7 */ /* 0x0005f6000800003f */
[----:B--2---:R-:W-:Y:S05]  /*23c10*/  @!P0 BRA `(.L_x_655) ;  /* 0x0000000000048947 */ /* 0x004fea0003800000 */
[----:B------:R-:W-:Y:S01]  /*23c20*/  BPT.TRAP 0x1 ;  /* 0x000000040000795c */ /* 0x000fe20000300000 */
.L_x_655:
[----:B------:R-:W-:Y:S05]  /*23c30*/  BSYNC B2 ;  /* 0x0000000000027941 */ /* 0x000fea0003800000 */
.L_x_654:
[----:B------:R-:W-:Y:S01]  /*23c40*/  IMAD.MOV.U32 R11, RZ, RZ, RZ ;  /* 0x000000ffff0b7224 */ /* 0x000fe200078e00ff */
[----:B------:R-:W-:Y:S01]  /*23c50*/  UIADD3 UR4, UP0, UR40, 0x570, URZ ;  /* 0x0000057028047890 */ /* 0x000fe2000ff1e03f */
[----:B------:R-:W-:Y:S01]  /*23c60*/  IMAD R6, R3, 0xa0, R0 ;  /* 0x000000a003067824 */ /* 0x000fe200078e0200 */
[----:B------:R-:W-:Y:S01]  /*23c70*/  PLOP3.LUT P0, PT, PT, PT, PT, 0x80, 0x0 ;  /* 0x000000000000781c */ /* 0x000fe20003f0f070 */
[----:B------:R-:W-:Y:S01]  /*23c80*/  IMAD R7, R28, 0x7800, R22 ;  /* 0x000078001c077824 */ /* 0x000fe200078e0216 */
[----:B------:R-:W-:Y:S01]  /*23c90*/  R2UR UR10, R11 ;  /* 0x000000000b0a72ca */ /* 0x000fe200000e0000 */
[----:B------:R-:W-:Y:S01]  /*23ca0*/  VIADD R6, R6, 0xffffff60 ;  /* 0xffffff6006067836 */ /* 0x000fe20000000000 */
[----:B-1----:R-:W-:Y:S01]  /*23cb0*/  IADD3 R5, R9, 0x29890, RZ ;  /* 0x0002989009057810 */ /* 0x002fe20007ffe0ff */
[----:B------:R-:W-:Y:S01]  /*23cc0*/  VIADD R10, R7, 0x1a400 ;  /* 0x0001a400070a7836 */ /* 0x000fe20000000000 */
[----:B------:R-:W-:Y:S01]  /*23cd0*/  UIADD3.X UR5, URZ, UR41, URZ, UP0, !UPT ;  /* 0x000000293f057290 */ /* 0x000fe200087fe43f */
[----:B------:R-:W-:Y:S01]  /*23ce0*/  UMOV UR6, 0x0 ;  /* 0x0000000000067882 */ /* 0x000fe20000000000 */
[----:B------:R-:W-:-:S10]  /*23cf0*/  UMOV UR7, 0x12f00000 ;  /* 0x12f0000000077882 */ /* 0x000fd40000000000 */
.L_x_656:
[----:B------:R-:W-:-:S13]  /*23d00*/  @P0 ELECT P2, URZ, PT ;  /* 0x00000000003f082f */ /* 0x000fda0003840000 */
[----:B------:R-:W-:Y:S02]  /*23d10*/  @P2 R2UR UR13, R2 ;  /* 0x00000000020d22ca */ /* 0x000fe400000e0000 */
[----:B------:R-:W-:Y:S02]  /*23d20*/  @P2 R2UR UR12, R18 ;  /* 0x00000000120c22ca */ /* 0x000fe400000e0000 */
[----:B------:R-:W-:Y:S02]  /*23d30*/  @P2 R2UR UR11, R6 ;  /* 0x00000000060b22ca */ /* 0x000fe400000e0000 */
[----:B------:R-:W-:Y:S02]  /*23d40*/  @P2 R2UR UR9, R5 ;  /* 0x00000000050922ca */ /* 0x000fe400000e0000 */
[----:B------:R-:W-:Y:S02]  /*23d50*/  @P2 R2UR UR8, R10 ;  /* 0x000000000a0822ca */ /* 0x000fe400000e0000 */
[----:B------:R-:W-:-:S02]  /*23d60*/  @P2 PLOP3.LUT P0, PT, P2, PT, PT, 0x8, 0x0 ;  /* 0x000000000000281c */ /* 0x000fc4000170e170 */
[----:B------:R-:W-:-:S09]  /*23d70*/  PLOP3.LUT P2, PT, PT, PT, PT, 0x8, 0x0 ;  /* 0x000000000000781c */ /* 0x000fd20003f4e170 */
[----:B------:R1:W-:Y:S02]  /*23d80*/  UTMALDG.4D [UR8], [UR4], desc[UR6] ;  /* 0x00000608040075b4 */ /* 0x0003e40008019000 */
[----:B-1----:R-:W-:Y:S05]  /*23d90*/  @P0 BRA.U.ANY `(.L_x_656) ;  /* 0xfffffffd00d80947 */ /* 0x002fea000393ffff */
[----:B------:R-:W-:Y:S01]  /*23da0*/  PLOP3.LUT P0, PT, PT, PT, PT, 0x80, 0x0 ;  /* 0x000000000000781c */ /* 0x000fe20003f0f070 */
[----:B------:R-:W-:Y:S01]  /*23db0*/  VIADD R10, R7, 0x1cc00 ;  /* 0x0001cc00070a7836 */ /* 0x000fe20000000000 */
[----:B------:R-:W-:Y:S01]  /*23dc0*/  UMOV UR6, 0x0 ;  /* 0x0000000000067882 */ /* 0x000fe20000000000 */
[----:B------:R-:W-:Y:S01]  /*23dd0*/  UMOV UR7, 0x12f00000 ;  /* 0x12f0000000077882 */ /* 0x000fe20000000000 */
[----:B------:R-:W-:-:S09]  /*23de0*/  UMOV UR10, 0x40 ;  /* 0x00000040000a7882 */ /* 0x000fd20000000000 */
.L_x_657:
        /* <DEDUP_REMOVED lines=11> */
[----:B------:R-:W-:Y:S01]  /*23ea0*/  UMOV UR6, 0x0 ;  /* 0x0000000000067882 */ /* 0x000fe20000000000 */
[----:B------:R-:W-:Y:S01]  /*23eb0*/  IADD3 R7, R7, 0x1f400, RZ ;  /* 0x0001f40007077810 */ /* 0x000fe20007ffe0ff */
[----:B------:R-:W-:Y:S01]  /*23ec0*/  UMOV UR7, 0x12f00000 ;  /* 0x12f0000000077882 */ /* 0x000fe20000000000 */
[----:B------:R-:W-:-:S09]  /*23ed0*/  UMOV UR10, 0x80 ;  /* 0x00000080000a7882 */ /* 0x000fd20000000000 */
.L_x_658:
        /* <DEDUP_REMOVED lines=10> */
[----:B------:R-:W1:Y:S01]  /*23f80*/  SYNCS.PHASECHK.TRANS64.TRYWAIT P0, [R9+URZ+0x298c0], R8 ;  /* 0x0298c008090075a7 */ /* 0x000e62000800017f */
[----:B------:R-:W-:Y:S04]  /*23f90*/  BSSY B2, `(.L_x_659) ;  /* 0x0000002000027945 */ /* 0x000fe80003800000 */
[----:B-1----:R-:W-:Y:S05]  /*23fa0*/  @!P0 BRA `(.L_x_660) ;  /* 0x0000008400548947 */ /* 0x002fea0003800000 */
.L_x_871:
[----:B------:R-:W-:Y:S05]  /*23fb0*/  BSYNC B2 ;  /* 0x0000000000027941 */ /* 0x000fea0003800000 */
.L_x_659:
[----:B------:R-:W-:Y:S01]  /*23fc0*/  BSSY B2, `(.L_x_661) ;  /* 0x000000b000027945 */ /* 0x000fe20003800000 */
[----:B------:R-:W-:Y:S02]  /*23fd0*/  IMAD.MOV.U32 R12, RZ, RZ, 0x0 ;  /* 0x00000000ff0c7424 */ /* 0x000fe400078e00ff */
[----:B------:R-:W-:Y:S01]  /*23fe0*/  IMAD.MOV.U32 R13, RZ, RZ, 0x12f00000 ;  /* 0x12f00000ff0d7424 */ /* 0x000fe200078e00ff */
[----:B------:R-:W-:Y:S06]  /*23ff0*/  @P1 BRA `(.L_x_662) ;  /* 0x00000000001c1947 */ /* 0x000fec0003800000 */
[----:B------:R-:W2:Y:S02]  /*24000*/  S2R R5, SR_TID.X ;  /* 0x0000000000057919 */ /* 0x000ea40000002100 */
[----:B--2---:R-:W-:Y:S02]  /*24010*/  LOP3.LUT R7, R5, 0x1f, RZ, 0xc0, !PT ;  /* 0x0000001f05077812 */ /* 0x004fe400078ec0ff */
[----:B------:R-:W-:Y:S02]  /*24020*/  MOV R5, 0x5000 ;  /* 0x0000500000057802 */ /* 0x000fe40000000f00 */
[----:B------:R-:W-:Y:S02]  /*24030*/  ISETP.NE.AND P0, PT, R7, RZ, PT ;  /* 0x000000ff0700720c */ /* 0x000fe40003f05270 */
[----:B------:R2:W-:Y:S11]  /*24040*/  SYNCS.ARRIVE.TRANS64 RZ, [R9+URZ+0x298b0], R5 ;  /* 0x0298b00509ff79a7 */ /* 0x0005f6000800003f */
[----:B--2---:R-:W-:Y:S05]  /*24050*/  @!P0 BRA `(.L_x_662) ;  /* 0x0000000000048947 */ /* 0x004fea0003800000 */
[----:B------:R-:W-:Y:S01]  /*24060*/  BPT.TRAP 0x1 ;  /* 0x000000040000795c */ /* 0x000fe20000300000 */
.L_x_662:
[----:B------:R-:W-:Y:S05]  /*24070*/  BSYNC B2 ;  /* 0x0000000000027941 */ /* 0x000fea0003800000 */
.L_x_661:
[----:B------:R-:W-:Y:S01]  /*24080*/  R2UR UR10, R11 ;  /* 0x000000000b0a72ca */ /* 0x000fe200000e0000 */
[----:B------:R-:W-:Y:S01]  /*24090*/  IMAD R5, R28, 0x5000, R22 ;  /* 0x000050001c057824 */ /* 0x000fe200078e0216 */
[----:B------:R-:W-:Y:S01]  /*240a0*/  R2UR UR6, R12 ;  /* 0x000000000c0672ca */ /* 0x000fe200000e0000 */
[----:B------:R-:W-:Y:S01]  /*240b0*/  UIADD3 UR4, UP0, UR40, 0x670, URZ ;  /* 0x0000067028047890 */ /* 0x000fe2000ff1e03f */
[----:B------:R-:W-:Y:S01]  /*240c0*/  R2UR UR7, R13 ;  /* 0x000000000d0772ca */ /* 0x000fe200000e0000 */
[----:B01----:R-:W-:Y:S01]  /*240d0*/  VIADD R9, R9, 0x298b0 ;  /* 0x000298b009097836 */ /* 0x003fe20000000000 */
[----:B------:R-:W-:Y:S01]  /*240e0*/  PLOP3.LUT P0, PT, PT, PT, PT, 0x80, 0x0 ;  /* 0x000000000000781c */ /* 0x000fe20003f0f070 */
[----:B------:R-:W-:Y:S01]  /*240f0*/  VIADD R5, R5, 0xa400 ;  /* 0x0000a40005057836 */ /* 0x000fe20000000000 */
[----:B------:R-:W-:-:S12]  /*24100*/  UIADD3.X UR5, URZ, UR41, URZ, UP0, !UPT ;  /* 0x000000293f057290 */ /* 0x000fd800087fe43f */
.L_x_663:
        /* <DEDUP_REMOVED lines=9> */
[----:B--2---:R-:W-:Y:S05]  /*241a0*/  @P0 BRA.U.ANY `(.L_x_663) ;  /* 0xfffffffd00d80947 */ /* 0x004fea000393ffff */
.L_x_651:
[----:B------:R-:W-:Y:S05]  /*241b0*/  BSYNC B1 ;  /* 0x0000000000017941 */ /* 0x000fea0003800000 */
.L_x_650:
[----:B0-----:R-:W-:Y:S01]  /*241c0*/  VIADD R9, R3, 0xfffffffe ;  /* 0xfffffffe03097836 */ /* 0x001fe20000000000 */
[----:B------:R-:W-:Y:S02]  /*241d0*/  IADD3 R28, R28, 0x1, RZ ;  /* 0x000000011c1c7810 */ /* 0x000fe40007ffe0ff */
[----:B------:R-:W-:Y:S02]  /*241e0*/  PLOP3.LUT P0, PT, PT, PT, PT, 0x8, 0x0 ;  /* 0x000000000000781c */ /* 0x000fe40003f0e170 */
[----:B------:R-:W-:Y:S02]  /*241f0*/  ISETP.GE.AND P2, PT, R9, R4, PT ;  /* 0x000000040900720c */ /* 0x000fe40003f46270 */
[----:B------:R-:W-:-:S04]  /*24200*/  ISETP.NE.AND P1, PT, R28, 0x2, PT ;  /* 0x000000021c00780c */ /* 0x000fc80003f25270 */
[----:B------:R-:W-:Y:S02]  /*24210*/  SEL R3, RZ, 0x1, P1 ;  /* 0x00000001ff037807 */ /* 0x000fe40000800000 */
[----:B------:R-:W-:Y:S02]  /*24220*/  SEL R28, R28, RZ, P1 ;  /* 0x000000ff1c1c7207 */ /* 0x000fe40000800000 */
[----:B------:R-:W-:-:S03]  /*24230*/  LOP3.LUT R35, R35, R3, RZ, 0x3c, !PT ;  /* 0x0000000323237212 */ /* 0x000fc600078e3cff */
[----:B------:R-:W-:Y:S05]  /*24240*/  @!P2 BRA `(.L_x_644) ;  /* 0x0000000400d4a947 */ /* 0x000fea0003800000 */
.L_x_678:
[----:B------:R-:W-:Y:S05]  /*24250*/  YIELD ;  /* 0x0000000000007946 */ /* 0x000fea0003800000 */
[----:B------:R-:W-:Y:S04]  /*24260*/  BSSY B1, `(.L_x_664) ;  /* 0x000006b000017945 */ /* 0x000fe80003800000 */
[----:B------:R-:W-:Y:S05]  /*24270*/  @!P6 BRA `(.L_x_665) ;  /* 0x0000000400a4e947 */ /* 0x000fea0003800000 */
[----:B------:R-:W-:Y:S01]  /*24280*/  IMAD R8, R28, 0x8, R22 ;  /* 0x000000081c087824 */ /* 0x000fe200078e0216 */
[----:B------:R-:W-:Y:S01]  /*24290*/  SHF.L.U32 R7, R35, 0x1f, RZ ;  /* 0x0000001f23077819 */ /* 0x000fe200000006ff */
[----:B------:R-:W0:Y:S01]  /*242a0*/  S2R R3, SR_TID.X ;  /* 0x0000000000037919 */ /* 0x000e220000002100 */
[----:B------:R-:W-:Y:S02]  /*242b0*/  BSSY B2, `(.L_x_666) ;  /* 0x0000005000027945 */ /* 0x000fe40003800000 */
[----:B------:R-:W2:Y:S01]  /*242c0*/  SYNCS.PHASECHK.TRANS64.TRYWAIT P1, [R8+URZ+0x298a0], R7 ;  /* 0x0298a007080075a7 */ /* 0x000ea2000802017f */
[----:B0-----:R-:W-:-:S04]  /*242d0*/  LOP3.LUT R3, R3, 0x7f, RZ, 0xc0, !PT ;  /* 0x0000007f03037812 */ /* 0x001fc800078ec0ff */
[----:B------:R-:W-:Y:S01]  /*242e0*/  ISETP.NE.AND P2, PT, R3, RZ, PT ;  /* 0x000000ff0300720c */ /* 0x000fe20003f45270 */
[----:B--2---:R-:W-:-:S12]  /*242f0*/  @!P1 BRA `(.L_x_667) ;  /* 0x0000008000949947 */ /* 0x004fd80003800000 */
.L_x_872:
[----:B------:R-:W-:Y:S05]  /*24300*/  BSYNC B2 ;  /* 0x0000000000027941 */ /* 0x000fea0003800000 */
.L_x_666:
[----:B------:R-:W-:Y:S04]  /*24310*/  BSSY B2, `(.L_x_668) ;  /* 0x0000009000027945 */ /* 0x000fe80003800000 */
[----:B------:R-:W-:Y:S05]  /*24320*/  @P2 BRA `(.L_x_669) ;  /* 0x00000000001c2947 */ /* 0x000fea0003800000 */
[----:B------:R-:W1:Y:S02]  /*24330*/  S2R R3, SR_TID.X ;  /* 0x0000000000037919 */ /* 0x000e640000002100 */
[----:B-1----:R-:W-:Y:S02]  /*24340*/  LOP3.LUT R5, R3, 0x1f, RZ, 0xc0, !PT ;  /* 0x0000001f03057812 */ /* 0x002fe400078ec0ff */
[----:B------:R-:W-:Y:S02]  /*24350*/  MOV R3, 0x7800 ;  /* 0x0000780000037802 */ /* 0x000fe40000000f00 */
[----:B------:R-:W-:Y:S02]  /*24360*/  ISETP.NE.AND P1, PT, R5, RZ, PT ;  /* 0x000000ff0500720c */ /* 0x000fe40003f25270 */
[----:B------:R2:W-:Y:S11]  /*24370*/  SYNCS.ARRIVE.TRANS64 RZ, [R8+URZ+0x29890], R3 ;  /* 0x0298900308ff79a7 */ /* 0x0005f6000800003f */
[----:B--2---:R-:W-:Y:S05]  /*24380*/  @!P1 BRA `(.L_x_669) ;  /* 0x0000000000049947 */ /* 0x004fea0003800000 */
[----:B------:R-:W-:Y:S01]  /*24390*/  BPT.TRAP 0x1 ;  /* 0x000000040000795c */ /* 0x000fe20000300000 */
.L_x_669:
[----:B------:R-:W-:Y:S05]  /*243a0*/  BSYNC B2 ;  /* 0x0000000000027941 */ /* 0x000fea0003800000 */
.L_x_668:
[----:B------:R-:W-:Y:S01]  /*243b0*/  IMAD.MOV.U32 R11, RZ, RZ, RZ ;  /* 0x000000ffff0b7224 */ /* 0x000fe200078e00ff */
[----:B------:R-:W-:Y:S01]  /*243c0*/  UIADD3 UR4, UP0, UR40, 0x570, URZ ;  /* 0x0000057028047890 */ /* 0x000fe2000ff1e03f */
[----:B------:R-:W-:Y:S01]  /*243d0*/  IMAD R6, R28, 0x7800, R22 ;  /* 0x000078001c067824 */ /* 0x000fe200078e0216 */
[----:B------:R-:W-:Y:S01]  /*243e0*/  PLOP3.LUT P1, PT, PT, PT, PT, 0x80, 0x0 ;  /* 0x000000000000781c */ /* 0x000fe20003f2f070 */
[----:B-1----:R-:W-:Y:S01]  /*243f0*/  IMAD R5, R9, 0xa0, R0 ;  /* 0x000000a009057824 */ /* 0x002fe200078e0200 */
[----:B------:R-:W-:Y:S01]  /*24400*/  R2UR UR10, R11 ;  /* 0x000000000b0a72ca */ /* 0x000fe200000e0000 */
[----:B------:R-:W-:Y:S01]  /*24410*/  VIADD R3, R8, 0x29890 ;  /* 0x0002989008037836 */ /* 0x000fe20000000000 */
[----:B------:R-:W-:Y:S01]  /*24420*/  IADD3 R10, R6, 0x1a400, RZ ;  /* 0x0001a400060a7810 */ /* 0x000fe20007ffe0ff */
[----:B------:R-:W-:Y:S01]  /*24430*/  UIADD3.X UR5, URZ, UR41, URZ, UP0, !UPT ;  /* 0x000000293f057290 */ /* 0x000fe200087fe43f */
[----:B------:R-:W-:Y:S01]  /*24440*/  UMOV UR6, 0x0 ;  /* 0x0000000000067882 */ /* 0x000fe20000000000 */
[----:B------:R-:W-:-:S10]  /*24450*/  UMOV UR7, 0x12f00000 ;  /* 0x12f0000000077882 */ /* 0x000fd40000000000 */
.L_x_670:
        /* <DEDUP_REMOVED lines=15> */
.L_x_671:
        /* <DEDUP_REMOVED lines=15> */
.L_x_672:
        /* <DEDUP_REMOVED lines=13> */
.L_x_873:
[----:B------:R-:W-:Y:S05]  /*24710*/  BSYNC B2 ;  /* 0x0000000000027941 */ /* 0x000fea0003800000 */
.L_x_673:
[----:B------:R-:W-:Y:S01]  /*24720*/  BSSY B2, `(.L_x_675) ;  /* 0x000000b000027945 */ /* 0x000fe20003800000 */
[----:B------:R-:W-:Y:S01]  /*24730*/  MOV R6, 0x0 ;  /* 0x0000000000067802 */ /* 0x000fe20000000f00 */
[----:B01----:R-:W-:Y:S02]  /*24740*/  IMAD.MOV.U32 R7, RZ, RZ, 0x12f00000 ;  /* 0x12f00000ff077424 */ /* 0x003fe400078e00ff */
[----:B------:R-:W-:Y:S05]  /*24750*/  @P2 BRA `(.L_x_676) ;  /* 0x00000000001c2947 */ /* 0x000fea0003800000 */
[----:B------:R-:W0:Y:S02]  /*24760*/  S2R R3, SR_TID.X ;  /* 0x0000000000037919 */ /* 0x000e240000002100 */
[----:B0-----:R-:W-:Y:S01]  /*24770*/  LOP3.LUT R10, R3, 0x1f, RZ, 0xc0, !PT ;  /* 0x0000001f030a7812 */ /* 0x001fe200078ec0ff */
[----:B------:R-:W-:-:S03]  /*24780*/  IMAD.MOV.U32 R3, RZ, RZ, 0x5000 ;  /* 0x00005000ff037424 */ /* 0x000fc600078e00ff */
[----:B------:R-:W-:Y:S01]  /*24790*/  ISETP.NE.AND P1, PT, R10, RZ, PT ;  /* 0x000000ff0a00720c */ /* 0x000fe20003f25270 */
[----:B------:R0:W-:-:S12]  /*247a0*/  SYNCS.ARRIVE.TRANS64 RZ, [R8+URZ+0x298b0], R3 ;  /* 0x0298b00308ff79a7 */ /* 0x0001d8000800003f */
[----:B0-----:R-:W-:Y:S05]  /*247b0*/  @!P1 BRA `(.L_x_676) ;  /* 0x0000000000049947 */ /* 0x001fea0003800000 */
[----:B------:R-:W-:Y:S01]  /*247c0*/  BPT.TRAP 0x1 ;  /* 0x000000040000795c */ /* 0x000fe20000300000 */
.L_x_676:
[----:B------:R-:W-:Y:S05]  /*247d0*/  BSYNC B2 ;  /* 0x0000000000027941 */ /* 0x000fea0003800000 */
.L_x_675:
[----:B------:R-:W-:Y:S01]  /*247e0*/  R2UR UR10, R11 ;  /* 0x000000000b0a72ca */ /* 0x000fe200000e0000 */
[----:B------:R-:W-:Y:S01]  /*247f0*/  IMAD R3, R28, 0x5000, R22 ;  /* 0x000050001c037824 */ /* 0x000fe200078e0216 */
[----:B------:R-:W-:Y:S01]  /*24800*/  R2UR UR6, R6 ;  /* 0x00000000060672ca */ /* 0x000fe200000e0000 */
[----:B------:R-:W-:Y:S01]  /*24810*/  UIADD3 UR4, UP0, UR40, 0x670, URZ ;  /* 0x0000067028047890 */ /* 0x000fe2000ff1e03f */
[----:B------:R-:W-:Y:S01]  /*24820*/  R2UR UR7, R7 ;  /* 0x00000000070772ca */ /* 0x000fe200000e0000 */
[----:B------:R-:W-:Y:S01]  /*24830*/  VIADD R3, R3, 0xa400 ;  /* 0x0000a40003037836 */ /* 0x000fe20000000000 */
[----:B------:R-:W-:Y:S01]  /*24840*/  PLOP3.LUT P1, PT, PT, PT, PT, 0x80, 0x0 ;  /* 0x000000000000781c */ /* 0x000fe20003f2f070 */
[----:B------:R-:W-:Y:S01]  /*24850*/  UIADD3.X UR5, URZ, UR41, URZ, UP0, !UPT ;  /* 0x000000293f057290 */ /* 0x000fe200087fe43f */
[----:B------:R-:W-:-:S11]  /*24860*/  IADD3 R8, R8, 0x298b0, RZ ;  /* 0x000298b008087810 */ /* 0x000fd60007ffe0ff */
.L_x_677:
        /* <DEDUP_REMOVED lines=9> */
[----:B0-----:R-:W-:Y:S05]  /*24900*/  @P1 BRA.U.ANY `(.L_x_677) ;  /* 0xfffffffd00d81947 */ /* 0x001fea000393ffff */
.L_x_665:
[----:B------:R-:W-:Y:S05]  /*24910*/  BSYNC B1 ;  /* 0x0000000000017941 */ /* 0x000fea0003800000 */
.L_x_664:
[C---:B------:R-:W-:Y:S01]  /*24920*/  ISETP.GT.AND P2, PT, R9.reuse, R4, PT ;  /* 0x000000040900720c */ /* 0x040fe20003f44270 */
[----:B------:R-:W-:Y:S01]  /*24930*/  VIADD R28, R28, 0x1 ;  /* 0x000000011c1c7836 */ /* 0x000fe20000000000 */
[----:B------:R-:W-:-:S04]  /*24940*/  IADD3 R9, R9, -0x1, RZ ;  /* 0xffffffff09097810 */ /* 0x000fc80007ffe0ff */
[----:B------:R-:W-:-:S04]  /*24950*/  ISETP.NE.AND P1, PT, R28, 0x2, PT ;  /* 0x000000021c00780c */ /* 0x000fc80003f25270 */
[----:B------:R-:W-:Y:S02]  /*24960*/  SEL R3, RZ, 0x1, P1 ;  /* 0x00000001ff037807 */ /* 0x000fe40000800000 */
[----:B------:R-:W-:Y:S02]  /*24970*/  SEL R28, R28, RZ, P1 ;  /* 0x000000ff1c1c7207 */ /* 0x000fe40000800000 */
[----:B------:R-:W-:Y:S01]  /*24980*/  LOP3.LUT R35, R35, R3, RZ, 0x3c, !PT ;  /* 0x0000000323237212 */ /* 0x000fe200078e3cff */
[----:B------:R-:W-:Y:S06]  /*24990*/  @P2 BRA `(.L_x_678) ;  /* 0xfffffff8002c2947 */ /* 0x000fec000383ffff */
.L_x_644:
[----:B------:R-:W-:Y:S05]  /*249a0*/  BSYNC B0 ;  /* 0x0000000000007941 */ /* 0x000fea0003800000 */
.L_x_643:
[----:B------:R-:W-:Y:S05]  /*249b0*/  @!P0 WARPSYNC.ALL ;  /* 0x0000000000008948 */ /* 0x000fea0003800000 */
[----:B------:R-:W-:Y:S01]  /*249c0*/  @!P0 BAR.SYNC.DEFER_BLOCKING 0xc, 0x180 ;  /* 0x0306000000008b1d */ /* 0x000fe20000010000 */
[----:B------:R-:W-:-:S13]  /*249d0*/  ISETP.GT.AND P0, PT, R25, RZ, PT ;  /* 0x000000ff1900720c */ /* 0x000fda0003f04270 */
[----:B------:R-:W-:Y:S05]  /*249e0*/  @P0 BRA `(.L_x_679) ;  /* 0x0000000000440947 */ /* 0x000fea0003800000 */
[----:B------:R-:W2:Y:S02]  /*249f0*/  S2R R3, SR_TID.X ;  /* 0x0000000000037919 */ /* 0x000ea40000002100 */
[----:B--2---:R-:W-:-:S04]  /*24a00*/  LOP3.LUT R3, R3, 0x7f, RZ, 0xc0, !PT ;  /* 0x0000007f03037812 */ /* 0x004fc800078ec0ff */
[----:B------:R-:W-:-:S13]  /*24a10*/  ISETP.NE.AND P0, PT, R3, RZ, PT ;  /* 0x000000ff0300720c */ /* 0x000fda0003f05270 */
[----:B------:R-:W-:Y:S05]  /*24a20*/  @P0 BRA `(.L_x_680) ;  /* 0x0000004400ec0947 */ /* 0x000fea0003800000 */
[----:B-1----:R-:W1:Y:S01]  /*24a30*/  S2R R5, SR_LANEID ;  /* 0x0000000000057919 */ /* 0x002e620000000000 */
[----:B------:R-:W-:Y:S01]  /*24a40*/  VOTEU.ANY UR4, UPT, PT ;  /* 0x0000000000047886 */ /* 0x000fe200038e0100 */
[----:B------:R-:W2:Y:S01]  /*24a50*/  LDC.64 R2, c[0x0][0xc60] ;  /* 0x00031800ff027b82 */ /* 0x000ea20000000a00 */
[----:B------:R-:W1:Y:S02]  /*24a60*/  FLO.U32 R0, UR4 ;  /* 0x0000000400007d00 */ /* 0x000e6400080e0000 */
[----:B-1----:R-:W-:-:S06]  /*24a70*/  ISETP.EQ.U32.AND P0, PT, R0, R5, PT ;  /* 0x000000050000720c */ /* 0x002fcc0003f02070 */
[----:B------:R-:W2:Y:S07]  /*24a80*/  POPC R5, UR4 ;  /* 0x0000000400057d09 */ /* 0x000eae0008000000 */
[----:B--2---:R-:W2:Y:S01]  /*24a90*/  @P0 ATOMG.E.ADD.STRONG.GPU PT, R3, desc[UR50][R2.64], R5 ;  /* 0x00000005020309a8 */ /* 0x004ea200081ee1f2 */
[----:B------:R-:W1:Y:S02]  /*24aa0*/  S2R R4, SR_LTMASK ;  /* 0x0000000000047919 */ /* 0x000e640000003900 */
[----:B-1----:R-:W-:-:S04]  /*24ab0*/  LOP3.LUT R4, R4, UR4, RZ, 0xc0, !PT ;  /* 0x0000000404047c12 */ /* 0x002fc8000f8ec0ff */
[----:B------:R-:W1:Y:S01]  /*24ac0*/  POPC R7, R4 ;  /* 0x0000000400077309 */ /* 0x000e620000000000 */
[----:B--2---:R-:W1:Y:S02]  /*24ad0*/  SHFL.IDX PT, R0, R3, R0, 0x1f ;  /* 0x00001f0003007589 */ /* 0x004e6400000e0000 */
[----:B-1----:R-:W-:Y:S01]  /*24ae0*/  IADD3 R16, R0, UR38, R7 ;  /* 0x0000002600107c10 */ /* 0x002fe2000fffe007 */
[----:B------:R-:W-:Y:S06]  /*24af0*/  BRA `(.L_x_680) ;  /* 0x0000004400b87947 */ /* 0x000fec0003800000 */
.L_x_679:
        /* <DEDUP_REMOVED lines=9> */
[----:B-1----:R-:W-:Y:S01]  /*24b90*/  MOV R5, UR7 ;  /* 0x0000000700057c02 */ /* 0x002fe20008000f00 */
[----:B------:R-:W1:Y:S01]  /*24ba0*/  LDC.64 R2, c[0x4][R2] ;  /* 0x0100000002027b82 */ /* 0x000e620000000a00 */
[----:B------:R-:W-:Y:S01]  /*24bb0*/  IMAD.U32 R6, RZ, RZ, UR8 ;  /* 0x00000008ff067e24 */ /* 0x000fe2000f8e00ff */
[----:B------:R-:W-:Y:S01]  /*24bc0*/  MOV R10, UR4 ;  /* 0x00000004000a7c02 */ /* 0x000fe20008000f00 */
[----:B------:R-:W-:Y:S01]  /*24bd0*/  IMAD.U32 R7, RZ, RZ, UR9 ;  /* 0x00000009ff077e24 */ /* 0x000fe2000f8e00ff */
[----:B------:R-:W-:Y:S01]  /*24be0*/  MOV R12, 0x1 ;  /* 0x00000001000c7802 */ /* 0x000fe20000000f00 */
[----:B------:R-:W-:-:S02]  /*24bf0*/  IMAD.U32 R11, RZ, RZ, UR5 ;  /* 0x00000005ff0b7e24 */ /* 0x000fc4000f8e00ff */
[----:B0-----:R-:W-:Y:S02]  /*24c00*/  IMAD.MOV.U32 R8, RZ, RZ, 0x70 ;  /* 0x00000070ff087424 */ /* 0x001fe400078e00ff */
[----:B------:R-:W-:-:S07]  /*24c10*/  IMAD.MOV.U32 R13, RZ, RZ, RZ ;  /* 0x000000ffff0d7224 */ /* 0x000fce00078e00ff */
[----:B------:R-:W-:-:S07]  /*24c20*/  LEPC R20, `(.L_x_682) ;  /* 0x000000001014794e */ /* 0x000fce0000000000 */
[----:B-1----:R-:W-:Y:S05]  /*24c30*/  CALL.ABS.NOINC R2 ;  /* 0x0000000002007343 */ /* 0x002fea0003c00000 */
.L_x_682:
[----:B------:R-:W-:Y:S05]  /*24c40*/  BSYNC B6 ;  /* 0x0000000000067941 */ /* 0x000fea0003800000 */
.L_x_681:
[----:B------:R-:W2:Y:S01]  /*24c50*/  LDL.LU R30, [R1] ;  /* 0x00000000011e7983 */ /* 0x000ea20000300800 */
[----:B------:R-:W-:Y:S01]  /*24c60*/  VIADD R0, R22, 0xa400 ;  /* 0x0000a40016007836 */ /* 0x000fe20000000000 */
[----:B------:R-:W-:Y:S04]  /*24c70*/  BSSY B6, `(.L_x_683) ;  /* 0x0000016000067945 */ /* 0x000fe80003800000 */
[----:B------:R-:W-:Y:S02]  /*24c80*/  LOP3.LUT P0, RZ, R0, 0x3ff, RZ, 0xc0, !PT ;  /* 0x000003ff00ff7812 */ /* 0x000fe4000780c0ff */
[----:B--2---:R-:W-:-:S11]  /*24c90*/  LOP3.LUT R30, R30, 0xfffffffe, RZ, 0xc0, !PT ;  /* 0xfffffffe1e1e7812 */ /* 0x004fd600078ec0ff */
[----:B------:R-:W-:-:S05]  /*24ca0*/  @P0 LOP3.LUT R30, R30, 0x1, RZ, 0xfc, !PT ;  /* 0x000000011e1e0812 */ /* 0x000fca00078efcff */
[----:B------:R2:W-:Y:S01]  /*24cb0*/  STL [R1], R30 ;  /* 0x0000001e01007387 */ /* 0x0005e20000100800 */
[----:B------:R-:W-:Y:S05]  /*24cc0*/  @!P0 BRA `(.L_x_684) ;  /* 0x0000000000408947 */ /* 0x000fea0003800000 */
[----:B------:R-:W-:Y:S01]  /*24cd0*/  MOV R2, 0x0 ;  /* 0x0000000000027802 */ /* 0x000fe20000000f00 */
[----:B------:R-:W-:Y:S01]  /*24ce0*/  ULDC.64 UR6, c[0x4][0xc8] ;  /* 0x0100320000067ab9 */ /* 0x000fe20000000a00 */
[----:B------:R-:W-:Y:S01]  /*24cf0*/  ULDC.64 UR8, c[0x4][0xd0] ;  /* 0x0100340000087ab9 */ /* 0x000fe20000000a00 */
[----:B------:R-:W-:Y:S01]  /*24d00*/  ULDC.64 UR4, c[0x4][0x10] ;  /* 0x0100040000047ab9 */ /* 0x000fe20000000a00 */
[----:B------:R-:W-:Y:S01]  /*24d10*/  MOV R4, UR6 ;  /* 0x0000000600047c02 */ /* 0x000fe20008000f00 */
[----:B-1----:R-:W-:Y:S01]  /*24d20*/  IMAD.U32 R5, RZ, RZ, UR7 ;  /* 0x00000007ff057e24 */ /* 0x002fe2000f8e00ff */
[----:B------:R-:W1:Y:S01]  /*24d30*/  LDC.64 R2, c[0x4][R2] ;  /* 0x0100000002027b82 */ /* 0x000e620000000a00 */
[----:B------:R-:W-:Y:S01]  /*24d40*/  IMAD.U32 R6, RZ, RZ, UR8 ;  /* 0x00000008ff067e24 */ /* 0x000fe2000f8e00ff */
[----:B------:R-:W-:Y:S01]  /*24d50*/  MOV R7, UR9 ;  /* 0x0000000900077c02 */ /* 0x000fe20008000f00 */
[----:B------:R-:W-:Y:S01]  /*24d60*/  IMAD.U32 R10, RZ, RZ, UR4 ;  /* 0x00000004ff0a7e24 */ /* 0x000fe2000f8e00ff */
[----:B0-----:R-:W-:Y:S01]  /*24d70*/  MOV R8, 0x70 ;  /* 0x0000007000087802 */ /* 0x001fe20000000f00 */
[----:B------:R-:W-:-:S02]  /*24d80*/  IMAD.U32 R11, RZ, RZ, UR5 ;  /* 0x00000005ff0b7e24 */ /* 0x000fc4000f8e00ff */
[----:B------:R-:W-:Y:S02]  /*24d90*/  IMAD.MOV.U32 R12, RZ, RZ, 0x1 ;  /* 0x00000001ff0c7424 */ /* 0x000fe400078e00ff */
[----:B------:R-:W-:-:S07]  /*24da0*/  IMAD.MOV.U32 R13, RZ, RZ, RZ ;  /* 0x000000ffff0d7224 */ /* 0x000fce00078e00ff */
[----:B------:R-:W-:-:S07]  /*24db0*/  LEPC R20, `(.L_x_684) ;  /* 0x000000001014794e */ /* 0x000fce0000000000 */
[----:B-12---:R-:W-:Y:S05]  /*24dc0*/  CALL.ABS.NOINC R2 ;  /* 0x0000000002007343 */ /* 0x006fea0003c00000 */
.L_x_684:
[----:B------:R-:W-:Y:S05]  /*24dd0*/  BSYNC B6 ;  /* 0x0000000000067941 */ /* 0x000fea0003800000 */
.L_x_683:
[----:B------:R-:W-:Y:S01]  /*24de0*/  IADD3 R0, R22, 0x400, RZ ;  /* 0x0000040016007810 */ /* 0x000fe20007ffe0ff */
[----:B------:R-:W-:Y:S03]  /*24df0*/  BSSY B6, `(.L_x_685) ;  /* 0x0000013000067945 */ /* 0x000fe60003800000 */
        /* <DEDUP_REMOVED lines=8> */
[----:B------:R-:W3:Y:S01]  /*24e80*/  LDC.64 R2, c[0x4][R2] ;  /* 0x0100000002027b82 */ /* 0x000ee20000000a00 */
[----:B-1----:R-:W-:Y:S01]  /*24e90*/  IMAD.U32 R5, RZ, RZ, UR7 ;  /* 0x00000007ff057e24 */ /* 0x002fe2000f8e00ff */
[----:B------:R-:W-:Y:S01]  /*24ea0*/  MOV R11, UR5 ;  /* 0x00000005000b7c02 */ /* 0x000fe20008000f00 */
[----:B------:R-:W-:Y:S01]  /*24eb0*/  IMAD.U32 R7, RZ, RZ, UR9 ;  /* 0x00000009ff077e24 */ /* 0x000fe2000f8e00ff */
[----:B------:R-:W-:Y:S01]  /*24ec0*/  MOV R13, RZ ;  /* 0x000000ff000d7202 */ /* 0x000fe20000000f00 */
[----:B------:R-:W-:-:S02]  /*24ed0*/  IMAD.U32 R10, RZ, RZ, UR4 ;  /* 0x00000004ff0a7e24 */ /* 0x000fc4000f8e00ff */
[----:B0-----:R-:W-:Y:S02]  /*24ee0*/  IMAD.MOV.U32 R8, RZ, RZ, 0x70 ;  /* 0x00000070ff087424 */ /* 0x001fe400078e00ff */
[----:B------:R-:W-:-:S07]  /*24ef0*/  IMAD.MOV.U32 R12, RZ, RZ, 0x1 ;  /* 0x00000001ff0c7424 */ /* 0x000fce00078e00ff */
[----:B------:R-:W-:-:S07]  /*24f00*/  LEPC R20, `(.L_x_686) ;  /* 0x000000001014794e */ /* 0x000fce0000000000 */
[----:B--23--:R-:W-:Y:S05]  /*24f10*/  CALL.ABS.NOINC R2 ;  /* 0x0000000002007343 */ /* 0x00cfea0003c00000 */
.L_x_686:
[----:B------:R-:W-:Y:S05]  /*24f20*/  BSYNC B6 ;  /* 0x0000000000067941 */ /* 0x000fea0003800000 */
.L_x_685:
        /* <DEDUP_REMOVED lines=19> */
.L_x_688:
[----:B------:R-:W-:Y:S05]  /*25060*/  BSYNC B6 ;  /* 0x0000000000067941 */ /* 0x000fea0003800000 */
.L_x_687:
[----:B------:R-:W-:Y:S01]  /*25070*/  ULDC.64 UR4, c[0x0][0x9f8] ;  /* 0x00027e0000047ab9 */ /* 0x000fe20000000a00 */
[----:B------:R-:W3:Y:S01]  /*25080*/  LDL R31, [R1+0xc] ;  /* 0x00000c00011f7983 */ /* 0x000ee20000100800 */
[----:B------:R-:W-:Y:S01]  /*25090*/  ISETP.NE.U32.AND P0, PT, RZ, UR4, PT ;  /* 0x00000004ff007c0c */ /* 0x000fe2000bf05070 */
[----:B------:R-:W4:Y:S01]  /*250a0*/  LDC R11, c[0x0][0x430] ;  /* 0x00010c00ff0b7b82 */ /* 0x000f220000000800 */
[----:B------:R-:W0:Y:S02]  /*250b0*/  S2R R2, SR_TID.X ;  /* 0x0000000000027919 */ /* 0x000e240000002100 */
[----:B------:R-:W-:-:S13]  /*250c0*/  ISETP.NE.AND.EX P0, PT, RZ, UR5, PT, P0 ;  /* 0x00000005ff007c0c */ /* 0x000fda000bf05300 */
[----:B------:R-:W-:Y:S01]  /*250d0*/  @P0 IADD3 R26, P1, R26, UR4, RZ ;  /* 0x000000041a1a0c10 */ /* 0x000fe2000ff3e0ff */
[----:B------:R-:W-:Y:S01]  /*250e0*/  IMAD.MOV.U32 R0, RZ, RZ, 0xa0 ;  /* 0x000000a0ff007424 */ /* 0x000fe200078e00ff */
[----:B------:R-:W1:Y:S01]  /*250f0*/  S2R R21, SR_TID.X ;  /* 0x0000000000157919 */ /* 0x000e620000002100 */
[----:B------:R-:W-:Y:S01]  /*25100*/  ULDC UR4, c[0x0][0x2f4] ;  /* 0x0000bd0000047ab9 */ /* 0x000fe20000000800 */
[----:B------:R-:W-:Y:S01]  /*25110*/  @P0 IADD3.X R27, R27, UR5, RZ, P1, !PT ;  /* 0x000000051b1b0c10 */ /* 0x000fe20008ffe4ff */
[----:B------:R-:W-:Y:S01]  /*25120*/  IMAD R0, R32, R0, -0xa0 ;  /* 0xffffff6020007424 */ /* 0x000fe200078e0200 */
[----:B--2---:R-:W-:Y:S01]  /*25130*/  LOP3.LUT R30, R30, 0xffffffbf, RZ, 0xc0, !PT ;  /* 0xffffffbf1e1e7812 */ /* 0x004fe200078ec0ff */
[----:B------:R-:W-:Y:S02]  /*25140*/  ULDC UR5, c[0x0][0x320] ;  /* 0x0000c80000057ab9 */ /* 0x000fe40000000800 */
[----:B------:R-:W2:Y:S01]  /*25150*/  @P0 LDG.E R33, desc[UR50][R26.64] ;  /* 0x000000321a210981 */ /* 0x000ea2000c1e1900 */
[----:B----4-:R-:W-:-:S02]  /*25160*/  ISETP.NE.AND P2, PT, R11, 0x1, PT ;  /* 0x000000010b00780c */ /* 0x010fc40003f45270 */
[C---:B0-----:R-:W-:Y:S01]  /*25170*/  LOP3.LUT R20, R2.reuse, 0x7f, RZ, 0xc0, !PT ;  /* 0x0000007f02147812 */ /* 0x041fe200078ec0ff */
[----:B------:R-:W-:-:S03]  /*25180*/  IMAD.SHL.U32 R2, R2, 0x20, RZ ;  /* 0x0000002002027824 */ /* 0x000fc600078e00ff */
[----:B------:R-:W-:-:S07]  /*25190*/  SHF.R.U32.HI R20, RZ, 0x2, R20 ;  /* 0x00000002ff147819 */ /* 0x000fce0000011614 */
[----:B------:R-:W0:Y:S01]  /*251a0*/  @P2 LDC R6, c[0x0][0x434] ;  /* 0x00010d00ff062b82 */ /* 0x000e220000000800 */
[----:B------:R-:W-:Y:S02]  /*251b0*/  LOP3.LUT R2, R20, 0x60, R2, 0xf8, !PT ;  /* 0x0000006014027812 */ /* 0x000fe400078ef802 */
[----:B------:R-:W4:Y:S02]  /*251c0*/  S2R R20, SR_TID.X ;  /* 0x0000000000147919 */ /* 0x000f240000002100 */
[----:B------:R-:W-:-:S03]  /*251d0*/  IADD3 R9, R2, R0, RZ ;  /* 0x0000000002097210 */ /* 0x000fc60007ffe0ff */
[----:B------:R-:W0:Y:S01]  /*251e0*/  @P2 LDC R7, c[0x0][0x438] ;  /* 0x00010e00ff072b82 */ /* 0x000e220000000800 */
[----:B------:R-:W-:-:S13]  /*251f0*/  ISETP.GE.AND P1, PT, R9, R25, PT ;  /* 0x000000190900720c */ /* 0x000fda0003f26270 */
[----:B------:R-:W2:Y:S08]  /*25200*/  @!P1 LDC.64 R2, c[0x0][0x428] ;  /* 0x00010a00ff029b82 */ /* 0x000eb00000000a00 */
[----:B-1----:R-:W1:Y:S01]  /*25210*/  @!P1 LDC.64 R4, c[0x0][0x418] ;  /* 0x00010600ff049b82 */ /* 0x002e620000000a00 */
[----:B----4-:R-:W-:-:S04]  /*25220*/  LOP3.LUT R20, R20, 0x7f, RZ, 0xc0, !PT ;  /* 0x0000007f14147812 */ /* 0x010fc800078ec0ff */
[----:B------:R-:W-:Y:S01]  /*25230*/  SHF.R.U32.HI R12, RZ, 0x2, R20 ;  /* 0x00000002ff0c7819 */ /* 0x000fe20000011614 */
[----:B------:R-:W-:-:S05]  /*25240*/  IMAD.SHL.U32 R20, R21, 0x20, RZ ;  /* 0x0000002015147824 */ /* 0x000fca00078e00ff */
[----:B------:R-:W-:-:S04]  /*25250*/  LOP3.LUT R20, R12, 0x60, R20, 0xf8, !PT ;  /* 0x000000600c147812 */ /* 0x000fc800078ef814 */
[----:B------:R-:W-:-:S04]  /*25260*/  LOP3.LUT R20, R20, 0x80, RZ, 0xfc, !PT ;  /* 0x0000008014147812 */ /* 0x000fc800078efcff */
[----:B------:R-:W-:Y:S01]  /*25270*/  IADD3 R0, R20, R0, RZ ;  /* 0x0000000014007210 */ /* 0x000fe20007ffe0ff */
[----:B------:R-:W-:Y:S01]  /*25280*/  UMOV UR6, 0xffffffff ;  /* 0xffffffff00067882 */ /* 0x000fe20000000000 */
[----:B---3--:R-:W-:-:S04]  /*25290*/  IMAD.IADD R9, R9, 0x1, R31 ;  /* 0x0000000109097824 */ /* 0x008fc800078e021f */
[----:B0-----:R-:W-:-:S04]  /*252a0*/  @P2 IMAD.HI.U32 R6, R9, R6, RZ ;  /* 0x0000000609062227 */ /* 0x001fc800078e00ff */
[----:B------:R-:W-:Y:S01]  /*252b0*/  IMAD.MOV.U32 R8, RZ, RZ, R9 ;  /* 0x000000ffff087224 */ /* 0x000fe200078e0009 */
[----:B------:R-:W-:-:S04]  /*252c0*/  @P2 SHF.R.U32.HI R8, RZ, R7, R6 ;  /* 0x00000007ff082219 */ /* 0x000fc80000011606 */
[----:B------:R-:W-:Y:S02]  /*252d0*/  @!P1 SHF.R.S32.HI R7, RZ, 0x1f, R8 ;  /* 0x0000001fff079819 */ /* 0x000fe40000011408 */
[----:B------:R-:W-:Y:S02]  /*252e0*/  @!P1 MOV R6, R8 ;  /* 0x0000000800069202 */ /* 0x000fe40000000f00 */
[----:B--2---:R-:W-:-:S03]  /*252f0*/  SHF.R.S32.HI R14, RZ, 0x1f, R33 ;  /* 0x0000001fff0e7819 */ /* 0x004fc60000011421 */
[----:B------:R-:W-:-:S04]  /*25300*/  @!P1 IMAD.WIDE.U32 R6, R33, R2, R6 ;  /* 0x0000000221069225 */ /* 0x000fc800078e0006 */
[----:B------:R-:W-:-:S04]  /*25310*/  @!P1 IMAD R10, R14, R2, RZ ;  /* 0x000000020e0a9224 */ /* 0x000fc800078e02ff */
[----:B------:R-:W-:Y:S01]  /*25320*/  @!P1 IMAD R2, R33, R3, R10 ;  /* 0x0000000321029224 */ /* 0x000fe200078e020a */
[----:B-1----:R-:W-:Y:S02]  /*25330*/  @!P1 LEA R12, P0, R6, R4, 0x2 ;  /* 0x00000004060c9211 */ /* 0x002fe400078010ff */
[----:B------:R-:W0:Y:S01]  /*25340*/  @P2 LDC R4, c[0x0][0x434] ;  /* 0x00010d00ff042b82 */ /* 0x000e220000000800 */
[----:B------:R-:W-:-:S05]  /*25350*/  @!P1 IMAD.IADD R2, R7, 0x1, R2 ;  /* 0x0000000107029824 */ /* 0x000fca00078e0202 */
[----:B------:R-:W-:Y:S02]  /*25360*/  @!P1 LEA.HI.X R13, R6, R5, R2, 0x2, P0 ;  /* 0x00000005060d9211 */ /* 0x000fe400000f1402 */
[----:B------:R-:W-:Y:S01]  /*25370*/  ISETP.GE.AND P0, PT, R0, R25, PT ;  /* 0x000000190000720c */ /* 0x000fe20003f06270 */
[----:B------:R-:W1:Y:S03]  /*25380*/  @P2 LDC R5, c[0x0][0x438] ;  /* 0x00010e00ff052b82 */ /* 0x000e660000000800 */
[----:B------:R-:W-:Y:S01]  /*25390*/  ISETP.GT.U32.OR P0, PT, R20, 0x9f, P0 ;  /* 0x0000009f1400780c */ /* 0x000fe20000704470 */
[----:B------:R-:W-:-:S12]  /*253a0*/  IMAD.IADD R10, R0, 0x1, R31 ;  /* 0x00000001000a7824 */ /* 0x000fd800078e021f */
[----:B------:R-:W2:Y:S01]  /*253b0*/  @!P0 LDC.64 R2, c[0x0][0x428] ;  /* 0x00010a00ff028b82 */ /* 0x000ea20000000a00 */
[----:B0-----:R-:W-:-:S04]  /*253c0*/  @P2 IMAD.HI.U32 R4, R10, R4, RZ ;  /* 0x000000040a042227 */ /* 0x001fc800078e00ff */
[----:B------:R-:W-:Y:S01]  /*253d0*/  IMAD.MOV.U32 R0, RZ, RZ, R10 ;  /* 0x000000ffff007224 */ /* 0x000fe200078e000a */
[----:B-1----:R-:W-:Y:S02]  /*253e0*/  @P2 SHF.R.U32.HI R0, RZ, R5, R4 ;  /* 0x00000005ff002219 */ /* 0x002fe40000011604 */
[----:B------:R-:W-:Y:S01]  /*253f0*/  IADD3 R4, -R8, RZ, RZ ;  /* 0x000000ff08047210 */ /* 0x000fe20007ffe1ff */
[----:B------:R0:W-:Y:S04]  /*25400*/  STL [R1+0x10], R14 ;  /* 0x0000100e01007387 */ /* 0x0001e80000100800 */
[----:B------:R-:W-:Y:S02]  /*25410*/  IMAD R9, R11, R4, R9 ;  /* 0x000000040b097224 */ /* 0x000fe400078e0209 */
[----:B--2---:R-:W-:-:S02]  /*25420*/  @!P0 IMAD R4, R14, R2, RZ ;  /* 0x000000020e048224 */ /* 0x004fc400078e02ff */
[----:B0-----:R-:W0:Y:S01]  /*25430*/  S2R R14, SR_TID.X ;  /* 0x00000000000e7919 */ /* 0x001e220000002100 */
[----:B------:R-:W-:Y:S01]  /*25440*/  @!P0 SHF.R.S32.HI R5, RZ, 0x1f, R0 ;  /* 0x0000001fff058819 */ /* 0x000fe20000011400 */
[----:B------:R-:W-:Y:S02]  /*25450*/  @!P0 IMAD R6, R33, R3, R4 ;  /* 0x0000000321068224 */ /* 0x000fe400078e0204 */
[----:B------:R-:W-:-:S04]  /*25460*/  @!P0 IMAD.MOV.U32 R4, RZ, RZ, R0 ;  /* 0x000000ffff048224 */ /* 0x000fc800078e0000 */
[----:B------:R-:W-:Y:S02]  /*25470*/  @!P0 IMAD.WIDE.U32 R4, R33, R2, R4 ;  /* 0x0000000221048225 */ /* 0x000fe400078e0004 */
[----:B------:R-:W1:Y:S02]  /*25480*/  @!P0 LDC.64 R2, c[0x0][0x418] ;  /* 0x00010600ff028b82 */ /* 0x000e640000000a00 */
[----:B------:R-:W-:Y:S02]  /*25490*/  IMAD.U32 R8, RZ, RZ, UR39 ;  /* 0x00000027ff087e24 */ /* 0x000fe4000f8e00ff */
[----:B------:R-:W-:Y:S01]  /*254a0*/  @!P0 IMAD.IADD R5, R6, 0x1, R5 ;  /* 0x0000000106058824 */ /* 0x000fe200078e0205 */
[----:B------:R-:W-:Y:S02]  /*254b0*/  CS2R R6, SRZ ;  /* 0x0000000000067805 */ /* 0x000fe4000001ff00 */
[----:B------:R-:W-:-:S04]  /*254c0*/  ISETP.NE.AND P3, PT, R8, 0x3, PT ;  /* 0x000000030800780c */ /* 0x000fc80003f65270 */
[----:B------:R2:W5:Y:S01]  /*254d0*/  @!P1 LDG.E R6, desc[UR50][R12.64] ;  /* 0x000000320c069981 */ /* 0x000562000c1e1900 */
[----:B0-----:R-:W-:Y:S01]  /*254e0*/  IMAD.SHL.U32 R31, R14, 0x10, RZ ;  /* 0x000000100e1f7824 */ /* 0x001fe200078e00ff */
[----:B-1----:R-:W-:-:S04]  /*254f0*/  @!P0 LEA R2, P2, R4, R2, 0x2 ;  /* 0x0000000204028211 */ /* 0x002fc800078410ff */
[----:B------:R-:W-:Y:S02]  /*25500*/  LOP3.LUT R31, R31, 0x30, RZ, 0xc0, !PT ;  /* 0x000000301f1f7812 */ /* 0x000fe400078ec0ff */
[----:B------:R-:W-:Y:S02]  /*25510*/  @!P0 LEA.HI.X R3, R4, R3, R5, 0x2, P2 ;  /* 0x0000000304038211 */ /* 0x000fe400010f1405 */
[C---:B------:R-:W-:Y:S02]  /*25520*/  ISETP.GE.AND P1, PT, R31.reuse, UR4, PT ;  /* 0x000000041f007c0c */ /* 0x040fe4000bf26270 */
[----:B------:R-:W-:Y:S01]  /*25530*/  SHF.L.U32 R15, R14, 0x4, RZ ;  /* 0x000000040e0f7819 */ /* 0x000fe200000006ff */
[----:B------:R2:W5:Y:S01]  /*25540*/  @!P0 LDG.E R7, desc[UR50][R2.64] ;  /* 0x0000003202078981 */ /* 0x000562000c1e1900 */
[----:B------:R-:W-:Y:S02]  /*25550*/  LOP3.LUT R14, R31, 0x40, RZ, 0xfc, !PT ;  /* 0x000000401f0e7812 */ /* 0x000fe400078efcff */
[----:B------:R-:W-:-:S02]  /*25560*/  @P3 LOP3.LUT R30, R30, 0x40, RZ, 0xfc, !PT ;  /* 0x000000401e1e3812 */ /* 0x000fc400078efcff */
[----:B------:R-:W-:Y:S02]  /*25570*/  LOP3.LUT R15, R15, 0x30, RZ, 0xc0, !PT ;  /* 0x000000300f0f7812 */ /* 0x000fe400078ec0ff */
[----:B------:R-:W-:Y:S02]  /*25580*/  ISETP.GE.AND P0, PT, R14, UR4, PT ;  /* 0x000000040e007c0c */ /* 0x000fe4000bf06270 */
[----:B------:R-:W-:Y:S02]  /*25590*/  LOP3.LUT R30, R30, 0xffffffef, RZ, 0xc0, !PT ;  /* 0xffffffef1e1e7812 */ /* 0x000fe400078ec0ff */
[----:B------:R-:W-:Y:S02]  /*255a0*/  LOP3.LUT R15, R15, 0x80, RZ, 0xfc, !PT ;  /* 0x000000800f0f7812 */ /* 0x000fe400078efcff */
[----:B------:R-:W-:Y:S02]  /*255b0*/  @P1 LOP3.LUT R30, R30, 0x10, RZ, 0xfc, !PT ;  /* 0x000000101e1e1812 */ /* 0x000fe400078efcff */
[----:B------:R-:W-:-:S02]  /*255c0*/  ISETP.GE.AND P2, PT, R15, UR4, PT ;  /* 0x000000040f007c0c */ /* 0x000fc4000bf46270 */
[----:B------:R-:W-:-:S04]  /*255d0*/  LOP3.LUT R30, R30, 0xfffffff7, RZ, 0xc0, !PT ;  /* 0xfffffff71e1e7812 */ /* 0x000fc800078ec0ff */
[----:B------:R-:W-:-:S04]  /*255e0*/  @P0 LOP3.LUT R30, R30, 0x8, RZ, 0xfc, !PT ;  /* 0x000000081e1e0812 */ /* 0x000fc800078efcff */
[----:B------:R-:W-:Y:S02]  /*255f0*/  LOP3.LUT R30, R30, 0xfffffffb, RZ, 0xc0, !PT ;  /* 0xfffffffb1e1e7812 */ /* 0x000fe400078ec0ff */
[----:B------:R-:W-:Y:S02]  /*25600*/  ISETP.GE.AND P1, PT, R31, UR5, PT ;  /* 0x000000051f007c0c */ /* 0x000fe4000bf26270 */
[----:B------:R-:W-:Y:S02]  /*25610*/  @P2 LOP3.LUT R30, R30, 0x4, RZ, 0xfc, !PT ;  /* 0x000000041e1e2812 */ /* 0x000fe400078efcff */
[----:B------:R-:W-:Y:S02]  /*25620*/  ISETP.GE.AND P0, PT, R14, UR5, PT ;  /* 0x000000050e007c0c */ /* 0x000fe4000bf06270 */
[----:B------:R-:W-:-:S04]  /*25630*/  LOP3.LUT R30, R30, 0xfffffffe, RZ, 0xc0, !PT ;  /* 0xfffffffe1e1e7812 */ /* 0x000fc800078ec0ff */
[----:B------:R-:W-:-:S04]  /*25640*/  LOP3.LUT R30, R30, 0xfffffffd, RZ, 0xc0, !PT ;  /* 0xfffffffd1e1e7812 */ /* 0x000fc800078ec0ff */
[----:B------:R-:W-:-:S04]  /*25650*/  @P1 LOP3.LUT R30, R30, 0x2, RZ, 0xfc, !PT ;  /* 0x000000021e1e1812 */ /* 0x000fc800078efcff */
[----:B------:R-:W-:-:S05]  /*25660*/  @P0 LOP3.LUT R30, R30, 0x1, RZ, 0xfc, !PT ;  /* 0x000000011e1e0812 */ /* 0x000fca00078efcff */
[----:B------:R2:W-:Y:S01]  /*25670*/  STL [R1], R30 ;  /* 0x0000001e01007387 */ /* 0x0005e20000100800 */
[----:B------:R-:W-:-:S05]  /*25680*/  IADD3 R0, -R0, RZ, RZ ;  /* 0x000000ff00007210 */ /* 0x000fca0007ffe1ff */
[----:B------:R-:W-:Y:S01]  /*25690*/  IMAD R10, R11, R0, R10 ;  /* 0x000000000b0a7224 */ /* 0x000fe200078e020a */
[----:B------:R-:W-:Y:S06]  /*256a0*/  BRA.DIV UR6, `(.L_x_689) ;  /* 0x0000006e06d07947 */ /* 0x000fec000b800000 */
.L_x_876:
[----:B------:R-:W-:Y:S01]  /*256b0*/  ISETP.GT.U32.AND P0, PT, R20, 0x9f, PT ;  /* 0x0000009f1400780c */ /* 0x000fe20003f04070 */
[----:B------:R-:W-:Y:S01]  /*256c0*/  IMAD.MOV.U32 R0, RZ, RZ, R30 ;  /* 0x000000ffff007224 */ /* 0x000fe200078e001e */
[----:B------:R-:W-:Y:S01]  /*256d0*/  SHF.R.S32.HI R36, RZ, 0x1f, R18 ;  /* 0x0000001fff247819 */ /* 0x000fe20000011412 */
[----:B--2---:R-:W-:-:S03]  /*256e0*/  VIADD R12, R32, 0xffffffff ;  /* 0xffffffff200c7836 */ /* 0x004fc60000000000 */
[----:B------:R-:W-:-:S07]  /*256f0*/  LOP3.LUT R0, R0, 0xffffffdf, RZ, 0xc0, !PT ;  /* 0xffffffdf00007812 */ /* 0x000fce00078ec0ff */
[----:B------:R-:W-:-:S05]  /*25700*/  @P0 LOP3.LUT R0, R0, 0x20, RZ, 0xfc, !PT ;  /* 0x0000002000000812 */ /* 0x000fca00078efcff */
[----:B------:R0:W-:Y:S01]  /*25710*/  STL [R1], R0 ;  /* 0x0000000001007387 */ /* 0x0001e20000100800 */
[----:B------:R-:W-:Y:S05]  /*25720*/  @!P3 BRA `(.L_x_690) ;  /* 0x000000000004b947 */ /* 0x000fea0003800000 */
[----:B------:R-:W-:Y:S01]  /*25730*/  BPT.TRAP 0x1 ;  /* 0x000000040000795c */ /* 0x000fe20000300000 */
.L_x_690:
[----:B0-----:R-:W-:Y:S01]  /*25740*/  LEA R0, R23, R22, 0x3 ;  /* 0x0000001617007211 */ /* 0x001fe200078e18ff */
[----:B------:R-:W-:Y:S01]  /*25750*/  BSSY B0, `(.L_x_691) ;  /* 0x0000007000007945 */ /* 0x000fe20003800000 */
[----:B------:R-:W-:Y:S02]  /*25760*/  SHF.L.U32 R2, R34, 0x1f, RZ ;  /* 0x0000001f22027819 */ /* 0x000fe400000006ff */
[----:B------:R-:W-:Y:S02]  /*25770*/  SHF.R.S32.HI R3, RZ, 0x1f, R9 ;  /* 0x0000001fff037819 */ /* 0x000fe40000011409 */
[----:B------:R-:W0:Y:S01]  /*25780*/  SYNCS.PHASECHK.TRANS64.TRYWAIT P0, [R0+URZ+0x29880], R2 ;  /* 0x02988002000075a7 */ /* 0x000e22000800017f */
[----:B------:R1:W-:Y:S04]  /*25790*/  STL [R1+0x3c], R2 ;  /* 0x00003c0201007387 */ /* 0x0003e80000100800 */
[----:B------:R1:W-:Y:S02]  /*257a0*/  STL [R1+0x34], R3 ;  /* 0x0000340301007387 */ /* 0x0003e40000100800 */
[----:B01----:R-:W-:Y:S05]  /*257b0*/  @!P0 BRA `(.L_x_692) ;  /* 0x0000006c00bc8947 */ /* 0x003fea0003800000 */
.L_x_877:
[----:B------:R-:W-:Y:S05]  /*257c0*/  BSYNC B0 ;  /* 0x0000000000007941 */ /* 0x000fea0003800000 */
.L_x_691:
[----:B0-----:R-:W2:Y:S01]  /*257d0*/  LDL R2, [R1+0x34] ;  /* 0x0000340001027983 */ /* 0x001ea20000100800 */
[----:B------:R-:W-:-:S03]  /*257e0*/  ULDC.64 UR4, c[0x0][0x328] ;  /* 0x0000ca0000047ab9 */ /* 0x000fc60000000a00 */
[----:B------:R-:W3:Y:S01]  /*257f0*/  LDL R20, [R1] ;  /* 0x0000000001147983 */ /* 0x000ee20000100800 */
[----:B-----5:R-:W-:Y:S01]  /*25800*/  SHF.R.S32.HI R5, RZ, 0x1f, R6 ;  /* 0x0000001fff057819 */ /* 0x020fe20000011406 */
[----:B------:R-:W-:Y:S01]  /*25810*/  ULDC.64 UR6, c[0x0][0x338] ;  /* 0x0000ce0000067ab9 */ /* 0x000fe20000000a00 */
[----:B------:R-:W-:Y:S01]  /*25820*/  SHF.R.S32.HI R30, RZ, 0x1f, R10 ;  /* 0x0000001fff1e7819 */ /* 0x000fe2000001140a */
[----:B------:R-:W0:Y:S01]  /*25830*/  S2R R13, SR_TID.X ;  /* 0x00000000000d7919 */ /* 0x000e220000002100 */
[----:B------:R-:W-:Y:S01]  /*25840*/  SHF.R.S32.HI R31, RZ, 0x1f, R7 ;  /* 0x0000001fff1f7819 */ /* 0x000fe20000011407 */
[----:B------:R-:W-:Y:S01]  /*25850*/  ULDC.64 UR8, c[0x0][0x330] ;  /* 0x0000cc0000087ab9 */ /* 0x000fe20000000a00 */
[----:B------:R-:W-:Y:S01]  /*25860*/  ULDC.64 UR10, c[0x0][0x318] ;  /* 0x0000c600000a7ab9 */ /* 0x000fe20000000a00 */
[----:B------:R1:W-:Y:S01]  /*25870*/  STL [R1+0x38], R5 ;  /* 0x0000380501007387 */ /* 0x0003e20000100800 */
[----:B------:R-:W-:-:S04]  /*25880*/  IMAD R8, R36, UR8, RZ ;  /* 0x0000000824087c24 */ /* 0x000fc8000f8e02ff */
[----:B------:R-:W-:Y:S01]  /*25890*/  IMAD R8, R18, UR9, R8 ;  /* 0x0000000912087c24 */ /* 0x000fe2000f8e0208 */
[----:B0-----:R-:W-:-:S04]  /*258a0*/  LOP3.LUT R13, R13, 0x7f, RZ, 0xc0, !PT ;  /* 0x0000007f0d0d7812 */ /* 0x001fc800078ec0ff */
[--C-:B------:R-:W-:Y:S02]  /*258b0*/  SHF.R.U32.HI R14, RZ, 0x2, R13.reuse ;  /* 0x00000002ff0e7819 */ /* 0x100fe4000001160d */
[----:B------:R-:W-:-:S05]  /*258c0*/  SHF.R.U32.HI R13, RZ, 0x5, R13 ;  /* 0x00000005ff0d7819 */ /* 0x000fca000001160d */
[----:B------:R-:W-:Y:S02]  /*258d0*/  IMAD.SHL.U32 R13, R13, 0x400, RZ ;  /* 0x000004000d0d7824 */ /* 0x000fe400078e00ff */
[----:B--2---:R-:W-:-:S04]  /*258e0*/  IMAD R2, R2, UR4, RZ ;  /* 0x0000000402027c24 */ /* 0x004fc8000f8e02ff */
[C---:B------:R-:W-:Y:S01]  /*258f0*/  IMAD R4, R9.reuse, UR5, R2 ;  /* 0x0000000509047c24 */ /* 0x040fe2000f8e0202 */
[----:B---3--:R-:W-:Y:S01]  /*25900*/  LOP3.LUT P1, RZ, R20, 0x1, RZ, 0xc0, !PT ;  /* 0x0000000114ff7812 */ /* 0x008fe2000782c0ff */
[----:B------:R-:W-:-:S04]  /*25910*/  IMAD.WIDE.U32 R2, R9, UR4, RZ ;  /* 0x0000000409027c25 */ /* 0x000fc8000f8e00ff */
[----:B------:R-:W-:Y:S02]  /*25920*/  IMAD.IADD R3, R3, 0x1, R4 ;  /* 0x0000000103037824 */ /* 0x000fe400078e0204 */
[----:B------:R-:W-:Y:S02]  /*25930*/  IMAD R4, R5, UR6, RZ ;  /* 0x0000000605047c24 */ /* 0x000fe4000f8e02ff */
[----:B------:R-:W-:-:S04]  /*25940*/  IMAD.WIDE.U32 R2, R6, UR6, R2 ;  /* 0x0000000606027c25 */ /* 0x000fc8000f8e0002 */
[----:B------:R-:W-:-:S04]  /*25950*/  IMAD R4, R6, UR7, R4 ;  /* 0x0000000706047c24 */ /* 0x000fc8000f8e0204 */
[----:B------:R-:W-:Y:S02]  /*25960*/  IMAD.IADD R3, R3, 0x1, R4 ;  /* 0x0000000103037824 */ /* 0x000fe400078e0204 */
[----:B------:R-:W-:Y:S02]  /*25970*/  IMAD R4, R30, UR4, RZ ;  /* 0x000000041e047c24 */ /* 0x000fe4000f8e02ff */
[----:B------:R-:W-:-:S04]  /*25980*/  IMAD.WIDE.U32 R2, R18, UR8, R2 ;  /* 0x0000000812027c25 */ /* 0x000fc8000f8e0002 */
[----:B------:R-:W-:Y:S01]  /*25990*/  IMAD R11, R10, UR5, R4 ;  /* 0x000000050a0b7c24 */ /* 0x000fe2000f8e0204 */
[----:B------:R-:W-:Y:S01]  /*259a0*/  IADD3 R2, P0, R2, UR10, RZ ;  /* 0x0000000a02027c10 */ /* 0x000fe2000ff1e0ff */
[----:B-1----:R-:W-:Y:S01]  /*259b0*/  IMAD.WIDE.U32 R4, R10, UR4, RZ ;  /* 0x000000040a047c25 */ /* 0x002fe2000f8e00ff */
[----:B------:R-:W-:Y:S02]  /*259c0*/  UMOV UR4, 0xffffffff ;  /* 0xffffffff00047882 */ /* 0x000fe40000000000 */
[----:B------:R-:W-:Y:S02]  /*259d0*/  IADD3.X R3, R3, UR11, R8, P0, !PT ;  /* 0x0000000b03037c10 */ /* 0x000fe400087fe408 */
[----:B------:R-:W-:Y:S01]  /*259e0*/  IADD3 R5, R5, R11, RZ ;  /* 0x0000000b05057210 */ /* 0x000fe20007ffe0ff */
[----:B------:R-:W-:-:S04]  /*259f0*/  IMAD R11, R31, UR6, RZ ;  /* 0x000000061f0b7c24 */ /* 0x000fc8000f8e02ff */
[C---:B------:R-:W-:Y:S02]  /*25a00*/  IMAD R11, R7.reuse, UR7, R11 ;  /* 0x00000007070b7c24 */ /* 0x040fe4000f8e020b */
[----:B------:R-:W-:-:S04]  /*25a10*/  IMAD.WIDE.U32 R4, R7, UR6, R4 ;  /* 0x0000000607047c25 */ /* 0x000fc8000f8e0004 */
[----:B------:R-:W-:Y:S02]  /*25a20*/  IMAD.IADD R5, R5, 0x1, R11 ;  /* 0x0000000105057824 */ /* 0x000fe400078e020b */
[----:B------:R-:W-:-:S03]  /*25a30*/  IMAD.WIDE.U32 R4, R18, UR8, R4 ;  /* 0x0000000812047c25 */ /* 0x000fc6000f8e0004 */
[----:B------:R-:W-:-:S04]  /*25a40*/  IADD3 R27, P0, R4, UR10, RZ ;  /* 0x0000000a041b7c10 */ /* 0x000fc8000ff1e0ff */
[----:B------:R-:W-:Y:S01]  /*25a50*/  IADD3.X R26, R8, UR11, R5, P0, !PT ;  /* 0x0000000b081a7c10 */ /* 0x000fe200087fe405 */
[----:B------:R-:W-:Y:S02]  /*25a60*/  IMAD R8, R12, -0xa0, R25 ;  /* 0xffffff600c087824 */ /* 0x000fe400078e0219 */
[----:B------:R-:W-:-:S03]  /*25a70*/  IMAD R5, R23, 0x5000, R13 ;  /* 0x0000500017057824 */ /* 0x000fc600078e020d */
[----:B------:R-:W-:-:S04]  /*25a80*/  IADD3 R8, -R14, R8, RZ ;  /* 0x000000080e087210 */ /* 0x000fc80007ffe1ff */
[----:B------:R-:W-:Y:S01]  /*25a90*/  ISETP.GE.AND P5, PT, R8, 0x1, PT ;  /* 0x000000010800780c */ /* 0x000fe20003fa6270 */
[----:B------:R-:W-:-:S12]  /*25aa0*/  BRA.DIV UR4, `(.L_x_693) ;  /* 0x0000006e04187947 */ /* 0x000fd8000b800000 */
[----:B------:R-:W2:Y:S04]  /*25ab0*/  LDL R15, [R1+0x4] ;  /* 0x00000400010f7983 */ /* 0x000ea80000100800 */
[----:B------:R-:W3:Y:S01]  /*25ac0*/  LDL.LU R11, [R1] ;  /* 0x00000000010b7983 */ /* 0x000ee20000300800 */
[----:B------:R-:W0:Y:S03]  /*25ad0*/  S2R R12, SR_TID.X ;  /* 0x00000000000c7919 */ /* 0x000e260000002100 */
[----:B------:R-:W-:Y:S01]  /*25ae0*/  SHFL.IDX PT, R4, R3, RZ, 0x1c1f ;  /* 0x001c1fff03047589 */ /* 0x000fe200000e0000 */
[----:B0-----:R-:W-:-:S03]  /*25af0*/  IMAD.SHL.U32 R14, R12, 0x10, RZ ;  /* 0x000000100c0e7824 */ /* 0x001fc600078e00ff */
[----:B------:R-:W0:Y:S02]  /*25b00*/  SHFL.IDX PT, R12, R2, RZ, 0x1c1f ;  /* 0x001c1fff020c7589 */ /* 0x000e2400000e0000 */
[----:B------:R-:W-:-:S04]  /*25b10*/  LOP3.LUT R14, R14, 0x30, RZ, 0xc0, !PT ;  /* 0x000000300e0e7812 */ /* 0x000fc800078ec0ff */
[----:B0-----:R-:W-:-:S05]  /*25b20*/  IADD3 R12, P0, R14, R12, RZ ;  /* 0x0000000c0e0c7210 */ /* 0x001fca0007f1e0ff */
[----:B------:R-:W-:Y:S01]  /*25b30*/  IMAD.X R13, RZ, RZ, R4, P0 ;  /* 0x000000ffff0d7224 */ /* 0x000fe200000e0604 */
[----:B------:R-:W-:Y:S01]  /*25b40*/  IADD3 R4, R22, R5, R37 ;  /* 0x0000000516047210 */ /* 0x000fe20007ffe025 */
[----:B------:R-:W-:Y:S01]  /*25b50*/  SHFL.IDX PT, R21, R3, 0x1, 0x1c1f ;  /* 0x003c1f0003157f89 */ /* 0x000fe200000e0000 */
[C---:B------:R-:W-:Y:S02]  /*25b60*/  ISETP.GE.AND P4, PT, R8.reuse, 0x21, PT ;  /* 0x000000210800780c */ /* 0x040fe40003f86270 */
[C---:B------:R-:W-:Y:S02]  /*25b70*/  ISETP.GE.AND P3, PT, R8.reuse, 0x41, PT ;  /* 0x000000410800780c */ /* 0x040fe40003f66270 */
[----:B------:R-:W-:Y:S02]  /*25b80*/  ISETP.GE.AND P2, PT, R8, 0x61, PT ;  /* 0x000000610800780c */ /* 0x000fe40003f46270 */
[----:B---3--:R-:W-:-:S04]  /*25b90*/  LOP3.LUT P6, RZ, R11, 0x2, RZ, 0xc0, !PT ;  /* 0x000000020bff7812 */ /* 0x008fc800078cc0ff */
[----:B------:R-:W-:Y:S02]  /*25ba0*/  ISETP.LT.OR P0, PT, R8, 0x1, P6 ;  /* 0x000000010800780c */ /* 0x000fe40003701670 */
[----:B--2---:R-:W-:-:S11]  /*25bb0*/  IADD3 R5, R15, R4, RZ ;  /* 0x000000040f057210 */ /* 0x004fd60007ffe0ff */
[----:B------:R-:W-:Y:S01]  /*25bc0*/  LDGSTS.E.BYPASS.LTC128B.128 [R4+0xa400], desc[UR50][R12.64], !P0 ;  /* 0x0a4000000c047fae */ /* 0x000fe2000c101d72 */
[----:B------:R-:W-:-:S13]  /*25bd0*/  ISETP.LT.OR P0, PT, R8, 0x1, P1 ;  /* 0x000000010800780c */ /* 0x000fda0000f01670 */
[----:B------:R0:W-:Y:S04]  /*25be0*/  LDGSTS.E.BYPASS.LTC128B.128 [R5+0xa400], desc[UR50][R12.64+0x40], !P0 ;  /* 0x0a4000400c057fae */ /* 0x0001e8000c101d72 */
[----:B0-----:R-:W0:Y:S02]  /*25bf0*/  SHFL.IDX PT, R12, R2, 0x1, 0x1c1f ;  /* 0x003c1f00020c7f89 */ /* 0x001e2400000e0000 */
[----:B0-----:R-:W-:-:S05]  /*25c00*/  IADD3 R12, P0, R14, R12, RZ ;  /* 0x0000000c0e0c7210 */ /* 0x001fca0007f1e0ff */
[----:B------:R-:W-:Y:S01]  /*25c10*/  IMAD.X R13, RZ, RZ, R21, P0 ;  /* 0x000000ffff0d7224 */ /* 0x000fe200000e0615 */
[----:B------:R-:W-:-:S13]  /*25c20*/  ISETP.LT.OR P0, PT, R8, 0x21, P6 ;  /* 0x000000210800780c */ /* 0x000fda0003701670 */
[----:B------:R-:W-:Y:S01]  /*25c30*/  LDGSTS.E.BYPASS.LTC128B.128 [R4+0xb400], desc[UR50][R12.64], !P0 ;  /* 0x0b4000000c047fae */ /* 0x000fe2000c101d72 */
[----:B------:R-:W-:-:S03]  /*25c40*/  ISETP.LT.OR P0, PT, R8, 0x21, P1 ;  /* 0x000000210800780c */ /* 0x000fc60000f01670 */
[----:B------:R-:W-:Y:S10]  /*25c50*/  SHFL.IDX PT, R21, R3, 0x2, 0x1c1f ;  /* 0x005c1f0003157f89 */ /* 0x000ff400000e0000 */
[----:B------:R0:W-:Y:S04]  /*25c60*/  LDGSTS.E.BYPASS.LTC128B.128 [R5+0xb400], desc[UR50][R12.64+0x40], !P0 ;  /* 0x0b4000400c057fae */ /* 0x0001e8000c101d72 */
[----:B0-----:R-:W0:Y:S04]  /*25c70*/  SHFL.IDX PT, R12, R2, 0x2, 0x1c1f ;  /* 0x005c1f00020c7f89 */ /* 0x001e2800000e0000 */
[----:B------:R-:W1:Y:S04]  /*25c80*/  SHFL.IDX PT, R2, R2, 0x3, 0x1c1f ;  /* 0x007c1f0002027f89 */ /* 0x000e6800000e0000 */
[----:B------:R-:W2:Y:S01]  /*25c90*/  SHFL.IDX PT, R3, R3, 0x3, 0x1c1f ;  /* 0x007c1f0003037f89 */ /* 0x000ea200000e0000 */
[----:B0-----:R-:W-:-:S05]  /*25ca0*/  IADD3 R12, P0, R14, R12, RZ ;  /* 0x0000000c0e0c7210 */ /* 0x001fca0007f1e0ff */
[----:B------:R-:W-:Y:S01]  /*25cb0*/  IMAD.X R13, RZ, RZ, R21, P0 ;  /* 0x000000ffff0d7224 */ /* 0x000fe200000e0615 */
[----:B------:R-:W-:-:S13]  /*25cc0*/  ISETP.LT.OR P0, PT, R8, 0x41, P6 ;  /* 0x000000410800780c */ /* 0x000fda0003701670 */
[----:B------:R-:W-:Y:S01]  /*25cd0*/  LDGSTS.E.BYPASS.LTC128B.128 [R4+0xc400], desc[UR50][R12.64], !P0 ;  /* 0x0c4000000c047fae */ /* 0x000fe2000c101d72 */
[----:B------:R-:W-:-:S13]  /*25ce0*/  ISETP.LT.OR P0, PT, R8, 0x41, P1 ;  /* 0x000000410800780c */ /* 0x000fda0000f01670 */
[----:B------:R-:W-:Y:S01]  /*25cf0*/  LDGSTS.E.BYPASS.LTC128B.128 [R5+0xc400], desc[UR50][R12.64+0x40], !P0 ;  /* 0x0c4000400c057fae */ /* 0x000fe2000c101d72 */
[----:B-1----:R-:W-:-:S04]  /*25d00*/  IADD3 R2, P0, R14, R2, RZ ;  /* 0x000000020e027210 */ /* 0x002fc80007f1e0ff */
[----:B--2---:R-:W-:Y:S02]  /*25d10*/  IADD3.X R3, RZ, R3, RZ, P0, !PT ;  /* 0x00000003ff037210 */ /* 0x004fe400007fe4ff */
[----:B------:R-:W-:-:S13]  /*25d20*/  ISETP.LT.OR P0, PT, R8, 0x61, P6 ;  /* 0x000000610800780c */ /* 0x000fda0003701670 */
[----:B------:R-:W-:Y:S01]  /*25d30*/  LDGSTS.E.BYPASS.LTC128B.128 [R4+0xd400], desc[UR50][R2.64], !P0 ;  /* 0x0d40000002047fae */ /* 0x000fe2000c101d72 */
[----:B------:R-:W-:Y:S02]  /*25d40*/  ISETP.LT.OR P0, PT, R8, 0x61, P1 ;  /* 0x000000610800780c */ /* 0x000fe40000f01670 */
[----:B------:R-:W-:-:S11]  /*25d50*/  LOP3.LUT R11, R11, 0xffffff7f, RZ, 0xc0, !PT ;  /* 0xffffff7f0b0b7812 */ /* 0x000fd600078ec0ff */
[----:B------:R0:W-:Y:S01]  /*25d60*/  LDGSTS.E.BYPASS.LTC128B.128 [R5+0xd400], desc[UR50][R2.64+0x40], !P0 ;  /* 0x0d40004002057fae */ /* 0x0001e2000c101d72 */
[----:B------:R-:W-:-:S13]  /*25d70*/  ISETP.GE.AND P0, PT, R8, 0x81, PT ;  /* 0x000000810800780c */ /* 0x000fda0003f06270 */
[----:B------:R-:W-:Y:S01]  /*25d80*/  @P0 LOP3.LUT R11, R11, 0x80, RZ, 0xfc, !PT ;  /* 0x000000800b0b0812 */ /* 0x000fe200078efcff */
[----:B0-----:R0:W1:Y:S04]  /*25d90*/  SHFL.IDX PT, R3, R26, RZ, 0x1c1f ;  /* 0x001c1fff1a037589 */ /* 0x00106800000e0000 */
[----:B------:R0:W2:Y:S04]  /*25da0*/  SHFL.IDX PT, R2, R27, RZ, 0x1c1f ;  /* 0x001c1fff1b027589 */ /* 0x0000a800000e0000 */
[----:B------:R0:W-:Y:S02]  /*25db0*/  STL [R1], R11 ;  /* 0x0000000b01007387 */ /* 0x0001e40000100800 */
.L_x_889:
[----:B------:R-:W4:Y:S01]  /*25dc0*/  LDL R12, [R1] ;  /* 0x00000000010c7983 */ /* 0x000f220000100800 */
[----:B0-----:R-:W0:Y:S02]  /*25dd0*/  S2R R11, SR_TID.X ;  /* 0x00000000000b7919 */ /* 0x001e240000002100 */
[----:B0-----:R-:W-:-:S05]  /*25de0*/  IMAD.SHL.U32 R11, R11, 0x10, RZ ;  /* 0x000000100b0b7824 */ /* 0x001fca00078e00ff */
[----:B------:R-:W-:-:S04]  /*25df0*/  LOP3.LUT R11, R11, 0x30, RZ, 0xc0, !PT ;  /* 0x000000300b0b7812 */ /* 0x000fc800078ec0ff */
[----:B--2---:R-:W-:-:S05]  /*25e00*/  IADD3 R2, P0, R11, R2, RZ ;  /* 0x000000020b027210 */ /* 0x004fca0007f1e0ff */
[----:B-1----:R-:W-:Y:S01]  /*25e10*/  IMAD.X R3, RZ, RZ, R3, P0 ;  /* 0x000000ffff037224 */ /* 0x002fe200000e0603 */
[----:B----4-:R-:W-:-:S04]  /*25e20*/  LOP3.LUT P6, RZ, R12, 0x2, RZ, 0xc0, !PT ;  /* 0x000000020cff7812 */ /* 0x010fc800078cc0ff */
        /* <DEDUP_REMOVED lines=9> */
.L_x_694:
[----:B------:R-:W-:Y:S02]  /*25ec0*/  PLOP3.LUT P1, PT, P1, P0, PT, 0xa2, 0x0 ;  /* 0x000000000000781c */ /* 0x000fe40000f21472 */
[----:B------:R-:W-:-:S08]  /*25ed0*/  @P0 R2UR P1, UR4, R0 ;  /* 0x00000000000402ca */ /* 0x000fd00000020000 */
[----:B------:R-:W-:-:S05]  /*25ee0*/  @P0 PLOP3.LUT P0, PT, P1, PT, PT, 0x80, 0x0 ;  /* 0x000000000000081c */ /* 0x000fca0000f0f070 */
[----:B------:R-:W-:Y:S01]  /*25ef0*/  @!P1 SYNCS.ARRIVE.TRANS64.RED.A0T1 RZ, [UR4+0x29870], RZ ;  /* 0x029870ffffff99a7 */ /* 0x000fe20008200404 */
[----:B------:R-:W-:Y:S07]  /*25f00*/  @!P1 ARRIVES.LDGSTSBAR.64.TRANSCNT [UR4+0x29870] ;  /* 0x02987000ff0099b0 */ /* 0x000fee0008000a84 */
[----:B------:R-:W-:Y:S05]  /*25f10*/  @P0 BRA.U.ANY `(.L_x_694) ;  /* 0xfffffffd00e80947 */ /* 0x000fea000393ffff */
[----:B------:R-:W-:Y:S01]  /*25f20*/  NOP ;  /* 0x0000000000007918 */ /* 0x000fe20000000000 */
[----:B0-----:R-:W-:-:S04]  /*25f30*/  MOV R2, UR39 ;  /* 0x0000002700027c02 */ /* 0x001fc80008000f00 */
[----:B------:R-:W-:-:S13]  /*25f40*/  ISETP.NE.AND P6, PT, R2, 0x3, PT ;  /* 0x000000030200780c */ /* 0x000fda0003fc5270 */
[----:B------:R-:W-:Y:S05]  /*25f50*/  @!P6 BRA `(.L_x_695) ;  /* 0x000000000004e947 */ /* 0x000fea0003800000 */
[----:B------:R-:W-:Y:S01]  /*25f60*/  BPT.TRAP 0x1 ;  /* 0x000000040000795c */ /* 0x000fe20000300000 */
.L_x_695:
[----:B------:R0:W-:Y:S01]  /*25f70*/  SYNCS.ARRIVE.TRANS64.A1T0 RZ, [R0+URZ+0x29870], RZ ;  /* 0x029870ff00ff79a7 */ /* 0x0001e2000810003f */
[----:B------:R-:W-:Y:S05]  /*25f80*/  @!P6 BRA `(.L_x_696) ;  /* 0x000000000004e947 */ /* 0x000fea0003800000 */
[----:B------:R-:W-:Y:S01]  /*25f90*/  BPT.TRAP 0x1 ;  /* 0x000000040000795c */ /* 0x000fe20000300000 */
.L_x_696:
[----:B------:R-:W2:Y:S01]  /*25fa0*/  LDL R2, [R1+0x3c] ;  /* 0x00003c0001027983 */ /* 0x000ea20000100800 */
[----:B------:R-:W-:Y:S01]  /*25fb0*/  BSSY B0, `(.L_x_697) ;  /* 0x0000003000007945 */ /* 0x000fe20003800000 */
[----:B--2---:R-:W1:Y:S03]  /*25fc0*/  SYNCS.PHASECHK.TRANS64.TRYWAIT P0, [R0+URZ+0x29840], R2 ;  /* 0x02984002000075a7 */ /* 0x004e66000800017f */
[----:B-1----:R-:W-:Y:S05]  /*25fd0*/  @!P0 BRA `(.L_x_698) ;  /* 0x0000006c00bc8947 */ /* 0x002fea0003800000 */
.L_x_890:
[----:B------:R-:W-:Y:S05]  /*25fe0*/  BSYNC B0 ;  /* 0x0000000000007941 */ /* 0x000fea0003800000 */
.L_x_697:
[----:B-1----:R-:W2:Y:S01]  /*25ff0*/  LDL.LU R2, [R1+0x34] ;  /* 0x0000340001027983 */ /* 0x002ea20000300800 */
[----:B------:R-:W-:Y:S01]  /*26000*/  ULDC.64 UR4, c[0x0][0x300] ;  /* 0x0000c00000047ab9 */ /* 0x000fe20000000a00 */
[----:B------:R-:W-:Y:S02]  /*26010*/  ULDC.64 UR6, c[0x0][0x310] ;  /* 0x0000c40000067ab9 */ /* 0x000fe40000000a00 */
[----:B------:R-:W4:Y:S04]  /*26020*/  LDL.LU R5, [R1+0x38] ;  /* 0x0000380001057983 */ /* 0x000f280000300800 */
[----:B------:R-:W3:Y:S04]  /*26030*/  LDL R11, [R1+0x18] ;  /* 0x00001800010b7983 */ /* 0x000ee80000100800 */
[----:B------:R1:W5:Y:S01]  /*26040*/  LDL R20, [R1] ;  /* 0x0000000001147983 */ /* 0x0003620000100800 */
[----:B------:R-:W-:-:S04]  /*26050*/  IMAD R8, R31, UR6, RZ ;  /* 0x000000061f087c24 */ /* 0x000fc8000f8e02ff */
[----:B------:R-:W-:Y:S02]  /*26060*/  IMAD R8, R7, UR7, R8 ;  /* 0x0000000707087c24 */ /* 0x000fe4000f8e0208 */
[----:B--2---:R-:W-:-:S04]  /*26070*/  IMAD R2, R2, UR4, RZ ;  /* 0x0000000402027c24 */ /* 0x004fc8000f8e02ff */
[C---:B------:R-:W-:Y:S02]  /*26080*/  IMAD R4, R9.reuse, UR5, R2 ;  /* 0x0000000509047c24 */ /* 0x040fe4000f8e0202 */
[----:B------:R-:W-:-:S04]  /*26090*/  IMAD.WIDE.U32 R2, R9, UR4, RZ ;  /* 0x0000000409027c25 */ /* 0x000fc8000f8e00ff */
[----:B------:R-:W-:Y:S02]  /*260a0*/  IMAD.IADD R3, R3, 0x1, R4 ;  /* 0x0000000103037824 */ /* 0x000fe400078e0204 */
[----:B----4-:R-:W-:Y:S02]  /*260b0*/  IMAD R4, R5, UR6, RZ ;  /* 0x0000000605047c24 */ /* 0x010fe4000f8e02ff */
[----:B------:R-:W-:-:S04]  /*260c0*/  IMAD.WIDE.U32 R2, R6, UR6, R2 ;  /* 0x0000000606027c25 */ /* 0x000fc8000f8e0002 */
[----:B------:R-:W-:Y:S02]  /*260d0*/  IMAD R4, R6, UR7, R4 ;  /* 0x0000000706047c24 */ /* 0x000fe4000f8e0204 */
[----:B------:R-:W-:Y:S02]  /*260e0*/  IMAD R6, R30, UR4, RZ ;  /* 0x000000041e067c24 */ /* 0x000fe4000f8e02ff */
[----:B------:R-:W-:Y:S01]  /*260f0*/  IMAD.IADD R5, R3, 0x1, R4 ;  /* 0x0000000103057824 */ /* 0x000fe200078e0204 */
[----:B------:R-:W-:Y:S01]  /*26100*/  MOV R4, R2 ;  /* 0x0000000200047202 */ /* 0x000fe20000000f00 */
[C---:B------:R-:W-:Y:S02]  /*26110*/  IMAD R6, R10.reuse, UR5, R6 ;  /* 0x000000050a067c24 */ /* 0x040fe4000f8e0206 */
[----:B------:R-:W-:Y:S01]  /*26120*/  IMAD.WIDE.U32 R2, R10, UR4, RZ ;  /* 0x000000040a027c25 */ /* 0x000fe2000f8e00ff */
[----:B------:R-:W-:-:S03]  /*26130*/  ULDC.64 UR4, c[0x0][0x308] ;  /* 0x0000c20000047ab9 */ /* 0x000fc60000000a00 */
[----:B------:R-:W-:Y:S02]  /*26140*/  IMAD.IADD R3, R3, 0x1, R6 ;  /* 0x0000000103037824 */ /* 0x000fe400078e0206 */
[----:B------:R-:W-:Y:S01]  /*26150*/  IMAD.WIDE.U32 R2, R7, UR6, R2 ;  /* 0x0000000607027c25 */ /* 0x000fe2000f8e0002 */
[----:B------:R-:W-:-:S03]  /*26160*/  ULDC.64 UR6, c[0x0][0x2e8] ;  /* 0x0000ba0000067ab9 */ /* 0x000fc60000000a00 */
[----:B------:R-:W-:-:S04]  /*26170*/  IMAD.WIDE.U32 R6, R18, UR4, R4 ;  /* 0x0000000412067c25 */ /* 0x000fc8000f8e0004 */
[----:B------:R-:W-:Y:S02]  /*26180*/  IMAD R4, R36, UR4, RZ ;  /* 0x0000000424047c24 */ /* 0x000fe4000f8e02ff */
[----:B------:R-:W-:Y:S01]  /*26190*/  IMAD.IADD R3, R3, 0x1, R8 ;  /* 0x0000000103037824 */ /* 0x000fe200078e0208 */
[----:B------:R-:W-:Y:S01]  /*261a0*/  IADD3 R5, P0, R6, UR6, RZ ;  /* 0x0000000606057c10 */ /* 0x000fe2000ff1e0ff */
[C---:B------:R-:W-:Y:S02]  /*261b0*/  IMAD R4, R18.reuse, UR5, R4 ;  /* 0x0000000512047c24 */ /* 0x040fe4000f8e0204 */
[----:B------:R-:W-:-:S03]  /*261c0*/  IMAD.WIDE.U32 R2, R18, UR4, R2 ;  /* 0x0000000412027c25 */ /* 0x000fc6000f8e0002 */
[----:B------:R-:W-:Y:S02]  /*261d0*/  IADD3.X R6, R7, UR7, R4, P0, !PT ;  /* 0x0000000707067c10 */ /* 0x000fe400087fe404 */
[----:B------:R-:W-:Y:S01]  /*261e0*/  IADD3 R8, P0, R2, UR6, RZ ;  /* 0x0000000602087c10 */ /* 0x000fe2000ff1e0ff */
[----:B------:R-:W-:-:S03]  /*261f0*/  UMOV UR4, 0xffffffff ;  /* 0xffffffff00047882 */ /* 0x000fc60000000000 */
[----:B------:R-:W-:Y:S01]  /*26200*/  IADD3.X R7, R4, UR7, R3, P0, !PT ;  /* 0x0000000704077c10 */ /* 0x000fe200087fe403 */
[----:B---3--:R-:W-:Y:S01]  /*26210*/  IMAD R4, R23, 0x7800, R11 ;  /* 0x0000780017047824 */ /* 0x008fe200078e020b */
[----:B-1----:R-:W-:Y:S07]  /*26220*/  BRA.DIV UR4, `(.L_x_699) ;  /* 0x0000006e04407947 */ /* 0x002fee000b800000 */
[----:B------:R-:W1:Y:S01]  /*26230*/  S2R R9, SR_TID.X ;  /* 0x0000000000097919 */ /* 0x000e620000002100 */
[----:B-----5:R-:W-:Y:S01]  /*26240*/  LOP3.LUT P6, RZ, R20, 0x8, RZ, 0xc0, !PT ;  /* 0x0000000814ff7812 */ /* 0x020fe200078cc0ff */
[--C-:B------:R-:W-:Y:S01]  /*26250*/  @P4 IMAD.IADD R21, R22, 0x1, R4.reuse ;  /* 0x0000000116154824 */ /* 0x100fe200078e0204 */
[----:B------:R-:W-:Y:S01]  /*26260*/  LOP3.LUT P1, RZ, R20, 0x4, RZ, 0xc0, !PT ;  /* 0x0000000414ff7812 */ /* 0x000fe2000782c0ff */
[----:B------:R-:W2:Y:S04]  /*26270*/  SHFL.IDX PT, R3, R5, RZ, 0x1c1f ;  /* 0x001c1fff05037589 */ /* 0x000ea800000e0000 */
[----:B------:R-:W3:Y:S01]  /*26280*/  SHFL.IDX PT, R2, R6, RZ, 0x1c1f ;  /* 0x001c1fff06027589 */ /* 0x000ee200000e0000 */
[----:B-1----:R-:W-:Y:S01]  /*26290*/  SHF.L.U32 R10, R9, 0x4, RZ ;  /* 0x00000004090a7819 */ /* 0x002fe200000006ff */
[----:B------:R-:W-:-:S03]  /*262a0*/  @P5 IMAD.IADD R9, R22, 0x1, R4 ;  /* 0x0000000116095824 */ /* 0x000fc600078e0204 */
[----:B------:R-:W-:-:S04]  /*262b0*/  LOP3.LUT R10, R10, 0x30, RZ, 0xc0, !PT ;  /* 0x000000300a0a7812 */ /* 0x000fc800078ec0ff */
[----:B--2---:R-:W-:-:S05]  /*262c0*/  @P5 IADD3 R3, P0, R10, R3, RZ ;  /* 0x000000030a035210 */ /* 0x004fca0007f1e0ff */
[----:B---3--:R-:W-:Y:S01]  /*262d0*/  @P5 IMAD.X R2, RZ, RZ, R2, P0 ;  /* 0x000000ffff025224 */ /* 0x008fe200000e0602 */
[----:B------:R-:W-:-:S04]  /*262e0*/  LOP3.LUT P0, RZ, R20, 0x10, RZ, 0xc0, !PT ;  /* 0x0000001014ff7812 */ /* 0x000fc8000780c0ff */
[----:B------:R-:W-:-:S04]  /*262f0*/  @P5 LOP3.LUT R3, R3, R2, RZ, 0x3c, !PT ;  /* 0x0000000203035212 */ /* 0x000fc800078e3cff */
[----:B------:R-:W-:-:S04]  /*26300*/  @P5 LOP3.LUT R2, R3, R2, RZ, 0x3c, !PT ;  /* 0x0000000203025212 */ /* 0x000fc800078e3cff */
[----:B------:R-:W-:-:S05]  /*26310*/  @P5 LOP3.LUT R3, R3, R2, RZ, 0x3c, !PT ;  /* 0x0000000203035212 */ /* 0x000fca00078e3cff */
[----:B------:R-:W-:Y:S01]  /*26320*/  @!PT LDS RZ, [RZ] ;  /* 0x00000000fffff984 */ /* 0x000fe20000000800 */
[----:B------:R-:W-:Y:S04]  /*26330*/  @P5 LDGSTS.E.BYPASS.LTC128B.128 [R9+0x1a400], desc[UR50][R2.64], !P0 ;  /* 0x1a40000002095fae */ /* 0x000fe8000c101d72 */
[----:B------:R-:W-:Y:S04]  /*26340*/  @P5 LDGSTS.E.BYPASS.LTC128B.128 [R9+0x1cc00], desc[UR50][R2.64+0x40], !P6 ;  /* 0x1cc0004002095fae */ /* 0x000fe8000f101d72 */
[----:B------:R1:W-:Y:S01]  /*26350*/  @P5 LDGSTS.E.BYPASS.LTC128B.128 [R9+0x1f400], desc[UR50][R2.64+0x80], !P1 ;  /* 0x1f40008002095fae */ /* 0x0003e2000c901d72 */
[----:B------:R-:W-:-:S03]  /*26360*/  LOP3.LUT P5, RZ, R20, 0x10, RZ, 0xc0, !PT ;  /* 0x0000001014ff7812 */ /* 0x000fc600078ac0ff */
[----:B-1----:R-:W1:Y:S01]  /*26370*/  SHFL.IDX PT, R3, R5, 0x1, 0x1c1f ;  /* 0x003c1f0005037f89 */ /* 0x002e6200000e0000 */
[----:B------:R-:W-:-:S03]  /*26380*/  @P3 IADD3 R9, R22, R4, RZ ;  /* 0x0000000416093210 */ /* 0x000fc60007ffe0ff */
[----:B------:R-:W2:Y:S01]  /*26390*/  SHFL.IDX PT, R2, R6, 0x1, 0x1c1f ;  /* 0x003c1f0006027f89 */ /* 0x000ea200000e0000 */
[----:B-1----:R-:W-:-:S04]  /*263a0*/  @P4 IADD3 R3, P0, R10, R3, RZ ;  /* 0x000000030a034210 */ /* 0x002fc80007f1e0ff */
[----:B--2---:R-:W-:-:S04]  /*263b0*/  @P4 IADD3.X R2, RZ, R2, RZ, P0, !PT ;  /* 0x00000002ff024210 */ /* 0x004fc800007fe4ff */
[----:B------:R-:W-:-:S04]  /*263c0*/  @P4 LOP3.LUT R3, R3, R2, RZ, 0x3c, !PT ;  /* 0x0000000203034212 */ /* 0x000fc800078e3cff */
[----:B------:R-:W-:-:S04]  /*263d0*/  @P4 LOP3.LUT R2, R3, R2, RZ, 0x3c, !PT ;  /* 0x0000000203024212 */ /* 0x000fc800078e3cff */
[----:B------:R-:W-:-:S05]  /*263e0*/  @P4 LOP3.LUT R3, R3, R2, RZ, 0x3c, !PT ;  /* 0x0000000203034212 */ /* 0x000fca00078e3cff */
[----:B------:R-:W-:Y:S04]  /*263f0*/  @P4 LDGSTS.E.BYPASS.LTC128B.128 [R21+0x1ac00], desc[UR50][R2.64], !P5 ;  /* 0x1ac0000002154fae */ /* 0x000fe8000e901d72 */
[----:B------:R-:W-:Y:S04]  /*26400*/  @P4 LDGSTS.E.BYPASS.LTC128B.128 [R21+0x1d400], desc[UR50][R2.64+0x40], !P6 ;  /* 0x1d40004002154fae */ /* 0x000fe8000f101d72 */
[----:B------:R1:W-:Y:S04]  /*26410*/  @P4 LDGSTS.E.BYPASS.LTC128B.128 [R21+0x1fc00], desc[UR50][R2.64+0x80], !P1 ;  /* 0x1fc0008002154fae */ /* 0x0003e8000c901d72 */
[----:B-1----:R-:W1:Y:S01]  /*26420*/  SHFL.IDX PT, R3, R5, 0x2, 0x1c1f ;  /* 0x005c1f0005037f89 */ /* 0x002e6200000e0000 */
[----:B------:R-:W-:-:S03]  /*26430*/  @P2 IMAD.IADD R21, R22, 0x1, R4 ;  /* 0x0000000116152824 */ /* 0x000fc600078e0204 */
[----:B------:R-:W2:Y:S04]  /*26440*/  SHFL.IDX PT, R2, R6, 0x2, 0x1c1f ;  /* 0x005c1f0006027f89 */ /* 0x000ea800000e0000 */
[----:B------:R-:W-:Y:S01]  /*26450*/  SHFL.IDX PT, R6, R6, 0x3, 0x1c1f ;  /* 0x007c1f0006067f89 */ /* 0x000fe200000e0000 */
[----:B-1----:R-:W-:-:S05]  /*26460*/  @P3 IADD3 R3, P0, R10, R3, RZ ;  /* 0x000000030a033210 */ /* 0x002fca0007f1e0ff */
[----:B--2---:R-:W-:-:S05]  /*26470*/  @P3 IMAD.X R2, RZ, RZ, R2, P0 ;  /* 0x000000ffff023224 */ /* 0x004fca00000e0602 */
[----:B------:R-:W-:-:S04]  /*26480*/  @P3 LOP3.LUT R3, R3, R2, RZ, 0x3c, !PT ;  /* 0x0000000203033212 */ /* 0x000fc800078e3cff */
[----:B------:R-:W-:-:S04]  /*26490*/  @P3 LOP3.LUT R2, R3, R2, RZ, 0x3c, !PT ;  /* 0x0000000203023212 */ /* 0x000fc800078e3cff */
[----:B------:R-:W-:-:S05]  /*264a0*/  @P3 LOP3.LUT R3, R3, R2, RZ, 0x3c, !PT ;  /* 0x0000000203033212 */ /* 0x000fca00078e3cff */
[----:B------:R-:W-:Y:S04]  /*264b0*/  @P3 LDGSTS.E.BYPASS.LTC128B.128 [R9+0x1b400], desc[UR50][R2.64], !P5 ;  /* 0x1b40000002093fae */ /* 0x000fe8000e901d72 */
[----:B------:R-:W-:Y:S04]  /*264c0*/  @P3 LDGSTS.E.BYPASS.LTC128B.128 [R9+0x1dc00], desc[UR50][R2.64+0x40], !P6 ;  /* 0x1dc0004002093fae */ /* 0x000fe8000f101d72 */
[----:B------:R1:W-:Y:S04]  /*264d0*/  @P3 LDGSTS.E.BYPASS.LTC128B.128 [R9+0x20400], desc[UR50][R2.64+0x80], !P1 ;  /* 0x2040008002093fae */ /* 0x0003e8000c901d72 */
[----:B-1----:R-:W1:Y:S02]  /*264e0*/  SHFL.IDX PT, R2, R5, 0x3, 0x1c1f ;  /* 0x007c1f0005027f89 */ /* 0x002e6400000e0000 */
[----:B-1----:R-:W-:-:S05]  /*264f0*/  @P2 IADD3 R2, P0, R10, R2, RZ ;  /* 0x000000020a022210 */ /* 0x002fca0007f1e0ff */
[----:B------:R-:W-:-:S05]  /*26500*/  @P2 IMAD.X R3, RZ, RZ, R6, P0 ;  /* 0x000000ffff032224 */ /* 0x000fca00000e0606 */
[----:B------:R-:W-:Y:S04]  /*26510*/  @P2 LDGSTS.E.BYPASS.LTC128B.128 [R21+0x1bc00], desc[UR50][R2.64], !P5 ;  /* 0x1bc0000002152fae */ /* 0x000fe8000e901d72 */
[----:B------:R-:W-:Y:S04]  /*26520*/  @P2 LDGSTS.E.BYPASS.LTC128B.128 [R21+0x1e400], desc[UR50][R2.64+0x40], !P6 ;  /* 0x1e40004002152fae */ /* 0x000fe8000f101d72 */
[----:B------:R1:W-:Y:S04]  /*26530*/  @P2 LDGSTS.E.BYPASS.LTC128B.128 [R21+0x20c00], desc[UR50][R2.64+0x80], !P1 ;  /* 0x20c0008002152fae */ /* 0x0003e8000c901d72 */
[----:B-1----:R1:W2:Y:S04]  /*26540*/  SHFL.IDX PT, R3, R7, RZ, 0x1c1f ;  /* 0x001c1fff07037589 */ /* 0x0022a800000e0000 */
[----:B------:R1:W3:Y:S02]  /*26550*/  SHFL.IDX PT, R2, R8, RZ, 0x1c1f ;  /* 0x001c1fff08027589 */ /* 0x0002e400000e0000 */
.L_x_902:
[----:B------:R-:W-:Y:S01]  /*26560*/  LOP3.LUT P0, RZ, R20, 0x80, RZ, 0xc0, !PT ;  /* 0x0000008014ff7812 */ /* 0x000fe2000780c0ff */
[----:B------:R-:W-:-:S12]  /*26570*/  BSSY B0, `(.L_x_700) ;  /* 0x0000011000007945 */ /* 0x000fd80003800000 */
[----:B------:R-:W-:Y:S05]  /*26580*/  @!P0 BRA `(.L_x_701) ;  /* 0x00000000003c8947 */ /* 0x000fea0003800000 */
[----:B------:R-:W4:Y:S01]  /*26590*/  S2R R5, SR_TID.X ;  /* 0x0000000000057919 */ /* 0x000f220000002100 */
[----:B------:R-:W-:Y:S01]  /*265a0*/  LOP3.LUT P3, RZ, R20, 0x10, RZ, 0xc0, !PT ;  /* 0x0000001014ff7812 */ /* 0x000fe2000786c0ff */
[----:B------:R-:W-:Y:S01]  /*265b0*/  IMAD.IADD R4, R22, 0x1, R4 ;  /* 0x0000000116047824 */ /* 0x000fe200078e0204 */
[C---:B------:R-:W-:Y:S02]  /*265c0*/  LOP3.LUT P2, RZ, R20.reuse, 0x8, RZ, 0xc0, !PT ;  /* 0x0000000814ff7812 */ /* 0x040fe4000784c0ff */
[----:B------:R-:W-:Y:S02]  /*265d0*/  LOP3.LUT P1, RZ, R20, 0x4, RZ, 0xc0, !PT ;  /* 0x0000000414ff7812 */ /* 0x000fe4000782c0ff */
[----:B----4-:R-:W-:-:S04]  /*265e0*/  SHF.L.U32 R5, R5, 0x4, RZ ;  /* 0x0000000405057819 */ /* 0x010fc800000006ff */
[----:B------:R-:W-:-:S04]  /*265f0*/  LOP3.LUT R5, R5, 0x30, RZ, 0xc0, !PT ;  /* 0x0000003005057812 */ /* 0x000fc800078ec0ff */
[----:B---3--:R-:W-:-:S05]  /*26600*/  IADD3 R2, P0, R5, R2, RZ ;  /* 0x0000000205027210 */ /* 0x008fca0007f1e0ff */
[----:B--2---:R-:W-:-:S05]  /*26610*/  IMAD.X R3, RZ, RZ, R3, P0 ;  /* 0x000000ffff037224 */ /* 0x004fca00000e0603 */
[----:B------:R-:W-:Y:S01]  /*26620*/  @!PT LDS RZ, [RZ] ;  /* 0x00000000fffff984 */ /* 0x000fe20000000800 */
[----:B------:R-:W-:Y:S01]  /*26630*/  @!PT LDS RZ, [RZ] ;  /* 0x00000000fffff984 */ /* 0x000fe20000000800 */
[----:B------:R-:W-:Y:S01]  /*26640*/  @!PT LDS RZ, [RZ] ;  /* 0x00000000fffff984 */ /* 0x000fe20000000800 */
[----:B------:R4:W-:Y:S04]  /*26650*/  LDGSTS.E.BYPASS.LTC128B.128 [R4+0x1c400], desc[UR50][R2.64], !P3 ;  /* 0x1c40000002047fae */ /* 0x0009e8000d901d72 */
[----:B------:R4:W-:Y:S04]  /*26660*/  LDGSTS.E.BYPASS.LTC128B.128 [R4+0x1ec00], desc[UR50][R2.64+0x40], !P2 ;  /* 0x1ec0004002047fae */ /* 0x0009e8000d101d72 */
[----:B------:R4:W-:Y:S02]  /*26670*/  LDGSTS.E.BYPASS.LTC128B.128 [R4+0x21400], desc[UR50][R2.64+0x80], !P1 ;  /* 0x2140008002047fae */ /* 0x0009e4000c901d72 */
.L_x_701:
[----:B------:R-:W-:Y:S05]  /*26680*/  BSYNC B0 ;  /* 0x0000000000007941 */ /* 0x000fea0003800000 */
.L_x_700:
[----:B------:R-:W-:Y:S01]  /*26690*/  NOP ;  /* 0x0000000000007918 */ /* 0x000fe20000000000 */
[----:B------:R-:W-:-:S13]  /*266a0*/  PLOP3.LUT P0, PT, PT, PT, PT, 0x80, 0x0 ;  /* 0x000000000000781c */ /* 0x000fda0003f0f070 */
.L_x_702:
[----:B------:R-:W-:Y:S02]  /*266b0*/  PLOP3.LUT P1, PT, P1, P0, PT, 0xa2, 0x0 ;  /* 0x000000000000781c */ /* 0x000fe40000f21472 */
[----:B------:R-:W-:-:S08]  /*266c0*/  @P0 R2UR P1, UR4, R0 ;  /* 0x00000000000402ca */ /* 0x000fd00000020000 */
[----:B------:R-:W-:-:S05]  /*266d0*/  @P0 PLOP3.LUT P0, PT, P1, PT, PT, 0x80, 0x0 ;  /* 0x000000000000081c */ /* 0x000fca0000f0f070 */
[----:B------:R-:W-:Y:S01]  /*266e0*/  @!P1 SYNCS.ARRIVE.TRANS64.RED.A0T1 RZ, [UR4+0x29830], RZ ;  /* 0x029830ffffff99a7 */ /* 0x000fe20008200404 */
[----:B------:R-:W-:Y:S07]  /*266f0*/  @!P1 ARRIVES.LDGSTSBAR.64.TRANSCNT [UR4+0x29830] ;  /* 0x02983000ff0099b0 */ /* 0x000fee0008000a84 */
[----:B------:R-:W-:Y:S05]  /*26700*/  @P0 BRA.U.ANY `(.L_x_702) ;  /* 0xfffffffd00e80947 */ /* 0x000fea000393ffff */
[----:B------:R-:W-:Y:S01]  /*26710*/  NOP ;  /* 0x0000000000007918 */ /* 0x000fe20000000000 */
[----:B---34-:R-:W-:-:S04]  /*26720*/  MOV R2, UR39 ;  /* 0x0000002700027c02 */ /* 0x018fc80008000f00 */
[----:B------:R-:W-:-:S13]  /*26730*/  ISETP.NE.AND P2, PT, R2, 0x3, PT ;  /* 0x000000030200780c */ /* 0x000fda0003f45270 */
[----:B------:R-:W-:Y:S05]  /*26740*/  @!P2 BRA `(.L_x_703) ;  /* 0x000000000004a947 */ /* 0x000fea0003800000 */
[----:B------:R-:W-:Y:S01]  /*26750*/  BPT.TRAP 0x1 ;  /* 0x000000040000795c */ /* 0x000fe20000300000 */
.L_x_703:
[----:B------:R3:W5:Y:S01]  /*26760*/  LDL.LU R2, [R1+0x40] ;  /* 0x0000400001027983 */ /* 0x0007620000300800 */
[----:B------:R3:W-:Y:S02]  /*26770*/  SYNCS.ARRIVE.TRANS64.A1T0 RZ, [R0+URZ+0x29830], RZ ;  /* 0x029830ff00ff79a7 */ /* 0x0007e4000810003f */
[----:B------:R-:W-:Y:S05]  /*26780*/  WARPSYNC.ALL ;  /* 0x0000000000007948 */ /* 0x000fea0003800000 */
[----:B------:R-:W-:Y:S01]  /*26790*/  ULDC.64 UR4, c[0x0][0xa00] ;  /* 0x0002800000047ab9 */ /* 0x000fe20000000a00 */
[----:B------:R-:W-:Y:S01]  /*267a0*/  BSSY B6, `(.L_x_704) ;  /* 0x000001f000067945 */ /* 0x000fe20003800000 */
[----:B------:R-:W-:Y:S01]  /*267b0*/  BAR.SYNC.DEFER_BLOCKING 0x8, 0x180 ;  /* 0x0206000000007b1d */ /* 0x000fe20000010000 */
[----:B------:R-:W-:Y:S02]  /*267c0*/  ISETP.NE.U32.AND P0, PT, RZ, UR4, PT ;  /* 0x00000004ff007c0c */ /* 0x000fe4000bf05070 */
[----:B0--3--:R-:W-:-:S02]  /*267d0*/  SHF.R.S32.HI R0, RZ, 0x1f, R29 ;  /* 0x0000001fff007819 */ /* 0x009fc4000001141d */
[----:B------:R-:W-:Y:S01]  /*267e0*/  ISETP.NE.AND.EX P0, PT, RZ, UR5, PT, P0 ;  /* 0x00000005ff007c0c */ /* 0x000fe2000bf05300 */
[----:B------:R-:W-:Y:S02]  /*267f0*/  ULDC.64 UR4, c[0x0][0x298] ;  /* 0x0000a60000047ab9 */ /* 0x000fe40000000a00 */
[----:B------:R-:W-:Y:S01]  /*26800*/  IMAD R0, R0, UR4, RZ ;  /* 0x0000000400007c24 */ /* 0x000fe2000f8e02ff */
[----:B------:R-:W-:Y:S01]  /*26810*/  SEL R24, R24, RZ, !P0 ;  /* 0x000000ff18187207 */ /* 0x000fe20004000000 */
[----:B------:R-:W-:-:S04]  /*26820*/  IMAD.WIDE.U32 R26, R29, UR4, RZ ;  /* 0x000000041d1a7c25 */ /* 0x000fc8000f8e00ff */
[----:B------:R-:W-:-:S04]  /*26830*/  IMAD R0, R29, UR5, R0 ;  /* 0x000000051d007c24 */ /* 0x000fc8000f8e0200 */
[----:B------:R-:W-:Y:S01]  /*26840*/  IMAD.IADD R29, R27, 0x1, R0 ;  /* 0x000000011b1d7824 */ /* 0x000fe200078e0200 */
[----:B-----5:R-:W-:Y:S01]  /*26850*/  SEL R30, R2, RZ, !P0 ;  /* 0x000000ff021e7207 */ /* 0x020fe20004000000 */
[----:B------:R-:W-:-:S05]  /*26860*/  VIADD R2, R22, 0x14400 ;  /* 0x0001440016027836 */ /* 0x000fca0000000000 */
[----:B------:R-:W-:-:S13]  /*26870*/  LOP3.LUT P0, RZ, R2, 0x1bf, RZ, 0xc0, !PT ;  /* 0x000001bf02ff7812 */ /* 0x000fda000780c0ff */
[----:B------:R-:W-:Y:S05]  /*26880*/  @!P0 BRA `(.L_x_705) ;  /* 0x0000000000408947 */ /* 0x000fea0003800000 */
[----:B------:R-:W-:Y:S01]  /*26890*/  MOV R2, 0x0 ;  /* 0x0000000000027802 */ /* 0x000fe20000000f00 */
[----:B------:R-:W-:Y:S01]  /*268a0*/  ULDC.64 UR4, c[0x4][0xc8] ;  /* 0x0100320000047ab9 */ /* 0x000fe20000000a00 */
[----:B------:R-:W-:Y:S01]  /*268b0*/  ULDC.64 UR6, c[0x4][0xd0] ;  /* 0x0100340000067ab9 */ /* 0x000fe20000000a00 */
[----:B------:R-:W-:Y:S01]  /*268c0*/  ULDC.64 UR8, c[0x4][0x28] ;  /* 0x01000a0000087ab9 */ /* 0x000fe20000000a00 */
[----:B------:R-:W-:Y:S01]  /*268d0*/  MOV R4, UR4 ;  /* 0x0000000400047c02 */ /* 0x000fe20008000f00 */
[----:B------:R-:W-:Y:S01]  /*268e0*/  IMAD.U32 R5, RZ, RZ, UR5 ;  /* 0x00000005ff057e24 */ /* 0x000fe2000f8e00ff */
[----:B--2---:R-:W0:Y:S01]  /*268f0*/  LDC.64 R2, c[0x4][R2] ;  /* 0x0100000002027b82 */ /* 0x004e220000000a00 */
[----:B------:R-:W-:Y:S01]  /*26900*/  IMAD.U32 R6, RZ, RZ, UR6 ;  /* 0x00000006ff067e24 */ /* 0x000fe2000f8e00ff */
[----:B-1----:R-:W-:Y:S01]  /*26910*/  MOV R7, UR7 ;  /* 0x0000000700077c02 */ /* 0x002fe20008000f00 */
[----:B------:R-:W-:Y:S01]  /*26920*/  IMAD.U32 R10, RZ, RZ, UR8 ;  /* 0x00000008ff0a7e24 */ /* 0x000fe2000f8e00ff */
[----:B------:R-:W-:Y:S01]  /*26930*/  MOV R8, 0x70 ;  /* 0x0000007000087802 */ /* 0x000fe20000000f00 */
[----:B------:R-:W-:-:S02]  /*26940*/  IMAD.U32 R11, RZ, RZ, UR9 ;  /* 0x00000009ff0b7e24 */ /* 0x000fc4000f8e00ff */
[----:B------:R-:W-:Y:S02]  /*26950*/  IMAD.MOV.U32 R12, RZ, RZ, 0x1 ;  /* 0x00000001ff0c7424 */ /* 0x000fe400078e00ff */
[----:B------:R-:W-:-:S07]  /*26960*/  IMAD.MOV.U32 R13, RZ, RZ, RZ ;  /* 0x000000ffff0d7224 */ /* 0x000fce00078e00ff */
[----:B------:R-:W-:-:S07]  /*26970*/  LEPC R20, `(.L_x_705) ;  /* 0x000000001014794e */ /* 0x000fce0000000000 */
[----:B0-----:R-:W-:Y:S05]  /*26980*/  CALL.ABS.NOINC R2 ;  /* 0x0000000002007343 */ /* 0x001fea0003c00000 */
.L_x_705:
[----:B------:R-:W-:Y:S05]  /*26990*/  BSYNC B6 ;  /* 0x0000000000067941 */ /* 0x000fea0003800000 */
.L_x_704:
[----:B------:R-:W-:Y:S01]  /*269a0*/  ULDC.64 UR4, c[0x0][0x2d8] ;  /* 0x0000b60000047ab9 */ /* 0x000fe20000000a00 */
[----:B------:R-:W-:Y:S01]  /*269b0*/  MOV R2, R26 ;  /* 0x0000001a00027202 */ /* 0x000fe20000000f00 */
[----:B--2---:R-:W-:Y:S01]  /*269c0*/  IMAD.MOV.U32 R3, RZ, RZ, R29 ;  /* 0x000000ffff037224 */ /* 0x004fe200078e001d */
[----:B------:R0:W5:Y:S01]  /*269d0*/  LDL R9, [R1+0x2c] ;  /* 0x00002c0001097983 */ /* 0x0001620000100800 */
[----:B------:R-:W-:Y:S01]  /*269e0*/  IMAD R0, R36, UR4, RZ ;  /* 0x0000000424007c24 */ /* 0x000fe2000f8e02ff */
[----:B-1----:R-:W1:Y:S01]  /*269f0*/  LDC R8, c[0x0][0x448] ;  /* 0x00011200ff087b82 */ /* 0x002e620000000800 */
[C---:B------:R-:W-:Y:S01]  /*26a00*/  IMAD.WIDE.U32 R2, R18.reuse, UR4, R2 ;  /* 0x0000000412027c25 */ /* 0x040fe2000f8e0002 */
[----:B------:R-:W2:Y:S03]  /*26a10*/  S2R R20, SR_TID.X ;  /* 0x0000000000147919 */ /* 0x000ea60000002100 */
[----:B------:R-:W-:Y:S01]  /*26a20*/  IMAD R0, R18, UR5, R0 ;  /* 0x0000000512007c24 */ /* 0x000fe2000f8e0200 */
[----:B------:R-:W-:-:S03]  /*26a30*/  ULDC.64 UR4, c[0x0][0x2e0] ;  /* 0x0000b80000047ab9 */ /* 0x000fc60000000a00 */
[----:B------:R-:W-:Y:S02]  /*26a40*/  IMAD.IADD R3, R3, 0x1, R0 ;  /* 0x0000000103037824 */ /* 0x000fe400078e0200 */
[----:B------:R-:W-:Y:S02]  /*26a50*/  IMAD R0, R30, UR4, RZ ;  /* 0x000000041e007c24 */ /* 0x000fe4000f8e02ff */
[----:B------:R-:W-:-:S04]  /*26a60*/  IMAD.WIDE.U32 R2, R24, UR4, R2 ;  /* 0x0000000418027c25 */ /* 0x000fc8000f8e0002 */
[----:B------:R-:W-:Y:S01]  /*26a70*/  IMAD R0, R24, UR5, R0 ;  /* 0x0000000518007c24 */ /* 0x000fe2000f8e0200 */
[----:B------:R-:W3:Y:S01]  /*26a80*/  S2R R31, SR_TID.X ;  /* 0x00000000001f7919 */ /* 0x000ee20000002100 */
[----:B------:R-:W-:-:S03]  /*26a90*/  ULDC.64 UR4, c[0x0][0x2d0] ;  /* 0x0000b40000047ab9 */ /* 0x000fc60000000a00 */
[----:B------:R-:W-:Y:S01]  /*26aa0*/  IADD3 R3, R3, R0, RZ ;  /* 0x0000000003037210 */ /* 0x000fe20007ffe0ff */
[----:B------:R-:W-:Y:S01]  /*26ab0*/  IMAD.SHL.U32 R0, R17, 0x80, RZ ;  /* 0x0000008011007824 */ /* 0x000fe200078e00ff */
[----:B-1----:R-:W-:Y:S01]  /*26ac0*/  ISETP.NE.AND P0, PT, R8, 0x1, PT ;  /* 0x000000010800780c */ /* 0x002fe20003f05270 */
[----:B------:R0:W5:Y:S01]  /*26ad0*/  LDL R17, [R1+0x44] ;  /* 0x0000440001117983 */ /* 0x0001620000100800 */
[C---:B--2---:R-:W-:Y:S01]  /*26ae0*/  LOP3.LUT R21, R20.reuse, 0x7f, RZ, 0xc0, !PT ;  /* 0x0000007f14157812 */ /* 0x044fe200078ec0ff */
[----:B------:R-:W-:-:S10]  /*26af0*/  IMAD.SHL.U32 R20, R20, 0x20, RZ ;  /* 0x0000002014147824 */ /* 0x000fd400078e00ff */
[----:B------:R-:W1:Y:S01]  /*26b00*/  @P0 LDC R5, c[0x0][0x44c] ;  /* 0x00011300ff050b82 */ /* 0x000e620000000800 */
[----:B------:R-:W-:-:S04]  /*26b10*/  SHF.R.U32.HI R21, RZ, 0x2, R21 ;  /* 0x00000002ff157819 */ /* 0x000fc80000011615 */
[----:B------:R-:W-:-:S03]  /*26b20*/  LOP3.LUT R20, R21, 0x60, R20, 0xf8, !PT ;  /* 0x0000006015147812 */ /* 0x000fc600078ef814 */
[----:B------:R-:W2:Y:S01]  /*26b30*/  @P0 LDC R4, c[0x0][0x450] ;  /* 0x00011400ff040b82 */ /* 0x000ea20000000800 */
[----:B------:R-:W-:-:S05]  /*26b40*/  LOP3.LUT R6, R20, R0, RZ, 0xfc, !PT ;  /* 0x0000000014067212 */ /* 0x000fca00078efcff */
[----:B-1----:R-:W-:Y:S01]  /*26b50*/  @P0 IMAD.HI.U32 R7, R6, R5, RZ ;  /* 0x0000000506070227 */ /* 0x002fe200078e00ff */
[----:B------:R-:W-:-:S04]  /*26b60*/  MOV R5, R6 ;  /* 0x0000000600057202 */ /* 0x000fc80000000f00 */
[----:B--2---:R-:W-:-:S05]  /*26b70*/  @P0 SHF.R.U32.HI R5, RZ, R4, R7 ;  /* 0x00000004ff050219 */ /* 0x004fca0000011607 */
[----:B------:R-:W-:-:S04]  /*26b80*/  IMAD.MOV R4, RZ, RZ, -R5 ;  /* 0x000000ffff047224 */ /* 0x000fc800078e0a05 */
[----:B------:R-:W-:Y:S01]  /*26b90*/  IMAD R4, R8, R4, R6 ;  /* 0x0000000408047224 */ /* 0x000fe200078e0206 */
[----:B------:R-:W-:Y:S01]  /*26ba0*/  SHF.R.S32.HI R6, RZ, 0x1f, R5 ;  /* 0x0000001fff067819 */ /* 0x000fe20000011405 */
[----:B------:R-:W-:-:S04]  /*26bb0*/  IMAD.WIDE.U32 R2, R5, UR4, R2 ;  /* 0x0000000405027c25 */ /* 0x000fc8000f8e0002 */
[----:B------:R-:W-:-:S04]  /*26bc0*/  IMAD R6, R6, UR4, RZ ;  /* 0x0000000406067c24 */ /* 0x000fc8000f8e02ff */
[----:B------:R-:W-:Y:S01]  /*26bd0*/  IMAD R6, R5, UR5, R6 ;  /* 0x0000000505067c24 */ /* 0x000fe2000f8e0206 */
[----:B------:R-:W-:Y:S01]  /*26be0*/  SHF.R.S32.HI R5, RZ, 0x1f, R4 ;  /* 0x0000001fff057819 */ /* 0x000fe20000011404 */
[----:B------:R-:W-:Y:S02]  /*26bf0*/  ULDC.64 UR4, c[0x0][0x2c8] ;  /* 0x0000b20000047ab9 */ /* 0x000fe40000000a00 */
[----:B------:R-:W-:Y:S02]  /*26c00*/  IMAD.IADD R3, R3, 0x1, R6 ;  /* 0x0000000103037824 */ /* 0x000fe400078e0206 */
[----:B------:R-:W-:Y:S02]  /*26c10*/  IMAD R5, R5, UR4, RZ ;  /* 0x0000000405057c24 */ /* 0x000fe4000f8e02ff */
[C---:B---3--:R-:W-:Y:S02]  /*26c20*/  IMAD.SHL.U32 R21, R31.reuse, 0x10, RZ ;  /* 0x000000101f157824 */ /* 0x048fe400078e00ff */
[----:B------:R-:W-:Y:S01]  /*26c30*/  IMAD.WIDE.U32 R2, R4, UR4, R2 ;  /* 0x0000000404027c25 */ /* 0x000fe2000f8e0002 */
[----:B------:R-:W-:-:S02]  /*26c40*/  SHF.L.U32 R20, R31, 0x4, RZ ;  /* 0x000000041f147819 */ /* 0x000fc400000006ff */
[----:B------:R-:W-:Y:S01]  /*26c50*/  LOP3.LUT R21, R21, 0x30, RZ, 0xc0, !PT ;  /* 0x0000003015157812 */ /* 0x000fe200078ec0ff */
[----:B------:R-:W-:Y:S01]  /*26c60*/  IMAD R4, R4, UR5, R5 ;  /* 0x0000000504047c24 */ /* 0x000fe2000f8e0205 */
[----:B------:R-:W-:Y:S02]  /*26c70*/  ULDC.64 UR4, c[0x0][0x280] ;  /* 0x0000a00000047ab9 */ /* 0x000fe40000000a00 */
[----:B------:R-:W-:Y:S01]  /*26c80*/  IADD3 R5, P0, R2, UR4, RZ ;  /* 0x0000000402057c10 */ /* 0x000fe2000ff1e0ff */
[----:B------:R-:W-:Y:S01]  /*26c90*/  ULDC UR4, c[0x0][0x2b8] ;  /* 0x0000ae0000047ab9 */ /* 0x000fe20000000800 */
[C---:B------:R-:W-:Y:S02]  /*26ca0*/  LOP3.LUT R10, R21.reuse, 0x40, RZ, 0xfc, !PT ;  /* 0x00000040150a7812 */ /* 0x040fe400078efcff */
[----:B------:R-:W-:Y:S02]  /*26cb0*/  LOP3.LUT R20, R20, 0x30, RZ, 0xc0, !PT ;  /* 0x0000003014147812 */ /* 0x000fe400078ec0ff */
[----:B------:R-:W-:-:S02]  /*26cc0*/  LOP3.LUT R21, R21, 0x80, RZ, 0xfc, !PT ;  /* 0x0000008015157812 */ /* 0x000fc400078efcff */
[----:B------:R-:W-:Y:S01]  /*26cd0*/  IADD3.X R4, R3, UR5, R4, P0, !PT ;  /* 0x0000000503047c10 */ /* 0x000fe200087fe404 */
[----:B------:R-:W-:Y:S01]  /*26ce0*/  UMOV UR5, 0xffffffff ;  /* 0xffffffff00057882 */ /* 0x000fe20000000000 */
[----:B------:R-:W-:Y:S02]  /*26cf0*/  LOP3.LUT R31, R31, 0x7f, RZ, 0xc0, !PT ;  /* 0x0000007f1f1f7812 */ /* 0x000fe400078ec0ff */
[----:B------:R-:W-:Y:S02]  /*26d00*/  ISETP.GE.AND P3, PT, R20, UR4, PT ;  /* 0x0000000414007c0c */ /* 0x000fe4000bf66270 */
[----:B------:R-:W-:Y:S02]  /*26d10*/  ISETP.GE.AND P2, PT, R10, UR4, PT ;  /* 0x000000040a007c0c */ /* 0x000fe4000bf46270 */
[----:B------:R-:W-:Y:S02]  /*26d20*/  ISETP.GE.AND P1, PT, R21, UR4, PT ;  /* 0x0000000415007c0c */ /* 0x000fe4000bf26270 */
[----:B------:R-:W-:Y:S01]  /*26d30*/  SHF.R.U32.HI R10, RZ, 0x2, R31 ;  /* 0x00000002ff0a7819 */ /* 0x000fe2000001161f */
[----:B0-----:R-:W-:Y:S10]  /*26d40*/  BRA.DIV UR5, `(.L_x_706) ;  /* 0x0000006a05647947 */ /* 0x001ff4000b800000 */
[----:B------:R-:W0:Y:S01]  /*26d50*/  SHFL.IDX PT, R3, R5, RZ, 0x1c1f ;  /* 0x001c1fff05037589 */ /* 0x000e2200000e0000 */
[----:B-----5:R-:W-:Y:S02]  /*26d60*/  IMAD R6, R17, R8, RZ ;  /* 0x0000000811067224 */ /* 0x020fe400078e02ff */
[----:B------:R-:W-:Y:S01]  /*26d70*/  IMAD.IADD R0, R10, 0x1, R0 ;  /* 0x000000010a007824 */ /* 0x000fe200078e0200 */
[----:B------:R-:W1:Y:S04]  /*26d80*/  SHFL.IDX PT, R2, R4, RZ, 0x1c1f ;  /* 0x001c1fff04027589 */ /* 0x000e6800000e0000 */
[----:B------:R-:W-:-:S13]  /*26d90*/  ISETP.GE.AND P0, PT, R0, R6, PT ;  /* 0x000000060000720c */ /* 0x000fda0003f06270 */
[----:B0-----:R-:W-:-:S04]  /*26da0*/  @!P0 IADD3 R3, P4, R20, R3, RZ ;  /* 0x0000000314038210 */ /* 0x001fc80007f9e0ff */
[----:B-1----:R-:W-:-:S04]  /*26db0*/  @!P0 IADD3.X R2, RZ, R2, RZ, P4, !PT ;  /* 0x00000002ff028210 */ /* 0x002fc800027fe4ff */
[----:B------:R-:W-:-:S04]  /*26dc0*/  @!P0 LOP3.LUT R3, R3, R2, RZ, 0x3c, !PT ;  /* 0x0000000203038212 */ /* 0x000fc800078e3cff */
[----:B------:R-:W-:-:S04]  /*26dd0*/  @!P0 LOP3.LUT R2, R3, R2, RZ, 0x3c, !PT ;  /* 0x0000000203028212 */ /* 0x000fc800078e3cff */
[----:B------:R-:W-:-:S05]  /*26de0*/  @!P0 LOP3.LUT R3, R3, R2, RZ, 0x3c, !PT ;  /* 0x0000000203038212 */ /* 0x000fca00078e3cff */
[----:B------:R-:W-:Y:S01]  /*26df0*/  @!PT LDS RZ, [RZ] ;  /* 0x00000000fffff984 */ /* 0x000fe20000000800 */
[----:B------:R-:W-:Y:S04]  /*26e00*/  @!P0 LDGSTS.E.BYPASS.LTC128B.128 [R9+0x14400], desc[UR50][R2.64], !P3 ;  /* 0x1440000002098fae */ /* 0x000fe8000d901d72 */
[----:B------:R-:W-:Y:S04]  /*26e10*/  @!P0 LDGSTS.E.BYPASS.LTC128B.128 [R9+0x16400], desc[UR50][R2.64+0x40], !P2 ;  /* 0x1640004002098fae */ /* 0x000fe8000d101d72 */
[----:B------:R0:W-:Y:S02]  /*26e20*/  @!P0 LDGSTS.E.BYPASS.LTC128B.128 [R9+0x18400], desc[UR50][R2.64+0x80], !P1 ;  /* 0x1840008002098fae */ /* 0x0001e4000c901d72 */
[----:B0-----:R-:W-:-:S02]  /*26e30*/  VIADD R2, R0, 0x20 ;  /* 0x0000002000027836 */ /* 0x001fc40000000000 */
[----:B------:R-:W0:Y:S03]  /*26e40*/  SHFL.IDX PT, R3, R5, 0x1, 0x1c1f ;  /* 0x003c1f0005037f89 */ /* 0x000e2600000e0000 */
[----:B------:R-:W-:Y:S02]  /*26e50*/  ISETP.GE.AND P0, PT, R2, R6, PT ;  /* 0x000000060200720c */ /* 0x000fe40003f06270 */
[----:B------:R-:W1:Y:S11]  /*26e60*/  SHFL.IDX PT, R2, R4, 0x1, 0x1c1f ;  /* 0x003c1f0004027f89 */ /* 0x000e7600000e0000 */
[----:B0-----:R-:W-:-:S05]  /*26e70*/  @!P0 IADD3 R3, P4, R20, R3, RZ ;  /* 0x0000000314038210 */ /* 0x001fca0007f9e0ff */
[----:B-1----:R-:W-:-:S05]  /*26e80*/  @!P0 IMAD.X R2, RZ, RZ, R2, P4 ;  /* 0x000000ffff028224 */ /* 0x002fca00020e0602 */
[----:B------:R-:W-:-:S04]  /*26e90*/  @!P0 LOP3.LUT R3, R3, R2, RZ, 0x3c, !PT ;  /* 0x0000000203038212 */ /* 0x000fc800078e3cff */
[----:B------:R-:W-:-:S04]  /*26ea0*/  @!P0 LOP3.LUT R2, R3, R2, RZ, 0x3c, !PT ;  /* 0x0000000203028212 */ /* 0x000fc800078e3cff */
[----:B------:R-:W-:-:S05]  /*26eb0*/  @!P0 LOP3.LUT R3, R3, R2, RZ, 0x3c, !PT ;  /* 0x0000000203038212 */ /* 0x000fca00078e3cff */
[----:B------:R-:W-:Y:S04]  /*26ec0*/  @!P0 LDGSTS.E.BYPASS.LTC128B.128 [R9+0x14c00], desc[UR50][R2.64], !P3 ;  /* 0x14c0000002098fae */ /* 0x000fe8000d901d72 */
[----:B------:R-:W-:Y:S04]  /*26ed0*/  @!P0 LDGSTS.E.BYPASS.LTC128B.128 [R9+0x16c00], desc[UR50][R2.64+0x40], !P2 ;  /* 0x16c0004002098fae */ /* 0x000fe8000d101d72 */
[----:B------:R0:W-:Y:S02]  /*26ee0*/  @!P0 LDGSTS.E.BYPASS.LTC128B.128 [R9+0x18c00], desc[UR50][R2.64+0x80], !P1 ;  /* 0x18c0008002098fae */ /* 0x0001e4000c901d72 */
[----:B0-----:R-:W-:-:S02]  /*26ef0*/  IADD3 R2, R0, 0x40, RZ ;  /* 0x0000004000027810 */ /* 0x001fc40007ffe0ff */
[----:B------:R-:W0:Y:S02]  /*26f00*/  SHFL.IDX PT, R3, R5, 0x2, 0x1c1f ;  /* 0x005c1f0005037f89 */ /* 0x000e2400000e0000 */
[----:B------:R-:W-:Y:S02]  /*26f10*/  ISETP.GE.AND P0, PT, R2, R6, PT ;  /* 0x000000060200720c */ /* 0x000fe40003f06270 */
[----:B------:R-:W1:Y:S04]  /*26f20*/  SHFL.IDX PT, R2, R4, 0x2, 0x1c1f ;  /* 0x005c1f0004027f89 */ /* 0x000e6800000e0000 */
[----:B------:R-:W2:Y:S07]  /*26f30*/  SHFL.IDX PT, R4, R4, 0x3, 0x1c1f ;  /* 0x007c1f0004047f89 */ /* 0x000eae00000e0000 */
[----:B0-----:R-:W-:-:S05]  /*26f40*/  @!P0 IADD3 R3, P4, R20, R3, RZ ;  /* 0x0000000314038210 */ /* 0x001fca0007f9e0ff */
[----:B-1----:R-:W-:-:S05]  /*26f50*/  @!P0 IMAD.X R2, RZ, RZ, R2, P4 ;  /* 0x000000ffff028224 */ /* 0x002fca00020e0602 */
[----:B------:R-:W-:-:S04]  /*26f60*/  @!P0 LOP3.LUT R3, R3, R2, RZ, 0x3c, !PT ;  /* 0x0000000203038212 */ /* 0x000fc800078e3cff */
[----:B------:R-:W-:-:S04]  /*26f70*/  @!P0 LOP3.LUT R2, R3, R2, RZ, 0x3c, !PT ;  /* 0x0000000203028212 */ /* 0x000fc800078e3cff */
[----:B------:R-:W-:-:S05]  /*26f80*/  @!P0 LOP3.LUT R3, R3, R2, RZ, 0x3c, !PT ;  /* 0x0000000203038212 */ /* 0x000fca00078e3cff */
[----:B------:R-:W-:Y:S04]  /*26f90*/  @!P0 LDGSTS.E.BYPASS.LTC128B.128 [R9+0x15400], desc[UR50][R2.64], !P3 ;  /* 0x1540000002098fae */ /* 0x000fe8000d901d72 */
[----:B------:R-:W-:Y:S04]  /*26fa0*/  @!P0 LDGSTS.E.BYPASS.LTC128B.128 [R9+0x17400], desc[UR50][R2.64+0x40], !P2 ;  /* 0x1740004002098fae */ /* 0x000fe8000d101d72 */
[----:B------:R0:W-:Y:S04]  /*26fb0*/  @!P0 LDGSTS.E.BYPASS.LTC128B.128 [R9+0x19400], desc[UR50][R2.64+0x80], !P1 ;  /* 0x1940008002098fae */ /* 0x0001e8000c901d72 */
[----:B0-2---:R0:W1:Y:S02]  /*26fc0*/  SHFL.IDX PT, R2, R5, 0x3, 0x1c1f ;  /* 0x007c1f0005027f89 */ /* 0x00506400000e0000 */
.L_x_911:
[----:B------:R-:W-:Y:S01]  /*26fd0*/  VIADD R0, R0, 0x60 ;  /* 0x0000006000007836 */ /* 0x000fe20000000000 */
[----:B------:R-:W-:Y:S04]  /*26fe0*/  BSSY B0, `(.L_x_707) ;  /* 0x000000b000007945 */ /* 0x000fe80003800000 */
[----:B------:R-:W-:-:S13]  /*26ff0*/  ISETP.GE.AND P0, PT, R0, R6, PT ;  /* 0x000000060000720c */ /* 0x000fda0003f06270 */
[----:B------:R-:W-:Y:S05]  /*27000*/  @P0 BRA `(.L_x_708) ;  /* 0x0000000000200947 */ /* 0x000fea0003800000 */
[----:B-1----:R-:W-:-:S04]  /*27010*/  IADD3 R2, P0, R20, R2, RZ ;  /* 0x0000000214027210 */ /* 0x002fc80007f1e0ff */
[----:B------:R-:W-:-:S05]  /*27020*/  IADD3.X R3, RZ, R4, RZ, P0, !PT ;  /* 0x00000004ff037210 */ /* 0x000fca00007fe4ff */
[----:B------:R-:W-:Y:S01]  /*27030*/  @!PT LDS RZ, [RZ] ;  /* 0x00000000fffff984 */ /* 0x000fe20000000800 */
[----:B------:R-:W-:Y:S01]  /*27040*/  @!PT LDS RZ, [RZ] ;  /* 0x00000000fffff984 */ /* 0x000fe20000000800 */
[----:B------:R-:W-:Y:S01]  /*27050*/  @!PT LDS RZ, [RZ] ;  /* 0x00000000fffff984 */ /* 0x000fe20000000800 */
[----:B------:R2:W-:Y:S04]  /*27060*/  LDGSTS.E.BYPASS.LTC128B.128 [R9+0x15c00], desc[UR50][R2.64], !P3 ;  /* 0x15c0000002097fae */ /* 0x0005e8000d901d72 */
[----:B------:R2:W-:Y:S04]  /*27070*/  LDGSTS.E.BYPASS.LTC128B.128 [R9+0x17c00], desc[UR50][R2.64+0x40], !P2 ;  /* 0x17c0004002097fae */ /* 0x0005e8000d101d72 */
[----:B------:R2:W-:Y:S02]  /*27080*/  LDGSTS.E.BYPASS.LTC128B.128 [R9+0x19c00], desc[UR50][R2.64+0x80], !P1 ;  /* 0x19c0008002097fae */ /* 0x0005e4000c901d72 */
.L_x_708:
[----:B------:R-:W-:Y:S05]  /*27090*/  BSYNC B0 ;  /* 0x0000000000007941 */ /* 0x000fea0003800000 */
.L_x_707:
[----:B------:R-:W-:Y:S01]  /*270a0*/  NOP ;  /* 0x0000000000007918 */ /* 0x000fe20000000000 */
[----:B------:R-:W-:-:S13]  /*270b0*/  PLOP3.LUT P0, PT, PT, PT, PT, 0x80, 0x0 ;  /* 0x000000000000781c */ /* 0x000fda0003f0f070 */
.L_x_709:
[----:B------:R-:W-:Y:S02]  /*270c0*/  PLOP3.LUT P1, PT, P1, P0, PT, 0xa2, 0x0 ;  /* 0x000000000000781c */ /* 0x000fe40000f21472 */
[----:B------:R-:W-:-:S08]  /*270d0*/  @P0 R2UR P1, UR4, R22 ;  /* 0x00000000160402ca */ /* 0x000fd00000020000 */
[----:B------:R-:W-:-:S05]  /*270e0*/  @P0 PLOP3.LUT P0, PT, P1, PT, PT, 0x80, 0x0 ;  /* 0x000000000000081c */ /* 0x000fca0000f0f070 */
[----:B------:R-:W-:Y:S01]  /*270f0*/  @!P1 SYNCS.ARRIVE.TRANS64.RED.A0T1 RZ, [UR4+0x29800], RZ ;  /* 0x029800ffffff99a7 */ /* 0x000fe20008200404 */
[----:B------:R-:W-:Y:S07]  /*27100*/  @!P1 ARRIVES.LDGSTSBAR.64.TRANSCNT [UR4+0x29800] ;  /* 0x02980000ff0099b0 */ /* 0x000fee0008000a84 */
[----:B------:R-:W-:Y:S05]  /*27110*/  @P0 BRA.U.ANY `(.L_x_709) ;  /* 0xfffffffd00e80947 */ /* 0x000fea000393ffff */
[----:B-12---:R-:W2:Y:S02]  /*27120*/  LDL.LU R2, [R1+0x48] ;  /* 0x0000480001027983 */ /* 0x006ea40000300800 */
        /* <DEDUP_REMOVED lines=10> */
[----:B-12---:R-:W-:Y:S05]  /*271d0*/  @!P0 BRA `(.L_x_711) ;  /* 0x00000068009c8947 */ /* 0x006fea0003800000 */
.L_x_912:
[----:B------:R-:W-:Y:S05]  /*271e0*/  BSYNC B0 ;  /* 0x0000000000007941 */ /* 0x000fea0003800000 */
.L_x_710:
[----:B------:R-:W-:-:S13]  /*271f0*/  ISETP.GE.AND P0, PT, R25, 0xa1, PT ;  /* 0x000000a11900780c */ /* 0x000fda0003f06270 */
[----:B------:R-:W-:Y:S05]  /*27200*/  @!P0 BRA `(.L_x_712) ;  /* 0x0000001400f08947 */ /* 0x000fea0003800000 */
[----:B------:R-:W-:Y:S01]  /*27210*/  IADD3 R32, R32, -0x2, RZ ;  /* 0xfffffffe20207810 */ /* 0x000fe20007ffe0ff */
[----:B------:R-:W-:Y:S02]  /*27220*/  IMAD.MOV.U32 R20, RZ, RZ, R23 ;  /* 0x000000ffff147224 */ /* 0x000fe400078e0017 */
[----:B------:R-:W-:-:S07]  /*27230*/  IMAD.MOV.U32 R21, RZ, RZ, R34 ;  /* 0x000000ffff157224 */ /* 0x000fce00078e0022 */
.L_x_732:
[----:B--2---:R-:W2:Y:S01]  /*27240*/  LDL R0, [R1+0xc] ;  /* 0x00000c0001007983 */ /* 0x004ea20000100800 */
[----:B------:R-:W3:Y:S03]  /*27250*/  LDC R4, c[0x0][0x430] ;  /* 0x00010c00ff047b82 */ /* 0x000ee60000000800 */
[----:B0-----:R-:W4:Y:S01]  /*27260*/  LDL R9, [R1+0x10] ;  /* 0x0000100001097983 */ /* 0x001f220000100800 */
[----:B------:R-:W1:Y:S01]  /*27270*/  S2R R2, SR_TID.X ;  /* 0x0000000000027919 */ /* 0x000e620000002100 */
[----:B---3--:R-:W-:Y:S01]  /*27280*/  ISETP.NE.AND P0, PT, R4, 0x1, PT ;  /* 0x000000010400780c */ /* 0x008fe20003f05270 */
[----:B------:R-:W3:-:S12]  /*27290*/  S2R R7, SR_TID.X ;  /* 0x0000000000077919 */ /* 0x000ed80000002100 */
[----:B------:R-:W2:Y:S01]  /*272a0*/  @P0 LDC R6, c[0x0][0x434] ;  /* 0x00010d00ff060b82 */ /* 0x000ea20000000800 */
[C---:B-1----:R-:W-:Y:S02]  /*272b0*/  LOP3.LUT R3, R2.reuse, 0x7f, RZ, 0xc0, !PT ;  /* 0x0000007f02037812 */ /* 0x042fe400078ec0ff */
[----:B0-----:R-:W-:Y:S02]  /*272c0*/  SHF.L.U32 R5, R2, 0x5, RZ ;  /* 0x0000000502057819 */ /* 0x001fe400000006ff */
[----:B------:R-:W-:-:S04]  /*272d0*/  SHF.R.U32.HI R3, RZ, 0x2, R3 ;  /* 0x00000002ff037819 */ /* 0x000fc80000011603 */
[----:B------:R-:W-:Y:S02]  /*272e0*/  LOP3.LUT R5, R3, 0x60, R5, 0xf8, !PT ;  /* 0x0000006003057812 */ /* 0x000fe400078ef805 */
[----:B------:R-:W0:Y:S01]  /*272f0*/  @P0 LDC R3, c[0x0][0x438] ;  /* 0x00010e00ff030b82 */ /* 0x000e220000000800 */
[----:B------:R-:W-:-:S04]  /*27300*/  LOP3.LUT R2, R2, 0x7f, RZ, 0xc0, !PT ;  /* 0x0000007f02027812 */ /* 0x000fc800078ec0ff */
[----:B------:R-:W-:Y:S02]  /*27310*/  SHF.R.U32.HI R8, RZ, 0x2, R2 ;  /* 0x00000002ff087819 */ /* 0x000fe40000011602 */
[----:B---3--:R-:W-:-:S04]  /*27320*/  SHF.L.U32 R7, R7, 0x5, RZ ;  /* 0x0000000507077819 */ /* 0x008fc800000006ff */
[----:B------:R-:W-:-:S04]  /*27330*/  LOP3.LUT R7, R8, 0x60, R7, 0xf8, !PT ;  /* 0x0000006008077812 */ /* 0x000fc800078ef807 */
[----:B------:R-:W-:Y:S01]  /*27340*/  LOP3.LUT R7, R7, 0x80, RZ, 0xfc, !PT ;  /* 0x0000008007077812 */ /* 0x000fe200078efcff */
[----:B------:R-:W-:Y:S05]  /*27350*/  YIELD ;  /* 0x0000000000007946 */ /* 0x000fea0003800000 */
[----:B------:R-:W-:Y:S01]  /*27360*/  ULDC.64 UR4, c[0x0][0x428] ;  /* 0x00010a0000047ab9 */ /* 0x000fe20000000a00 */
[----:B------:R-:W-:Y:S01]  /*27370*/  ULDC.64 UR6, c[0x0][0x418] ;  /* 0x0001060000067ab9 */ /* 0x000fe20000000a00 */
[----:B------:R-:W-:Y:S01]  /*27380*/  ISETP.GT.U32.AND P1, PT, R7, 0x9f, PT ;  /* 0x0000009f0700780c */ /* 0x000fe20003f24070 */
[----:B--2---:R-:W-:-:S04]  /*27390*/  IMAD R0, R32, 0xa0, R0 ;  /* 0x000000a020007824 */ /* 0x004fc800078e0200 */
[----:B------:R-:W-:-:S04]  /*273a0*/  IMAD.IADD R5, R5, 0x1, R0 ;  /* 0x0000000105057824 */ /* 0x000fc800078e0200 */
[----:B------:R-:W-:-:S04]  /*273b0*/  @P0 IMAD.HI.U32 R6, R5, R6, RZ ;  /* 0x0000000605060227 */ /* 0x000fc800078e00ff */
[----:B------:R-:W-:Y:S01]  /*273c0*/  IMAD.MOV.U32 R2, RZ, RZ, R5 ;  /* 0x000000ffff027224 */ /* 0x000fe200078e0005 */
[----:B0-----:R-:W-:Y:S02]  /*273d0*/  @P0 SHF.R.U32.HI R2, RZ, R3, R6 ;  /* 0x00000003ff020219 */ /* 0x001fe40000011606 */
[----:B------:R-:W0:Y:S08]  /*273e0*/  @P0 LDC R6, c[0x0][0x434] ;  /* 0x00010d00ff060b82 */ /* 0x000e300000000800 */
[----:B------:R-:W1:Y:S01]  /*273f0*/  @P0 LDC R3, c[0x0][0x438] ;  /* 0x00010e00ff030b82 */ /* 0x000e620000000800 */
[----:B------:R-:W-:-:S04]  /*27400*/  IMAD.IADD R0, R7, 0x1, R0 ;  /* 0x0000000107007824 */ /* 0x000fc800078e0200 */
[----:B------:R-:W-:Y:S02]  /*27410*/  IMAD.MOV.U32 R8, RZ, RZ, R0 ;  /* 0x000000ffff087224 */ /* 0x000fe400078e0000 */
[----:B0-----:R-:W-:-:S05]  /*27420*/  @P0 IMAD.HI.U32 R6, R0, R6, RZ ;  /* 0x0000000600060227 */ /* 0x001fca00078e00ff */
[----:B-1----:R-:W-:Y:S02]  /*27430*/  @P0 SHF.R.U32.HI R8, RZ, R3, R6 ;  /* 0x00000003ff080219 */ /* 0x002fe40000011606 */
[----:B------:R-:W-:-:S03]  /*27440*/  IADD3 R6, -R2, RZ, RZ ;  /* 0x000000ff02067210 */ /* 0x000fc60007ffe1ff */
[----:B------:R-:W-:Y:S02]  /*27450*/  IMAD.MOV R3, RZ, RZ, -R8 ;  /* 0x000000ffff037224 */ /* 0x000fe400078e0a08 */
[C---:B------:R-:W-:Y:S02]  /*27460*/  IMAD R5, R4.reuse, R6, R5 ;  /* 0x0000000604057224 */ /* 0x040fe400078e0205 */
[----:B------:R-:W-:Y:S01]  /*27470*/  IMAD R4, R4, R3, R0 ;  /* 0x0000000304047224 */ /* 0x000fe200078e0200 */
[----:B------:R-:W-:Y:S01]  /*27480*/  SHF.R.S32.HI R3, RZ, 0x1f, R2 ;  /* 0x0000001fff037819 */ /* 0x000fe20000011402 */
[----:B----4-:R-:W-:-:S04]  /*27490*/  IMAD R0, R9, UR4, RZ ;  /* 0x0000000409007c24 */ /* 0x010fc8000f8e02ff */
[C---:B------:R-:W-:Y:S02]  /*274a0*/  IMAD R0, R33.reuse, UR5, R0 ;  /* 0x0000000521007c24 */ /* 0x040fe4000f8e0200 */
[----:B------:R-:W-:-:S04]  /*274b0*/  IMAD.WIDE.U32 R2, R33, UR4, R2 ;  /* 0x0000000421027c25 */ /* 0x000fc8000f8e0002 */
[----:B------:R-:W-:Y:S01]  /*274c0*/  IMAD.IADD R3, R0, 0x1, R3 ;  /* 0x0000000100037824 */ /* 0x000fe200078e0203 */
[----:B------:R-:W-:-:S04]  /*274d0*/  LEA R6, P0, R2, UR6, 0x2 ;  /* 0x0000000602067c11 */ /* 0x000fc8000f8010ff */
[----:B------:R-:W-:-:S05]  /*274e0*/  LEA.HI.X R7, R2, UR7, R3, 0x2, P0 ;  /* 0x0000000702077c11 */ /* 0x000fca00080f1403 */
[----:B------:R-:W2:Y:S01]  /*274f0*/  LDG.E R6, desc[UR50][R6.64] ;  /* 0x0000003206067981 */ /* 0x000ea2000c1e1900 */
[----:B------:R-:W-:Y:S02]  /*27500*/  @!P1 SHF.R.S32.HI R3, RZ, 0x1f, R8 ;  /* 0x0000001fff039819 */ /* 0x000fe40000011408 */
[----:B------:R-:W-:-:S05]  /*27510*/  @!P1 MOV R2, R8 ;  /* 0x0000000800029202 */ /* 0x000fca0000000f00 */
[----:B------:R-:W-:-:S04]  /*27520*/  @!P1 IMAD.WIDE.U32 R2, R33, UR4, R2 ;  /* 0x0000000421029c25 */ /* 0x000fc8000f8e0002 */
[----:B------:R-:W-:Y:S01]  /*27530*/  @!P1 IMAD.IADD R0, R0, 0x1, R3 ;  /* 0x0000000100009824 */ /* 0x000fe200078e0203 */
[C---:B------:R-:W-:Y:S02]  /*27540*/  @!P1 LEA R10, P0, R2.reuse, UR6, 0x2 ;  /* 0x00000006020a9c11 */ /* 0x040fe4000f8010ff */
[----:B------:R-:W-:Y:S01]  /*27550*/  MOV R8, RZ ;  /* 0x000000ff00087202 */ /* 0x000fe20000000f00 */
[----:B------:R-:W-:Y:S01]  /*27560*/  IMAD.U32 R9, RZ, RZ, UR39 ;  /* 0x00000027ff097e24 */ /* 0x000fe2000f8e00ff */
[----:B------:R-:W-:Y:S01]  /*27570*/  @!P1 LEA.HI.X R11, R2, UR7, R0, 0x2, P0 ;  /* 0x00000007020b9c11 */ /* 0x000fe200080f1400 */
[----:B------:R-:W-:-:S04]  /*27580*/  VIADD R23, R20, 0x1 ;  /* 0x0000000114177836 */ /* 0x000fc80000000000 */
[----:B------:R0:W5:Y:S01]  /*27590*/  @!P1 LDG.E R8, desc[UR50][R10.64] ;  /* 0x000000320a089981 */ /* 0x000162000c1e1900 */
[----:B------:R-:W-:Y:S02]  /*275a0*/  ISETP.NE.AND P1, PT, R9, 0x3, PT ;  /* 0x000000030900780c */ /* 0x000fe40003f25270 */
[----:B------:R-:W-:Y:S01]  /*275b0*/  ISETP.NE.AND P0, PT, R23, 0x2, PT ;  /* 0x000000021700780c */ /* 0x000fe20003f05270 */
[----:B------:R-:W-:-:S03]  /*275c0*/  IMAD.MOV.U32 R0, RZ, RZ, R32 ;  /* 0x000000ffff007224 */ /* 0x000fc600078e0020 */
[----:B------:R-:W-:Y:S02]  /*275d0*/  SEL R34, RZ, 0x1, P0 ;  /* 0x00000001ff227807 */ /* 0x000fe40000000000 */
[----:B------:R-:W-:Y:S02]  /*275e0*/  SEL R23, R23, RZ, P0 ;  /* 0x000000ff17177207 */ /* 0x000fe40000000000 */
[----:B------:R-:W-:Y:S02]  /*275f0*/  IADD3 R32, R32, -0x1, RZ ;  /* 0xffffffff20207810 */ /* 0x000fe40007ffe0ff */
[----:B------:R-:W-:Y:S02]  /*27600*/  LOP3.LUT R34, R21, R34, RZ, 0x3c, !PT ;  /* 0x0000002215227212 */ /* 0x000fe400078e3cff */
[----:B------:R-:W-:Y:S02]  /*27610*/  ISETP.GT.AND P2, PT, R0, RZ, PT ;  /* 0x000000ff0000720c */ /* 0x000fe40003f44270 */
[----:B--2---:R-:W-:Y:S01]  /*27620*/  SHF.R.S32.HI R30, RZ, 0x1f, R6 ;  /* 0x0000001fff1e7819 */ /* 0x004fe20000011406 */
[----:B0-----:R-:W-:Y:S10]  /*27630*/  @!P1 BRA `(.L_x_713) ;  /* 0x0000000000049947 */ /* 0x001ff40003800000 */
[----:B------:R-:W-:Y:S01]  /*27640*/  BPT.TRAP 0x1 ;  /* 0x000000040000795c */ /* 0x000fe20000300000 */
.L_x_713:
[----:B------:R-:W-:Y:S01]  /*27650*/  IMAD R0, R23, 0x8, R22 ;  /* 0x0000000817007824 */ /* 0x000fe200078e0216 */
[----:B------:R-:W-:Y:S01]  /*27660*/  SHF.L.U32 R31, R34, 0x1f, RZ ;  /* 0x0000001f221f7819 */ /* 0x000fe200000006ff */
[----:B------:R-:W-:Y:S01]  /*27670*/  BSSY B0, `(.L_x_714) ;  /* 0x0000004000007945 */ /* 0x000fe20003800000 */
[----:B------:R-:W-:Y:S02]  /*27680*/  SHF.R.S32.HI R29, RZ, 0x1f, R5 ;  /* 0x0000001fff1d7819 */ /* 0x000fe40000011405 */
[----:B------:R-:W0:Y:S02]  /*27690*/  SYNCS.PHASECHK.TRANS64.TRYWAIT P0, [R0+URZ+0x29880], R31 ;  /* 0x0298801f000075a7 */ /* 0x000e24000800017f */
[----:B0-----:R-:W-:Y:S05]  /*276a0*/  @!P0 BRA `(.L_x_715) ;  /* 0x00000064007c8947 */ /* 0x001fea0003800000 */
.L_x_913:
[----:B------:R-:W-:Y:S05]  /*276b0*/  BSYNC B0 ;  /* 0x0000000000007941 */ /* 0x000fea0003800000 */
.L_x_714:
[----:B------:R-:W2:Y:S01]  /*276c0*/  LDL R2, [R1] ;  /* 0x0000000001027983 */ /* 0x000ea20000100800 */
[----:B------:R-:W-:Y:S01]  /*276d0*/  ULDC.64 UR4, c[0x0][0x328] ;  /* 0x0000ca0000047ab9 */ /* 0x000fe20000000a00 */
[----:B------:R-:W-:Y:S01]  /*276e0*/  ULDC.64 UR6, c[0x0][0x338] ;  /* 0x0000ce0000067ab9 */ /* 0x000fe20000000a00 */
[----:B------:R-:W-:Y:S01]  /*276f0*/  IMAD R7, R29, UR4, RZ ;  /* 0x000000041d077c24 */ /* 0x000fe2000f8e02ff */
[----:B------:R-:W1:Y:S01]  /*27700*/  S2R R11, SR_TID.X ;  /* 0x00000000000b7919 */ /* 0x000e620000002100 */
[----:B------:R-:W-:Y:S01]  /*27710*/  ULDC.64 UR8, c[0x0][0x330] ;  /* 0x0000cc0000087ab9 */ /* 0x000fe20000000a00 */
[----:B------:R-:W-:Y:S01]  /*27720*/  SHF.R.S32.HI R26, RZ, 0x1f, R4 ;  /* 0x0000001fff1a7819 */ /* 0x000fe20000011404 */
[----:B------:R-:W-:Y:S01]  /*27730*/  IMAD R7, R5, UR5, R7 ;  /* 0x0000000505077c24 */ /* 0x000fe2000f8e0207 */
[----:B------:R-:W-:Y:S01]  /*27740*/  ULDC.64 UR10, c[0x0][0x318] ;  /* 0x0000c600000a7ab9 */ /* 0x000fe20000000a00 */
[----:B------:R-:W-:Y:S01]  /*27750*/  IMAD R24, R36, UR8, RZ ;  /* 0x0000000824187c24 */ /* 0x000fe2000f8e02ff */
[----:B-----5:R-:W-:Y:S01]  /*27760*/  SHF.R.S32.HI R27, RZ, 0x1f, R8 ;  /* 0x0000001fff1b7819 */ /* 0x020fe20000011408 */
[----:B------:R-:W-:-:S02]  /*27770*/  IMAD R10, R26, UR4, RZ ;  /* 0x000000041a0a7c24 */ /* 0x000fc4000f8e02ff */
[----:B------:R-:W-:Y:S02]  /*27780*/  IMAD R24, R18, UR9, R24 ;  /* 0x0000000912187c24 */ /* 0x000fe4000f8e0218 */
[----:B------:R-:W-:Y:S01]  /*27790*/  IMAD R10, R4, UR5, R10 ;  /* 0x00000005040a7c24 */ /* 0x000fe2000f8e020a */
[----:B-1----:R-:W-:-:S04]  /*277a0*/  LOP3.LUT R11, R11, 0x7f, RZ, 0xc0, !PT ;  /* 0x0000007f0b0b7812 */ /* 0x002fc800078ec0ff */
[----:B------:R-:W-:-:S04]  /*277b0*/  SHF.R.U32.HI R11, RZ, 0x5, R11 ;  /* 0x00000005ff0b7819 */ /* 0x000fc8000001160b */
[----:B------:R-:W-:Y:S02]  /*277c0*/  SHF.L.U32 R11, R11, 0xa, RZ ;  /* 0x0000000a0b0b7819 */ /* 0x000fe400000006ff */
[C---:B--2---:R-:W-:Y:S02]  /*277d0*/  LOP3.LUT P3, RZ, R2.reuse, 0x2, RZ, 0xc0, !PT ;  /* 0x0000000202ff7812 */ /* 0x044fe4000786c0ff */
[----:B------:R-:W-:Y:S01]  /*277e0*/  LOP3.LUT P1, RZ, R2, 0x1, RZ, 0xc0, !PT ;  /* 0x0000000102ff7812 */ /* 0x000fe2000782c0ff */
[----:B------:R-:W-:-:S04]  /*277f0*/  IMAD.WIDE.U32 R2, R5, UR4, RZ ;  /* 0x0000000405027c25 */ /* 0x000fc8000f8e00ff */
[----:B------:R-:W-:Y:S02]  /*27800*/  IMAD.IADD R3, R3, 0x1, R7 ;  /* 0x0000000103037824 */ /* 0x000fe400078e0207 */
[----:B------:R-:W-:Y:S02]  /*27810*/  IMAD R7, R30, UR6, RZ ;  /* 0x000000061e077c24 */ /* 0x000fe4000f8e02ff */
[----:B------:R-:W-:-:S04]  /*27820*/  IMAD.WIDE.U32 R2, R6, UR6, R2 ;  /* 0x0000000606027c25 */ /* 0x000fc8000f8e0002 */
[----:B------:R-:W-:-:S05]  /*27830*/  IMAD R7, R6, UR7, R7 ;  /* 0x0000000706077c24 */ /* 0x000fca000f8e0207 */
[----:B------:R-:W-:-:S03]  /*27840*/  IADD3 R3, R3, R7, RZ ;  /* 0x0000000703037210 */ /* 0x000fc60007ffe0ff */
[----:B------:R-:W-:-:S03]  /*27850*/  IMAD.WIDE.U32 R2, R18, UR8, R2 ;  /* 0x0000000812027c25 */ /* 0x000fc6000f8e0002 */
[----:B------:R-:W-:-:S04]  /*27860*/  IADD3 R7, P0, R2, UR10, RZ ;  /* 0x0000000a02077c10 */ /* 0x000fc8000ff1e0ff */
[----:B------:R-:W-:Y:S01]  /*27870*/  IADD3.X R9, R24, UR11, R3, P0, !PT ;  /* 0x0000000b18097c10 */ /* 0x000fe200087fe403 */
[----:B------:R-:W-:Y:S01]  /*27880*/  IMAD.WIDE.U32 R2, R4, UR4, RZ ;  /* 0x0000000404027c25 */ /* 0x000fe2000f8e00ff */
[----:B------:R-:W-:-:S03]  /*27890*/  UMOV UR4, 0xffffffff ;  /* 0xffffffff00047882 */ /* 0x000fc60000000000 */
[----:B------:R-:W-:Y:S02]  /*278a0*/  IMAD.IADD R3, R3, 0x1, R10 ;  /* 0x0000000103037824 */ /* 0x000fe400078e020a */
[----:B------:R-:W-:Y:S02]  /*278b0*/  IMAD R10, R27, UR6, RZ ;  /* 0x000000061b0a7c24 */ /* 0x000fe4000f8e02ff */
        /* <DEDUP_REMOVED lines=8> */
[----:B------:R-:W2:Y:S01]  /*27940*/  LDL R12, [R1+0x4] ;  /* 0x00000400010c7983 */ /* 0x000ea20000100800 */
[----:B------:R-:W1:Y:S03]  /*27950*/  S2R R3, SR_TID.X ;  /* 0x0000000000037919 */ /* 0x000e660000002100 */
[----:B------:R-:W3:Y:S01]  /*27960*/  SHFL.IDX PT, R2, R7, RZ, 0x1c1f ;  /* 0x001c1fff07027589 */ /* 0x000ee200000e0000 */
[----:B------:R-:W-:Y:S01]  /*27970*/  IADD3 R10, R22, R10, R37 ;  /* 0x0000000a160a7210 */ /* 0x000fe20007ffe025 */
[----:B-1----:R-:W-:Y:S02]  /*27980*/  IMAD.SHL.U32 R11, R3, 0x10, RZ ;  /* 0x00000010030b7824 */ /* 0x002fe400078e00ff */
[----:B------:R-:W1:Y:S03]  /*27990*/  SHFL.IDX PT, R3, R9, RZ, 0x1c1f ;  /* 0x001c1fff09037589 */ /* 0x000e6600000e0000 */
[----:B------:R-:W-:-:S04]  /*279a0*/  LOP3.LUT R11, R11, 0x30, RZ, 0xc0, !PT ;  /* 0x000000300b0b7812 */ /* 0x000fc800078ec0ff */
[----:B---3--:R-:W-:-:S05]  /*279b0*/  IADD3 R2, P0, R11, R2, RZ ;  /* 0x000000020b027210 */ /* 0x008fca0007f1e0ff */
[----:B-1----:R-:W-:-:S05]  /*279c0*/  IMAD.X R3, RZ, RZ, R3, P0 ;  /* 0x000000ffff037224 */ /* 0x002fca00000e0603 */
[----:B------:R-:W-:Y:S01]  /*279d0*/  @!PT LDS RZ, [RZ] ;  /* 0x00000000fffff984 */ /* 0x000fe20000000800 */
[----:B------:R-:W-:Y:S04]  /*279e0*/  LDGSTS.E.BYPASS.LTC128B.128 [R10+0xa400], desc[UR50][R2.64], !P3 ;  /* 0x0a400000020a7fae */ /* 0x000fe8000d901d72 */
[----:B------:R-:W-:Y:S01]  /*279f0*/  SHFL.IDX PT, R24, R24, RZ, 0x1c1f ;  /* 0x001c1fff18187589 */ /* 0x000fe200000e0000 */
[----:B--2---:R-:W-:-:S05]  /*27a00*/  IADD3 R17, R12, R10, RZ ;  /* 0x0000000a0c117210 */ /* 0x004fca0007ffe0ff */
        /* <DEDUP_REMOVED lines=15> */
[----:B-1----:R-:W-:-:S04]  /*27b00*/  IADD3 R2, P0, R11, R2, RZ ;  /* 0x000000020b027210 */ /* 0x002fc80007f1e0ff */
[----:B------:R-:W-:-:S05]  /*27b10*/  IADD3.X R3, RZ, R9, RZ, P0, !PT ;  /* 0x00000009ff037210 */ /* 0x000fca00007fe4ff */
[----:B------:R-:W-:Y:S04]  /*27b20*/  LDGSTS.E.BYPASS.LTC128B.128 [R10+0xd400], desc[UR50][R2.64], !P3 ;  /* 0x0d400000020a7fae */ /* 0x000fe8000d901d72 */
[----:B------:R1:W-:Y:S04]  /*27b30*/  LDGSTS.E.BYPASS.LTC128B.128 [R17+0xd400], desc[UR50][R2.64+0x40], !P1 ;  /* 0x0d40004002117fae */ /* 0x0003e8000c901d72 */
[----:B-1----:R1:W2:Y:S02]  /*27b40*/  SHFL.IDX PT, R2, R25, RZ, 0x1c1f ;  /* 0x001c1fff19027589 */ /* 0x0022a400000e0000 */
.L_x_925:
[----:B------:R-:W3:Y:S02]  /*27b50*/  S2R R3, SR_TID.X ;  /* 0x0000000000037919 */ /* 0x000ee40000002100 */
[----:B---3--:R-:W-:-:S05]  /*27b60*/  IMAD.SHL.U32 R3, R3, 0x10, RZ ;  /* 0x0000001003037824 */ /* 0x008fca00078e00ff */
[----:B------:R-:W-:-:S04]  /*27b70*/  LOP3.LUT R3, R3, 0x30, RZ, 0xc0, !PT ;  /* 0x0000003003037812 */ /* 0x000fc800078ec0ff */
        /* <DEDUP_REMOVED lines=9> */
.L_x_717:
[----:B------:R-:W-:Y:S02]  /*27c10*/  PLOP3.LUT P1, PT, P1, P0, PT, 0xa2, 0x0 ;  /* 0x000000000000781c */ /* 0x000fe40000f21472 */
[----:B------:R-:W-:-:S08]  /*27c20*/  @P0 R2UR P1, UR4, R0 ;  /* 0x00000000000402ca */ /* 0x000fd00000020000 */
[----:B------:R-:W-:-:S05]  /*27c30*/  @P0 PLOP3.LUT P0, PT, P1, PT, PT, 0x80, 0x0 ;  /* 0x000000000000081c */ /* 0x000fca0000f0f070 */
[----:B------:R-:W-:Y:S01]  /*27c40*/  @!P1 SYNCS.ARRIVE.TRANS64.RED.A0T1 RZ, [UR4+0x29870], RZ ;  /* 0x029870ffffff99a7 */ /* 0x000fe20008200404 */
[----:B------:R-:W-:Y:S07]  /*27c50*/  @!P1 ARRIVES.LDGSTSBAR.64.TRANSCNT [UR4+0x29870] ;  /* 0x02987000ff0099b0 */ /* 0x000fee0008000a84 */
[----:B------:R-:W-:Y:S05]  /*27c60*/  @P0 BRA.U.ANY `(.L_x_717) ;  /* 0xfffffffd00e80947 */ /* 0x000fea000393ffff */
[----:B------:R-:W-:Y:S01]  /*27c70*/  NOP ;  /* 0x0000000000007918 */ /* 0x000fe20000000000 */
[----:B--2---:R-:W-:-:S04]  /*27c80*/  MOV R2, UR39 ;  /* 0x0000002700027c02 */ /* 0x004fc80008000f00 */
[----:B------:R-:W-:-:S13]  /*27c90*/  ISETP.NE.AND P3, PT, R2, 0x3, PT ;  /* 0x000000030200780c */ /* 0x000fda0003f65270 */
[----:B------:R-:W-:Y:S05]  /*27ca0*/  @!P3 BRA `(.L_x_718) ;  /* 0x000000000004b947 */ /* 0x000fea0003800000 */
[----:B------:R-:W-:Y:S01]  /*27cb0*/  BPT.TRAP 0x1 ;  /* 0x000000040000795c */ /* 0x000fe20000300000 */
.L_x_718:
[----:B------:R2:W-:Y:S01]  /*27cc0*/  SYNCS.ARRIVE.TRANS64.A1T0 RZ, [R0+URZ+0x29870], RZ ;  /* 0x029870ff00ff79a7 */ /* 0x0005e2000810003f */
[----:B------:R-:W-:Y:S05]  /*27cd0*/  @!P3 BRA `(.L_x_719) ;  /* 0x000000000004b947 */ /* 0x000fea0003800000 */
[----:B------:R-:W-:Y:S01]  /*27ce0*/  BPT.TRAP 0x1 ;  /* 0x000000040000795c */ /* 0x000fe20000300000 */
.L_x_719:
[----:B------:R-:W3:Y:S01]  /*27cf0*/  SYNCS.PHASECHK.TRANS64.TRYWAIT P0, [R0+URZ+0x29840], R31 ;  /* 0x0298401f000075a7 */ /* 0x000ee2000800017f */
[----:B------:R-:W-:Y:S04]  /*27d00*/  BSSY B0, `(.L_x_720) ;  /* 0x0000002000007945 */ /* 0x000fe80003800000 */
[----:B---3--:R-:W-:Y:S05]  /*27d10*/  @!P0 BRA `(.L_x_721) ;  /* 0x0000006400a88947 */ /* 0x008fea0003800000 */
.L_x_926:
[----:B------:R-:W-:Y:S05]  /*27d20*/  BSYNC B0 ;  /* 0x0000000000007941 */ /* 0x000fea0003800000 */
.L_x_720:
[----:B------:R-:W4:Y:S01]  /*27d30*/  LDL R2, [R1] ;  /* 0x0000000001027983 */ /* 0x000f220000100800 */
[----:B------:R-:W-:Y:S01]  /*27d40*/  ULDC.64 UR4, c[0x0][0x300] ;  /* 0x0000c00000047ab9 */ /* 0x000fe20000000a00 */
[----:B------:R-:W-:Y:S02]  /*27d50*/  ULDC.64 UR6, c[0x0][0x310] ;  /* 0x0000c40000067ab9 */ /* 0x000fe40000000a00 */
[----:B------:R-:W5:Y:S01]  /*27d60*/  LDL R10, [R1+0x18] ;  /* 0x00001800010a7983 */ /* 0x000f620000100800 */
[----:B------:R-:W-:-:S04]  /*27d70*/  IMAD R7, R29, UR4, RZ ;  /* 0x000000041d077c24 */ /* 0x000fc8000f8e02ff */
[C---:B------:R-:W-:Y:S02]  /*27d80*/  IMAD R7, R5.reuse, UR5, R7 ;  /* 0x0000000505077c24 */ /* 0x040fe4000f8e0207 */
[----:B------:R-:W-:Y:S01]  /*27d90*/  IMAD R30, R30, UR6, RZ ;  /* 0x000000061e1e7c24 */ /* 0x000fe2000f8e02ff */
[----:B------:R-:W0:Y:S01]  /*27da0*/  S2R R9, SR_TID.X ;  /* 0x0000000000097919 */ /* 0x000e220000002100 */
[C---:B----4-:R-:W-:Y:S02]  /*27db0*/  LOP3.LUT P4, RZ, R2.reuse, 0x10, RZ, 0xc0, !PT ;  /* 0x0000001002ff7812 */ /* 0x050fe4000788c0ff */
[C---:B------:R-:W-:Y:S02]  /*27dc0*/  LOP3.LUT P3, RZ, R2.reuse, 0x8, RZ, 0xc0, !PT ;  /* 0x0000000802ff7812 */ /* 0x040fe4000786c0ff */
[----:B------:R-:W-:Y:S01]  /*27dd0*/  LOP3.LUT P1, RZ, R2, 0x4, RZ, 0xc0, !PT ;  /* 0x0000000402ff7812 */ /* 0x000fe2000782c0ff */
[----:B------:R-:W-:-:S04]  /*27de0*/  IMAD.WIDE.U32 R2, R5, UR4, RZ ;  /* 0x0000000405027c25 */ /* 0x000fc8000f8e00ff */
[----:B------:R-:W-:Y:S02]  /*27df0*/  IMAD.IADD R3, R3, 0x1, R7 ;  /* 0x0000000103037824 */ /* 0x000fe400078e0207 */
        /* <DEDUP_REMOVED lines=21> */
[----:B-----5:R-:W-:Y:S01]  /*27f50*/  IMAD R7, R23, 0x7800, R10 ;  /* 0x0000780017077824 */ /* 0x020fe200078e020a */
[----:B------:R-:W-:Y:S01]  /*27f60*/  UMOV UR4, 0xffffffff ;  /* 0xffffffff00047882 */ /* 0x000fe20000000000 */
[----:B0-----:R-:W-:Y:S02]  /*27f70*/  SHF.L.U32 R10, R9, 0x4, RZ ;  /* 0x00000004090a7819 */ /* 0x001fe400000006ff */
[----:B------:R-:W-:Y:S02]  /*27f80*/  IADD3.X R8, R8, UR7, R3, P0, !PT ;  /* 0x0000000708087c10 */ /* 0x000fe400087fe403 */
[----:B------:R-:W-:Y:S01]  /*27f90*/  LOP3.LUT R10, R10, 0x30, RZ, 0xc0, !PT ;  /* 0x000000300a0a7812 */ /* 0x000fe200078ec0ff */
[----:B------:R-:W-:Y:S06]  /*27fa0*/  BRA.DIV UR4, `(.L_x_722) ;  /* 0x0000006604187947 */ /* 0x000fec000b800000 */
[----:B------:R-:W0:Y:S01]  /*27fb0*/  SHFL.IDX PT, R2, R4, RZ, 0x1c1f ;  /* 0x001c1fff04027589 */ /* 0x000e2200000e0000 */
[----:B------:R-:W-:-:S03]  /*27fc0*/  IMAD.IADD R7, R22, 0x1, R7 ;  /* 0x0000000116077824 */ /* 0x000fc600078e0207 */
[----:B------:R-:W4:Y:S04]  /*27fd0*/  SHFL.IDX PT, R3, R6, RZ, 0x1c1f ;  /* 0x001c1fff06037589 */ /* 0x000f2800000e0000 */
[----:B------:R-:W-:Y:S04]  /*27fe0*/  SHFL.IDX PT, R9, R6, 0x2, 0x1c1f ;  /* 0x005c1f0006097f89 */ /* 0x000fe800000e0000 */
[----:B------:R-:W-:Y:S01]  /*27ff0*/  SHFL.IDX PT, R8, R8, RZ, 0x1c1f ;  /* 0x001c1fff08087589 */ /* 0x000fe200000e0000 */
[----:B0-----:R-:W-:-:S05]  /*28000*/  IADD3 R2, P0, R10, R2, RZ ;  /* 0x000000020a027210 */ /* 0x001fca0007f1e0ff */
[----:B----4-:R-:W-:-:S05]  /*28010*/  IMAD.X R3, RZ, RZ, R3, P0 ;  /* 0x000000ffff037224 */ /* 0x010fca00000e0603 */
[----:B------:R-:W-:Y:S04]  /*28020*/  LDGSTS.E.BYPASS.LTC128B.128 [R7+0x1a400], desc[UR50][R2.64], !P4 ;  /* 0x1a40000002077fae */ /* 0x000fe8000e101d72 */
[----:B------:R-:W-:Y:S04]  /*28030*/  LDGSTS.E.BYPASS.LTC128B.128 [R7+0x1cc00], desc[UR50][R2.64+0x40], !P3 ;  /* 0x1cc0004002077fae */ /* 0x000fe8000d901d72 */
[----:B------:R0:W-:Y:S04]  /*28040*/  LDGSTS.E.BYPASS.LTC128B.128 [R7+0x1f400], desc[UR50][R2.64+0x80], !P1 ;  /* 0x1f40008002077fae */ /* 0x0001e8000c901d72 */
[----:B0-----:R-:W0:Y:S04]  /*28050*/  SHFL.IDX PT, R2, R4, 0x1, 0x1c1f ;  /* 0x003c1f0004027f89 */ /* 0x001e2800000e0000 */
[----:B------:R-:W4:Y:S01]  /*28060*/  SHFL.IDX PT, R3, R6, 0x1, 0x1c1f ;  /* 0x003c1f0006037f89 */ /* 0x000f2200000e0000 */
[----:B0-----:R-:W-:-:S04]  /*28070*/  IADD3 R2, P0, R10, R2, RZ ;  /* 0x000000020a027210 */ /* 0x001fc80007f1e0ff */
[----:B----4-:R-:W-:-:S05]  /*28080*/  IADD3.X R3, RZ, R3, RZ, P0, !PT ;  /* 0x00000003ff037210 */ /* 0x010fca00007fe4ff */
[----:B------:R-:W-:Y:S04]  /*28090*/  LDGSTS.E.BYPASS.LTC128B.128 [R7+0x1ac00], desc[UR50][R2.64], !P4 ;  /* 0x1ac0000002077fae */ /* 0x000fe8000e101d72 */
[----:B------:R-:W-:Y:S04]  /*280a0*/  LDGSTS.E.BYPASS.LTC128B.128 [R7+0x1d400], desc[UR50][R2.64+0x40], !P3 ;  /* 0x1d40004002077fae */ /* 0x000fe8000d901d72 */
[----:B------:R0:W-:Y:S04]  /*280b0*/  LDGSTS.E.BYPASS.LTC128B.128 [R7+0x1fc00], desc[UR50][R2.64+0x80], !P1 ;  /* 0x1fc0008002077fae */ /* 0x0001e8000c901d72 */
[----:B0-----:R-:W0:Y:S02]  /*280c0*/  SHFL.IDX PT, R2, R4, 0x2, 0x1c1f ;  /* 0x005c1f0004027f89 */ /* 0x001e2400000e0000 */
[----:B0-----:R-:W-:-:S05]  /*280d0*/  IADD3 R2, P0, R10, R2, RZ ;  /* 0x000000020a027210 */ /* 0x001fca0007f1e0ff */
[----:B------:R-:W-:Y:S02]  /*280e0*/  IMAD.X R3, RZ, RZ, R9, P0 ;  /* 0x000000ffff037224 */ /* 0x000fe400000e0609 */
[----:B------:R-:W-:Y:S04]  /*280f0*/  SHFL.IDX PT, R9, R6, 0x3, 0x1c1f ;  /* 0x007c1f0006097f89 */ /* 0x000fe800000e0000 */
[----:B------:R-:W-:Y:S04]  /*28100*/  LDGSTS.E.BYPASS.LTC128B.128 [R7+0x1b400], desc[UR50][R2.64], !P4 ;  /* 0x1b40000002077fae */ /* 0x000fe8000e101d72 */
[----:B------:R-:W-:Y:S04]  /*28110*/  LDGSTS.E.BYPASS.LTC128B.128 [R7+0x1dc00], desc[UR50][R2.64+0x40], !P3 ;  /* 0x1dc0004002077fae */ /* 0x000fe8000d901d72 */
[----:B------:R0:W-:Y:S04]  /*28120*/  LDGSTS.E.BYPASS.LTC128B.128 [R7+0x20400], desc[UR50][R2.64+0x80], !P1 ;  /* 0x2040008002077fae */ /* 0x0001e8000c901d72 */
[----:B0-----:R-:W0:Y:S02]  /*28130*/  SHFL.IDX PT, R2, R4, 0x3, 0x1c1f ;  /* 0x007c1f0004027f89 */ /* 0x001e2400000e0000 */
[----:B0-----:R-:W-:-:S05]  /*28140*/  IADD3 R2, P0, R10, R2, RZ ;  /* 0x000000020a027210 */ /* 0x001fca0007f1e0ff */
[----:B------:R-:W-:-:S05]  /*28150*/  IMAD.X R3, RZ, RZ, R9, P0 ;  /* 0x000000ffff037224 */ /* 0x000fca00000e0609 */
[----:B------:R-:W-:Y:S04]  /*28160*/  LDGSTS.E.BYPASS.LTC128B.128 [R7+0x1bc00], desc[UR50][R2.64], !P4 ;  /* 0x1bc0000002077fae */ /* 0x000fe8000e101d72 */
[----:B------:R-:W-:Y:S04]  /*28170*/  LDGSTS.E.BYPASS.LTC128B.128 [R7+0x1e400], desc[UR50][R2.64+0x40], !P3 ;  /* 0x1e40004002077fae */ /* 0x000fe8000d901d72 */
[----:B------:R0:W-:Y:S04]  /*28180*/  LDGSTS.E.BYPASS.LTC128B.128 [R7+0x20c00], desc[UR50][R2.64+0x80], !P1 ;  /* 0x20c0008002077fae */ /* 0x0001e8000c901d72 */
[----:B0-----:R0:W4:Y:S02]  /*28190*/  SHFL.IDX PT, R2, R5, RZ, 0x1c1f ;  /* 0x001c1fff05027589 */ /* 0x00112400000e0000 */
.L_x_938:
        /* <DEDUP_REMOVED lines=10> */
.L_x_723:
        /* <DEDUP_REMOVED lines=11> */
.L_x_724:
[----:B------:R2:W-:Y:S02]  /*282f0*/  SYNCS.ARRIVE.TRANS64.A1T0 RZ, [R0+URZ+0x29830], RZ ;  /* 0x029830ff00ff79a7 */ /* 0x0005e4000810003f */
[----:B--23--:R-:W-:-:S05]  /*28300*/  IMAD.U32 R0, RZ, RZ, UR37 ;  /* 0x00000025ff007e24 */ /* 0x00cfca000f8e00ff */
[----:B------:R-:W-:-:S13]  /*28310*/  ISETP.NE.AND P1, PT, R0, 0x3, PT ;  /* 0x000000030000780c */ /* 0x000fda0003f25270 */
[----:B------:R-:W-:Y:S05]  /*28320*/  @!P1 BRA `(.L_x_725) ;  /* 0x0000000000049947 */ /* 0x000fea0003800000 */
[----:B------:R-:W-:Y:S01]  /*28330*/  BPT.TRAP 0x1 ;  /* 0x000000040000795c */ /* 0x000fe20000300000 */
.L_x_725:
[----:B------:R-:W-:Y:S01]  /*28340*/  LOP3.LUT R0, R21, 0x1, RZ, 0x3c, !PT ;  /* 0x0000000115007812 */ /* 0x000fe200078e3cff */
[----:B------:R-:W-:Y:S01]  /*28350*/  BSSY B0, `(.L_x_726) ;  /* 0x0000005000007945 */ /* 0x000fe20003800000 */
[----:B------:R-:W-:Y:S02]  /*28360*/  LEA R3, R20, R22, 0x3 ;  /* 0x0000001614037211 */ /* 0x000fe400078e18ff */
[----:B------:R-:W-:-:S04]  /*28370*/  SHF.L.U32 R0, R0, 0x1f, RZ ;  /* 0x0000001f00007819 */ /* 0x000fc800000006ff */
[----:B------:R-:W2:Y:S02]  /*28380*/  SYNCS.PHASECHK.TRANS64.TRYWAIT P0, [R3+URZ+0x29870], R0 ;  /* 0x02987000030075a7 */ /* 0x000ea4000800017f */
[----:B--2---:R-:W-:Y:S05]  /*28390*/  @!P0 BRA `(.L_x_727) ;  /* 0x00000064009c8947 */ /* 0x004fea0003800000 */
.L_x_939:
[----:B------:R-:W-:Y:S05]  /*283a0*/  BSYNC B0 ;  /* 0x0000000000007941 */ /* 0x000fea0003800000 */
.L_x_726:
[----:B------:R-:W-:-:S05]  /*283b0*/  IMAD.U32 R2, RZ, RZ, UR39 ;  /* 0x00000027ff027e24 */ /* 0x000fca000f8e00ff */
[----:B------:R-:W-:-:S13]  /*283c0*/  ISETP.NE.AND P0, PT, R2, 0x3, PT ;  /* 0x000000030200780c */ /* 0x000fda0003f05270 */
[----:B------:R-:W-:Y:S05]  /*283d0*/  @!P0 BRA `(.L_x_728) ;  /* 0x0000000000048947 */ /* 0x000fea0003800000 */
[----:B------:R-:W-:Y:S01]  /*283e0*/  BPT.TRAP 0x1 ;  /* 0x000000040000795c */ /* 0x000fe20000300000 */
.L_x_728:
[----:B--2---:R-:W-:Y:S01]  /*283f0*/  SHF.L.U32 R0, R21, 0x1f, RZ ;  /* 0x0000001f15007819 */ /* 0x004fe200000006ff */
[----:B------:R-:W-:-:S03]  /*28400*/  IMAD R12, R20, 0x5000, RZ ;  /* 0x00005000140c7824 */ /* 0x000fc600078e02ff */
[----:B------:R-:W2:Y:S02]  /*28410*/  SYNCS.PHASECHK.TRANS64.TRYWAIT P0, [R3+URZ+0x29860], R0 ;  /* 0x02986000030075a7 */ /* 0x000ea4000800017f */
[----:B--2---:R-:W-:Y:S05]  /*28420*/  @!P0 BRA `(.L_x_729) ;  /* 0x00000064008c8947 */ /* 0x004fea0003800000 */
.L_x_940:
[----:B------:R-:W0:Y:S04]  /*28430*/  LDL R4, [R1+0x24] ;  /* 0x0000240001047983 */ /* 0x000e280000100800 */
[----:B------:R-:W3:Y:S04]  /*28440*/  LDL R2, [R1+0x28] ;  /* 0x0000280001027983 */ /* 0x000ee80000100800 */
[----:B------:R-:W4:Y:S01]  /*28450*/  LDL R13, [R1+0x20] ;  /* 0x00002000010d7983 */ /* 0x000f220000100800 */
[----:B------:R-:W-:Y:S05]  /*28460*/  WARPSYNC.ALL ;  /* 0x0000000000007948 */ /* 0x000fea0003800000 */
[----:B------:R-:W-:-:S05]  /*28470*/  IMAD.U32 R20, RZ, RZ, UR39 ;  /* 0x00000027ff147e24 */ /* 0x000fca000f8e00ff */
[----:B------:R-:W-:Y:S02]  /*28480*/  ISETP.NE.AND P0, PT, R20, 0x3, PT ;  /* 0x000000031400780c */ /* 0x000fe40003f05270 */
[----:B0-----:R-:W-:-:S05]  /*28490*/  LOP3.LUT R5, R12, R4, RZ, 0xfc, !PT ;  /* 0x000000040c057212 */ /* 0x001fca00078efcff */
[----:B--2---:R-:W-:Y:S01]  /*284a0*/  IMAD.IADD R0, R22, 0x1, R5 ;  /* 0x0000000116007824 */ /* 0x004fe200078e0205 */
[----:B----4-:R-:W-:-:S04]  /*284b0*/  LOP3.LUT R17, R12, R13, RZ, 0xfc, !PT ;  /* 0x0000000d0c117212 */ /* 0x010fc800078efcff */
[----:B------:R-:W0:Y:S01]  /*284c0*/  LDSM.16.MT88.4 R4, [R0+0xa400] ;  /* 0x00a400000004783b */ /* 0x000e220000004200 */
[----:B---3--:R-:W-:Y:S01]  /*284d0*/  IADD3 R2, R2, R0, RZ ;  /* 0x0000000002027210 */ /* 0x008fe20007ffe0ff */
        /* <DEDUP_REMOVED lines=20> */
[----:B-1----:R-:W-:Y:S02]  /*28620*/  PRMT R25, R8, 0x7531, R9 ;  /* 0x0000753108197816 */ /* 0x002fe40000000009 */
        /* <DEDUP_REMOVED lines=47> */
.L_x_730:
[----:B-1----:R1:W-:Y:S01]  /*28920*/  SYNCS.ARRIVE.TRANS64.A1T0 RZ, [R3+URZ+0x29850], RZ ;  /* 0x029850ff03ff79a7 */ /* 0x0023e2000810003f */
[----:B------:R-:W-:Y:S06]  /*28930*/  BAR.SYNC.DEFER_BLOCKING 0x2, 0x80 ;  /* 0x0082000000007b1d */ /* 0x000fec0000010000 */
[----:B------:R-:W-:Y:S05]  /*28940*/  @!P1 BRA `(.L_x_731) ;  /* 0x0000000000049947 */ /* 0x000fea0003800000 */
[----:B------:R-:W-:Y:S01]  /*28950*/  BPT.TRAP 0x1 ;  /* 0x000000040000795c */ /* 0x000fe20000300000 */
.L_x_731:
[----:B------:R-:W2:Y:S01]  /*28960*/  LDL R0, [R1+0x14] ;  /* 0x0000140001007983 */ /* 0x000ea20000100800 */
[----:B-1----:R-:W-:Y:S01]  /*28970*/  IADD3 R3, R3, 0x29880, RZ ;  /* 0x0002988003037810 */ /* 0x002fe20007ffe0ff */
[----:B------:R-:W-:Y:S02]  /*28980*/  IMAD.MOV.U32 R20, RZ, RZ, R23 ;  /* 0x000000ffff147224 */ /* 0x000fe400078e0017 */
[----:B------:R-:W-:Y:S01]  /*28990*/  IMAD.MOV.U32 R21, RZ, RZ, R34 ;  /* 0x000000ffff157224 */ /* 0x000fe200078e0022 */
[----:B--2---:R-:W-:-:S04]  /*289a0*/  PRMT R3, R0, 0x654, R3 ;  /* 0x0000065400037816 */ /* 0x004fc80000000003 */
[----:B------:R2:W-:Y:S01]  /*289b0*/  SYNCS.ARRIVE.TRANS64.RED.A1T0 RZ, [R3+URZ], RZ ;  /* 0x000000ff03ff79a7 */ /* 0x0005e2000810043f */
[----:B------:R-:W-:Y:S05]  /*289c0*/  @P2 BRA `(.L_x_732) ;  /* 0xffffffe8001c2947 */ /* 0x000fea000383ffff */
.L_x_712:
[----:B------:R-:W3:Y:S01]  /*289d0*/  S2R R0, SR_TID.X ;  /* 0x0000000000007919 */ /* 0x000ee20000002100 */
[----:B------:R-:W-:Y:S01]  /*289e0*/  BSSY B0, `(.L_x_733) ;  /* 0x0000012000007945 */ /* 0x000fe20003800000 */
[----:B---3--:R-:W-:Y:S02]  /*289f0*/  LOP3.LUT R2, R0, 0x7f, RZ, 0xc0, !PT ;  /* 0x0000007f00027812 */ /* 0x008fe400078ec0ff */
[----:B------:R-:W-:Y:S02]  /*28a00*/  MOV R0, UR37 ;  /* 0x0000002500007c02 */ /* 0x000fe40008000f00 */
[----:B------:R-:W-:Y:S02]  /*28a10*/  ISETP.NE.AND P1, PT, R2, RZ, PT ;  /* 0x000000ff0200720c */ /* 0x000fe40003f25270 */
[----:B------:R-:W-:-:S11]  /*28a20*/  ISETP.NE.AND P0, PT, R0, 0x3, PT ;  /* 0x000000030000780c */ /* 0x000fd60003f05270 */
[----:B------:R-:W-:Y:S05]  /*28a30*/  @P1 BRA `(.L_x_734) ;  /* 0x0000000000301947 */ /* 0x000fea0003800000 */
[----:B0-----:R-:W0:Y:S01]  /*28a40*/  S2R R5, SR_LANEID ;  /* 0x0000000000057919 */ /* 0x001e220000000000 */
[----:B------:R-:W-:Y:S01]  /*28a50*/  VOTEU.ANY UR4, UPT, PT ;  /* 0x0000000000047886 */ /* 0x000fe200038e0100 */
[----:B-12---:R-:W1:Y:S01]  /*28a60*/  LDC.64 R2, c[0x0][0xc60] ;  /* 0x00031800ff027b82 */ /* 0x006e620000000a00 */
        /* <DEDUP_REMOVED lines=8> */
[----:B0-----:R-:W-:-:S07]  /*28af0*/  IADD3 R16, R0, UR38, R7 ;  /* 0x0000002600107c10 */ /* 0x001fce000fffe007 */
.L_x_734:
[----:B------:R-:W-:Y:S05]  /*28b00*/  BSYNC B0 ;  /* 0x0000000000007941 */ /* 0x000fea0003800000 */
.L_x_733:
[----:B------:R-:W-:Y:S05]  /*28b10*/  @!P0 BRA `(.L_x_735) ;  /* 0x0000000000048947 */ /* 0x000fea0003800000 */
[----:B------:R-:W-:Y:S01]  /*28b20*/  BPT.TRAP 0x1 ;  /* 0x000000040000795c */ /* 0x000fe20000300000 */
.L_x_735:
[----:B------:R-:W-:Y:S01]  /*28b30*/  LOP3.LUT R0, R34, 0x1, RZ, 0x3c, !PT ;  /* 0x0000000122007812 */ /* 0x000fe200078e3cff */
[----:B0-----:R-:W-:Y:S01]  /*28b40*/  IMAD R17, R23, 0x8, R22 ;  /* 0x0000000817117824 */ /* 0x001fe200078e0216 */
[----:B------:R-:W-:Y:S02]  /*28b50*/  BSSY B0, `(.L_x_736) ;  /* 0x0000004000007945 */ /* 0x000fe40003800000 */
[----:B------:R-:W-:-:S04]  /*28b60*/  SHF.L.U32 R0, R0, 0x1f, RZ ;  /* 0x0000001f00007819 */ /* 0x000fc800000006ff */
[----:B------:R-:W0:Y:S02]  /*28b70*/  SYNCS.PHASECHK.TRANS64.TRYWAIT P1, [R17+URZ+0x29870], R0 ;  /* 0x02987000110075a7 */ /* 0x000e24000802017f */
[----:B0-----:R-:W-:Y:S05]  /*28b80*/  @!P1 BRA `(.L_x_737) ;  /* 0x0000005c00c89947 */ /* 0x001fea0003800000 */
.L_x_941:
[----:B------:R-:W-:Y:S05]  /*28b90*/  BSYNC B0 ;  /* 0x0000000000007941 */ /* 0x000fea0003800000 */
.L_x_736:
[----:B------:R-:W-:-:S05]  /*28ba0*/  IMAD.U32 R2, RZ, RZ, UR39 ;  /* 0x00000027ff027e24 */ /* 0x000fca000f8e00ff */
[----:B------:R-:W-:-:S13]  /*28bb0*/  ISETP.NE.AND P1, PT, R2, 0x3, PT ;  /* 0x000000030200780c */ /* 0x000fda0003f25270 */
[----:B------:R-:W-:Y:S05]  /*28bc0*/  @!P1 BRA `(.L_x_738) ;  /* 0x0000000000049947 */ /* 0x000fea0003800000 */
[----:B------:R-:W-:Y:S01]  /*28bd0*/  BPT.TRAP 0x1 ;  /* 0x000000040000795c */ /* 0x000fe20000300000 */
.L_x_738:
[----:B0-----:R-:W-:-:S04]  /*28be0*/  SHF.L.U32 R0, R34, 0x1f, RZ ;  /* 0x0000001f22007819 */ /* 0x001fc800000006ff */
[----:B------:R-:W0:Y:S02]  /*28bf0*/  SYNCS.PHASECHK.TRANS64.TRYWAIT P1, [R17+URZ+0x29860], R0 ;  /* 0x02986000110075a7 */ /* 0x000e24000802017f */
[----:B0-----:R-:W-:Y:S05]  /*28c00*/  @!P1 BRA `(.L_x_739) ;  /* 0x0000005c00bc9947 */ /* 0x001fea0003800000 */
.L_x_942:
[----:B------:R-:W1:Y:S04]  /*28c10*/  LDL R2, [R1+0x24] ;  /* 0x0000240001027983 */ /* 0x000e680000100800 */
[----:B------:R-:W3:Y:S04]  /*28c20*/  LDL R13, [R1+0x28] ;  /* 0x00002800010d7983 */ /* 0x000ee80000100800 */
[----:B------:R-:W4:Y:S01]  /*28c30*/  LDL R12, [R1+0x20] ;  /* 0x00002000010c7983 */ /* 0x000f220000100800 */
[----:B0-----:R-:W-:Y:S01]  /*28c40*/  IMAD R0, R23, 0x5000, RZ ;  /* 0x0000500017007824 */ /* 0x001fe200078e02ff */
[----:B------:R-:W-:Y:S05]  /*28c50*/  WARPSYNC.ALL ;  /* 0x0000000000007948 */ /* 0x000fea0003800000 */
[----:B------:R-:W-:-:S04]  /*28c60*/  MOV R18, UR39 ;  /* 0x0000002700127c02 */ /* 0x000fc80008000f00 */
[----:B------:R-:W-:Y:S02]  /*28c70*/  ISETP.NE.AND P1, PT, R18, 0x3, PT ;  /* 0x000000031200780c */ /* 0x000fe40003f25270 */
[----:B-12---:R-:W-:-:S04]  /*28c80*/  LOP3.LUT R3, R0, R2, RZ, 0xfc, !PT ;  /* 0x0000000200037212 */ /* 0x006fc800078efcff */
[----:B------:R-:W-:Y:S02]  /*28c90*/  IADD3 R2, R22, R3, RZ ;  /* 0x0000000316027210 */ /* 0x000fe40007ffe0ff */
[----:B----4-:R-:W-:-:S03]  /*28ca0*/  LOP3.LUT R0, R0, R12, RZ, 0xfc, !PT ;  /* 0x0000000c00007212 */ /* 0x010fc600078efcff */
[----:B------:R-:W0:Y:S01]  /*28cb0*/  LDSM.16.MT88.4 R4, [R2+0xa400] ;  /* 0x00a400000204783b */ /* 0x000e220000004200 */
[----:B---3--:R-:W-:Y:S02]  /*28cc0*/  IMAD.IADD R3, R13, 0x1, R2 ;  /* 0x000000010d037824 */ /* 0x008fe400078e0202 */
[----:B------:R-:W-:Y:S01]  /*28cd0*/  IMAD.IADD R0, R22, 0x1, R0 ;  /* 0x0000000116007824 */ /* 0x000fe200078e0200 */
[C-C-:B0-----:R-:W-:Y:S02]  /*28ce0*/  PRMT R8, R4.reuse, 0x6420, R5.reuse ;  /* 0x0000642004087816 */ /* 0x141fe40000000005 */
[----:B------:R-:W-:Y:S02]  /*28cf0*/  PRMT R9, R4, 0x7531, R5 ;  /* 0x0000753104097816 */ /* 0x000fe40000000005 */
[C-C-:B------:R-:W-:Y:S02]  /*28d00*/  PRMT R10, R6.reuse, 0x6420, R7.reuse ;  /* 0x00006420060a7816 */ /* 0x140fe40000000007 */
[----:B------:R-:W-:-:S02]  /*28d10*/  PRMT R11, R6, 0x7531, R7 ;  /* 0x00007531060b7816 */ /* 0x000fc40000000007 */
[----:B------:R-:W0:Y:S04]  /*28d20*/  LDSM.16.MT88.4 R4, [R3+0xa400] ;  /* 0x00a400000304783b */ /* 0x000e280000004200 */
[----:B------:R0:W-:Y:S02]  /*28d30*/  STSM.16.M88.4 [R0+0x400], R8 ;  /* 0x0004000800007844 */ /* 0x0001e40000000200 */
        /* <DEDUP_REMOVED lines=47> */
[----:B------:R1:W-:Y:S01]  /*29030*/  STSM.16.M88.4 [R0+0x4400], R12 ;  /* 0x0044000c00007844 */ /* 0x0003e20000000200 */
[C-C-:B0-----:R-:W-:Y:S02]  /*29040*/  PRMT R8, R4.reuse, 0x6420, R5.reuse ;  /* 0x0000642004087816 */ /* 0x141fe40000000005 */
[----:B------:R-:W-:Y:S02]  /*29050*/  PRMT R9, R4, 0x7531, R5 ;  /* 0x0000753104097816 */ /* 0x000fe40000000005 */
[----:B------:R-:W-:-:S02]  /*29060*/  PRMT R10, R6, 0x6420, R7 ;  /* 0x00006420060a7816 */ /* 0x000fc40000000007 */
[----:B------:R-:W-:-:S05]  /*29070*/  PRMT R11, R6, 0x7531, R7 ;  /* 0x00007531060b7816 */ /* 0x000fca0000000007 */
[----:B------:R1:W-:Y:S01]  /*29080*/  STSM.16.M88.4 [R0+0x4c00], R8 ;  /* 0x004c000800007844 */ /* 0x0003e20000000200 */
[----:B------:R-:W-:Y:S01]  /*29090*/  @!PT LDS RZ, [RZ] ;  /* 0x00000000fffff984 */ /* 0x000fe20000000800 */
[----:B------:R-:W-:Y:S01]  /*290a0*/  @!PT LDS RZ, [RZ] ;  /* 0x00000000fffff984 */ /* 0x000fe20000000800 */
[----:B------:R-:W-:Y:S01]  /*290b0*/  @!PT LDS RZ, [RZ] ;  /* 0x00000000fffff984 */ /* 0x000fe20000000800 */
[----:B------:R-:W-:Y:S01]  /*290c0*/  @!PT LDS RZ, [RZ] ;  /* 0x00000000fffff984 */ /* 0x000fe20000000800 */
[----:B------:R0:W-:Y:S06]  /*290d0*/  MEMBAR.ALL.CTA ;  /* 0x0000000000007992 */ /* 0x0001ec0000008000 */
[----:B0-----:R-:W0:Y:S01]  /*290e0*/  FENCE.VIEW.ASYNC.S ;  /* 0x00000000000073c6 */ /* 0x001e220000000000 */
[----:B------:R-:W-:Y:S05]  /*290f0*/  @!P1 BRA `(.L_x_740) ;  /* 0x0000000000049947 */ /* 0x000fea0003800000 */
[----:B------:R-:W-:Y:S01]  /*29100*/  BPT.TRAP 0x1 ;  /* 0x000000040000795c */ /* 0x000fe20000300000 */
.L_x_740:
[----:B0-----:R0:W-:Y:S01]  /*29110*/  SYNCS.ARRIVE.TRANS64.A1T0 RZ, [R17+URZ+0x29850], RZ ;  /* 0x029850ff11ff79a7 */ /* 0x0011e2000810003f */
[----:B------:R-:W-:Y:S06]  /*29120*/  BAR.SYNC.DEFER_BLOCKING 0x2, 0x80 ;  /* 0x0082000000007b1d */ /* 0x000fec0000010000 */
[----:B------:R-:W-:Y:S05]  /*29130*/  @!P0 BRA `(.L_x_741) ;  /* 0x0000000000048947 */ /* 0x000fea0003800000 */
[----:B------:R-:W-:Y:S01]  /*29140*/  BPT.TRAP 0x1 ;  /* 0x000000040000795c */ /* 0x000fe20000300000 */
.L_x_741:
[----:B-1----:R-:W2:Y:S01]  /*29150*/  LDL R0, [R1+0x14] ;  /* 0x0000140001007983 */ /* 0x002ea20000100800 */
[----:B0-----:R-:W-:Y:S02]  /*29160*/  VIADD R17, R17, 0x29880 ;  /* 0x0002988011117836 */ /* 0x001fe40000000000 */
[----:B------:R-:W-:-:S05]  /*29170*/  VIADD R23, R23, 0x1 ;  /* 0x0000000117177836 */ /* 0x000fca0000000000 */
[----:B------:R-:W-:-:S04]  /*29180*/  ISETP.NE.AND P0, PT, R23, 0x2, PT ;  /* 0x000000021700780c */ /* 0x000fc80003f05270 */
[----:B------:R-:W-:Y:S02]  /*29190*/  SEL R3, RZ, 0x1, P0 ;  /* 0x00000001ff037807 */ /* 0x000fe40000000000 */
[----:B------:R-:W-:Y:S02]  /*291a0*/  SEL R23, R23, RZ, P0 ;  /* 0x000000ff17177207 */ /* 0x000fe40000000000 */
[----:B------:R-:W-:Y:S02]  /*291b0*/  LOP3.LUT R34, R34, R3, RZ, 0x3c, !PT ;  /* 0x0000000322227212 */ /* 0x000fe400078e3cff */
[----:B--2---:R-:W-:-:S04]  /*291c0*/  PRMT R17, R0, 0x654, R17 ;  /* 0x0000065400117816 */ /* 0x004fc80000000011 */
[----:B------:R2:W-:Y:S03]  /*291d0*/  SYNCS.ARRIVE.TRANS64.RED.A1T0 RZ, [R17+URZ], RZ ;  /* 0x000000ff11ff79a7 */ /* 0x0005e6000810043f */
.L_x_680:
[----:B------:R-:W3:Y:S02]  /*291e0*/  LDL R0, [R1] ;  /* 0x0000000001007983 */ /* 0x000ee40000100800 */
[----:B---3--:R-:W-:-:S13]  /*291f0*/  LOP3.LUT P0, RZ, R0, 0x100, RZ, 0xc0, !PT ;  /* 0x0000010000ff7812 */ /* 0x008fda000780c0ff */
[----:B------:R-:W-:Y:S05]  /*29200*/  @!P0 BRA `(.L_x_742) ;  /* 0x0000000000288947 */ /* 0x000fea0003800000 */
[----:B------:R-:W-:Y:S05]  /*29210*/  WARPSYNC.ALL ;  /* 0x0000000000007948 */ /* 0x000fea0003800000 */
[----:B------:R-:W3:Y:S08]  /*29220*/  S2UR UR4, SR_CgaCtaId ;  /* 0x00000000000479c3 */ /* 0x000ef00000008800 */
[----:B------:R-:W-:Y:S01]  /*29230*/  BAR.SYNC.DEFER_BLOCKING 0x5, 0x180 ;  /* 0x0146000000007b1d */ /* 0x000fe20000010000 */
[----:B-1----:R-:W-:-:S02]  /*29240*/  MOV R22, 0x400 ;  /* 0x0000040000167802 */ /* 0x002fc40000000f00 */
[----:B---3--:R-:W-:-:S04]  /*29250*/  MOV R0, UR4 ;  /* 0x0000000400007c02 */ /* 0x008fc80008000f00 */
[----:B------:R-:W-:Y:S01]  /*29260*/  LEA R22, R0, R22, 0x18 ;  /* 0x0000001600167211 */ /* 0x000fe200078ec0ff */
[----:B------:R1:W-:Y:S04]  /*29270*/  STL [R1+0x14], R0 ;  /* 0x0000140001007387 */ /* 0x0003e80000100800 */
[----:B--2---:R1:W2:Y:S01]  /*29280*/  LDS.128 R16, [R22+0x298d0] ;  /* 0x0298d00016107984 */ /* 0x0042a20000000c00 */
[----:B------:R-:W-:Y:S06]  /*29290*/  BAR.ARV 0x4, 0x180 ;  /* 0x0106000000007b1d */ /* 0x000fec0000002000 */
[----:B------:R-:W-:Y:S05]  /*292a0*/  BRA `(.L_x_743) ;  /* 0x0000000800487947 */ /* 0x000fea0003800000 */
.L_x_742:
[----:B------:R-:W0:Y:S01]  /*292b0*/  S2R R0, SR_TID.X ;  /* 0x0000000000007919 */ /* 0x000e220000002100 */
[----:B------:R-:W-:Y:S01]  /*292c0*/  UMOV UR4, 0xffffffff ;  /* 0xffffffff00047882 */ /* 0x000fe20000000000 */
[----:B0-----:R-:W-:-:S04]  /*292d0*/  LOP3.LUT R8, R0, 0x1f, RZ, 0xc0, !PT ;  /* 0x0000001f00087812 */ /* 0x001fc800078ec0ff */
[----:B------:R-:W-:Y:S01]  /*292e0*/  ISETP.NE.AND P0, PT, R8, 0x1f, PT ;  /* 0x0000001f0800780c */ /* 0x000fe20003f05270 */
[----:B------:R-:W-:-:S12]  /*292f0*/  BRA.DIV UR4, `(.L_x_744) ;  /* 0x0000005a04147947 */ /* 0x000fd8000b800000 */
[----:B-1----:R-:W-:Y:S01]  /*29300*/  IMAD.IADD R5, R19, 0x1, R8 ;  /* 0x0000000113057824 */ /* 0x002fe200078e0208 */
[----:B------:R-:W-:-:S04]  /*29310*/  ULDC UR4, c[0x0][0xc3c] ;  /* 0x00030f0000047ab9 */ /* 0x000fc80000000800 */
[----:B------:R-:W-:-:S13]  /*29320*/  ISETP.GE.OR P1, PT, R5, UR4, !P0 ;  /* 0x0000000405007c0c */ /* 0x000fda000c726670 */
[----:B------:R-:W0:Y:S02]  /*29330*/  @!P1 LDC.64 R2, c[0x0][0xc80] ;  /* 0x00032000ff029b82 */ /* 0x000e240000000a00 */
[----:B0-----:R-:W-:-:S06]  /*29340*/  @!P1 IMAD.WIDE R2, R5, 0x4, R2 ;  /* 0x0000000405029825 */ /* 0x001fcc00078e0202 */
[----:B------:R0:W3:Y:S01]  /*29350*/  @!P1 LDG.E R3, desc[UR50][R2.64] ;  /* 0x0000003202039981 */ /* 0x0000e2000c1e1900 */
[C---:B------:R-:W-:Y:S02]  /*29360*/  ISETP.GE.U32.AND P2, PT, R8.reuse, 0x2, PT ;  /* 0x000000020800780c */ /* 0x040fe40003f46070 */
[C---:B------:R-:W-:Y:S01]  /*29370*/  ISETP.GE.U32.AND P3, PT, R8.reuse, 0x4, PT ;  /* 0x000000040800780c */ /* 0x040fe20003f66070 */
[----:B------:R-:W-:Y:S01]  /*29380*/  SHFL.IDX PT, R0, R16, RZ, 0x1f ;  /* 0x00001fff10007589 */ /* 0x000fe200000e0000 */
[C---:B------:R-:W-:Y:S02]  /*29390*/  ISETP.GE.U32.AND P4, PT, R8.reuse, 0x8, PT ;  /* 0x000000080800780c */ /* 0x040fe40003f86070 */
[----:B------:R-:W-:Y:S01]  /*293a0*/  ISETP.GE.U32.AND P5, PT, R8, 0x10, PT ;  /* 0x000000100800780c */ /* 0x000fe20003fa6070 */
[----:B------:R-:W-:Y:S01]  /*293b0*/  SHFL.IDX PT, R4, R16, 0x1, 0x1f ;  /* 0x00201f0010047f89 */ /* 0x000fe200000e0000 */
[----:B0-----:R-:W-:Y:S01]  /*293c0*/  IMAD.MOV.U32 R2, RZ, RZ, RZ ;  /* 0x000000ffff027224 */ /* 0x001fe200078e00ff */
[----:B---3--:R-:W-:-:S02]  /*293d0*/  @!P1 MOV R2, R3 ;  /* 0x0000000300029202 */ /* 0x008fc40000000f00 */
[----:B------:R-:W-:-:S03]  /*293e0*/  ISETP.NE.AND P1, PT, R8, RZ, PT ;  /* 0x000000ff0800720c */ /* 0x000fc60003f25270 */
        /* <DEDUP_REMOVED lines=15> */
[----:B------:R0:W1:Y:S02]  /*294e0*/  SHFL.IDX PT, R14, R3, 0x1f, 0x1f ;  /* 0x03e01f00030e7f89 */ /* 0x00006400000e0000 */
.L_x_952:
[----:B------:R-:W-:Y:S02]  /*294f0*/  ULDC UR4, c[0x0][0xc38] ;  /* 0x00030e0000047ab9 */ /* 0x000fe40000000800 */
[----:B------:R-:W-:-:S05]  /*29500*/  MOV R16, UR4 ;  /* 0x0000000400107c02 */ /* 0x000fca0008000f00 */
[----:B-1----:R-:W-:-:S04]  /*29510*/  IMAD R5, R14, R16, RZ ;  /* 0x000000100e057224 */ /* 0x002fc800078e02ff */
[----:B------:R-:W-:-:S05]  /*29520*/  IMAD.IADD R4, R4, 0x1, R5 ;  /* 0x0000000104047824 */ /* 0x000fca00078e0205 */
[----:B------:R-:W-:-:S13]  /*29530*/  ISETP.GT.AND P6, PT, R4, R0, PT ;  /* 0x000000000400720c */ /* 0x000fda0003fc4270 */
[----:B------:R-:W-:Y:S05]  /*29540*/  @P6 BRA `(.L_x_745) ;  /* 0x00000000009c6947 */ /* 0x000fea0003800000 */
.L_x_750:
[----:B------:R-:W1:Y:S01]  /*29550*/  LDC R6, c[0x0][0xc3c] ;  /* 0x00030f00ff067b82 */ /* 0x000e620000000800 */
[----:B------:R-:W-:-:S05]  /*29560*/  VIADD R19, R19, 0x1f ;  /* 0x0000001f13137836 */ /* 0x000fca0000000000 */
[----:B-1----:R-:W-:-:S13]  /*29570*/  ISETP.GE.AND P6, PT, R19, R6, PT ;  /* 0x000000061300720c */ /* 0x002fda0003fc6270 */
[----:B------:R-:W-:Y:S05]  /*29580*/  @P6 BRA `(.L_x_746) ;  /* 0x0000000400446947 */ /* 0x000fea0003800000 */
[----:B------:R-:W1:Y:S01]  /*29590*/  S2R R2, SR_TID.X ;  /* 0x0000000000027919 */ /* 0x000e620000002100 */
[----:B------:R-:W-:Y:S01]  /*295a0*/  BSSY B0, `(.L_x_747) ;  /* 0x0000009000007945 */ /* 0x000fe20003800000 */
[----:B-1----:R-:W-:-:S04]  /*295b0*/  LOP3.LUT R2, R2, 0x1f, RZ, 0xc0, !PT ;  /* 0x0000001f02027812 */ /* 0x002fc800078ec0ff */
[----:B------:R-:W-:Y:S01]  /*295c0*/  IADD3 R5, R19, R2, RZ ;  /* 0x0000000213057210 */ /* 0x000fe20007ffe0ff */
[----:B------:R-:W-:-:S03]  /*295d0*/  IMAD.MOV.U32 R2, RZ, RZ, RZ ;  /* 0x000000ffff027224 */ /* 0x000fc600078e00ff */
[----:B------:R-:W-:-:S13]  /*295e0*/  ISETP.GE.OR P6, PT, R5, R6, !P0 ;  /* 0x000000060500720c */ /* 0x000fda00047c6670 */
[----:B------:R-:W-:Y:S05]  /*295f0*/  @P6 BRA `(.L_x_748) ;  /* 0x00000000000c6947 */ /* 0x000fea0003800000 */
[----:B0-----:R-:W0:Y:S02]  /*29600*/  LDC.64 R2, c[0x0][0xc80] ;  /* 0x00032000ff027b82 */ /* 0x001e240000000a00 */
[----:B0-----:R-:W-:-:S06]  /*29610*/  IMAD.WIDE R2, R5, 0x4, R2 ;  /* 0x0000000405027825 */ /* 0x001fcc00078e0202 */
[----:B------:R1:W5:Y:S02]  /*29620*/  LDG.E R2, desc[UR50][R2.64] ;  /* 0x0000003202027981 */ /* 0x000364000c1e1900 */
.L_x_748:
[----:B------:R-:W-:Y:S05]  /*29630*/  BSYNC B0 ;  /* 0x0000000000007941 */ /* 0x000fea0003800000 */
.L_x_747:
[----:B------:R-:W-:-:S03]  /*29640*/  UMOV UR4, 0xffffffff ;  /* 0xffffffff00047882 */ /* 0x000fc60000000000 */
[----:B------:R-:W-:Y:S05]  /*29650*/  BRA.DIV UR4, `(.L_x_749) ;  /* 0x0000005a04607947 */ /* 0x000fea000b800000 */
[----:B-----5:R-:W3:Y:S02]  /*29660*/  SHFL.UP PT, R14, R2, 0x1, RZ ;  /* 0x04200000020e7989 */ /* 0x020ee400000e00ff */
[----:B---3--:R-:W-:-:S05]  /*29670*/  SEL R13, R14, RZ, P1 ;  /* 0x000000ff0e0d7207 */ /* 0x008fca0000800000 */
[----:B------:R-:W-:-:S05]  /*29680*/  IMAD.IADD R13, R2, 0x1, R13 ;  /* 0x00000001020d7824 */ /* 0x000fca00078e020d */
[----:B------:R-:W3:Y:S02]  /*29690*/  SHFL.UP PT, R14, R13, 0x2, RZ ;  /* 0x044000000d0e7989 */ /* 0x000ee400000e00ff */
[----:B---3--:R-:W-:-:S04]  /*296a0*/  SEL R14, R14, RZ, P2 ;  /* 0x000000ff0e0e7207 */ /* 0x008fc80001000000 */
[----:B01----:R-:W-:-:S05]  /*296b0*/  IADD3 R3, R13, R14, RZ ;  /* 0x0000000e0d037210 */ /* 0x003fca0007ffe0ff */
        /* <DEDUP_REMOVED lines=9> */
[----:B------:R0:W1:Y:S02]  /*29750*/  SHFL.IDX PT, R14, R3, 0x1f, 0x1f ;  /* 0x03e01f00030e7f89 */ /* 0x00006400000e0000 */
.L_x_960:
[----:B------:R-:W-:Y:S02]  /*29760*/  ULDC UR4, c[0x0][0xc38] ;  /* 0x00030e0000047ab9 */ /* 0x000fe40000000800 */
[----:B------:R-:W-:-:S04]  /*29770*/  IMAD.U32 R16, RZ, RZ, UR4 ;  /* 0x00000004ff107e24 */ /* 0x000fc8000f8e00ff */
[----:B-1----:R-:W-:-:S04]  /*29780*/  IMAD R5, R14, R16, RZ ;  /* 0x000000100e057224 */ /* 0x002fc800078e02ff */
[----:B------:R-:W-:-:S05]  /*29790*/  IMAD.IADD R4, R5, 0x1, R4 ;  /* 0x0000000105047824 */ /* 0x000fca00078e0204 */
[----:B------:R-:W-:-:S13]  /*297a0*/  ISETP.GT.AND P6, PT, R4, R0, PT ;  /* 0x000000000400720c */ /* 0x000fda0003fc4270 */
[----:B------:R-:W-:Y:S05]  /*297b0*/  @!P6 BRA `(.L_x_750) ;  /* 0xfffffffc0064e947 */ /* 0x000fea000383ffff */
.L_x_745:
[----:B------:R-:W-:Y:S01]  /*297c0*/  IADD3 R5, -R5, R4, RZ ;  /* 0x0000000405057210 */ /* 0x000fe20007ffe1ff */
[----:B------:R-:W-:-:S04]  /*297d0*/  UMOV UR4, 0xffffffff ;  /* 0xffffffff00047882 */ /* 0x000fc80000000000 */
[----:B------:R-:W-:-:S05]  /*297e0*/  IMAD R7, R3, R16, R5 ;  /* 0x0000001003077224 */ /* 0x000fca00078e0205 */
[----:B------:R-:W-:Y:S01]  /*297f0*/  ISETP.GT.AND P6, PT, R7, R0, PT ;  /* 0x000000000700720c */ /* 0x000fe20003fc4270 */
[----:B------:R-:W-:-:S12]  /*29800*/  BRA.DIV UR4, `(.L_x_751) ;  /* 0x0000005a04b07947 */ /* 0x000fd8000b800000 */
[----:B------:R-:W-:-:S04]  /*29810*/  VOTE.ANY R6, PT, !P6 ;  /* 0x0000000000067806 */ /* 0x000fc800070e0100 */
[----:B------:R-:W2:Y:S02]  /*29820*/  POPC R4, R6 ;  /* 0x0000000600047309 */ /* 0x000ea40000000000 */
[----:B--2---:R1:W2:Y:S02]  /*29830*/  SHFL.IDX PT, R17, R2, R4, 0x1f ;  /* 0x00001f0402117589 */ /* 0x0042a400000e0000 */
.L_x_964:
[----:B------:R-:W-:Y:S01]  /*29840*/  ISETP.NE.AND P0, PT, R6, RZ, PT ;  /* 0x000000ff0600720c */ /* 0x000fe20003f05270 */
[----:B------:R-:W-:-:S12]  /*29850*/  IMAD.MOV.U32 R14, RZ, RZ, RZ ;  /* 0x000000ffff0e7224 */ /* 0x000fd800078e00ff */
[----:B------:R-:W-:Y:S05]  /*29860*/  @!P0 BRA `(.L_x_752) ;  /* 0x0000000000108947 */ /* 0x000fea0003800000 */
[----:B------:R-:W-:Y:S01]  /*29870*/  UMOV UR4, 0xffffffff ;  /* 0xffffffff00047882 */ /* 0x000fe20000000000 */
[----:B------:R-:W-:Y:S02]  /*29880*/  VIADD R12, R4, 0xffffffff ;  /* 0xffffffff040c7836 */ /* 0x000fe40000000000 */
[----:B------:R-:W-:Y:S05]  /*29890*/  BRA.DIV UR4, `(.L_x_753) ;  /* 0x0000005a04d47947 */ /* 0x000fea000b800000 */
[----:B------:R3:W4:Y:S02]  /*298a0*/  SHFL.IDX PT, R14, R3, R12, 0x1f ;  /* 0x00001f0c030e7589 */ /* 0x00072400000e0000 */
.L_x_752:
[----:B--2---:R-:W-:Y:S01]  /*298b0*/  IABS R6, R17 ;  /* 0x0000001100067213 */ /* 0x004fe20000000000 */
[----:B----4-:R-:W-:Y:S02]  /*298c0*/  IMAD R16, R14, R16, R5 ;  /* 0x000000100e107224 */ /* 0x010fe400078e0205 */
[----:B-1----:R-:W-:Y:S01]  /*298d0*/  IMAD.MOV.U32 R2, RZ, RZ, RZ ;  /* 0x000000ffff027224 */ /* 0x002fe200078e00ff */
[----:B------:R-:W1:Y:S01]  /*298e0*/  I2F.RP R7, R6 ;  /* 0x0000000600077306 */ /* 0x000e620000209400 */
[----:B------:R-:W-:Y:S01]  /*298f0*/  IMAD.IADD R19, R4, 0x1, R19 ;  /* 0x0000000104137824 */ /* 0x000fe200078e0213 */
[----:B------:R-:W-:-:S06]  /*29900*/  IADD3 R0, R0, -R16, RZ ;  /* 0x8000001000007210 */ /* 0x000fcc0007ffe0ff */
[----:B-1----:R-:W0:Y:S02]  /*29910*/  MUFU.RCP R7, R7 ;  /* 0x0000000700077308 */ /* 0x002e240000001000 */
[----:B0--3--:R-:W-:-:S06]  /*29920*/  IADD3 R3, R7, 0xffffffe, RZ ;  /* 0x0ffffffe07037810 */ /* 0x009fcc0007ffe0ff */
[----:B------:R-:W0:Y:S02]  /*29930*/  F2I.FTZ.U32.TRUNC.NTZ R3, R3 ;  /* 0x0000000300037305 */ /* 0x000e24000021f000 */
[----:B0-----:R-:W-:-:S04]  /*29940*/  IMAD.MOV R5, RZ, RZ, -R3 ;  /* 0x000000ffff057224 */ /* 0x001fc800078e0a03 */
[----:B------:R-:W-:-:S04]  /*29950*/  IMAD R5, R5, R6, RZ ;  /* 0x0000000605057224 */ /* 0x000fc800078e02ff */
[----:B------:R-:W-:Y:S01]  /*29960*/  IMAD.HI.U32 R2, R3, R5, R2 ;  /* 0x0000000503027227 */ /* 0x000fe200078e0002 */
[----:B------:R-:W-:Y:S02]  /*29970*/  IABS R5, R17 ;  /* 0x0000001100057213 */ /* 0x000fe40000000000 */
[----:B------:R-:W-:-:S03]  /*29980*/  IABS R3, R0 ;  /* 0x0000000000037213 */ /* 0x000fc60000000000 */
[----:B------:R-:W-:Y:S02]  /*29990*/  IMAD.MOV R5, RZ, RZ, -R5 ;  /* 0x000000ffff057224 */ /* 0x000fe400078e0a05 */
        /* <DEDUP_REMOVED lines=16> */
.L_x_746:
[----:B------:R-:W-:Y:S01]  /*29aa0*/  UMOV UR4, URZ ;  /* 0x0000003f00047c82 */ /* 0x000fe20008000000 */
[----:B------:R-:W-:Y:S01]  /*29ab0*/  UMOV UR5, URZ ;  /* 0x0000003f00057c82 */ /* 0x000fe20008000000 */
[----:B------:R-:W-:Y:S01]  /*29ac0*/  ULDC UR6, c[0x0][0xc3c] ;  /* 0x00030f0000067ab9 */ /* 0x000fe20000000800 */
[----:B------:R-:W-:Y:S01]  /*29ad0*/  MOV R16, R0 ;  /* 0x0000000000107202 */ /* 0x000fe20000000f00 */
[----:B--2---:R-:W-:Y:S01]  /*29ae0*/  IMAD.U32 R17, RZ, RZ, UR4 ;  /* 0x00000004ff117e24 */ /* 0x004fe2000f8e00ff */
[----:B------:R-:W-:Y:S01]  /*29af0*/  MOV R19, UR6 ;  /* 0x0000000600137c02 */ /* 0x000fe20008000f00 */
[----:B------:R-:W-:-:S07]  /*29b00*/  IMAD.U32 R18, RZ, RZ, UR5 ;  /* 0x00000005ff127e24 */ /* 0x000fce000f8e00ff */
.L_x_754:
[----:B------:R3:W2:Y:S01]  /*29b10*/  LDL R2, [R1+0x14] ;  /* 0x0000140001027983 */ /* 0x0006a20000100800 */
[----:B------:R-:W1:Y:S01]  /*29b20*/  S2R R0, SR_TID.X ;  /* 0x0000000000007919 */ /* 0x000e620000002100 */
[----:B------:R-:W-:Y:S05]  /*29b30*/  WARPSYNC.ALL ;  /* 0x0000000000007948 */ /* 0x000fea0003800000 */
[----:B-1----:R-:W-:Y:S01]  /*29b40*/  LOP3.LUT R0, R0, 0x1f, RZ, 0xc0, !PT ;  /* 0x0000001f00007812 */ /* 0x002fe200078ec0ff */
[----:B------:R-:W-:Y:S03]  /*29b50*/  BAR.SYNC.DEFER_BLOCKING 0x4, 0x180 ;  /* 0x0106000000007b1d */ /* 0x000fe60000010000 */
[----:B------:R-:W-:-:S13]  /*29b60*/  ISETP.NE.AND P0, PT, R0, RZ, PT ;  /* 0x000000ff0000720c */ /* 0x000fda0003f05270 */
[----:B------:R-:W-:Y:S01]  /*29b70*/  @!P0 MOV R0, 0x400 ;  /* 0x0000040000008802 */ /* 0x000fe20000000f00 */
[----:B--2---:R-:W1:Y:S03]  /*29b80*/  @!P0 S2R R2, SR_CgaCtaId ;  /* 0x0000000000028919 */ /* 0x004e660000008800 */
[----:B-1----:R-:W-:Y:S01]  /*29b90*/  @!P0 LEA R22, R2, R0, 0x18 ;  /* 0x0000000002168211 */ /* 0x002fe200078ec0ff */
[----:B------:R3:W-:Y:S04]  /*29ba0*/  @!P0 STL [R1+0x14], R2 ;  /* 0x0000140201008387 */ /* 0x0007e80000100800 */
[----:B------:R3:W-:Y:S01]  /*29bb0*/  @!P0 STS.128 [R22+0x298d0], R16 ;  /* 0x0298d01016008388 */ /* 0x0007e20000000c00 */
[----:B------:R-:W-:Y:S06]  /*29bc0*/  BAR.ARV 0x5, 0x180 ;  /* 0x0146000000007b1d */ /* 0x000fec0000002000 */
.L_x_743:
[----:B------:R-:W-:Y:S02]  /*29bd0*/  ULDC UR4, c[0x0][0xc3c] ;  /* 0x00030f0000047ab9 */ /* 0x000fe40000000800 */
[----:B--2---:R-:W-:-:S13]  /*29be0*/  ISETP.GE.AND P0, PT, R19, UR4, PT ;  /* 0x0000000413007c0c */ /* 0x004fda000bf06270 */
[----:B------:R-:W-:Y:S05]  /*29bf0*/  @!P0 BRA `(.L_x_755) ;  /* 0xffffff9400d88947 */ /* 0x000fea000383ffff */
[----:B------:R-:W-:Y:S05]  /*29c00*/  BSYNC B7 ;  /* 0x0000000000077941 */ /* 0x000fea0003800000 */
.L_x_639:
[----:B-12---:R-:W2:Y:S01]  /*29c10*/  LDL.LU R0, [R1+0x48] ;  /* 0x0000480001007983 */ /* 0x006ea20000300800 */
[----:B------:R-:W-:Y:S01]  /*29c20*/  BSSY B0, `(.L_x_756) ;  /* 0x000000b000007945 */ /* 0x000fe20003800000 */
[----:B------:R-:W1:Y:S01]  /*29c30*/  S2R R5, SR_CgaCtaId ;  /* 0x0000000000057919 */ /* 0x000e620000008800 */
[----:B--2---:R-:W-:-:S05]  /*29c40*/  VIADD R0, R0, 0x1 ;  /* 0x0000000100007836 */ /* 0x004fca0000000000 */
[----:B0--3--:R-:W-:-:S04]  /*29c50*/  LEA.HI R2, R0, R0, RZ, 0x1 ;  /* 0x0000000000027211 */ /* 0x009fc800078f08ff */
[----:B------:R-:W-:Y:S02]  /*29c60*/  LOP3.LUT R3, R2, 0xfffffffe, RZ, 0xc0, !PT ;  /* 0xfffffffe02037812 */ /* 0x000fe400078ec0ff */
[----:B------:R-:W-:-:S03]  /*29c70*/  MOV R2, 0x400 ;  /* 0x0000040000027802 */ /* 0x000fc60000000f00 */
[----:B------:R-:W-:Y:S01]  /*29c80*/  IMAD.IADD R0, R0, 0x1, -R3 ;  /* 0x0000000100007824 */ /* 0x000fe200078e0a03 */
[----:B-1----:R-:W-:-:S04]  /*29c90*/  LEA R4, R5, R2, 0x18 ;  /* 0x0000000205047211 */ /* 0x002fc800078ec0ff */
[----:B------:R-:W-:-:S04]  /*29ca0*/  SHF.L.U32 R0, R0, 0x1f, RZ ;  /* 0x0000001f00007819 */ /* 0x000fc800000006ff */
[----:B------:R-:W0:Y:S02]  /*29cb0*/  SYNCS.PHASECHK.TRANS64.TRYWAIT P0, [R4+URZ+0x29820], R0 ;  /* 0x02982000040075a7 */ /* 0x000e24000800017f */
[----:B0-----:R-:W-:Y:S05]  /*29cc0*/  @!P0 BRA `(.L_x_757) ;  /* 0x0000005400ec8947 */ /* 0x001fea0003800000 */
.L_x_967:
[----:B------:R-:W-:Y:S05]  /*29cd0*/  BSYNC B0 ;  /* 0x0000000000007941 */ /* 0x000fea0003800000 */
.L_x_756:
[----:B------:R-:W-:-:S03]  /*29ce0*/  UMOV UR4, 0xffffffff ;  /* 0xffffffff00047882 */ /* 0x000fc60000000000 */
[----:B------:R-:W-:Y:S05]  /*29cf0*/  BRA.DIV UR4, `(.L_x_758) ;  /* 0x0000005604f47947 */ /* 0x000fea000b800000 */
[----:B0-----:R-:W0:Y:S02]  /*29d00*/  S2R R0, SR_TID.X ;  /* 0x0000000000007919 */ /* 0x001e240000002100 */
[----:B0-----:R-:W-:-:S04]  /*29d10*/  SHF.R.U32.HI R0, RZ, 0x5, R0 ;  /* 0x00000005ff007819 */ /* 0x001fc80000011600 */
[----:B------:R-:W-:-:S05]  /*29d20*/  LOP3.LUT R0, R0, 0x3, RZ, 0xc0, !PT ;  /* 0x0000000300007812 */ /* 0x000fca00078ec0ff */
[----:B------:R0:W1:Y:S02]  /*29d30*/  SHFL.IDX PT, R14, R0, RZ, 0x1f ;  /* 0x00001fff000e7589 */ /* 0x00006400000e0000 */
.L_x_970:
[----:B-1----:R-:W-:-:S13]  /*29d40*/  ISETP.NE.AND P0, PT, R14, RZ, PT ;  /* 0x000000ff0e00720c */ /* 0x002fda0003f05270 */
[----:B------:R-:W-:Y:S05]  /*29d50*/  @P0 BRA `(.L_x_431) ;  /* 0x0000000000a80947 */ /* 0x000fea0003800000 */
[----:B------:R-:W-:-:S03]  /*29d60*/  UMOV UR4, 0xffffffff ;  /* 0xffffffff00047882 */ /* 0x000fc60000000000 */
[----:B------:R-:W-:Y:S05]  /*29d70*/  BRA.DIV UR4, `(.L_x_759) ;  /* 0x0000005a04087947 */ /* 0x000fea000b800000 */
[----:B------:R-:W-:-:S13]  /*29d80*/  ELECT P6, URZ, PT ;  /* 0x00000000003f782f */ /* 0x000fda00038c0000 */
.L_x_973:
[----:B------:R-:W-:Y:S05]  /*29d90*/  @!P6 BRA `(.L_x_431) ;  /* 0x000000000098e947 */ /* 0x000fea0003800000 */
[----:B------:R-:W-:-:S06]  /*29da0*/  ULOP3.LUT UR4, UR36, 0x2, URZ, 0xfc, !UPT ;  /* 0x0000000224047892 */ /* 0x000fcc000f8efc3f */
[----:B0-----:R-:W-:-:S04]  /*29db0*/  MOV R0, UR4 ;  /* 0x0000000400007c02 */ /* 0x001fc80008000f00 */
[----:B------:R-:W-:-:S13]  /*29dc0*/  ISETP.NE.AND P0, PT, R0, 0x3, PT ;  /* 0x000000030000780c */ /* 0x000fda0003f05270 */
[----:B------:R-:W-:Y:S05]  /*29dd0*/  @!P0 BRA `(.L_x_760) ;  /* 0x0000000000048947 */ /* 0x000fea0003800000 */
[----:B------:R-:W-:Y:S01]  /*29de0*/  BPT.TRAP 0x1 ;  /* 0x000000040000795c */ /* 0x000fe20000300000 */
.L_x_760:
[C---:B------:R-:W-:Y:S01]  /*29df0*/  IMAD R5, R23.reuse, 0x8, R4 ;  /* 0x0000000817057824 */ /* 0x040fe200078e0204 */
[----:B------:R-:W-:Y:S01]  /*29e00*/  SHF.L.U32 R0, R34, 0x1f, RZ ;  /* 0x0000001f22007819 */ /* 0x000fe200000006ff */
[----:B------:R-:W-:-:S03]  /*29e10*/  VIADD R23, R23, 0x1 ;  /* 0x0000000117177836 */ /* 0x000fc60000000000 */
[----:B------:R-:W0:Y:S02]  /*29e20*/  SYNCS.PHASECHK.TRANS64.TRYWAIT P1, [R5+URZ+0x29840], R0 ;  /* 0x02984000050075a7 */ /* 0x000e24000802017f */
[----:B------:R-:W-:-:S04]  /*29e30*/  ISETP.NE.AND P2, PT, R23, 0x2, PT ;  /* 0x000000021700780c */ /* 0x000fc80003f45270 */
[----:B------:R-:W-:Y:S01]  /*29e40*/  SEL R3, RZ, 0x1, P2 ;  /* 0x00000001ff037807 */ /* 0x000fe20001000000 */
[----:B0-----:R-:W-:Y:S08]  /*29e50*/  @!P1 BRA `(.L_x_761) ;  /* 0x0000005400f09947 */ /* 0x001ff00003800000 */
.L_x_974:
[----:B------:R-:W-:Y:S02]  /*29e60*/  SEL R23, R23, RZ, P2 ;  /* 0x000000ff17177207 */ /* 0x000fe40001000000 */
[----:B------:R-:W-:Y:S01]  /*29e70*/  LOP3.LUT R2, R34, R3, RZ, 0x3c, !PT ;  /* 0x0000000322027212 */ /* 0x000fe200078e3cff */
[----:B------:R-:W-:Y:S06]  /*29e80*/  @!P0 BRA `(.L_x_762) ;  /* 0x0000000000048947 */ /* 0x000fec0003800000 */
[----:B------:R-:W-:Y:S01]  /*29e90*/  BPT.TRAP 0x1 ;  /* 0x000000040000795c */ /* 0x000fe20000300000 */
.L_x_762:
[----:B------:R-:W-:Y:S02]  /*29ea0*/  LEA R23, R23, R4, 0x3 ;  /* 0x0000000417177211 */ /* 0x000fe400078e18ff */
[----:B------:R-:W-:-:S04]  /*29eb0*/  SHF.L.U32 R2, R2, 0x1f, RZ ;  /* 0x0000001f02027819 */ /* 0x000fc800000006ff */
[----:B------:R-:W1:Y:S02]  /*29ec0*/  SYNCS.PHASECHK.TRANS64.TRYWAIT P1, [R23+URZ+0x29840], R2 ;  /* 0x02984002170075a7 */ /* 0x000e64000802017f */
[----:B-1----:R-:W-:Y:S05]  /*29ed0*/  @!P1 BRA `(.L_x_763) ;  /* 0x0000005400e49947 */ /* 0x002fea0003800000 */
.L_x_975:
[----:B------:R-:W-:Y:S05]  /*29ee0*/  @!P0 BRA `(.L_x_764) ;  /* 0x0000000000048947 */ /* 0x000fea0003800000 */
[----:B------:R-:W-:Y:S01]  /*29ef0*/  BPT.TRAP 0x1 ;  /* 0x000000040000795c */ /* 0x000fe20000300000 */
.L_x_764:
[----:B------:R-:W2:Y:S02]  /*29f00*/  SYNCS.PHASECHK.TRANS64.TRYWAIT P1, [R5+URZ+0x29860], R0 ;  /* 0x02986000050075a7 */ /* 0x000ea4000802017f */
[----:B--2---:R-:W-:Y:S05]  /*29f10*/  @!P1 BRA `(.L_x_765) ;  /* 0x0000005400e89947 */ /* 0x004fea0003800000 */
.L_x_976:
[----:B------:R-:W-:Y:S05]  /*29f20*/  @!P0 BRA `(.L_x_766) ;  /* 0x0000000000048947 */ /* 0x000fea0003800000 */
[----:B------:R-:W-:Y:S01]  /*29f30*/  BPT.TRAP 0x1 ;  /* 0x000000040000795c */ /* 0x000fe20000300000 */
.L_x_766:
[----:B------:R-:W3:Y:S02]  /*29f40*/  SYNCS.PHASECHK.TRANS64.TRYWAIT P1, [R23+URZ+0x29860], R2 ;  /* 0x02986002170075a7 */ /* 0x000ee4000802017f */
[----:B---3--:R-:W-:Y:S05]  /*29f50*/  @!P1 BRA `(.L_x_767) ;  /* 0x0000005400ec9947 */ /* 0x008fea0003800000 */
.L_x_977:
[----:B------:R-:W-:Y:S05]  /*29f60*/  @!P0 BRA `(.L_x_768) ;  /* 0x0000000000048947 */ /* 0x000fea0003800000 */
[----:B------:R-:W-:Y:S01]  /*29f70*/  BPT.TRAP 0x1 ;  /* 0x000000040000795c */ /* 0x000fe20000300000 */
.L_x_768:
[----:B------:R-:W4:Y:S02]  /*29f80*/  SYNCS.PHASECHK.TRANS64.TRYWAIT P1, [R5+URZ+0x29880], R0 ;  /* 0x02988000050075a7 */ /* 0x000f24000802017f */
[----:B----4-:R-:W-:Y:S05]  /*29f90*/  @!P1 BRA `(.L_x_769) ;  /* 0x0000005400f09947 */ /* 0x010fea0003800000 */
.L_x_978:
[----:B------:R-:W-:Y:S05]  /*29fa0*/  @!P0 BRA `(.L_x_770) ;  /* 0x0000000000048947 */ /* 0x000fea0003800000 */
[----:B------:R-:W-:Y:S01]  /*29fb0*/  BPT.TRAP 0x1 ;  /* 0x000000040000795c */ /* 0x000fe20000300000 */
.L_x_770:
[----:B------:R0:W0:Y:S02]  /*29fc0*/  SYNCS.PHASECHK.TRANS64.TRYWAIT P0, [R23+URZ+0x29880], R2 ;  /* 0x02988002170075a7 */ /* 0x000024000800017f */
[----:B0-----:R-:W-:Y:S05]  /*29fd0*/  @!P0 NANOSLEEP.SYNCS 0x989680 ;  /* 0x009896800000895d */ /* 0x001fea0003900000 */
[----:B------:R-:W0:Y:S02]  /*29fe0*/  @!P0 SYNCS.PHASECHK.TRANS64 P0, [R23+URZ+0x29880], R2 ;  /* 0x02988002170085a7 */ /* 0x000e24000800007f */
[----:B0-----:R-:W-:Y:S05]  /*29ff0*/  @!P0 BRA `(.L_x_770) ;  /* 0xfffffffc00f08947 */ /* 0x001fea000383ffff */
.L_x_431:
[----:B------:R-:W-:Y:S05]  /*2a000*/  BSYNC B8 ;  /* 0x0000000000087941 */ /* 0x000fea0003800000 */
.L_x_428:
[----:B------:R-:W-:Y:S05]  /*2a010*/  EXIT ;  /* 0x000000000000794d */ /* 0x000fea0003800000 */
.L_x_449:
[----:B-1----:R1:W2:Y:S02]  /*2a020*/  SYNCS.PHASECHK.TRANS64.TRYWAIT P5, [R91+URZ+0x29890], R92 ;  /* 0x0298905c5b0075a7 */ /* 0x0022a400080a017f */
[----:B--2---:R-:W-:Y:S05]  /*2a030*/  @!P5 NANOSLEEP.SYNCS 0x989680 ;  /* 0x009896800000d95d */ /* 0x004fea0003900000 */
[----:B------:R-:W2:Y:S02]  /*2a040*/  @!P5 SYNCS.PHASECHK.TRANS64 P5, [R91+URZ+0x29890], R92 ;  /* 0x0298905c5b00d5a7 */ /* 0x000ea400080a007f */
[----:B--2---:R-:W-:Y:S05]  /*2a050*/  @!P5 BRA `(.L_x_449) ;  /* 0xfffffffc00f0d947 */ /* 0x004fea000383ffff */
[----:B------:R-:W-:Y:S05]  /*2a060*/  BRA `(.L_x_771) ;  /* 0xfffffd94005c7947 */ /* 0x000fea000383ffff */
.L_x_450:
[----:B------:R-:W-:Y:S01]  /*2a070*/  BSSY B1, `(.L_x_772) ;  /* 0x0000008000017945 */ /* 0x000fe20003800000 */
[----:B0-----:R-:W-:Y:S01]  /*2a080*/  IMAD.MOV.U32 R13, RZ, RZ, R119 ;  /* 0x000000ffff0d7224 */ /* 0x001fe200078e0077 */
[----:B------:R-:W-:Y:S01]  /*2a090*/  MOV R11, 0x1e1f ;  /* 0x00001e1f000b7802 */ /* 0x000fe20000000f00 */
[----:B------:R-:W-:Y:S02]  /*2a0a0*/  IMAD.MOV.U32 R12, RZ, RZ, RZ ;  /* 0x000000ffff0c7224 */ /* 0x000fe400078e00ff */
[----:B------:R-:W-:-:S07]  /*2a0b0*/  IMAD.MOV.U32 R15, RZ, RZ, -0x1 ;  /* 0xffffffffff0f7424 */ /* 0x000fce00078e00ff */
[----:B-1----:R-:W-:Y:S05]  /*2a0c0*/  WARPSYNC.COLLECTIVE R15, `(.L_x_773) ;  /* 0x000000000f087348 */ /* 0x002fea0003c00000 */
[----:B------:R0:W2:Y:S02]  /*2a0d0*/  SHFL.IDX P6, R14, R13, R12, R11 ;  /* 0x0000000c0d0e7389 */ /* 0x0000a400000c000b */
[----:B012---:R-:W-:Y:S01]  /*2a0e0*/  ENDCOLLECTIVE ;  /* 0x000000000000791b */ /* 0x007fe20003800000 */
.L_x_773:
[----:B------:R-:W-:Y:S05]  /*2a0f0*/  BSYNC B1 ;  /* 0x0000000000017941 */ /* 0x000fea0003800000 */
.L_x_772:
[----:B------:R-:W-:Y:S01]  /*2a100*/  MOV R13, R120 ;  /* 0x00000078000d7202 */ /* 0x000fe20000000f00 */
[----:B------:R-:W-:Y:S01]  /*2a110*/  IMAD.MOV.U32 R12, RZ, RZ, RZ ;  /* 0x000000ffff0c7224 */ /* 0x000fe200078e00ff */
[----:B------:R-:W-:Y:S01]  /*2a120*/  MOV R15, 0xffffffff ;  /* 0xffffffff000f7802 */ /* 0x000fe20000000f00 */
[----:B------:R-:W-:Y:S02]  /*2a130*/  IMAD.MOV.U32 R11, RZ, RZ, 0x1e1f ;  /* 0x00001e1fff0b7424 */ /* 0x000fe400078e00ff */
[----:B------:R-:W-:-:S07]  /*2a140*/  IMAD.MOV.U32 R150, RZ, RZ, R14 ;  /* 0x000000ffff967224 */ /* 0x000fce00078e000e */
[----:B------:R-:W-:Y:S05]  /*2a150*/  WARPSYNC.COLLECTIVE R15, `(.L_x_774) ;  /* 0x000000000f087348 */ /* 0x000fea0003c00000 */
[----:B------:R0:W1:Y:S02]  /*2a160*/  SHFL.IDX P6, R14, R13, R12, R11 ;  /* 0x0000000c0d0e7389 */ /* 0x00006400000c000b */
[----:B01----:R-:W-:Y:S01]  /*2a170*/  ENDCOLLECTIVE ;  /* 0x000000000000791b */ /* 0x003fe20003800000 */
.L_x_774:
[----:B------:R-:W-:Y:S01]  /*2a180*/  IMAD.MOV.U32 R11, RZ, RZ, R14 ;  /* 0x000000ffff0b7224 */ /* 0x000fe200078e000e */
[----:B------:R-:W-:Y:S06]  /*2a190*/  BRA `(.L_x_775) ;  /* 0xfffffd9400247947 */ /* 0x000fec000383ffff */
.L_x_475:
[----:B------:R-:W-:Y:S01]  /*2a1a0*/  BSSY B1, `(.L_x_776) ;  /* 0x0000008000017945 */ /* 0x000fe20003800000 */
[----:B0-----:R-:W-:Y:S01]  /*2a1b0*/  IMAD.MOV.U32 R13, RZ, RZ, R119 ;  /* 0x000000ffff0d7224 */ /* 0x001fe200078e0077 */
[----:B------:R-:W-:Y:S01]  /*2a1c0*/  MOV R12, 0x1 ;  /* 0x00000001000c7802 */ /* 0x000fe20000000f00 */
[----:B----4-:R-:W-:Y:S02]  /*2a1d0*/  IMAD.MOV.U32 R11, RZ, RZ, 0x1e1f ;  /* 0x00001e1fff0b7424 */ /* 0x010fe400078e00ff */
[----:B------:R-:W-:-:S07]  /*2a1e0*/  IMAD.MOV.U32 R15, RZ, RZ, -0x1 ;  /* 0xffffffffff0f7424 */ /* 0x000fce00078e00ff */
[----:B-123--:R-:W-:Y:S05]  /*2a1f0*/  WARPSYNC.COLLECTIVE R15, `(.L_x_777) ;  /* 0x000000000f087348 */ /* 0x00efea0003c00000 */
[----:B------:R0:W4:Y:S02]  /*2a200*/  SHFL.IDX P6, R14, R13, R12, R11 ;  /* 0x0000000c0d0e7389 */ /* 0x00012400000c000b */
[----:B01234-:R-:W-:Y:S01]  /*2a210*/  ENDCOLLECTIVE ;  /* 0x000000000000791b */ /* 0x01ffe20003800000 */
.L_x_777:
[----:B------:R-:W-:Y:S05]  /*2a220*/  BSYNC B1 ;  /* 0x0000000000017941 */ /* 0x000fea0003800000 */
.L_x_776:
[----:B------:R-:W-:Y:S01]  /*2a230*/  IMAD.MOV.U32 R13, RZ, RZ, R120 ;  /* 0x000000ffff0d7224 */ /* 0x000fe200078e0078 */
[----:B------:R-:W-:Y:S01]  /*2a240*/  MOV R11, 0x1e1f ;  /* 0x00001e1f000b7802 */ /* 0x000fe20000000f00 */
[----:B------:R-:W-:Y:S01]  /*2a250*/  IMAD.MOV.U32 R12, RZ, RZ, 0x1 ;  /* 0x00000001ff0c7424 */ /* 0x000fe200078e00ff */
[----:B------:R-:W-:Y:S01]  /*2a260*/  MOV R119, R14 ;  /* 0x0000000e00777202 */ /* 0x000fe20000000f00 */
[----:B------:R-:W-:-:S07]  /*2a270*/  IMAD.MOV.U32 R15, RZ, RZ, -0x1 ;  /* 0xffffffffff0f7424 */ /* 0x000fce00078e00ff */
[----:B------:R-:W-:Y:S05]  /*2a280*/  WARPSYNC.COLLECTIVE R15, `(.L_x_778) ;  /* 0x000000000f087348 */ /* 0x000fea0003c00000 */
[----:B------:R0:W1:Y:S02]  /*2a290*/  SHFL.IDX P6, R14, R13, R12, R11 ;  /* 0x0000000c0d0e7389 */ /* 0x00006400000c000b */
[----:B01----:R-:W-:Y:S01]  /*2a2a0*/  ENDCOLLECTIVE ;  /* 0x000000000000791b */ /* 0x003fe20003800000 */
.L_x_778:
[----:B------:R-:W-:Y:S01]  /*2a2b0*/  IMAD.MOV.U32 R65, RZ, RZ, R14 ;  /* 0x000000ffff417224 */ /* 0x000fe200078e000e */
[----:B------:R-:W-:Y:S06]  /*2a2c0*/  BRA `(.L_x_779) ;  /* 0xfffffdbc00f07947 */ /* 0x000fec000383ffff */
.L_x_505:
[----:B--2---:R2:W3:Y:S02]  /*2a2d0*/  SYNCS.PHASECHK.TRANS64.TRYWAIT P5, [R91+URZ+0x29890], R92 ;  /* 0x0298905c5b0075a7 */ /* 0x0044e400080a017f */
[----:B---3--:R-:W-:Y:S05]  /*2a2e0*/  @!P5 NANOSLEEP.SYNCS 0x989680 ;  /* 0x009896800000d95d */ /* 0x008fea0003900000 */
[----:B------:R-:W3:Y:S02]  /*2a2f0*/  @!P5 SYNCS.PHASECHK.TRANS64 P5, [R91+URZ+0x29890], R92 ;  /* 0x0298905c5b00d5a7 */ /* 0x000ee400080a007f */
[----:B---3--:R-:W-:Y:S05]  /*2a300*/  @!P5 BRA `(.L_x_505) ;  /* 0xfffffffc00f0d947 */ /* 0x008fea000383ffff */
[----:B------:R-:W-:Y:S05]  /*2a310*/  BRA `(.L_x_780) ;  /* 0xfffffdf000b07947 */ /* 0x000fea000383ffff */
.L_x_506:
[----:B------:R-:W-:Y:S01]  /*2a320*/  BSSY B1, `(.L_x_781) ;  /* 0x0000008000017945 */ /* 0x000fe20003800000 */
[----:B0-----:R-:W-:Y:S01]  /*2a330*/  MOV R13, R119 ;  /* 0x00000077000d7202 */ /* 0x001fe20000000f00 */
[----:B------:R-:W-:Y:S01]  /*2a340*/  IMAD.MOV.U32 R12, RZ, RZ, RZ ;  /* 0x000000ffff0c7224 */ /* 0x000fe200078e00ff */
[----:B------:R-:W-:Y:S01]  /*2a350*/  MOV R15, 0xffffffff ;  /* 0xffffffff000f7802 */ /* 0x000fe20000000f00 */
[----:B------:R-:W-:-:S07]  /*2a360*/  IMAD.MOV.U32 R11, RZ, RZ, 0x1e1f ;  /* 0x00001e1fff0b7424 */ /* 0x000fce00078e00ff */
[----:B--2---:R-:W-:Y:S05]  /*2a370*/  WARPSYNC.COLLECTIVE R15, `(.L_x_782) ;  /* 0x000000000f087348 */ /* 0x004fea0003c00000 */
[----:B------:R0:W1:Y:S02]  /*2a380*/  SHFL.IDX P6, R14, R13, R12, R11 ;  /* 0x0000000c0d0e7389 */ /* 0x00006400000c000b */
[----:B012---:R-:W-:Y:S01]  /*2a390*/  ENDCOLLECTIVE ;  /* 0x000000000000791b */ /* 0x007fe20003800000 */
.L_x_782:
[----:B------:R-:W-:Y:S05]  /*2a3a0*/  BSYNC B1 ;  /* 0x0000000000017941 */ /* 0x000fea0003800000 */
.L_x_781:
[----:B------:R-:W-:Y:S01]  /*2a3b0*/  IMAD.MOV.U32 R13, RZ, RZ, R120 ;  /* 0x000000ffff0d7224 */ /* 0x000fe200078e0078 */
[----:B------:R-:W-:Y:S01]  /*2a3c0*/  MOV R12, RZ ;  /* 0x000000ff000c7202 */ /* 0x000fe20000000f00 */
[----:B------:R-:W-:Y:S02]  /*2a3d0*/  IMAD.MOV.U32 R11, RZ, RZ, 0x1e1f ;  /* 0x00001e1fff0b7424 */ /* 0x000fe400078e00ff */
[----:B------:R-:W-:Y:S02]  /*2a3e0*/  IMAD.MOV.U32 R15, RZ, RZ, -0x1 ;  /* 0xffffffffff0f7424 */ /* 0x000fe400078e00ff */
[----:B------:R-:W-:-:S07]  /*2a3f0*/  IMAD.MOV.U32 R155, RZ, RZ, R14 ;  /* 0x000000ffff9b7224 */ /* 0x000fce00078e000e */
[----:B------:R-:W-:Y:S05]  /*2a400*/  WARPSYNC.COLLECTIVE R15, `(.L_x_783) ;  /* 0x000000000f087348 */ /* 0x000fea0003c00000 */
[----:B------:R0:W1:Y:S02]  /*2a410*/  SHFL.IDX P6, R14, R13, R12, R11 ;  /* 0x0000000c0d0e7389 */ /* 0x00006400000c000b */
[----:B01----:R-:W-:Y:S01]  /*2a420*/  ENDCOLLECTIVE ;  /* 0x000000000000791b */ /* 0x003fe20003800000 */
.L_x_783:
[----:B------:R-:W-:Y:S01]  /*2a430*/  MOV R11, R14 ;  /* 0x0000000e000b7202 */ /* 0x000fe20000000f00 */
[----:B------:R-:W-:Y:S06]  /*2a440*/  BRA `(.L_x_784) ;  /* 0xfffffdf0007c7947 */ /* 0x000fec000383ffff */
.L_x_519:
[----:B------:R-:W-:Y:S01]  /*2a450*/  BSSY B1, `(.L_x_785) ;  /* 0x0000008000017945 */ /* 0x000fe20003800000 */
[----:B0-----:R-:W-:Y:S01]  /*2a460*/  IMAD.MOV.U32 R13, RZ, RZ, R119 ;  /* 0x000000ffff0d7224 */ /* 0x001fe200078e0077 */
[----:B----4-:R-:W-:Y:S01]  /*2a470*/  MOV R11, 0x1e1f ;  /* 0x00001e1f000b7802 */ /* 0x010fe20000000f00 */
[----:B------:R-:W-:Y:S02]  /*2a480*/  IMAD.MOV.U32 R12, RZ, RZ, 0x1 ;  /* 0x00000001ff0c7424 */ /* 0x000fe400078e00ff */
[----:B------:R-:W-:-:S07]  /*2a490*/  IMAD.MOV.U32 R15, RZ, RZ, -0x1 ;  /* 0xffffffffff0f7424 */ /* 0x000fce00078e00ff */
[----:B-123--:R-:W-:Y:S05]  /*2a4a0*/  WARPSYNC.COLLECTIVE R15, `(.L_x_786) ;  /* 0x000000000f087348 */ /* 0x00efea0003c00000 */
[----:B------:R0:W4:Y:S02]  /*2a4b0*/  SHFL.IDX P6, R14, R13, R12, R11 ;  /* 0x0000000c0d0e7389 */ /* 0x00012400000c000b */
[----:B01234-:R-:W-:Y:S01]  /*2a4c0*/  ENDCOLLECTIVE ;  /* 0x000000000000791b */ /* 0x01ffe20003800000 */
.L_x_786:
[----:B------:R-:W-:Y:S05]  /*2a4d0*/  BSYNC B1 ;  /* 0x0000000000017941 */ /* 0x000fea0003800000 */
.L_x_785:
[----:B------:R-:W-:Y:S01]  /*2a4e0*/  MOV R13, R120 ;  /* 0x00000078000d7202 */ /* 0x000fe20000000f00 */
[----:B------:R-:W-:Y:S01]  /*2a4f0*/  IMAD.MOV.U32 R12, RZ, RZ, 0x1 ;  /* 0x00000001ff0c7424 */ /* 0x000fe200078e00ff */
[----:B------:R-:W-:Y:S01]  /*2a500*/  MOV R15, 0xffffffff ;  /* 0xffffffff000f7802 */ /* 0x000fe20000000f00 */
[----:B------:R-:W-:Y:S02]  /*2a510*/  IMAD.MOV.U32 R11, RZ, RZ, 0x1e1f ;  /* 0x00001e1fff0b7424 */ /* 0x000fe400078e00ff */
[----:B------:R-:W-:-:S07]  /*2a520*/  IMAD.MOV.U32 R44, RZ, RZ, R14 ;  /* 0x000000ffff2c7224 */ /* 0x000fce00078e000e */
[----:B------:R-:W-:Y:S05]  /*2a530*/  WARPSYNC.COLLECTIVE R15, `(.L_x_787) ;  /* 0x000000000f087348 */ /* 0x000fea0003c00000 */
[----:B------:R0:W1:Y:S02]  /*2a540*/  SHFL.IDX P6, R14, R13, R12, R11 ;  /* 0x0000000c0d0e7389 */ /* 0x00006400000c000b */
[----:B01----:R-:W-:Y:S01]  /*2a550*/  ENDCOLLECTIVE ;  /* 0x000000000000791b */ /* 0x003fe20003800000 */
.L_x_787:
[----:B------:R-:W-:Y:S01]  /*2a560*/  IMAD.MOV.U32 R120, RZ, RZ, R14 ;  /* 0x000000ffff787224 */ /* 0x000fe200078e000e */
[----:B------:R-:W-:Y:S06]  /*2a570*/  BRA `(.L_x_788) ;  /* 0xfffffe1c00ac7947 */ /* 0x000fec000383ffff */
.L_x_532:
[----:B-1----:R1:W2:Y:S02]  /*2a580*/  SYNCS.PHASECHK.TRANS64.TRYWAIT P2, [R91+URZ+0x29890], R92 ;  /* 0x0298905c5b0075a7 */ /* 0x0022a4000804017f */
[----:B--2---:R-:W-:Y:S05]  /*2a590*/  @!P2 NANOSLEEP.SYNCS 0x989680 ;  /* 0x009896800000a95d */ /* 0x004fea0003900000 */
[----:B------:R-:W2:Y:S02]  /*2a5a0*/  @!P2 SYNCS.PHASECHK.TRANS64 P2, [R91+URZ+0x29890], R92 ;  /* 0x0298905c5b00a5a7 */ /* 0x000ea4000804007f */
[----:B--2---:R-:W-:Y:S05]  /*2a5b0*/  @!P2 BRA `(.L_x_532) ;  /* 0xfffffffc00f0a947 */ /* 0x004fea000383ffff */
[----:B------:R-:W-:Y:S05]  /*2a5c0*/  BRA `(.L_x_789) ;  /* 0xfffffe4c00387947 */ /* 0x000fea000383ffff */
.L_x_533:
[----:B------:R-:W-:Y:S01]  /*2a5d0*/  BSSY B1, `(.L_x_790) ;  /* 0x0000008000017945 */ /* 0x000fe20003800000 */
[----:B------:R-:W-:Y:S01]  /*2a5e0*/  IMAD.MOV.U32 R13, RZ, RZ, R47 ;  /* 0x000000ffff0d7224 */ /* 0x000fe200078e002f */
[----:B------:R-:W-:Y:S01]  /*2a5f0*/  MOV R12, RZ ;  /* 0x000000ff000c7202 */ /* 0x000fe20000000f00 */
[----:B------:R-:W-:Y:S02]  /*2a600*/  IMAD.MOV.U32 R11, RZ, RZ, 0x1e1f ;  /* 0x00001e1fff0b7424 */ /* 0x000fe400078e00ff */
[----:B------:R-:W-:-:S07]  /*2a610*/  IMAD.MOV.U32 R15, RZ, RZ, -0x1 ;  /* 0xffffffffff0f7424 */ /* 0x000fce00078e00ff */
[----:B-1----:R-:W-:Y:S05]  /*2a620*/  WARPSYNC.COLLECTIVE R15, `(.L_x_791) ;  /* 0x000000000f087348 */ /* 0x002fea0003c00000 */
[----:B------:R0:W2:Y:S02]  /*2a630*/  SHFL.IDX P6, R14, R13, R12, R11 ;  /* 0x0000000c0d0e7389 */ /* 0x0000a400000c000b */
[----:B012---:R-:W-:Y:S01]  /*2a640*/  ENDCOLLECTIVE ;  /* 0x000000000000791b */ /* 0x007fe20003800000 */
.L_x_791:
[----:B------:R-:W-:Y:S05]  /*2a650*/  BSYNC B1 ;  /* 0x0000000000017941 */ /* 0x000fea0003800000 */
.L_x_790:
[----:B------:R-:W-:Y:S01]  /*2a660*/  IMAD.MOV.U32 R13, RZ, RZ, R46 ;  /* 0x000000ffff0d7224 */ /* 0x000fe200078e002e */
[----:B------:R-:W-:Y:S01]  /*2a670*/  MOV R11, 0x1e1f ;  /* 0x00001e1f000b7802 */ /* 0x000fe20000000f00 */
[----:B------:R-:W-:Y:S01]  /*2a680*/  IMAD.MOV.U32 R12, RZ, RZ, RZ ;  /* 0x000000ffff0c7224 */ /* 0x000fe200078e00ff */
[----:B------:R-:W-:Y:S01]  /*2a690*/  MOV R44, R14 ;  /* 0x0000000e002c7202 */ /* 0x000fe20000000f00 */
[----:B------:R-:W-:-:S07]  /*2a6a0*/  IMAD.MOV.U32 R15, RZ, RZ, -0x1 ;  /* 0xffffffffff0f7424 */ /* 0x000fce00078e00ff */
[----:B------:R-:W-:Y:S05]  /*2a6b0*/  WARPSYNC.COLLECTIVE R15, `(.L_x_792) ;  /* 0x000000000f087348 */ /* 0x000fea0003c00000 */
[----:B------:R0:W1:Y:S02]  /*2a6c0*/  SHFL.IDX P6, R14, R13, R12, R11 ;  /* 0x0000000c0d0e7389 */ /* 0x00006400000c000b */
[----:B01----:R-:W-:Y:S01]  /*2a6d0*/  ENDCOLLECTIVE ;  /* 0x000000000000791b */ /* 0x003fe20003800000 */
.L_x_792:
[----:B------:R-:W-:Y:S01]  /*2a6e0*/  IMAD.MOV.U32 R45, RZ, RZ, R14 ;  /* 0x000000ffff2d7224 */ /* 0x000fe200078e000e */
[----:B------:R-:W-:Y:S06]  /*2a6f0*/  BRA `(.L_x_793) ;  /* 0xfffffe4c00587947 */ /* 0x000fec000383ffff */
.L_x_536:
[----:B------:R-:W-:Y:S01]  /*2a700*/  BSSY B1, `(.L_x_794) ;  /* 0x0000008000017945 */ /* 0x000fe20003800000 */
[----:B----4-:R-:W-:Y:S01]  /*2a710*/  MOV R13, R47 ;  /* 0x0000002f000d7202 */ /* 0x010fe20000000f00 */
[----:B------:R-:W-:Y:S01]  /*2a720*/  IMAD.MOV.U32 R12, RZ, RZ, 0x1 ;  /* 0x00000001ff0c7424 */ /* 0x000fe200078e00ff */
[----:B------:R-:W-:Y:S01]  /*2a730*/  MOV R15, 0xffffffff ;  /* 0xffffffff000f7802 */ /* 0x000fe20000000f00 */
[----:B------:R-:W-:-:S07]  /*2a740*/  IMAD.MOV.U32 R11, RZ, RZ, 0x1e1f ;  /* 0x00001e1fff0b7424 */ /* 0x000fce00078e00ff */
[----:B0123--:R-:W-:Y:S05]  /*2a750*/  WARPSYNC.COLLECTIVE R15, `(.L_x_795) ;  /* 0x000000000f087348 */ /* 0x00ffea0003c00000 */
[----:B------:R4:W0:Y:S02]  /*2a760*/  SHFL.IDX P6, R14, R13, R12, R11 ;  /* 0x0000000c0d0e7389 */ /* 0x00082400000c000b */
[----:B01234-:R-:W-:Y:S01]  /*2a770*/  ENDCOLLECTIVE ;  /* 0x000000000000791b */ /* 0x01ffe20003800000 */
.L_x_795:
[----:B------:R-:W-:Y:S05]  /*2a780*/  BSYNC B1 ;  /* 0x0000000000017941 */ /* 0x000fea0003800000 */
.L_x_794:
[----:B------:R-:W-:Y:S01]  /*2a790*/  IMAD.MOV.U32 R13, RZ, RZ, R46 ;  /* 0x000000ffff0d7224 */ /* 0x000fe200078e002e */
[----:B------:R-:W-:Y:S01]  /*2a7a0*/  MOV R12, 0x1 ;  /* 0x00000001000c7802 */ /* 0x000fe20000000f00 */
[----:B------:R-:W-:Y:S02]  /*2a7b0*/  IMAD.MOV.U32 R11, RZ, RZ, 0x1e1f ;  /* 0x00001e1fff0b7424 */ /* 0x000fe400078e00ff */
[----:B------:R-:W-:Y:S02]  /*2a7c0*/  IMAD.MOV.U32 R15, RZ, RZ, -0x1 ;  /* 0xffffffffff0f7424 */ /* 0x000fe400078e00ff */
[----:B------:R-:W-:-:S07]  /*2a7d0*/  IMAD.MOV.U32 R44, RZ, RZ, R14 ;  /* 0x000000ffff2c7224 */ /* 0x000fce00078e000e */
[----:B------:R-:W-:Y:S05]  /*2a7e0*/  WARPSYNC.COLLECTIVE R15, `(.L_x_796) ;  /* 0x000000000f087348 */ /* 0x000fea0003c00000 */
[----:B------:R0:W1:Y:S02]  /*2a7f0*/  SHFL.IDX P6, R14, R13, R12, R11 ;  /* 0x0000000c0d0e7389 */ /* 0x00006400000c000b */
[----:B01----:R-:W-:Y:S01]  /*2a800*/  ENDCOLLECTIVE ;  /* 0x000000000000791b */ /* 0x003fe20003800000 */
.L_x_796:
[----:B------:R-:W-:Y:S01]  /*2a810*/  MOV R45, R14 ;  /* 0x0000000e002d7202 */ /* 0x000fe20000000f00 */
[----:B------:R-:W-:Y:S06]  /*2a820*/  BRA `(.L_x_797) ;  /* 0xfffffe4c00ac7947 */ /* 0x000fec000383ffff */
.L_x_540:
[----:B------:R0:W0:Y:S02]  /*2a830*/  SYNCS.PHASECHK.TRANS64.TRYWAIT P1, [R91+URZ+0x298b0], R92 ;  /* 0x0298b05c5b0075a7 */ /* 0x000024000802017f */
[----:B0-----:R-:W-:Y:S05]  /*2a840*/  @!P1 NANOSLEEP.SYNCS 0x989680 ;  /* 0x009896800000995d */ /* 0x001fea0003900000 */
[----:B------:R-:W0:Y:S02]  /*2a850*/  @!P1 SYNCS.PHASECHK.TRANS64 P1, [R91+URZ+0x298b0], R92 ;  /* 0x0298b05c5b0095a7 */ /* 0x000e24000802007f */
[----:B0-----:R-:W-:Y:S05]  /*2a860*/  @!P1 BRA `(.L_x_540) ;  /* 0xfffffffc00f09947 */ /* 0x001fea000383ffff */
[----:B------:R-:W-:Y:S05]  /*2a870*/  BRA `(.L_x_798) ;  /* 0xfffffe5000787947 */ /* 0x000fea000383ffff */
.L_x_548:
[----:B------:R-:W0:Y:S01]  /*2a880*/  S2R R0, SR_TID.X ;  /* 0x0000000000007919 */ /* 0x000e220000002100 */
[----:B------:R-:W-:Y:S01]  /*2a890*/  BSSY B0, `(.L_x_799) ;  /* 0x000000c000007945 */ /* 0x000fe20003800000 */
[----:B------:R-:W-:Y:S01]  /*2a8a0*/  MOV R12, RZ ;  /* 0x000000ff000c7202 */ /* 0x000fe20000000f00 */
[----:B------:R-:W-:Y:S02]  /*2a8b0*/  IMAD.MOV.U32 R11, RZ, RZ, 0x1f ;  /* 0x0000001fff0b7424 */ /* 0x000fe400078e00ff */
[----:B------:R-:W-:Y:S02]  /*2a8c0*/  IMAD.MOV.U32 R15, RZ, RZ, -0x1 ;  /* 0xffffffffff0f7424 */ /* 0x000fe400078e00ff */
[----:B0-----:R-:W-:-:S05]  /*2a8d0*/  VIADD R2, R0, 0xffffff80 ;  /* 0xffffff8000027836 */ /* 0x001fca0000000000 */
[----:B------:R-:W-:-:S04]  /*2a8e0*/  SHF.R.S32.HI R0, RZ, 0x1f, R2 ;  /* 0x0000001fff007819 */ /* 0x000fc80000011402 */
[----:B------:R-:W-:-:S04]  /*2a8f0*/  LEA.HI R0, R0, R2, RZ, 0x7 ;  /* 0x0000000200007211 */ /* 0x000fc800078f38ff */
[----:B------:R-:W-:-:S05]  /*2a900*/  SHF.R.S32.HI R0, RZ, 0x7, R0 ;  /* 0x00000007ff007819 */ /* 0x000fca0000011400 */
[----:B------:R-:W-:-:S07]  /*2a910*/  IMAD.MOV.U32 R13, RZ, RZ, R0 ;  /* 0x000000ffff0d7224 */ /* 0x000fce00078e0000 */
[----:B-----5:R-:W-:Y:S05]  /*2a920*/  WARPSYNC.COLLECTIVE R15, `(.L_x_800) ;  /* 0x000000000f087348 */ /* 0x020fea0003c00000 */
[----:B------:R0:W1:Y:S02]  /*2a930*/  SHFL.IDX P6, R14, R13, R12, R11 ;  /* 0x0000000c0d0e7389 */ /* 0x00006400000c000b */
[----:B01---5:R-:W-:Y:S01]  /*2a940*/  ENDCOLLECTIVE ;  /* 0x000000000000791b */ /* 0x023fe20003800000 */
.L_x_800:
[----:B------:R-:W-:Y:S05]  /*2a950*/  BSYNC B0 ;  /* 0x0000000000007941 */ /* 0x000fea0003800000 */
.L_x_799:
[----:B------:R-:W-:Y:S01]  /*2a960*/  MOV R168, R14 ;  /* 0x0000000e00a87202 */ /* 0x000fe20000000f00 */
[----:B------:R-:W-:Y:S06]  /*2a970*/  BRA `(.L_x_801) ;  /* 0xfffffe5800a07947 */ /* 0x000fec000383ffff */
.L_x_558:
[----:B------:R-:W-:Y:S01]  /*2a980*/  BSSY B1, `(.L_x_802) ;  /* 0x0000008000017945 */ /* 0x000fe20003800000 */
[----:B------:R-:W-:Y:S01]  /*2a990*/  IMAD.MOV.U32 R13, RZ, RZ, R26 ;  /* 0x000000ffff0d7224 */ /* 0x000fe200078e001a */
[----:B------:R-:W-:Y:S01]  /*2a9a0*/  MOV R11, 0x1e1f ;  /* 0x00001e1f000b7802 */ /* 0x000fe20000000f00 */
[----:B------:R-:W-:Y:S02]  /*2a9b0*/  IMAD.MOV.U32 R12, RZ, RZ, RZ ;  /* 0x000000ffff0c7224 */ /* 0x000fe400078e00ff */
[----:B------:R-:W-:-:S07]  /*2a9c0*/  IMAD.MOV.U32 R15, RZ, RZ, -0x1 ;  /* 0xffffffffff0f7424 */ /* 0x000fce00078e00ff */
[----:B------:R-:W-:Y:S05]  /*2a9d0*/  WARPSYNC.COLLECTIVE R15, `(.L_x_803) ;  /* 0x000000000f087348 */ /* 0x000fea0003c00000 */
[----:B------:R0:W1:Y:S02]  /*2a9e0*/  SHFL.IDX P6, R14, R13, R12, R11 ;  /* 0x0000000c0d0e7389 */ /* 0x00006400000c000b */
[----:B01----:R-:W-:Y:S01]  /*2a9f0*/  ENDCOLLECTIVE ;  /* 0x000000000000791b */ /* 0x003fe20003800000 */
.L_x_803:
[----:B------:R-:W-:Y:S05]  /*2aa00*/  BSYNC B1 ;  /* 0x0000000000017941 */ /* 0x000fea0003800000 */
.L_x_802:
        /* <DEDUP_REMOVED lines=8> */
.L_x_804:
[----:B------:R-:W-:Y:S02]  /*2aa90*/  IMAD.MOV.U32 R13, RZ, RZ, R37 ;  /* 0x000000ffff0d7224 */ /* 0x000fe400078e0025 */
[----:B------:R-:W-:-:S07]  /*2aaa0*/  IMAD.MOV.U32 R3, RZ, RZ, R14 ;  /* 0x000000ffff037224 */ /* 0x000fce00078e000e */
[----:B------:R-:W-:Y:S05]  /*2aab0*/  WARPSYNC.COLLECTIVE R15, `(.L_x_805) ;  /* 0x000000000f087348 */ /* 0x000fea0003c00000 */
[----:B------:R0:W1:Y:S02]  /*2aac0*/  SHFL.IDX P6, R14, R13, R12, R11 ;  /* 0x0000000c0d0e7389 */ /* 0x00006400000c000b */
[----:B01----:R-:W-:Y:S01]  /*2aad0*/  ENDCOLLECTIVE ;  /* 0x000000000000791b */ /* 0x003fe20003800000 */
.L_x_805:
[----:B------:R-:W-:Y:S01]  /*2aae0*/  IMAD.MOV.U32 R13, RZ, RZ, R136 ;  /* 0x000000ffff0d7224 */ /* 0x000fe200078e0088 */
[----:B------:R-:W-:-:S07]  /*2aaf0*/  MOV R4, R14 ;  /* 0x0000000e00047202 */ /* 0x000fce0000000f00 */
[----:B------:R-:W-:Y:S05]  /*2ab00*/  WARPSYNC.COLLECTIVE R15, `(.L_x_806) ;  /* 0x000000000f087348 */ /* 0x000fea0003c00000 */
[----:B------:R0:W1:Y:S02]  /*2ab10*/  SHFL.IDX P6, R14, R13, R12, R11 ;  /* 0x0000000c0d0e7389 */ /* 0x00006400000c000b */
[----:B01----:R-:W-:Y:S01]  /*2ab20*/  ENDCOLLECTIVE ;  /* 0x000000000000791b */ /* 0x003fe20003800000 */
.L_x_806:
[----:B------:R-:W-:Y:S05]  /*2ab30*/  BRA `(.L_x_807) ;  /* 0xfffffe6000287947 */ /* 0x000fea000383ffff */
.L_x_562:
[----:B0-----:R0:W1:Y:S02]  /*2ab40*/  SYNCS.PHASECHK.TRANS64.TRYWAIT P0, [R18+URZ+0x29800], R5 ;  /* 0x02980005120075a7 */ /* 0x001064000800017f */
[----:B-1----:R-:W-:Y:S05]  /*2ab50*/  @!P0 NANOSLEEP.SYNCS 0x989680 ;  /* 0x009896800000895d */ /* 0x002fea0003900000 */
[----:B------:R-:W1:Y:S02]  /*2ab60*/  @!P0 SYNCS.PHASECHK.TRANS64 P0, [R18+URZ+0x29800], R5 ;  /* 0x02980005120085a7 */ /* 0x000e64000800007f */
[----:B-1----:R-:W-:Y:S05]  /*2ab70*/  @!P0 BRA `(.L_x_562) ;  /* 0xfffffffc00f08947 */ /* 0x002fea000383ffff */
[----:B------:R-:W-:Y:S05]  /*2ab80*/  BRA `(.L_x_808) ;  /* 0xfffffe64007c7947 */ /* 0x000fea000383ffff */
.L_x_574:
[----:B------:R-:W-:Y:S01]  /*2ab90*/  BSSY B1, `(.L_x_809) ;  /* 0x0000008000017945 */ /* 0x000fe20003800000 */
[----:B------:R-:W-:Y:S01]  /*2aba0*/  IMAD.MOV.U32 R13, RZ, RZ, R26 ;  /* 0x000000ffff0d7224 */ /* 0x000fe200078e001a */
[----:B------:R-:W-:Y:S01]  /*2abb0*/  MOV R12, RZ ;  /* 0x000000ff000c7202 */ /* 0x000fe20000000f00 */
[----:B------:R-:W-:Y:S02]  /*2abc0*/  IMAD.MOV.U32 R11, RZ, RZ, 0x1e1f ;  /* 0x00001e1fff0b7424 */ /* 0x000fe400078e00ff */
[----:B------:R-:W-:-:S07]  /*2abd0*/  IMAD.MOV.U32 R15, RZ, RZ, -0x1 ;  /* 0xffffffffff0f7424 */ /* 0x000fce00078e00ff */
[----:B------:R-:W-:Y:S05]  /*2abe0*/  WARPSYNC.COLLECTIVE R15, `(.L_x_810) ;  /* 0x000000000f087348 */ /* 0x000fea0003c00000 */
[----:B------:R0:W1:Y:S02]  /*2abf0*/  SHFL.IDX P6, R14, R13, R12, R11 ;  /* 0x0000000c0d0e7389 */ /* 0x00006400000c000b */
[----:B01----:R-:W-:Y:S01]  /*2ac00*/  ENDCOLLECTIVE ;  /* 0x000000000000791b */ /* 0x003fe20003800000 */
.L_x_810:
[----:B------:R-:W-:Y:S05]  /*2ac10*/  BSYNC B1 ;  /* 0x0000000000017941 */ /* 0x000fea0003800000 */
.L_x_809:
        /* <DEDUP_REMOVED lines=8> */
.L_x_811:
[----:B------:R-:W-:Y:S01]  /*2aca0*/  MOV R13, R37 ;  /* 0x00000025000d7202 */ /* 0x000fe20000000f00 */
[----:B------:R-:W-:-:S07]  /*2acb0*/  IMAD.MOV.U32 R21, RZ, RZ, R14 ;  /* 0x000000ffff157224 */ /* 0x000fce00078e000e */
[----:B------:R-:W-:Y:S05]  /*2acc0*/  WARPSYNC.COLLECTIVE R15, `(.L_x_812) ;  /* 0x000000000f087348 */ /* 0x000fea0003c00000 */
[----:B------:R0:W1:Y:S02]  /*2acd0*/  SHFL.IDX P6, R14, R13, R12, R11 ;  /* 0x0000000c0d0e7389 */ /* 0x00006400000c000b */
[----:B01----:R-:W-:Y:S01]  /*2ace0*/  ENDCOLLECTIVE ;  /* 0x000000000000791b */ /* 0x003fe20003800000 */
.L_x_812:
[----:B------:R-:W-:Y:S02]  /*2acf0*/  IMAD.MOV.U32 R13, RZ, RZ, R136 ;  /* 0x000000ffff0d7224 */ /* 0x000fe400078e0088 */
[----:B------:R-:W-:-:S07]  /*2ad00*/  IMAD.MOV.U32 R37, RZ, RZ, R14 ;  /* 0x000000ffff257224 */ /* 0x000fce00078e000e */
[----:B------:R-:W-:Y:S05]  /*2ad10*/  WARPSYNC.COLLECTIVE R15, `(.L_x_813) ;  /* 0x000000000f087348 */ /* 0x000fea0003c00000 */
[----:B------:R0:W1:Y:S02]  /*2ad20*/  SHFL.IDX P6, R14, R13, R12, R11 ;  /* 0x0000000c0d0e7389 */ /* 0x00006400000c000b */
[----:B01----:R-:W-:Y:S01]  /*2ad30*/  ENDCOLLECTIVE ;  /* 0x000000000000791b */ /* 0x003fe20003800000 */
.L_x_813:
[----:B------:R-:W-:Y:S01]  /*2ad40*/  MOV R39, R14 ;  /* 0x0000000e00277202 */ /* 0x000fe20000000f00 */
[----:B------:R-:W-:Y:S06]  /*2ad50*/  BRA `(.L_x_814) ;  /* 0xfffffe9000cc7947 */ /* 0x000fec000383ffff */
.L_x_578:
[----:B0-----:R0:W1:Y:S02]  /*2ad60*/  SYNCS.PHASECHK.TRANS64.TRYWAIT P0, [R18+URZ+0x29800], R21 ;  /* 0x02980015120075a7 */ /* 0x001064000800017f */
[----:B-1----:R-:W-:Y:S05]  /*2ad70*/  @!P0 NANOSLEEP.SYNCS 0x989680 ;  /* 0x009896800000895d */ /* 0x002fea0003900000 */
[----:B------:R-:W1:Y:S02]  /*2ad80*/  @!P0 SYNCS.PHASECHK.TRANS64 P0, [R18+URZ+0x29800], R21 ;  /* 0x02980015120085a7 */ /* 0x000e64000800007f */
[----:B-1----:R-:W-:Y:S05]  /*2ad90*/  @!P0 BRA `(.L_x_578) ;  /* 0xfffffffc00f08947 */ /* 0x002fea000383ffff */
[----:B------:R-:W-:Y:S05]  /*2ada0*/  BRA `(.L_x_815) ;  /* 0xfffffe9400cc7947 */ /* 0x000fea000383ffff */
.L_x_586:
[----:B-1----:R1:W3:Y:S02]  /*2adb0*/  SYNCS.PHASECHK.TRANS64.TRYWAIT P1, [R0+URZ+0x29830], R3 ;  /* 0x02983003000075a7 */ /* 0x0022e4000802017f */
[----:B---3--:R-:W-:Y:S05]  /*2adc0*/  @!P1 NANOSLEEP.SYNCS 0x989680 ;  /* 0x009896800000995d */ /* 0x008fea0003900000 */
[----:B------:R-:W3:Y:S02]  /*2add0*/  @!P1 SYNCS.PHASECHK.TRANS64 P1, [R0+URZ+0x29830], R3 ;  /* 0x02983003000095a7 */ /* 0x000ee4000802007f */
[----:B---3--:R-:W-:Y:S05]  /*2ade0*/  @!P1 BRA `(.L_x_586) ;  /* 0xfffffffc00f09947 */ /* 0x008fea000383ffff */
[----:B------:R-:W-:Y:S05]  /*2adf0*/  BRA `(.L_x_585) ;  /* 0xfffffec800007947 */ /* 0x000fea000383ffff */
.L_x_593:
[----:B-1----:R1:W2:Y:S02]  /*2ae00*/  SYNCS.PHASECHK.TRANS64.TRYWAIT P2, [R11+URZ+0x29830], R10 ;  /* 0x0298300a0b0075a7 */ /* 0x0022a4000804017f */
[----:B--2---:R-:W-:Y:S05]  /*2ae10*/  @!P2 NANOSLEEP.SYNCS 0x989680 ;  /* 0x009896800000a95d */ /* 0x004fea0003900000 */
[----:B------:R-:W2:Y:S02]  /*2ae20*/  @!P2 SYNCS.PHASECHK.TRANS64 P2, [R11+URZ+0x29830], R10 ;  /* 0x0298300a0b00a5a7 */ /* 0x000ea4000804007f */
[----:B--2---:R-:W-:Y:S05]  /*2ae30*/  @!P2 BRA `(.L_x_593) ;  /* 0xfffffffc00f0a947 */ /* 0x004fea000383ffff */
[----:B------:R-:W-:Y:S05]  /*2ae40*/  BRA `(.L_x_592) ;  /* 0xffffff0800787947 */ /* 0x000fea000383ffff */
.L_x_597:
[----:B-1----:R1:W2:Y:S02]  /*2ae50*/  SYNCS.PHASECHK.TRANS64.TRYWAIT P1, [R10+URZ+0x29850], R7 ;  /* 0x029850070a0075a7 */ /* 0x0022a4000802017f */
[----:B--2---:R-:W-:Y:S05]  /*2ae60*/  @!P1 NANOSLEEP.SYNCS 0x989680 ;  /* 0x009896800000995d */ /* 0x004fea0003900000 */
[----:B------:R-:W2:Y:S02]  /*2ae70*/  @!P1 SYNCS.PHASECHK.TRANS64 P1, [R10+URZ+0x29850], R7 ;  /* 0x029850070a0095a7 */ /* 0x000ea4000802007f */
[----:B--2---:R-:W-:Y:S05]  /*2ae80*/  @!P1 BRA `(.L_x_597) ;  /* 0xfffffffc00f09947 */ /* 0x004fea000383ffff */
[----:B------:R-:W-:Y:S05]  /*2ae90*/  BRA `(.L_x_594) ;  /* 0xffffff1800b47947 */ /* 0x000fea000383ffff */
.L_x_604:
[----:B-1----:R1:W2:Y:S02]  /*2aea0*/  SYNCS.PHASECHK.TRANS64.TRYWAIT P1, [R11+URZ+0x29850], R2 ;  /* 0x029850020b0075a7 */ /* 0x0022a4000802017f */
[----:B--2---:R-:W-:Y:S05]  /*2aeb0*/  @!P1 NANOSLEEP.SYNCS 0x989680 ;  /* 0x009896800000995d */ /* 0x004fea0003900000 */
[----:B------:R-:W2:Y:S02]  /*2aec0*/  @!P1 SYNCS.PHASECHK.TRANS64 P1, [R11+URZ+0x29850], R2 ;  /* 0x029850020b0095a7 */ /* 0x000ea4000802007f */
[----:B--2---:R-:W-:Y:S05]  /*2aed0*/  @!P1 BRA `(.L_x_604) ;  /* 0xfffffffc00f09947 */ /* 0x004fea000383ffff */
[----:B------:R-:W-:Y:S05]  /*2aee0*/  BRA `(.L_x_603) ;  /* 0xffffff4400507947 */ /* 0x000fea000383ffff */
.L_x_608:
[----:B------:R-:W-:Y:S01]  /*2aef0*/  IMAD.MOV.U32 R12, RZ, RZ, R0 ;  /* 0x000000ffff0c7224 */ /* 0x000fe200078e0000 */
[----:B------:R-:W-:Y:S01]  /*2af00*/  MOV R15, 0xffffffff ;  /* 0xffffffff000f7802 */ /* 0x000fe20000000f00 */
[----:B------:R-:W-:Y:S01]  /*2af10*/  IMAD.MOV.U32 R11, RZ, RZ, 0x1c1f ;  /* 0x00001c1fff0b7424 */ /* 0x000fe200078e00ff */
[----:B------:R-:W-:Y:S02]  /*2af20*/  SEL R5, R96, R97, P0 ;  /* 0x0000006160057207 */ /* 0x000fe40000000000 */
[----:B------:R-:W-:-:S07]  /*2af30*/  SEL R7, R97, R96, P0 ;  /* 0x0000006061077207 */ /* 0x000fce0000000000 */
[----:B-1---5:R-:W-:Y:S05]  /*2af40*/  WARPSYNC.COLLECTIVE R15, `(.L_x_816) ;  /* 0x000000000f087348 */ /* 0x022fea0003c00000 */
[----:B------:R0:W2:Y:S02]  /*2af50*/  SHFL.IDX P6, R14, R13, R12, R11 ;  /* 0x0000000c0d0e7389 */ /* 0x0000a400000c000b */
[----:B012--5:R-:W-:Y:S01]  /*2af60*/  ENDCOLLECTIVE ;  /* 0x000000000000791b */ /* 0x027fe20003800000 */
.L_x_816:
[----:B------:R-:W-:Y:S02]  /*2af70*/  SEL R9, R92, R93, P0 ;  /* 0x0000005d5c097207 */ /* 0x000fe40000000000 */
[----:B------:R-:W-:Y:S02]  /*2af80*/  SEL R21, R93, R92, P0 ;  /* 0x0000005c5d157207 */ /* 0x000fe40000000000 */
[----:B------:R-:W-:Y:S02]  /*2af90*/  SEL R25, R52, R43, P0 ;  /* 0x0000002b34197207 */ /* 0x000fe40000000000 */
[----:B------:R-:W-:Y:S02]  /*2afa0*/  SEL R27, R43, R52, P0 ;  /* 0x000000342b1b7207 */ /* 0x000fe40000000000 */
[----:B------:R-:W-:Y:S02]  /*2afb0*/  SEL R29, R41, R40, P0 ;  /* 0x00000028291d7207 */ /* 0x000fe40000000000 */
[----:B------:R-:W-:-:S02]  /*2afc0*/  SEL R31, R40, R41, P0 ;  /* 0x00000029281f7207 */ /* 0x000fc40000000000 */
[----:B------:R-:W-:Y:S01]  /*2afd0*/  SEL R51, R53, R30, P0 ;  /* 0x0000001e35337207 */ /* 0x000fe20000000000 */
[----:B------:R-:W-:Y:S01]  /*2afe0*/  IMAD.MOV.U32 R13, RZ, RZ, R3 ;  /* 0x000000ffff0d7224 */ /* 0x000fe200078e0003 */
[----:B------:R-:W-:Y:S02]  /*2aff0*/  MOV R12, R2 ;  /* 0x00000002000c7202 */ /* 0x000fe40000000f00 */
[----:B------:R-:W-:Y:S02]  /*2b000*/  SEL R53, R30, R53, P0 ;  /* 0x000000351e357207 */ /* 0x000fe40000000000 */
[----:B------:R-:W-:Y:S02]  /*2b010*/  SEL R33, R35, R32, P0 ;  /* 0x0000002023217207 */ /* 0x000fe40000000000 */
[----:B------:R-:W-:Y:S02]  /*2b020*/  SEL R35, R32, R35, P0 ;  /* 0x0000002320237207 */ /* 0x000fe40000000000 */
[----:B------:R-:W-:Y:S01]  /*2b030*/  SEL R67, R34, R69, P0 ;  /* 0x0000004522437207 */ /* 0x000fe20000000000 */
[----:B------:R-:W-:Y:S01]  /*2b040*/  IMAD.MOV.U32 R6, RZ, RZ, R14 ;  /* 0x000000ffff067224 */ /* 0x000fe200078e000e */
[----:B------:R-:W-:-:S07]  /*2b050*/  SEL R69, R69, R34, P0 ;  /* 0x0000002245457207 */ /* 0x000fce0000000000 */
[----:B------:R-:W-:Y:S05]  /*2b060*/  WARPSYNC.COLLECTIVE R15, `(.L_x_817) ;  /* 0x000000000f087348 */ /* 0x000fea0003c00000 */
[----:B------:R0:W1:Y:S02]  /*2b070*/  SHFL.IDX P6, R14, R13, R12, R11 ;  /* 0x0000000c0d0e7389 */ /* 0x00006400000c000b */
[----:B01----:R-:W-:Y:S01]  /*2b080*/  ENDCOLLECTIVE ;  /* 0x000000000000791b */ /* 0x003fe20003800000 */
.L_x_817:
        /* <DEDUP_REMOVED lines=18> */
.L_x_818:
[----:B------:R-:W-:Y:S02]  /*2b1b0*/  SEL R77, R48, R77, P0 ;  /* 0x0000004d304d7207 */ /* 0x000fe40000000000 */
[----:B------:R-:W-:Y:S02]  /*2b1c0*/  SEL R57, R56, R57, P0 ;  /* 0x0000003938397207 */ /* 0x000fe40000000000 */
[----:B------:R-:W-:Y:S02]  /*2b1d0*/  SEL R59, R50, R61, P0 ;  /* 0x0000003d323b7207 */ /* 0x000fe40000000000 */
[----:B------:R-:W-:Y:S02]  /*2b1e0*/  SEL R61, R61, R50, P0 ;  /* 0x000000323d3d7207 */ /* 0x000fe40000000000 */
[----:B------:R-:W-:Y:S02]  /*2b1f0*/  SEL R4, R6, R3, P0 ;  /* 0x0000000306047207 */ /* 0x000fe40000000000 */
[----:B------:R-:W-:Y:S01]  /*2b200*/  SEL R6, R3, R6, P0 ;  /* 0x0000000603067207 */ /* 0x000fe20000000000 */
[----:B------:R-:W-:Y:S01]  /*2b210*/  IMAD.MOV.U32 R13, RZ, RZ, R7 ;  /* 0x000000ffff0d7224 */ /* 0x000fe200078e0007 */
[----:B------:R-:W-:Y:S01]  /*2b220*/  MOV R12, R2 ;  /* 0x00000002000c7202 */ /* 0x000fe20000000f00 */
[----:B------:R-:W-:-:S07]  /*2b230*/  IMAD.MOV.U32 R10, RZ, RZ, R14 ;  /* 0x000000ffff0a7224 */ /* 0x000fce00078e000e */
[----:B------:R-:W-:Y:S05]  /*2b240*/  WARPSYNC.COLLECTIVE R15, `(.L_x_819) ;  /* 0x000000000f087348 */ /* 0x000fea0003c00000 */
[----:B------:R0:W1:Y:S02]  /*2b250*/  SHFL.IDX P6, R14, R13, R12, R11 ;  /* 0x0000000c0d0e7389 */ /* 0x00006400000c000b */
[----:B01----:R-:W-:Y:S01]  /*2b260*/  ENDCOLLECTIVE ;  /* 0x000000000000791b */ /* 0x003fe20003800000 */
.L_x_819:
[----:B------:R-:W-:Y:S01]  /*2b270*/  IMAD.MOV.U32 R13, RZ, RZ, R9 ;  /* 0x000000ffff0d7224 */ /* 0x000fe200078e0009 */
[----:B------:R-:W-:Y:S01]  /*2b280*/  MOV R12, R0 ;  /* 0x00000000000c7202 */ /* 0x000fe20000000f00 */
[----:B------:R-:W-:-:S07]  /*2b290*/  IMAD.MOV.U32 R7, RZ, RZ, R14 ;  /* 0x000000ffff077224 */ /* 0x000fce00078e000e */
[----:B------:R-:W-:Y:S05]  /*2b2a0*/  WARPSYNC.COLLECTIVE R15, `(.L_x_820) ;  /* 0x000000000f087348 */ /* 0x000fea0003c00000 */
[----:B------:R0:W1:Y:S02]  /*2b2b0*/  SHFL.IDX P6, R14, R13, R12, R11 ;  /* 0x0000000c0d0e7389 */ /* 0x00006400000c000b */
[----:B01----:R-:W-:Y:S01]  /*2b2c0*/  ENDCOLLECTIVE ;  /* 0x000000000000791b */ /* 0x003fe20003800000 */
.L_x_820:
        /* <DEDUP_REMOVED lines=8> */
.L_x_821:
[----:B------:R-:W-:Y:S01]  /*2b350*/  IMAD.MOV.U32 R13, RZ, RZ, R25 ;  /* 0x000000ffff0d7224 */ /* 0x000fe200078e0019 */
[----:B------:R-:W-:Y:S01]  /*2b360*/  MOV R12, R0 ;  /* 0x00000000000c7202 */ /* 0x000fe20000000f00 */
[----:B------:R-:W-:-:S07]  /*2b370*/  IMAD.MOV.U32 R20, RZ, RZ, R14 ;  /* 0x000000ffff147224 */ /* 0x000fce00078e000e */
[----:B------:R-:W-:Y:S05]  /*2b380*/  WARPSYNC.COLLECTIVE R15, `(.L_x_822) ;  /* 0x000000000f087348 */ /* 0x000fea0003c00000 */
[----:B------:R0:W1:Y:S02]  /*2b390*/  SHFL.IDX P6, R14, R13, R12, R11 ;  /* 0x0000000c0d0e7389 */ /* 0x00006400000c000b */
[----:B01----:R-:W-:Y:S01]  /*2b3a0*/  ENDCOLLECTIVE ;  /* 0x000000000000791b */ /* 0x003fe20003800000 */
.L_x_822:
[----:B------:R-:W-:Y:S01]  /*2b3b0*/  IMAD.MOV.U32 R13, RZ, RZ, R27 ;  /* 0x000000ffff0d7224 */ /* 0x000fe200078e001b */
[----:B------:R-:W-:Y:S01]  /*2b3c0*/  MOV R12, R2 ;  /* 0x00000002000c7202 */ /* 0x000fe20000000f00 */
[----:B------:R-:W-:-:S07]  /*2b3d0*/  IMAD.MOV.U32 R26, RZ, RZ, R14 ;  /* 0x000000ffff1a7224 */ /* 0x000fce00078e000e */
[----:B------:R-:W-:Y:S05]  /*2b3e0*/  WARPSYNC.COLLECTIVE R15, `(.L_x_823) ;  /* 0x000000000f087348 */ /* 0x000fea0003c00000 */
[----:B------:R0:W1:Y:S02]  /*2b3f0*/  SHFL.IDX P6, R14, R13, R12, R11 ;  /* 0x0000000c0d0e7389 */ /* 0x00006400000c000b */
[----:B01----:R-:W-:Y:S01]  /*2b400*/  ENDCOLLECTIVE ;  /* 0x000000000000791b */ /* 0x003fe20003800000 */
.L_x_823:
[----:B------:R-:W-:Y:S01]  /*2b410*/  IMAD.MOV.U32 R13, RZ, RZ, R29 ;  /* 0x000000ffff0d7224 */ /* 0x000fe200078e001d */
[----:B------:R-:W-:Y:S01]  /*2b420*/  MOV R12, R0 ;  /* 0x00000000000c7202 */ /* 0x000fe20000000f00 */
[----:B------:R-:W-:-:S07]  /*2b430*/  IMAD.MOV.U32 R27, RZ, RZ, R14 ;  /* 0x000000ffff1b7224 */ /* 0x000fce00078e000e */
[----:B------:R-:W-:Y:S05]  /*2b440*/  WARPSYNC.COLLECTIVE R15, `(.L_x_824) ;  /* 0x000000000f087348 */ /* 0x000fea0003c00000 */
[----:B------:R0:W1:Y:S02]  /*2b450*/  SHFL.IDX P6, R14, R13, R12, R11 ;  /* 0x0000000c0d0e7389 */ /* 0x00006400000c000b */
[----:B01----:R-:W-:Y:S01]  /*2b460*/  ENDCOLLECTIVE ;  /* 0x000000000000791b */ /* 0x003fe20003800000 */
.L_x_824:
        /* <DEDUP_REMOVED lines=8> */
.L_x_825:
[----:B------:R-:W-:Y:S01]  /*2b4f0*/  IMAD.MOV.U32 R13, RZ, RZ, R33 ;  /* 0x000000ffff0d7224 */ /* 0x000fe200078e0021 */
[----:B------:R-:W-:Y:S01]  /*2b500*/  MOV R12, R0 ;  /* 0x00000000000c7202 */ /* 0x000fe20000000f00 */
[----:B------:R-:W-:-:S07]  /*2b510*/  IMAD.MOV.U32 R31, RZ, RZ, R14 ;  /* 0x000000ffff1f7224 */ /* 0x000fce00078e000e */
[----:B------:R-:W-:Y:S05]  /*2b520*/  WARPSYNC.COLLECTIVE R15, `(.L_x_826) ;  /* 0x000000000f087348 */ /* 0x000fea0003c00000 */
[----:B------:R0:W1:Y:S02]  /*2b530*/  SHFL.IDX P6, R14, R13, R12, R11 ;  /* 0x0000000c0d0e7389 */ /* 0x00006400000c000b */
[----:B01----:R-:W-:Y:S01]  /*2b540*/  ENDCOLLECTIVE ;  /* 0x000000000000791b */ /* 0x003fe20003800000 */
.L_x_826:
        /* <DEDUP_REMOVED lines=8> */
.L_x_827:
[----:B------:R-:W-:Y:S01]  /*2b5d0*/  IMAD.MOV.U32 R13, RZ, RZ, R37 ;  /* 0x000000ffff0d7224 */ /* 0x000fe200078e0025 */
[----:B------:R-:W-:Y:S01]  /*2b5e0*/  MOV R12, R0 ;  /* 0x00000000000c7202 */ /* 0x000fe20000000f00 */
[----:B------:R-:W-:-:S07]  /*2b5f0*/  IMAD.MOV.U32 R35, RZ, RZ, R14 ;  /* 0x000000ffff237224 */ /* 0x000fce00078e000e */
[----:B------:R-:W-:Y:S05]  /*2b600*/  WARPSYNC.COLLECTIVE R15, `(.L_x_828) ;  /* 0x000000000f087348 */ /* 0x000fea0003c00000 */
[----:B------:R0:W1:Y:S02]  /*2b610*/  SHFL.IDX P6, R14, R13, R12, R11 ;  /* 0x0000000c0d0e7389 */ /* 0x00006400000c000b */
[----:B01----:R-:W-:Y:S01]  /*2b620*/  ENDCOLLECTIVE ;  /* 0x000000000000791b */ /* 0x003fe20003800000 */
.L_x_828:
        /* <DEDUP_REMOVED lines=8> */
.L_x_829:
[----:B------:R-:W-:Y:S01]  /*2b6b0*/  IMAD.MOV.U32 R13, RZ, RZ, R41 ;  /* 0x000000ffff0d7224 */ /* 0x000fe200078e0029 */
[----:B------:R-:W-:Y:S01]  /*2b6c0*/  MOV R12, R0 ;  /* 0x00000000000c7202 */ /* 0x000fe20000000f00 */
[----:B------:R-:W-:-:S07]  /*2b6d0*/  IMAD.MOV.U32 R39, RZ, RZ, R14 ;  /* 0x000000ffff277224 */ /* 0x000fce00078e000e */
[----:B------:R-:W-:Y:S05]  /*2b6e0*/  WARPSYNC.COLLECTIVE R15, `(.L_x_830) ;  /* 0x000000000f087348 */ /* 0x000fea0003c00000 */
[----:B------:R0:W1:Y:S02]  /*2b6f0*/  SHFL.IDX P6, R14, R13, R12, R11 ;  /* 0x0000000c0d0e7389 */ /* 0x00006400000c000b */
[----:B01----:R-:W-:Y:S01]  /*2b700*/  ENDCOLLECTIVE ;  /* 0x000000000000791b */ /* 0x003fe20003800000 */
.L_x_830:
        /* <DEDUP_REMOVED lines=8> */
.L_x_831:
[----:B------:R-:W-:Y:S01]  /*2b790*/  IMAD.MOV.U32 R13, RZ, RZ, R47 ;  /* 0x000000ffff0d7224 */ /* 0x000fe200078e002f */
[----:B------:R-:W-:Y:S01]  /*2b7a0*/  MOV R12, R0 ;  /* 0x00000000000c7202 */ /* 0x000fe20000000f00 */
[----:B------:R-:W-:-:S07]  /*2b7b0*/  IMAD.MOV.U32 R43, RZ, RZ, R14 ;  /* 0x000000ffff2b7224 */ /* 0x000fce00078e000e */
[----:B------:R-:W-:Y:S05]  /*2b7c0*/  WARPSYNC.COLLECTIVE R15, `(.L_x_832) ;  /* 0x000000000f087348 */ /* 0x000fea0003c00000 */
[----:B------:R0:W1:Y:S02]  /*2b7d0*/  SHFL.IDX P6, R14, R13, R12, R11 ;  /* 0x0000000c0d0e7389 */ /* 0x00006400000c000b */
[----:B01----:R-:W-:Y:S01]  /*2b7e0*/  ENDCOLLECTIVE ;  /* 0x000000000000791b */ /* 0x003fe20003800000 */
.L_x_832:
        /* <DEDUP_REMOVED lines=8> */
.L_x_833:
[----:B------:R-:W-:Y:S01]  /*2b870*/  IMAD.MOV.U32 R13, RZ, RZ, R51 ;  /* 0x000000ffff0d7224 */ /* 0x000fe200078e0033 */
[----:B------:R-:W-:Y:S01]  /*2b880*/  MOV R12, R0 ;  /* 0x00000000000c7202 */ /* 0x000fe20000000f00 */
[----:B------:R-:W-:-:S07]  /*2b890*/  IMAD.MOV.U32 R46, RZ, RZ, R14 ;  /* 0x000000ffff2e7224 */ /* 0x000fce00078e000e */
[----:B------:R-:W-:Y:S05]  /*2b8a0*/  WARPSYNC.COLLECTIVE R15, `(.L_x_834) ;  /* 0x000000000f087348 */ /* 0x000fea0003c00000 */
[----:B------:R0:W1:Y:S02]  /*2b8b0*/  SHFL.IDX P6, R14, R13, R12, R11 ;  /* 0x0000000c0d0e7389 */ /* 0x00006400000c000b */
[----:B01----:R-:W-:Y:S01]  /*2b8c0*/  ENDCOLLECTIVE ;  /* 0x000000000000791b */ /* 0x003fe20003800000 */
.L_x_834:
        /* <DEDUP_REMOVED lines=8> */
.L_x_835:
[----:B------:R-:W-:Y:S01]  /*2b950*/  IMAD.MOV.U32 R13, RZ, RZ, R55 ;  /* 0x000000ffff0d7224 */ /* 0x000fe200078e0037 */
[----:B------:R-:W-:Y:S01]  /*2b960*/  MOV R12, R0 ;  /* 0x00000000000c7202 */ /* 0x000fe20000000f00 */
[----:B------:R-:W-:-:S07]  /*2b970*/  IMAD.MOV.U32 R48, RZ, RZ, R14 ;  /* 0x000000ffff307224 */ /* 0x000fce00078e000e */
[----:B------:R-:W-:Y:S05]  /*2b980*/  WARPSYNC.COLLECTIVE R15, `(.L_x_836) ;  /* 0x000000000f087348 */ /* 0x000fea0003c00000 */
[----:B------:R0:W1:Y:S02]  /*2b990*/  SHFL.IDX P6, R14, R13, R12, R11 ;  /* 0x0000000c0d0e7389 */ /* 0x00006400000c000b */
[----:B01----:R-:W-:Y:S01]  /*2b9a0*/  ENDCOLLECTIVE ;  /* 0x000000000000791b */ /* 0x003fe20003800000 */
.L_x_836:
[----:B------:R-:W-:Y:S01]  /*2b9b0*/  IMAD.MOV.U32 R13, RZ, RZ, R57 ;  /* 0x000000ffff0d7224 */ /* 0x000fe200078e0039 */
[----:B------:R-:W-:Y:S01]  /*2b9c0*/  MOV R12, R2 ;  /* 0x00000002000c7202 */ /* 0x000fe20000000f00 */
[----:B------:R-:W-:-:S07]  /*2b9d0*/  IMAD.MOV.U32 R55, RZ, RZ, R14 ;  /* 0x000000ffff377224 */ /* 0x000fce00078e000e */
[----:B------:R-:W-:Y:S05]  /*2b9e0*/  WARPSYNC.COLLECTIVE R15, `(.L_x_837) ;  /* 0x000000000f087348 */ /* 0x000fea0003c00000 */
[----:B------:R0:W1:Y:S02]  /*2b9f0*/  SHFL.IDX P6, R14, R13, R12, R11 ;  /* 0x0000000c0d0e7389 */ /* 0x00006400000c000b */
[----:B01----:R-:W-:Y:S01]  /*2ba00*/  ENDCOLLECTIVE ;  /* 0x000000000000791b */ /* 0x003fe20003800000 */
.L_x_837:
[----:B------:R-:W-:Y:S01]  /*2ba10*/  IMAD.MOV.U32 R13, RZ, RZ, R59 ;  /* 0x000000ffff0d7224 */ /* 0x000fe200078e003b */
[----:B------:R-:W-:Y:S01]  /*2ba20*/  MOV R12, R0 ;  /* 0x00000000000c7202 */ /* 0x000fe20000000f00 */
[----:B------:R-:W-:-:S07]  /*2ba30*/  IMAD.MOV.U32 R50, RZ, RZ, R14 ;  /* 0x000000ffff327224 */ /* 0x000fce00078e000e */
[----:B------:R-:W-:Y:S05]  /*2ba40*/  WARPSYNC.COLLECTIVE R15, `(.L_x_838) ;  /* 0x000000000f087348 */ /* 0x000fea0003c00000 */
[----:B------:R0:W1:Y:S02]  /*2ba50*/  SHFL.IDX P6, R14, R13, R12, R11 ;  /* 0x0000000c0d0e7389 */ /* 0x00006400000c000b */
[----:B01----:R-:W-:Y:S01]  /*2ba60*/  ENDCOLLECTIVE ;  /* 0x000000000000791b */ /* 0x003fe20003800000 */
.L_x_838:
[----:B------:R-:W-:Y:S01]  /*2ba70*/  IMAD.MOV.U32 R13, RZ, RZ, R61 ;  /* 0x000000ffff0d7224 */ /* 0x000fe200078e003d */
[----:B------:R-:W-:Y:S01]  /*2ba80*/  MOV R12, R2 ;  /* 0x00000002000c7202 */ /* 0x000fe20000000f00 */
[----:B------:R-:W-:-:S07]  /*2ba90*/  IMAD.MOV.U32 R59, RZ, RZ, R14 ;  /* 0x000000ffff3b7224 */ /* 0x000fce00078e000e */
[----:B------:R-:W-:Y:S05]  /*2baa0*/  WARPSYNC.COLLECTIVE R15, `(.L_x_839) ;  /* 0x000000000f087348 */ /* 0x000fea0003c00000 */
[----:B------:R0:W1:Y:S02]  /*2bab0*/  SHFL.IDX P6, R14, R13, R12, R11 ;  /* 0x0000000c0d0e7389 */ /* 0x00006400000c000b */
[----:B01----:R-:W-:Y:S01]  /*2bac0*/  ENDCOLLECTIVE ;  /* 0x000000000000791b */ /* 0x003fe20003800000 */
.L_x_839:
[----:B------:R-:W-:Y:S01]  /*2bad0*/  IMAD.MOV.U32 R13, RZ, RZ, R63 ;  /* 0x000000ffff0d7224 */ /* 0x000fe200078e003f */
[----:B------:R-:W-:Y:S01]  /*2bae0*/  MOV R12, R0 ;  /* 0x00000000000c7202 */ /* 0x000fe20000000f00 */
[----:B------:R-:W-:-:S07]  /*2baf0*/  IMAD.MOV.U32 R52, RZ, RZ, R14 ;  /* 0x000000ffff347224 */ /* 0x000fce00078e000e */
[----:B------:R-:W-:Y:S05]  /*2bb00*/  WARPSYNC.COLLECTIVE R15, `(.L_x_840) ;  /* 0x000000000f087348 */ /* 0x000fea0003c00000 */
[----:B------:R0:W1:Y:S02]  /*2bb10*/  SHFL.IDX P6, R14, R13, R12, R11 ;  /* 0x0000000c0d0e7389 */ /* 0x00006400000c000b */
[----:B01----:R-:W-:Y:S01]  /*2bb20*/  ENDCOLLECTIVE ;  /* 0x000000000000791b */ /* 0x003fe20003800000 */
.L_x_840:
        /* <DEDUP_REMOVED lines=8> */
.L_x_841:
[----:B------:R-:W-:Y:S01]  /*2bbb0*/  IMAD.MOV.U32 R13, RZ, RZ, R67 ;  /* 0x000000ffff0d7224 */ /* 0x000fe200078e0043 */
[----:B------:R-:W-:Y:S01]  /*2bbc0*/  MOV R12, R0 ;  /* 0x00000000000c7202 */ /* 0x000fe20000000f00 */
[----:B------:R-:W-:-:S07]  /*2bbd0*/  IMAD.MOV.U32 R54, RZ, RZ, R14 ;  /* 0x000000ffff367224 */ /* 0x000fce00078e000e */
[----:B------:R-:W-:Y:S05]  /*2bbe0*/  WARPSYNC.COLLECTIVE R15, `(.L_x_842) ;  /* 0x000000000f087348 */ /* 0x000fea0003c00000 */
[----:B------:R0:W1:Y:S02]  /*2bbf0*/  SHFL.IDX P6, R14, R13, R12, R11 ;  /* 0x0000000c0d0e7389 */ /* 0x00006400000c000b */
[----:B01----:R-:W-:Y:S01]  /*2bc00*/  ENDCOLLECTIVE ;  /* 0x000000000000791b */ /* 0x003fe20003800000 */
.L_x_842:
        /* <DEDUP_REMOVED lines=8> */
.L_x_843:
[----:B------:R-:W-:Y:S01]  /*2bc90*/  IMAD.MOV.U32 R13, RZ, RZ, R71 ;  /* 0x000000ffff0d7224 */ /* 0x000fe200078e0047 */
[----:B------:R-:W-:Y:S01]  /*2bca0*/  MOV R12, R0 ;  /* 0x00000000000c7202 */ /* 0x000fe20000000f00 */
[----:B------:R-:W-:-:S07]  /*2bcb0*/  IMAD.MOV.U32 R56, RZ, RZ, R14 ;  /* 0x000000ffff387224 */ /* 0x000fce00078e000e */
[----:B------:R-:W-:Y:S05]  /*2bcc0*/  WARPSYNC.COLLECTIVE R15, `(.L_x_844) ;  /* 0x000000000f087348 */ /* 0x000fea0003c00000 */
[----:B------:R0:W1:Y:S02]  /*2bcd0*/  SHFL.IDX P6, R14, R13, R12, R11 ;  /* 0x0000000c0d0e7389 */ /* 0x00006400000c000b */
[----:B01----:R-:W-:Y:S01]  /*2bce0*/  ENDCOLLECTIVE ;  /* 0x000000000000791b */ /* 0x003fe20003800000 */
.L_x_844:
        /* <DEDUP_REMOVED lines=8> */
.L_x_845:
[----:B------:R-:W-:Y:S01]  /*2bd70*/  IMAD.MOV.U32 R13, RZ, RZ, R75 ;  /* 0x000000ffff0d7224 */ /* 0x000fe200078e004b */
[----:B------:R-:W-:Y:S01]  /*2bd80*/  MOV R12, R0 ;  /* 0x00000000000c7202 */ /* 0x000fe20000000f00 */
[----:B------:R-:W-:-:S07]  /*2bd90*/  IMAD.MOV.U32 R58, RZ, RZ, R14 ;  /* 0x000000ffff3a7224 */ /* 0x000fce00078e000e */
[----:B------:R-:W-:Y:S05]  /*2bda0*/  WARPSYNC.COLLECTIVE R15, `(.L_x_846) ;  /* 0x000000000f087348 */ /* 0x000fea0003c00000 */
[----:B------:R0:W1:Y:S02]  /*2bdb0*/  SHFL.IDX P6, R14, R13, R12, R11 ;  /* 0x0000000c0d0e7389 */ /* 0x00006400000c000b */
[----:B01----:R-:W-:Y:S01]  /*2bdc0*/  ENDCOLLECTIVE ;  /* 0x000000000000791b */ /* 0x003fe20003800000 */
.L_x_846:
[----:B------:R-:W-:Y:S02]  /*2bdd0*/  SEL R37, R71, R58, P0 ;  /* 0x0000003a47257207 */ /* 0x000fe40000000000 */
[----:B------:R-:W-:Y:S01]  /*2bde0*/  SEL R39, R58, R71, P0 ;  /* 0x000000473a277207 */ /* 0x000fe20000000000 */
[----:B------:R-:W-:Y:S01]  /*2bdf0*/  IMAD.MOV.U32 R13, RZ, RZ, R77 ;  /* 0x000000ffff0d7224 */ /* 0x000fe200078e004d */
[----:B------:R-:W-:Y:S01]  /*2be00*/  MOV R12, R2 ;  /* 0x00000002000c7202 */ /* 0x000fe20000000f00 */
[----:B------:R-:W-:Y:S02]  /*2be10*/  IMAD.MOV.U32 R2, RZ, RZ, RZ ;  /* 0x000000ffff027224 */ /* 0x000fe400078e00ff */
[----:B------:R-:W-:-:S07]  /*2be20*/  IMAD.MOV.U32 R75, RZ, RZ, R14 ;  /* 0x000000ffff4b7224 */ /* 0x000fce00078e000e */
[----:B------:R-:W-:Y:S05]  /*2be30*/  WARPSYNC.COLLECTIVE R15, `(.L_x_847) ;  /* 0x000000000f087348 */ /* 0x000fea0003c00000 */
[----:B------:R0:W1:Y:S02]  /*2be40*/  SHFL.IDX P6, R14, R13, R12, R11 ;  /* 0x0000000c0d0e7389 */ /* 0x00006400000c000b */
[----:B01----:R-:W-:Y:S01]  /*2be50*/  ENDCOLLECTIVE ;  /* 0x000000000000791b */ /* 0x003fe20003800000 */
.L_x_847:
[----:B------:R-:W-:Y:S02]  /*2be60*/  SEL R12, R9, R20, P0 ;  /* 0x00000014090c7207 */ /* 0x000fe40000000000 */
[----:B------:R-:W-:Y:S02]  /*2be70*/  SEL R11, R48, R51, P0 ;  /* 0x00000033300b7207 */ /* 0x000fe40000000000 */
[----:B------:R-:W-:Y:S02]  /*2be80*/  SEL R13, R55, R50, P0 ;  /* 0x00000032370d7207 */ /* 0x000fe40000000000 */
[----:B------:R-:W-:Y:S01]  /*2be90*/  SEL R15, R50, R55, P0 ;  /* 0x00000037320f7207 */ /* 0x000fe20000000000 */
[----:B------:R-:W-:Y:S01]  /*2bea0*/  IMAD.MOV.U32 R60, RZ, RZ, R14 ;  /* 0x000000ffff3c7224 */ /* 0x000fe200078e000e */
[----:B------:R-:W-:Y:S02]  /*2beb0*/  SEL R14, R20, R9, P0 ;  /* 0x00000009140e7207 */ /* 0x000fe40000000000 */
[----:B------:R-:W-:Y:S01]  /*2bec0*/  SEL R9, R51, R48, P0 ;  /* 0x0000003033097207 */ /* 0x000fe20000000000 */
[----:B------:R-:W-:Y:S06]  /*2bed0*/  BRA `(.L_x_848) ;  /* 0xffffff4c00007947 */ /* 0x000fec000383ffff */
.L_x_620:
[----:B------:R-:W-:Y:S01]  /*2bee0*/  MOV R13, R3 ;  /* 0x00000003000d7202 */ /* 0x000fe20000000f00 */
[----:B------:R-:W-:Y:S01]  /*2bef0*/  IMAD.MOV.U32 R12, RZ, RZ, RZ ;  /* 0x000000ffff0c7224 */ /* 0x000fe200078e00ff */
[----:B------:R-:W-:Y:S01]  /*2bf00*/  MOV R15, 0xffffffff ;  /* 0xffffffff000f7802 */ /* 0x000fe20000000f00 */
[----:B------:R-:W-:-:S07]  /*2bf10*/  IMAD.MOV.U32 R11, RZ, RZ, 0x181f ;  /* 0x0000181fff0b7424 */ /* 0x000fce00078e00ff */
[----:B01----:R-:W-:Y:S05]  /*2bf20*/  WARPSYNC.COLLECTIVE R15, `(.L_x_849) ;  /* 0x000000000f087348 */ /* 0x003fea0003c00000 */
[----:B------:R2:W3:Y:S02]  /*2bf30*/  SHFL.IDX P6, R14, R13, R12, R11 ;  /* 0x0000000c0d0e7389 */ /* 0x0004e400000c000b */
[----:B0123--:R-:W-:Y:S01]  /*2bf40*/  ENDCOLLECTIVE ;  /* 0x000000000000791b */ /* 0x00ffe20003800000 */
.L_x_849:
[----:B------:R-:W-:Y:S02]  /*2bf50*/  IMAD.MOV.U32 R13, RZ, RZ, R2 ;  /* 0x000000ffff0d7224 */ /* 0x000fe400078e0002 */
[----:B------:R-:W-:-:S07]  /*2bf60*/  IMAD.MOV.U32 R0, RZ, RZ, R14 ;  /* 0x000000ffff007224 */ /* 0x000fce00078e000e */
[----:B------:R-:W-:Y:S05]  /*2bf70*/  WARPSYNC.COLLECTIVE R15, `(.L_x_850) ;  /* 0x000000000f087348 */ /* 0x000fea0003c00000 */
[----:B------:R0:W1:Y:S02]  /*2bf80*/  SHFL.IDX P6, R14, R13, R12, R11 ;  /* 0x0000000c0d0e7389 */ /* 0x00006400000c000b */
[----:B01----:R-:W-:Y:S01]  /*2bf90*/  ENDCOLLECTIVE ;  /* 0x000000000000791b */ /* 0x003fe20003800000 */
.L_x_850:
[----:B------:R-:W-:Y:S05]  /*2bfa0*/  BRA `(.L_x_851) ;  /* 0xffffff6000647947 */ /* 0x000fea000383ffff */
.L_x_623:
[----:B------:R-:W-:Y:S01]  /*2bfb0*/  BSSY B1, `(.L_x_852) ;  /* 0x0000008000017945 */ /* 0x000fe20003800000 */
[----:B------:R-:W-:Y:S01]  /*2bfc0*/  MOV R13, R3 ;  /* 0x00000003000d7202 */ /* 0x000fe20000000f00 */
[----:B------:R-:W-:Y:S01]  /*2bfd0*/  IMAD.MOV.U32 R12, RZ, RZ, 0x1 ;  /* 0x00000001ff0c7424 */ /* 0x000fe200078e00ff */
[----:B---3--:R-:W-:Y:S01]  /*2bfe0*/  MOV R15, 0xffffffff ;  /* 0xffffffff000f7802 */ /* 0x008fe20000000f00 */
[----:B------:R-:W-:-:S07]  /*2bff0*/  IMAD.MOV.U32 R11, RZ, RZ, 0x181f ;  /* 0x0000181fff0b7424 */ /* 0x000fce00078e00ff */
[----:B012-4-:R-:W-:Y:S05]  /*2c000*/  WARPSYNC.COLLECTIVE R15, `(.L_x_853) ;  /* 0x000000000f087348 */ /* 0x017fea0003c00000 */
[----:B----4-:R3:W4:Y:S02]  /*2c010*/  SHFL.IDX P6, R14, R13, R12, R11 ;  /* 0x0000000c0d0e7389 */ /* 0x01072400000c000b */
[----:B01234-:R-:W-:Y:S01]  /*2c020*/  ENDCOLLECTIVE ;  /* 0x000000000000791b */ /* 0x01ffe20003800000 */
.L_x_853:
[----:B------:R-:W-:Y:S05]  /*2c030*/  BSYNC B1 ;  /* 0x0000000000017941 */ /* 0x000fea0003800000 */
.L_x_852:
        /* <DEDUP_REMOVED lines=8> */
.L_x_854:
[----:B------:R-:W-:Y:S05]  /*2c0c0*/  BRA `(.L_x_855) ;  /* 0xffffff6000707947 */ /* 0x000fea000383ffff */
.L_x_626:
[----:B------:R-:W-:Y:S01]  /*2c0d0*/  BSSY B1, `(.L_x_856) ;  /* 0x0000008000017945 */ /* 0x000fe20003800000 */
[----:B------:R-:W-:Y:S01]  /*2c0e0*/  MOV R13, R3 ;  /* 0x00000003000d7202 */ /* 0x000fe20000000f00 */
[----:B------:R-:W-:Y:S01]  /*2c0f0*/  IMAD.MOV.U32 R12, RZ, RZ, 0x2 ;  /* 0x00000002ff0c7424 */ /* 0x000fe200078e00ff */
[----:B0-----:R-:W-:Y:S01]  /*2c100*/  MOV R15, 0xffffffff ;  /* 0xffffffff000f7802 */ /* 0x001fe20000000f00 */
[----:B------:R-:W-:-:S07]  /*2c110*/  IMAD.MOV.U32 R11, RZ, RZ, 0x181f ;  /* 0x0000181fff0b7424 */ /* 0x000fce00078e00ff */
[----:B-1234-:R-:W-:Y:S05]  /*2c120*/  WARPSYNC.COLLECTIVE R15, `(.L_x_857) ;  /* 0x000000000f087348 */ /* 0x01efea0003c00000 */
[----:B----4-:R0:W4:Y:S02]  /*2c130*/  SHFL.IDX P6, R14, R13, R12, R11 ;  /* 0x0000000c0d0e7389 */ /* 0x01012400000c000b */
[----:B01234-:R-:W-:Y:S01]  /*2c140*/  ENDCOLLECTIVE ;  /* 0x000000000000791b */ /* 0x01ffe20003800000 */
.L_x_857:
[----:B------:R-:W-:Y:S05]  /*2c150*/  BSYNC B1 ;  /* 0x0000000000017941 */ /* 0x000fea0003800000 */
.L_x_856:
        /* <DEDUP_REMOVED lines=8> */
.L_x_858:
[----:B------:R-:W-:Y:S05]  /*2c1e0*/  BRA `(.L_x_859) ;  /* 0xffffff6000787947 */ /* 0x000fea000383ffff */
.L_x_629:
[----:B------:R-:W-:Y:S01]  /*2c1f0*/  BSSY B1, `(.L_x_860) ;  /* 0x0000008000017945 */ /* 0x000fe20003800000 */
[----:B------:R-:W-:Y:S01]  /*2c200*/  MOV R13, R3 ;  /* 0x00000003000d7202 */ /* 0x000fe20000000f00 */
[----:B------:R-:W-:Y:S01]  /*2c210*/  IMAD.MOV.U32 R12, RZ, RZ, 0x3 ;  /* 0x00000003ff0c7424 */ /* 0x000fe200078e00ff */
[----:B0-----:R-:W-:Y:S01]  /*2c220*/  MOV R15, 0xffffffff ;  /* 0xffffffff000f7802 */ /* 0x001fe20000000f00 */
[----:B------:R-:W-:-:S07]  /*2c230*/  IMAD.MOV.U32 R11, RZ, RZ, 0x181f ;  /* 0x0000181fff0b7424 */ /* 0x000fce00078e00ff */
[----:B-1234-:R-:W-:Y:S05]  /*2c240*/  WARPSYNC.COLLECTIVE R15, `(.L_x_861) ;  /* 0x000000000f087348 */ /* 0x01efea0003c00000 */
[----:B------:R0:W0:Y:S02]  /*2c250*/  SHFL.IDX P6, R14, R13, R12, R11 ;  /* 0x0000000c0d0e7389 */ /* 0x00002400000c000b */
[----:B01234-:R-:W-:Y:S01]  /*2c260*/  ENDCOLLECTIVE ;  /* 0x000000000000791b */ /* 0x01ffe20003800000 */
.L_x_861:
[----:B------:R-:W-:Y:S05]  /*2c270*/  BSYNC B1 ;  /* 0x0000000000017941 */ /* 0x000fea0003800000 */
.L_x_860:
        /* <DEDUP_REMOVED lines=8> */
.L_x_862:
[----:B------:R-:W-:Y:S05]  /*2c300*/  BRA `(.L_x_863) ;  /* 0xffffff6000807947 */ /* 0x000fea000383ffff */
.L_x_645:
[----:B0-----:R-:W0:Y:S01]  /*2c310*/  S2R R8, SR_TID.X ;  /* 0x0000000000087919 */ /* 0x001e220000002100 */
[----:B------:R-:W-:Y:S01]  /*2c320*/  BSSY B1, `(.L_x_864) ;  /* 0x000000a000017945 */ /* 0x000fe20003800000 */
[----:B------:R-:W-:Y:S01]  /*2c330*/  IMAD.MOV.U32 R12, RZ, RZ, RZ ;  /* 0x000000ffff0c7224 */ /* 0x000fe200078e00ff */
[----:B------:R-:W-:Y:S01]  /*2c340*/  MOV R15, 0xffffffff ;  /* 0xffffffff000f7802 */ /* 0x000fe20000000f00 */
[----:B------:R-:W-:Y:S01]  /*2c350*/  IMAD.MOV.U32 R11, RZ, RZ, 0x1f ;  /* 0x0000001fff0b7424 */ /* 0x000fe200078e00ff */
[----:B0-----:R-:W-:-:S04]  /*2c360*/  SHF.R.U32.HI R8, RZ, 0x5, R8 ;  /* 0x00000005ff087819 */ /* 0x001fc80000011608 */
[----:B------:R-:W-:-:S04]  /*2c370*/  LOP3.LUT R8, R8, 0x3, RZ, 0xc0, !PT ;  /* 0x0000000308087812 */ /* 0x000fc800078ec0ff */
[----:B------:R-:W-:-:S07]  /*2c380*/  MOV R13, R8 ;  /* 0x00000008000d7202 */ /* 0x000fce0000000f00 */
[----:B------:R-:W-:Y:S05]  /*2c390*/  WARPSYNC.COLLECTIVE R15, `(.L_x_865) ;  /* 0x000000000f087348 */ /* 0x000fea0003c00000 */
[----:B------:R0:W1:Y:S02]  /*2c3a0*/  SHFL.IDX P6, R14, R13, R12, R11 ;  /* 0x0000000c0d0e7389 */ /* 0x00006400000c000b */
[----:B01----:R-:W-:Y:S01]  /*2c3b0*/  ENDCOLLECTIVE ;  /* 0x000000000000791b */ /* 0x003fe20003800000 */
.L_x_865:
[----:B------:R-:W-:Y:S05]  /*2c3c0*/  BSYNC B1 ;  /* 0x0000000000017941 */ /* 0x000fea0003800000 */
.L_x_864:
[----:B------:R-:W-:Y:S05]  /*2c3d0*/  BRA `(.L_x_866) ;  /* 0xffffff7400847947 */ /* 0x000fea000383ffff */
.L_x_647:
[----:B------:R-:W-:Y:S01]  /*2c3e0*/  BSSY B1, `(.L_x_867) ;  /* 0x0000006000017945 */ /* 0x000fe20003800000 */
[----:B------:R-:W-:-:S07]  /*2c3f0*/  IMAD.MOV.U32 R15, RZ, RZ, -0x1 ;  /* 0xffffffffff0f7424 */ /* 0x000fce00078e00ff */
[----:B01----:R-:W-:Y:S05]  /*2c400*/  WARPSYNC.COLLECTIVE R15, `(.L_x_868) ;  /* 0x000000000f0c7348 */ /* 0x003fea0003c00000 */
[----:B------:R-:W-:Y:S02]  /*2c410*/  ELECT P6, UR62, PT ;  /* 0x00000000003e782f */ /* 0x000fe400038c0000 */
[----:B------:R-:W-:Y:S01]  /*2c420*/  MOV R14, UR62 ;  /* 0x0000003e000e7c02 */ /* 0x000fe20008000f00 */
[----:B01----:R-:W-:Y:S10]  /*2c430*/  ENDCOLLECTIVE ;  /* 0x000000000000791b */ /* 0x003ff40003800000 */
.L_x_868:
[----:B------:R-:W-:Y:S05]  /*2c440*/  BSYNC B1 ;  /* 0x0000000000017941 */ /* 0x000fea0003800000 */
.L_x_867:
[----:B------:R-:W-:Y:S05]  /*2c450*/  BRA `(.L_x_646) ;  /* 0xffffff74007c7947 */ /* 0x000fea000383ffff */
.L_x_649:
[----:B-1----:R1:W2:Y:S02]  /*2c460*/  SYNCS.PHASECHK.TRANS64.TRYWAIT P0, [R22+URZ+0x29820], R5 ;  /* 0x02982005160075a7 */ /* 0x0022a4000800017f */
[----:B--2---:R-:W-:Y:S05]  /*2c470*/  @!P0 NANOSLEEP.SYNCS 0x989680 ;  /* 0x009896800000895d */ /* 0x004fea0003900000 */
[----:B------:R-:W2:Y:S02]  /*2c480*/  @!P0 SYNCS.PHASECHK.TRANS64 P0, [R22+URZ+0x29820], R5 ;  /* 0x02982005160085a7 */ /* 0x000ea4000800007f */
[----:B--2---:R-:W-:Y:S05]  /*2c490*/  @!P0 BRA `(.L_x_649) ;  /* 0xfffffffc00f08947 */ /* 0x004fea000383ffff */
[----:B------:R-:W-:Y:S05]  /*2c4a0*/  BRA `(.L_x_869) ;  /* 0xffffff74008c7947 */ /* 0x000fea000383ffff */
.L_x_653:
[----:B0-----:R0:W2:Y:S02]  /*2c4b0*/  SYNCS.PHASECHK.TRANS64.TRYWAIT P0, [R9+URZ+0x298a0], R8 ;  /* 0x0298a008090075a7 */ /* 0x0010a4000800017f */
[----:B--2---:R-:W-:Y:S05]  /*2c4c0*/  @!P0 NANOSLEEP.SYNCS 0x989680 ;  /* 0x009896800000895d */ /* 0x004fea0003900000 */
[----:B------:R-:W2:Y:S02]  /*2c4d0*/  @!P0 SYNCS.PHASECHK.TRANS64 P0, [R9+URZ+0x298a0], R8 ;  /* 0x0298a008090085a7 */ /* 0x000ea4000800007f */
[----:B--2---:R-:W-:Y:S05]  /*2c4e0*/  @!P0 BRA `(.L_x_653) ;  /* 0xfffffffc00f08947 */ /* 0x004fea000383ffff */
[----:B------:R-:W-:Y:S05]  /*2c4f0*/  BRA `(.L_x_870) ;  /* 0xffffff7400a47947 */ /* 0x000fea000383ffff */
.L_x_660:
[----:B-1----:R1:W2:Y:S02]  /*2c500*/  SYNCS.PHASECHK.TRANS64.TRYWAIT P0, [R9+URZ+0x298c0], R8 ;  /* 0x0298c008090075a7 */ /* 0x0022a4000800017f */
[----:B--2---:R-:W-:Y:S05]  /*2c510*/  @!P0 NANOSLEEP.SYNCS 0x989680 ;  /* 0x009896800000895d */ /* 0x004fea0003900000 */
[----:B------:R-:W2:Y:S02]  /*2c520*/  @!P0 SYNCS.PHASECHK.TRANS64 P0, [R9+URZ+0x298c0], R8 ;  /* 0x0298c008090085a7 */ /* 0x000ea4000800007f */
[----:B--2---:R-:W-:Y:S05]  /*2c530*/  @!P0 BRA `(.L_x_660) ;  /* 0xfffffffc00f08947 */ /* 0x004fea000383ffff */
[----:B------:R-:W-:Y:S05]  /*2c540*/  BRA `(.L_x_871) ;  /* 0xffffff7800987947 */ /* 0x000fea000383ffff */
.L_x_667:
[----:B0-----:R0:W2:Y:S02]  /*2c550*/  SYNCS.PHASECHK.TRANS64.TRYWAIT P1, [R8+URZ+0x298a0], R7 ;  /* 0x0298a007080075a7 */ /* 0x0010a4000802017f */
[----:B--2---:R-:W-:Y:S05]  /*2c560*/  @!P1 NANOSLEEP.SYNCS 0x989680 ;  /* 0x009896800000995d */ /* 0x004fea0003900000 */
[----:B------:R-:W2:Y:S02]  /*2c570*/  @!P1 SYNCS.PHASECHK.TRANS64 P1, [R8+URZ+0x298a0], R7 ;  /* 0x0298a007080095a7 */ /* 0x000ea4000802007f */
[----:B--2---:R-:W-:Y:S05]  /*2c580*/  @!P1 BRA `(.L_x_667) ;  /* 0xfffffffc00f09947 */ /* 0x004fea000383ffff */
[----:B------:R-:W-:Y:S05]  /*2c590*/  BRA `(.L_x_872) ;  /* 0xffffff7c00587947 */ /* 0x000fea000383ffff */
.L_x_674:
[----:B-1----:R1:W2:Y:S02]  /*2c5a0*/  SYNCS.PHASECHK.TRANS64.TRYWAIT P1, [R8+URZ+0x298c0], R7 ;  /* 0x0298c007080075a7 */ /* 0x0022a4000802017f */
[----:B--2---:R-:W-:Y:S05]  /*2c5b0*/  @!P1 NANOSLEEP.SYNCS 0x989680 ;  /* 0x009896800000995d */ /* 0x004fea0003900000 */
[----:B------:R-:W2:Y:S02]  /*2c5c0*/  @!P1 SYNCS.PHASECHK.TRANS64 P1, [R8+URZ+0x298c0], R7 ;  /* 0x0298c007080095a7 */ /* 0x000ea4000802007f */
[----:B--2---:R-:W-:Y:S05]  /*2c5d0*/  @!P1 BRA `(.L_x_674) ;  /* 0xfffffffc00f09947 */ /* 0x004fea000383ffff */
[----:B------:R-:W-:Y:S05]  /*2c5e0*/  BRA `(.L_x_873) ;  /* 0xffffff8000487947 */ /* 0x000fea000383ffff */
.L_x_689:
[----:B------:R-:W-:Y:S01]  /*2c5f0*/  SHF.R.U32.HI R8, RZ, 0x5, R21 ;  /* 0x00000005ff087819 */ /* 0x000fe20000011615 */
[----:B------:R-:W-:Y:S01]  /*2c600*/  BSSY B0, `(.L_x_874) ;  /* 0x0000009000007945 */ /* 0x000fe20003800000 */
[----:B--2---:R-:W-:Y:S01]  /*2c610*/  MOV R12, RZ ;  /* 0x000000ff000c7202 */ /* 0x004fe20000000f00 */
[----:B------:R-:W-:Y:S01]  /*2c620*/  IMAD.MOV.U32 R11, RZ, RZ, 0x1f ;  /* 0x0000001fff0b7424 */ /* 0x000fe200078e00ff */
[----:B------:R-:W-:Y:S01]  /*2c630*/  LOP3.LUT R8, R8, 0x3, RZ, 0xc0, !PT ;  /* 0x0000000308087812 */ /* 0x000fe200078ec0ff */
[----:B------:R-:W-:-:S04]  /*2c640*/  IMAD.MOV.U32 R15, RZ, RZ, -0x1 ;  /* 0xffffffffff0f7424 */ /* 0x000fc800078e00ff */
[----:B------:R-:W-:-:S07]  /*2c650*/  IMAD.MOV.U32 R13, RZ, RZ, R8 ;  /* 0x000000ffff0d7224 */ /* 0x000fce00078e0008 */
[----:B-----5:R-:W-:Y:S05]  /*2c660*/  WARPSYNC.COLLECTIVE R15, `(.L_x_875) ;  /* 0x000000000f087348 */ /* 0x020fea0003c00000 */
[----:B------:R0:W1:Y:S02]  /*2c670*/  SHFL.IDX P6, R14, R13, R12, R11 ;  /* 0x0000000c0d0e7389 */ /* 0x00006400000c000b */
[----:B01---5:R-:W-:Y:S01]  /*2c680*/  ENDCOLLECTIVE ;  /* 0x000000000000791b */ /* 0x023fe20003800000 */
.L_x_875:
[----:B------:R-:W-:Y:S05]  /*2c690*/  BSYNC B0 ;  /* 0x0000000000007941 */ /* 0x000fea0003800000 */
.L_x_874:
[----:B------:R-:W-:Y:S05]  /*2c6a0*/  BRA `(.L_x_876) ;  /* 0xffffff9000007947 */ /* 0x000fea000383ffff */
.L_x_692:
[----:B0-----:R-:W2:Y:S02]  /*2c6b0*/  LDL R2, [R1+0x3c] ;  /* 0x00003c0001027983 */ /* 0x001ea40000100800 */
[----:B--2---:R0:W1:Y:S02]  /*2c6c0*/  SYNCS.PHASECHK.TRANS64.TRYWAIT P0, [R0+URZ+0x29880], R2 ;  /* 0x02988002000075a7 */ /* 0x004064000800017f */
[----:B-1----:R-:W-:Y:S05]  /*2c6d0*/  @!P0 NANOSLEEP.SYNCS 0x989680 ;  /* 0x009896800000895d */ /* 0x002fea0003900000 */
[----:B------:R-:W1:Y:S02]  /*2c6e0*/  @!P0 SYNCS.PHASECHK.TRANS64 P0, [R0+URZ+0x29880], R2 ;  /* 0x02988002000085a7 */ /* 0x000e64000800007f */
[----:B-1----:R-:W-:Y:S05]  /*2c6f0*/  @!P0 BRA `(.L_x_692) ;  /* 0xfffffffc00ec8947 */ /* 0x002fea000383ffff */
[----:B------:R-:W-:Y:S05]  /*2c700*/  BRA `(.L_x_877) ;  /* 0xffffff90002c7947 */ /* 0x000fea000383ffff */
.L_x_693:
[----:B------:R-:W-:Y:S01]  /*2c710*/  BSSY B0, `(.L_x_878) ;  /* 0x0000008000007945 */ /* 0x000fe20003800000 */
[----:B------:R-:W-:Y:S01]  /*2c720*/  MOV R13, R3 ;  /* 0x00000003000d7202 */ /* 0x000fe20000000f00 */
[----:B------:R-:W-:Y:S01]  /*2c730*/  IMAD.MOV.U32 R12, RZ, RZ, RZ ;  /* 0x000000ffff0c7224 */ /* 0x000fe200078e00ff */
[----:B------:R-:W-:Y:S01]  /*2c740*/  MOV R15, 0xffffffff ;  /* 0xffffffff000f7802 */ /* 0x000fe20000000f00 */
[----:B------:R-:W-:-:S07]  /*2c750*/  IMAD.MOV.U32 R11, RZ, RZ, 0x1c1f ;  /* 0x00001c1fff0b7424 */ /* 0x000fce00078e00ff */
[----:B------:R-:W-:Y:S05]  /*2c760*/  WARPSYNC.COLLECTIVE R15, `(.L_x_879) ;  /* 0x000000000f087348 */ /* 0x000fea0003c00000 */
[----:B------:R0:W1:Y:S02]  /*2c770*/  SHFL.IDX P6, R14, R13, R12, R11 ;  /* 0x0000000c0d0e7389 */ /* 0x00006400000c000b */
[----:B01----:R-:W-:Y:S01]  /*2c780*/  ENDCOLLECTIVE ;  /* 0x000000000000791b */ /* 0x003fe20003800000 */
.L_x_879:
[----:B------:R-:W-:Y:S05]  /*2c790*/  BSYNC B0 ;  /* 0x0000000000007941 */ /* 0x000fea0003800000 */
.L_x_878:
[----:B------:R-:W-:Y:S01]  /*2c7a0*/  IMAD.MOV.U32 R13, RZ, RZ, R2 ;  /* 0x000000ffff0d7224 */ /* 0x000fe200078e0002 */
[----:B------:R-:W-:Y:S01]  /*2c7b0*/  MOV R12, RZ ;  /* 0x000000ff000c7202 */ /* 0x000fe20000000f00 */
[----:B------:R-:W-:Y:S01]  /*2c7c0*/  IMAD.MOV.U32 R11, RZ, RZ, 0x1c1f ;  /* 0x00001c1fff0b7424 */ /* 0x000fe200078e00ff */
[----:B------:R-:W-:Y:S01]  /*2c7d0*/  LOP3.LUT P2, RZ, R20, 0x2, RZ, 0xc0, !PT ;  /* 0x0000000214ff7812 */ /* 0x000fe2000784c0ff */
[----:B------:R-:W-:Y:S01]  /*2c7e0*/  IMAD.MOV.U32 R15, RZ, RZ, -0x1 ;  /* 0xffffffffff0f7424 */ /* 0x000fe200078e00ff */
[----:B------:R-:W0:Y:S01]  /*2c7f0*/  S2R R20, SR_TID.X ;  /* 0x0000000000147919 */ /* 0x000e220000002100 */
[----:B------:R-:W-:-:S10]  /*2c800*/  IMAD.MOV.U32 R4, RZ, RZ, R14 ;  /* 0x000000ffff047224 */ /* 0x000fd400078e000e */
[----:B0-----:R-:W-:Y:S05]  /*2c810*/  WARPSYNC.COLLECTIVE R15, `(.L_x_880) ;  /* 0x000000000f087348 */ /* 0x001fea0003c00000 */
[----:B------:R1:W2:Y:S02]  /*2c820*/  SHFL.IDX P6, R14, R13, R12, R11 ;  /* 0x0000000c0d0e7389 */ /* 0x0002a400000c000b */
[----:B012---:R-:W-:Y:S01]  /*2c830*/  ENDCOLLECTIVE ;  /* 0x000000000000791b */ /* 0x007fe20003800000 */
.L_x_880:
[----:B------:R-:W2:Y:S01]  /*2c840*/  LDL R15, [R1+0x4] ;  /* 0x00000400010f7983 */ /* 0x000ea20000100800 */
[----:B------:R-:W-:Y:S01]  /*2c850*/  IMAD.MOV.U32 R12, RZ, RZ, R14 ;  /* 0x000000ffff0c7224 */ /* 0x000fe200078e000e */
[----:B------:R-:W-:-:S04]  /*2c860*/  SHF.L.U32 R20, R20, 0x4, RZ ;  /* 0x0000000414147819 */ /* 0x000fc800000006ff */
[----:B------:R-:W-:-:S04]  /*2c870*/  LOP3.LUT R20, R20, 0x30, RZ, 0xc0, !PT ;  /* 0x0000003014147812 */ /* 0x000fc800078ec0ff */
[----:B------:R-:W-:-:S05]  /*2c880*/  IADD3 R20, P0, R20, R12, RZ ;  /* 0x0000000c14147210 */ /* 0x000fca0007f1e0ff */
[----:B------:R-:W-:Y:S01]  /*2c890*/  IMAD.X R21, RZ, RZ, R4, P0 ;  /* 0x000000ffff157224 */ /* 0x000fe200000e0604 */
[----:B------:R-:W-:Y:S02]  /*2c8a0*/  ISETP.LT.OR P0, PT, R8, 0x1, P2 ;  /* 0x000000010800780c */ /* 0x000fe40001701670 */
[----:B------:R-:W-:Y:S01]  /*2c8b0*/  IADD3 R4, R22, R5, R37 ;  /* 0x0000000516047210 */ /* 0x000fe20007ffe025 */
[----:B------:R-:W-:Y:S02]  /*2c8c0*/  IMAD.MOV.U32 R13, RZ, RZ, R3 ;  /* 0x000000ffff0d7224 */ /* 0x000fe400078e0003 */
[----:B------:R-:W-:-:S08]  /*2c8d0*/  IMAD.MOV.U32 R12, RZ, RZ, 0x1 ;  /* 0x00000001ff0c7424 */ /* 0x000fd000078e00ff */
[----:B------:R-:W-:Y:S01]  /*2c8e0*/  @!PT LDS RZ, [RZ] ;  /* 0x00000000fffff984 */ /* 0x000fe20000000800 */
[----:B------:R-:W-:Y:S01]  /*2c8f0*/  @!PT LDS RZ, [RZ] ;  /* 0x00000000fffff984 */ /* 0x000fe20000000800 */
[----:B------:R-:W-:Y:S01]  /*2c900*/  @!PT LDS RZ, [RZ] ;  /* 0x00000000fffff984 */ /* 0x000fe20000000800 */
[----:B------:R0:W-:Y:S01]  /*2c910*/  LDGSTS.E.BYPASS.LTC128B.128 [R4+0xa400], desc[UR50][R20.64], !P0 ;  /* 0x0a40000014047fae */ /* 0x0001e2000c101d72 */
[----:B------:R-:W-:Y:S02]  /*2c920*/  ISETP.LT.OR P0, PT, R8, 0x1, P1 ;  /* 0x000000010800780c */ /* 0x000fe40000f01670 */
[----:B--2---:R-:W-:Y:S02]  /*2c930*/  IADD3 R5, R15, R4, RZ ;  /* 0x000000040f057210 */ /* 0x004fe40007ffe0ff */
[----:B------:R-:W-:-:S09]  /*2c940*/  MOV R15, 0xffffffff ;  /* 0xffffffff000f7802 */ /* 0x000fd20000000f00 */
[----:B------:R0:W-:Y:S02]  /*2c950*/  LDGSTS.E.BYPASS.LTC128B.128 [R5+0xa400], desc[UR50][R20.64+0x40], !P0 ;  /* 0x0a40004014057fae */ /* 0x0001e4000c101d72 */
[----:B0-----:R-:W-:Y:S05]  /*2c960*/  WARPSYNC.COLLECTIVE R15, `(.L_x_881) ;  /* 0x000000000f087348 */ /* 0x001fea0003c00000 */
[----:B------:R1:W2:Y:S02]  /*2c970*/  SHFL.IDX P6, R14, R13, R12, R11 ;  /* 0x0000000c0d0e7389 */ /* 0x0002a400000c000b */
[----:B012---:R-:W-:Y:S01]  /*2c980*/  ENDCOLLECTIVE ;  /* 0x000000000000791b */ /* 0x007fe20003800000 */
.L_x_881:
[----:B------:R-:W0:Y:S01]  /*2c990*/  S2R R20, SR_TID.X ;  /* 0x0000000000147919 */ /* 0x000e220000002100 */
[----:B------:R-:W-:Y:S02]  /*2c9a0*/  IMAD.MOV.U32 R13, RZ, RZ, R2 ;  /* 0x000000ffff0d7224 */ /* 0x000fe400078e0002 */
[----:B------:R-:W-:-:S07]  /*2c9b0*/  IMAD.MOV.U32 R21, RZ, RZ, R14 ;  /* 0x000000ffff157224 */ /* 0x000fce00078e000e */
[----:B0-----:R-:W-:Y:S05]  /*2c9c0*/  WARPSYNC.COLLECTIVE R15, `(.L_x_882) ;  /* 0x000000000f087348 */ /* 0x001fea0003c00000 */
[----:B------:R1:W2:Y:S02]  /*2c9d0*/  SHFL.IDX P6, R14, R13, R12, R11 ;  /* 0x0000000c0d0e7389 */ /* 0x0002a400000c000b */
[----:B012---:R-:W-:Y:S01]  /*2c9e0*/  ENDCOLLECTIVE ;  /* 0x000000000000791b */ /* 0x007fe20003800000 */
.L_x_882:
[----:B------:R-:W-:-:S04]  /*2c9f0*/  SHF.L.U32 R20, R20, 0x4, RZ ;  /* 0x0000000414147819 */ /* 0x000fc800000006ff */
[----:B------:R-:W-:Y:S01]  /*2ca00*/  LOP3.LUT R20, R20, 0x30, RZ, 0xc0, !PT ;  /* 0x0000003014147812 */ /* 0x000fe200078ec0ff */
[----:B------:R-:W-:-:S05]  /*2ca10*/  IMAD.MOV.U32 R12, RZ, RZ, R14 ;  /* 0x000000ffff0c7224 */ /* 0x000fca00078e000e */
[----:B------:R-:W-:-:S05]  /*2ca20*/  IADD3 R20, P0, R20, R12, RZ ;  /* 0x0000000c14147210 */ /* 0x000fca0007f1e0ff */
[----:B------:R-:W-:Y:S01]  /*2ca30*/  IMAD.X R21, RZ, RZ, R21, P0 ;  /* 0x000000ffff157224 */ /* 0x000fe200000e0615 */
[----:B------:R-:W-:Y:S01]  /*2ca40*/  ISETP.LT.OR P0, PT, R8, 0x21, P2 ;  /* 0x000000210800780c */ /* 0x000fe20001701670 */
[----:B------:R-:W-:Y:S01]  /*2ca50*/  IMAD.MOV.U32 R12, RZ, RZ, 0x2 ;  /* 0x00000002ff0c7424 */ /* 0x000fe200078e00ff */
[----:B------:R-:W-:-:S11]  /*2ca60*/  MOV R13, R3 ;  /* 0x00000003000d7202 */ /* 0x000fd60000000f00 */
[----:B------:R-:W-:Y:S05]  /*2ca70*/  WARPSYNC.COLLECTIVE R15, `(.L_x_883) ;  /* 0x000000000f087348 */ /* 0x000fea0003c00000 */
[----:B------:R0:W1:Y:S02]  /*2ca80*/  SHFL.IDX P6, R14, R13, R12, R11 ;  /* 0x0000000c0d0e7389 */ /* 0x00006400000c000b */
[----:B01----:R-:W-:Y:S01]  /*2ca90*/  ENDCOLLECTIVE ;  /* 0x000000000000791b */ /* 0x003fe20003800000 */
.L_x_883:
[----:B------:R-:W-:Y:S01]  /*2caa0*/  @!PT LDS RZ, [RZ] ;  /* 0x00000000fffff984 */ /* 0x000fe20000000800 */
[----:B------:R-:W-:Y:S01]  /*2cab0*/  @!PT LDS RZ, [RZ] ;  /* 0x00000000fffff984 */ /* 0x000fe20000000800 */
[----:B------:R-:W-:Y:S01]  /*2cac0*/  @!PT LDS RZ, [RZ] ;  /* 0x00000000fffff984 */ /* 0x000fe20000000800 */
[----:B------:R-:W-:Y:S01]  /*2cad0*/  LDGSTS.E.BYPASS.LTC128B.128 [R4+0xb400], desc[UR50][R20.64], !P0 ;  /* 0x0b40000014047fae */ /* 0x000fe2000c101d72 */
[----:B------:R-:W-:-:S13]  /*2cae0*/  ISETP.LT.OR P0, PT, R8, 0x21, P1 ;  /* 0x000000210800780c */ /* 0x000fda0000f01670 */
[----:B------:R0:W-:Y:S01]  /*2caf0*/  LDGSTS.E.BYPASS.LTC128B.128 [R5+0xb400], desc[UR50][R20.64+0x40], !P0 ;  /* 0x0b40004014057fae */ /* 0x0001e2000c101d72 */
[----:B------:R-:W-:Y:S01]  /*2cb00*/  MOV R13, R2 ;  /* 0x00000002000d7202 */ /* 0x000fe20000000f00 */
[----:B0-----:R-:W0:Y:S01]  /*2cb10*/  S2R R20, SR_TID.X ;  /* 0x0000000000147919 */ /* 0x001e220000002100 */
[----:B------:R-:W-:-:S07]  /*2cb20*/  IMAD.MOV.U32 R21, RZ, RZ, R14 ;  /* 0x000000ffff157224 */ /* 0x000fce00078e000e */
[----:B0-----:R-:W-:Y:S05]  /*2cb30*/  WARPSYNC.COLLECTIVE R15, `(.L_x_884) ;  /* 0x000000000f087348 */ /* 0x001fea0003c00000 */
[----:B------:R1:W2:Y:S02]  /*2cb40*/  SHFL.IDX P6, R14, R13, R12, R11 ;  /* 0x0000000c0d0e7389 */ /* 0x0002a400000c000b */
[----:B012---:R-:W-:Y:S01]  /*2cb50*/  ENDCOLLECTIVE ;  /* 0x000000000000791b */ /* 0x007fe20003800000 */
.L_x_884:
[----:B------:R-:W-:Y:S02]  /*2cb60*/  IMAD.MOV.U32 R12, RZ, RZ, R14 ;  /* 0x000000ffff0c7224 */ /* 0x000fe400078e000e */
[----:B------:R-:W-:-:S05]  /*2cb70*/  IMAD.SHL.U32 R20, R20, 0x10, RZ ;  /* 0x0000001014147824 */ /* 0x000fca00078e00ff */
[----:B------:R-:W-:-:S04]  /*2cb80*/  LOP3.LUT R20, R20, 0x30, RZ, 0xc0, !PT ;  /* 0x0000003014147812 */ /* 0x000fc800078ec0ff */
[----:B------:R-:W-:-:S04]  /*2cb90*/  IADD3 R20, P0, R20, R12, RZ ;  /* 0x0000000c14147210 */ /* 0x000fc80007f1e0ff */
[----:B------:R-:W-:Y:S02]  /*2cba0*/  IADD3.X R21, RZ, R21, RZ, P0, !PT ;  /* 0x00000015ff157210 */ /* 0x000fe400007fe4ff */
[----:B------:R-:W-:-:S13]  /*2cbb0*/  ISETP.LT.OR P0, PT, R8, 0x41, P2 ;  /* 0x000000410800780c */ /* 0x000fda0001701670 */
[----:B------:R-:W-:Y:S01]  /*2cbc0*/  @!PT LDS RZ, [RZ] ;  /* 0x00000000fffff984 */ /* 0x000fe20000000800 */
[----:B------:R-:W-:Y:S01]  /*2cbd0*/  @!PT LDS RZ, [RZ] ;  /* 0x00000000fffff984 */ /* 0x000fe20000000800 */
[----:B------:R-:W-:Y:S01]  /*2cbe0*/  @!PT LDS RZ, [RZ] ;  /* 0x00000000fffff984 */ /* 0x000fe20000000800 */
[----:B------:R0:W-:Y:S01]  /*2cbf0*/  LDGSTS.E.BYPASS.LTC128B.128 [R4+0xc400], desc[UR50][R20.64], !P0 ;  /* 0x0c40000014047fae */ /* 0x0001e2000c101d72 */
[----:B------:R-:W-:-:S13]  /*2cc00*/  ISETP.LT.OR P0, PT, R8, 0x41, P1 ;  /* 0x000000410800780c */ /* 0x000fda0000f01670 */
[----:B------:R0:W-:Y:S04]  /*2cc10*/  LDGSTS.E.BYPASS.LTC128B.128 [R5+0xc400], desc[UR50][R20.64+0x40], !P0 ;  /* 0x0c40004014057fae */ /* 0x0001e8000c101d72 */
[----:B------:R0:W5:Y:S01]  /*2cc20*/  LDL.LU R21, [R1] ;  /* 0x0000000001157983 */ /* 0x0001620000300800 */
[----:B------:R-:W-:Y:S02]  /*2cc30*/  IMAD.MOV.U32 R13, RZ, RZ, R3 ;  /* 0x000000ffff0d7224 */ /* 0x000fe400078e0003 */
[----:B------:R-:W-:-:S07]  /*2cc40*/  IMAD.MOV.U32 R12, RZ, RZ, 0x3 ;  /* 0x00000003ff0c7424 */ /* 0x000fce00078e00ff */
[----:B0----5:R-:W-:Y:S05]  /*2cc50*/  WARPSYNC.COLLECTIVE R15, `(.L_x_885) ;  /* 0x000000000f087348 */ /* 0x021fea0003c00000 */
[----:B------:R1:W2:Y:S02]  /*2cc60*/  SHFL.IDX P6, R14, R13, R12, R11 ;  /* 0x0000000c0d0e7389 */ /* 0x0002a400000c000b */
[----:B012--5:R-:W-:Y:S01]  /*2cc70*/  ENDCOLLECTIVE ;  /* 0x000000000000791b */ /* 0x027fe20003800000 */
.L_x_885:
[----:B------:R-:W0:Y:S01]  /*2cc80*/  S2R R20, SR_TID.X ;  /* 0x0000000000147919 */ /* 0x000e220000002100 */
[----:B------:R-:W-:Y:S01]  /*2cc90*/  IMAD.MOV.U32 R13, RZ, RZ, R2 ;  /* 0x000000ffff0d7224 */ /* 0x000fe200078e0002 */
[----:B------:R-:W-:-:S07]  /*2cca0*/  MOV R3, R14 ;  /* 0x0000000e00037202 */ /* 0x000fce0000000f00 */
[----:B0-----:R-:W-:Y:S05]  /*2ccb0*/  WARPSYNC.COLLECTIVE R15, `(.L_x_886) ;  /* 0x000000000f087348 */ /* 0x001fea0003c00000 */
[----:B------:R1:W2:Y:S02]  /*2ccc0*/  SHFL.IDX P6, R14, R13, R12, R11 ;  /* 0x0000000c0d0e7389 */ /* 0x0002a400000c000b */
[----:B012---:R-:W-:Y:S01]  /*2ccd0*/  ENDCOLLECTIVE ;  /* 0x000000000000791b */ /* 0x007fe20003800000 */
.L_x_886:
[----:B------:R-:W-:-:S05]  /*2cce0*/  IMAD.SHL.U32 R20, R20, 0x10, RZ ;  /* 0x0000001014147824 */ /* 0x000fca00078e00ff */
[----:B------:R-:W-:Y:S02]  /*2ccf0*/  LOP3.LUT R20, R20, 0x30, RZ, 0xc0, !PT ;  /* 0x0000003014147812 */ /* 0x000fe400078ec0ff */
[----:B------:R-:W-:-:S04]  /*2cd00*/  MOV R2, R14 ;  /* 0x0000000e00027202 */ /* 0x000fc80000000f00 */
[----:B------:R-:W-:-:S05]  /*2cd10*/  IADD3 R2, P0, R20, R2, RZ ;  /* 0x0000000214027210 */ /* 0x000fca0007f1e0ff */
[----:B------:R-:W-:Y:S01]  /*2cd20*/  IMAD.X R3, RZ, RZ, R3, P0 ;  /* 0x000000ffff037224 */ /* 0x000fe200000e0603 */
[----:B------:R-:W-:Y:S01]  /*2cd30*/  ISETP.LT.OR P0, PT, R8, 0x61, P2 ;  /* 0x000000610800780c */ /* 0x000fe20001701670 */
[----:B------:R-:W-:Y:S01]  /*2cd40*/  IMAD.MOV.U32 R13, RZ, RZ, R26 ;  /* 0x000000ffff0d7224 */ /* 0x000fe200078e001a */
[----:B------:R-:W-:-:S11]  /*2cd50*/  MOV R12, RZ ;  /* 0x000000ff000c7202 */ /* 0x000fd60000000f00 */
[----:B------:R-:W-:Y:S05]  /*2cd60*/  WARPSYNC.COLLECTIVE R15, `(.L_x_887) ;  /* 0x000000000f087348 */ /* 0x000fea0003c00000 */
[----:B------:R0:W1:Y:S02]  /*2cd70*/  SHFL.IDX P6, R14, R13, R12, R11 ;  /* 0x0000000c0d0e7389 */ /* 0x00006400000c000b */
[----:B01----:R-:W-:Y:S01]  /*2cd80*/  ENDCOLLECTIVE ;  /* 0x000000000000791b */ /* 0x003fe20003800000 */
.L_x_887:
[----:B------:R-:W-:Y:S01]  /*2cd90*/  @!PT LDS RZ, [RZ] ;  /* 0x00000000fffff984 */ /* 0x000fe20000000800 */
[----:B------:R-:W-:Y:S01]  /*2cda0*/  @!PT LDS RZ, [RZ] ;  /* 0x00000000fffff984 */ /* 0x000fe20000000800 */
[----:B------:R-:W-:Y:S01]  /*2cdb0*/  @!PT LDS RZ, [RZ] ;  /* 0x00000000fffff984 */ /* 0x000fe20000000800 */
[----:B------:R-:W-:Y:S01]  /*2cdc0*/  LDGSTS.E.BYPASS.LTC128B.128 [R4+0xd400], desc[UR50][R2.64], !P0 ;  /* 0x0d40000002047fae */ /* 0x000fe2000c101d72 */
[----:B------:R-:W-:-:S13]  /*2cdd0*/  ISETP.LT.OR P0, PT, R8, 0x61, P1 ;  /* 0x000000610800780c */ /* 0x000fda0000f01670 */
[----:B------:R0:W-:Y:S01]  /*2cde0*/  LDGSTS.E.BYPASS.LTC128B.128 [R5+0xd400], desc[UR50][R2.64+0x40], !P0 ;  /* 0x0d40004002057fae */ /* 0x0001e2000c101d72 */
[----:B------:R-:W-:Y:S01]  /*2cdf0*/  ISETP.GE.AND P0, PT, R8, 0x81, PT ;  /* 0x000000810800780c */ /* 0x000fe20003f06270 */
[----:B------:R-:W-:Y:S02]  /*2ce00*/  IMAD.MOV.U32 R13, RZ, RZ, R27 ;  /* 0x000000ffff0d7224 */ /* 0x000fe400078e001b */
[----:B0-----:R-:W-:-:S10]  /*2ce10*/  IMAD.MOV.U32 R3, RZ, RZ, R14 ;  /* 0x000000ffff037224 */ /* 0x001fd400078e000e */
[----:B------:R-:W-:Y:S05]  /*2ce20*/  WARPSYNC.COLLECTIVE R15, `(.L_x_888) ;  /* 0x000000000f087348 */ /* 0x000fea0003c00000 */
[----:B------:R0:W1:Y:S02]  /*2ce30*/  SHFL.IDX P6, R14, R13, R12, R11 ;  /* 0x0000000c0d0e7389 */ /* 0x00006400000c000b */
[----:B01----:R-:W-:Y:S01]  /*2ce40*/  ENDCOLLECTIVE ;  /* 0x000000000000791b */ /* 0x003fe20003800000 */
.L_x_888:
[C---:B------:R-:W-:Y:S02]  /*2ce50*/  ISETP.GE.AND P4, PT, R8.reuse, 0x21, PT ;  /* 0x000000210800780c */ /* 0x040fe40003f86270 */
[C---:B------:R-:W-:Y:S02]  /*2ce60*/  ISETP.GE.AND P3, PT, R8.reuse, 0x41, PT ;  /* 0x000000410800780c */ /* 0x040fe40003f66270 */
[----:B------:R-:W-:Y:S02]  /*2ce70*/  ISETP.GE.AND P2, PT, R8, 0x61, PT ;  /* 0x000000610800780c */ /* 0x000fe40003f46270 */
[----:B------:R-:W-:Y:S02]  /*2ce80*/  MOV R2, R14 ;  /* 0x0000000e00027202 */ /* 0x000fe40000000f00 */
[----:B------:R-:W-:-:S04]  /*2ce90*/  LOP3.LUT R21, R21, 0xffffff7f, RZ, 0xc0, !PT ;  /* 0xffffff7f15157812 */ /* 0x000fc800078ec0ff */
[----:B------:R-:W-:-:S05]  /*2cea0*/  @P0 LOP3.LUT R21, R21, 0x80, RZ, 0xfc, !PT ;  /* 0x0000008015150812 */ /* 0x000fca00078efcff */
[----:B------:R3:W-:Y:S01]  /*2ceb0*/  STL [R1], R21 ;  /* 0x0000001501007387 */ /* 0x0007e20000100800 */
[----:B------:R-:W-:Y:S05]  /*2cec0*/  BRA `(.L_x_889) ;  /* 0xffffff8c00bc7947 */ /* 0x000fea000383ffff */
.L_x_698:
[----:B-1----:R-:W2:Y:S02]  /*2ced0*/  LDL R2, [R1+0x3c] ;  /* 0x00003c0001027983 */ /* 0x002ea40000100800 */
[----:B--2---:R1:W2:Y:S02]  /*2cee0*/  SYNCS.PHASECHK.TRANS64.TRYWAIT P0, [R0+URZ+0x29840], R2 ;  /* 0x02984002000075a7 */ /* 0x0042a4000800017f */
[----:B--2---:R-:W-:Y:S05]  /*2cef0*/  @!P0 NANOSLEEP.SYNCS 0x989680 ;  /* 0x009896800000895d */ /* 0x004fea0003900000 */
[----:B------:R-:W2:Y:S02]  /*2cf00*/  @!P0 SYNCS.PHASECHK.TRANS64 P0, [R0+URZ+0x29840], R2 ;  /* 0x02984002000085a7 */ /* 0x000ea4000800007f */
[----:B--2---:R-:W-:Y:S05]  /*2cf10*/  @!P0 BRA `(.L_x_698) ;  /* 0xfffffffc00ec8947 */ /* 0x004fea000383ffff */
[----:B------:R-:W-:Y:S05]  /*2cf20*/  BRA `(.L_x_890) ;  /* 0xffffff90002c7947 */ /* 0x000fea000383ffff */
.L_x_699:
[----:B------:R-:W-:Y:S01]  /*2cf30*/  BSSY B0, `(.L_x_891) ;  /* 0x0000008000007945 */ /* 0x000fe20003800000 */
[----:B------:R-:W-:Y:S01]  /*2cf40*/  IMAD.MOV.U32 R13, RZ, RZ, R6 ;  /* 0x000000ffff0d7224 */ /* 0x000fe200078e0006 */
[----:B------:R-:W-:Y:S01]  /*2cf50*/  MOV R11, 0x1c1f ;  /* 0x00001c1f000b7802 */ /* 0x000fe20000000f00 */
[----:B------:R-:W-:Y:S02]  /*2cf60*/  IMAD.MOV.U32 R12, RZ, RZ, RZ ;  /* 0x000000ffff0c7224 */ /* 0x000fe400078e00ff */
[----:B------:R-:W-:-:S07]  /*2cf70*/  IMAD.MOV.U32 R15, RZ, RZ, -0x1 ;  /* 0xffffffffff0f7424 */ /* 0x000fce00078e00ff */
[----:B0----5:R-:W-:Y:S05]  /*2cf80*/  WARPSYNC.COLLECTIVE R15, `(.L_x_892) ;  /* 0x000000000f087348 */ /* 0x021fea0003c00000 */
[----:B------:R1:W2:Y:S02]  /*2cf90*/  SHFL.IDX P6, R14, R13, R12, R11 ;  /* 0x0000000c0d0e7389 */ /* 0x0002a400000c000b */
[----:B012--5:R-:W-:Y:S01]  /*2cfa0*/  ENDCOLLECTIVE ;  /* 0x000000000000791b */ /* 0x027fe20003800000 */
.L_x_892:
[----:B------:R-:W-:Y:S05]  /*2cfb0*/  BSYNC B0 ;  /* 0x0000000000007941 */ /* 0x000fea0003800000 */
.L_x_891:
[----:B------:R-:W0:Y:S01]  /*2cfc0*/  S2R R9, SR_TID.X ;  /* 0x0000000000097919 */ /* 0x000e220000002100 */
[----:B------:R-:W-:Y:S01]  /*2cfd0*/  MOV R13, R5 ;  /* 0x00000005000d7202 */ /* 0x000fe20000000f00 */
[----:B------:R-:W-:Y:S01]  /*2cfe0*/  IMAD.MOV.U32 R12, RZ, RZ, RZ ;  /* 0x000000ffff0c7224 */ /* 0x000fe200078e00ff */
[----:B------:R-:W-:Y:S01]  /*2cff0*/  MOV R15, 0xffffffff ;  /* 0xffffffff000f7802 */ /* 0x000fe20000000f00 */
[----:B------:R-:W-:Y:S01]  /*2d000*/  IMAD.MOV.U32 R11, RZ, RZ, 0x1c1f ;  /* 0x00001c1fff0b7424 */ /* 0x000fe200078e00ff */
[----:B------:R-:W-:Y:S01]  /*2d010*/  LOP3.LUT P1, RZ, R20, 0x4, RZ, 0xc0, !PT ;  /* 0x0000000414ff7812 */ /* 0x000fe2000782c0ff */
[----:B------:R-:W-:Y:S02]  /*2d020*/  IMAD.MOV.U32 R2, RZ, RZ, R14 ;  /* 0x000000ffff027224 */ /* 0x000fe400078e000e */
[----:B------:R-:W-:-:S10]  /*2d030*/  @P4 IMAD.IADD R21, R22, 0x1, R4 ;  /* 0x0000000116154824 */ /* 0x000fd400078e0204 */
[----:B0-----:R-:W-:Y:S05]  /*2d040*/  WARPSYNC.COLLECTIVE R15, `(.L_x_893) ;  /* 0x000000000f087348 */ /* 0x001fea0003c00000 */
[----:B------:R1:W2:Y:S02]  /*2d050*/  SHFL.IDX P6, R14, R13, R12, R11 ;  /* 0x0000000c0d0e7389 */ /* 0x0002a400000c000b */
[----:B012---:R-:W-:Y:S01]  /*2d060*/  ENDCOLLECTIVE ;  /* 0x000000000000791b */ /* 0x007fe20003800000 */
.L_x_893:
[----:B------:R-:W-:Y:S01]  /*2d070*/  IMAD.MOV.U32 R13, RZ, RZ, R6 ;  /* 0x000000ffff0d7224 */ /* 0x000fe200078e0006 */
[----:B------:R-:W-:Y:S01]  /*2d080*/  MOV R12, 0x1 ;  /* 0x00000001000c7802 */ /* 0x000fe20000000f00 */
[----:B------:R-:W-:Y:S01]  /*2d090*/  IMAD.SHL.U32 R26, R9, 0x10, RZ ;  /* 0x00000010091a7824 */ /* 0x000fe200078e00ff */
[----:B------:R-:W-:Y:S01]  /*2d0a0*/  LOP3.LUT P6, RZ, R20, 0x8, RZ, 0xc0, !PT ;  /* 0x0000000814ff7812 */ /* 0x000fe200078cc0ff */
[----:B------:R-:W-:Y:S02]  /*2d0b0*/  IMAD.MOV.U32 R3, RZ, RZ, R14 ;  /* 0x000000ffff037224 */ /* 0x000fe400078e000e */
[----:B------:R-:W-:Y:S01]  /*2d0c0*/  @P5 IMAD.IADD R9, R22, 0x1, R4 ;  /* 0x0000000116095824 */ /* 0x000fe200078e0204 */
[----:B------:R-:W-:-:S04]  /*2d0d0*/  LOP3.LUT R26, R26, 0x30, RZ, 0xc0, !PT ;  /* 0x000000301a1a7812 */ /* 0x000fc800078ec0ff */
[----:B------:R-:W-:-:S04]  /*2d0e0*/  @P5 IADD3 R3, P0, R26, R3, RZ ;  /* 0x000000031a035210 */ /* 0x000fc80007f1e0ff */
[----:B------:R-:W-:Y:S02]  /*2d0f0*/  @P5 IADD3.X R2, RZ, R2, RZ, P0, !PT ;  /* 0x00000002ff025210 */ /* 0x000fe400007fe4ff */
[----:B------:R-:W-:Y:S02]  /*2d100*/  LOP3.LUT P0, RZ, R20, 0x10, RZ, 0xc0, !PT ;  /* 0x0000001014ff7812 */ /* 0x000fe4000780c0ff */
        /* <DEDUP_REMOVED lines=11> */
.L_x_894:
[----:B------:R-:W-:Y:S01]  /*2d1c0*/  @!PT LDS RZ, [RZ] ;  /* 0x00000000fffff984 */ /* 0x000fe20000000800 */
[----:B------:R-:W-:Y:S01]  /*2d1d0*/  @!PT LDS RZ, [RZ] ;  /* 0x00000000fffff984 */ /* 0x000fe20000000800 */
[----:B------:R-:W-:Y:S01]  /*2d1e0*/  @!PT LDS RZ, [RZ] ;  /* 0x00000000fffff984 */ /* 0x000fe20000000800 */
[----:B------:R0:W-:Y:S01]  /*2d1f0*/  @P5 LDGSTS.E.BYPASS.LTC128B.128 [R9+0x1f400], desc[UR50][R2.64+0x80], !P1 ;  /* 0x1f40008002095fae */ /* 0x0001e2000c901d72 */
[----:B------:R-:W-:Y:S01]  /*2d200*/  LOP3.LUT P5, RZ, R20, 0x8, RZ, 0xc0, !PT ;  /* 0x0000000814ff7812 */ /* 0x000fe200078ac0ff */
[----:B------:R-:W-:Y:S01]  /*2d210*/  IMAD.MOV.U32 R13, RZ, RZ, R5 ;  /* 0x000000ffff0d7224 */ /* 0x000fe200078e0005 */
[----:B0-----:R-:W-:Y:S01]  /*2d220*/  @P3 IADD3 R9, R22, R4, RZ ;  /* 0x0000000416093210 */ /* 0x001fe20007ffe0ff */
[----:B------:R-:W-:-:S10]  /*2d230*/  IMAD.MOV.U32 R2, RZ, RZ, R14 ;  /* 0x000000ffff027224 */ /* 0x000fd400078e000e */
[----:B------:R-:W-:Y:S05]  /*2d240*/  WARPSYNC.COLLECTIVE R15, `(.L_x_895) ;  /* 0x000000000f087348 */ /* 0x000fea0003c00000 */
[----:B------:R0:W1:Y:S02]  /*2d250*/  SHFL.IDX P6, R14, R13, R12, R11 ;  /* 0x0000000c0d0e7389 */ /* 0x00006400000c000b */
[----:B01----:R-:W-:Y:S01]  /*2d260*/  ENDCOLLECTIVE ;  /* 0x000000000000791b */ /* 0x003fe20003800000 */
.L_x_895:
[----:B------:R-:W-:Y:S01]  /*2d270*/  MOV R13, R6 ;  /* 0x00000006000d7202 */ /* 0x000fe20000000f00 */
[----:B------:R-:W-:Y:S01]  /*2d280*/  IMAD.MOV.U32 R12, RZ, RZ, 0x2 ;  /* 0x00000002ff0c7424 */ /* 0x000fe200078e00ff */
[----:B------:R-:W-:Y:S02]  /*2d290*/  MOV R3, R14 ;  /* 0x0000000e00037202 */ /* 0x000fe40000000f00 */
[----:B------:R-:W-:Y:S02]  /*2d2a0*/  LOP3.LUT P6, RZ, R20, 0x10, RZ, 0xc0, !PT ;  /* 0x0000001014ff7812 */ /* 0x000fe400078cc0ff */
        /* <DEDUP_REMOVED lines=12> */
.L_x_896:
[----:B------:R-:W-:Y:S01]  /*2d370*/  @!PT LDS RZ, [RZ] ;  /* 0x00000000fffff984 */ /* 0x000fe20000000800 */
[----:B------:R-:W-:Y:S01]  /*2d380*/  @!PT LDS RZ, [RZ] ;  /* 0x00000000fffff984 */ /* 0x000fe20000000800 */
[----:B------:R-:W-:Y:S01]  /*2d390*/  @!PT LDS RZ, [RZ] ;  /* 0x00000000fffff984 */ /* 0x000fe20000000800 */
[----:B------:R-:W-:Y:S04]  /*2d3a0*/  @P4 LDGSTS.E.BYPASS.LTC128B.128 [R21+0x1d400], desc[UR50][R2.64+0x40], !P5 ;  /* 0x1d40004002154fae */ /* 0x000fe8000e901d72 */
[----:B------:R0:W-:Y:S01]  /*2d3b0*/  @P4 LDGSTS.E.BYPASS.LTC128B.128 [R21+0x1fc00], desc[UR50][R2.64+0x80], !P1 ;  /* 0x1fc0008002154fae */ /* 0x0001e2000c901d72 */
[----:B------:R-:W-:Y:S02]  /*2d3c0*/  LOP3.LUT P4, RZ, R20, 0x10, RZ, 0xc0, !PT ;  /* 0x0000001014ff7812 */ /* 0x000fe4000788c0ff */
[----:B------:R-:W-:Y:S01]  /*2d3d0*/  MOV R13, R5 ;  /* 0x00000005000d7202 */ /* 0x000fe20000000f00 */
[----:B0-----:R-:W-:Y:S02]  /*2d3e0*/  @P2 IMAD.IADD R21, R22, 0x1, R4 ;  /* 0x0000000116152824 */ /* 0x001fe400078e0204 */
[----:B------:R-:W-:-:S08]  /*2d3f0*/  IMAD.MOV.U32 R2, RZ, RZ, R14 ;  /* 0x000000ffff027224 */ /* 0x000fd000078e000e */
[----:B------:R-:W-:Y:S05]  /*2d400*/  WARPSYNC.COLLECTIVE R15, `(.L_x_897) ;  /* 0x000000000f087348 */ /* 0x000fea0003c00000 */
[----:B------:R0:W1:Y:S02]  /*2d410*/  SHFL.IDX P6, R14, R13, R12, R11 ;  /* 0x0000000c0d0e7389 */ /* 0x00006400000c000b */
[----:B01----:R-:W-:Y:S01]  /*2d420*/  ENDCOLLECTIVE ;  /* 0x000000000000791b */ /* 0x003fe20003800000 */
.L_x_897:
[----:B------:R-:W-:Y:S02]  /*2d430*/  IMAD.MOV.U32 R13, RZ, RZ, R6 ;  /* 0x000000ffff0d7224 */ /* 0x000fe400078e0006 */
[----:B------:R-:W-:Y:S02]  /*2d440*/  IMAD.MOV.U32 R12, RZ, RZ, 0x3 ;  /* 0x00000003ff0c7424 */ /* 0x000fe400078e00ff */
[----:B------:R-:W-:-:S07]  /*2d450*/  IMAD.MOV.U32 R3, RZ, RZ, R14 ;  /* 0x000000ffff037224 */ /* 0x000fce00078e000e */
[----:B------:R-:W-:Y:S05]  /*2d460*/  WARPSYNC.COLLECTIVE R15, `(.L_x_898) ;  /* 0x000000000f087348 */ /* 0x000fea0003c00000 */
[----:B------:R0:W1:Y:S02]  /*2d470*/  SHFL.IDX P6, R14, R13, R12, R11 ;  /* 0x0000000c0d0e7389 */ /* 0x00006400000c000b */
[----:B01----:R-:W-:Y:S01]  /*2d480*/  ENDCOLLECTIVE ;  /* 0x000000000000791b */ /* 0x003fe20003800000 */
.L_x_898:
[----:B------:R-:W-:-:S05]  /*2d490*/  @P3 IADD3 R3, P0, R26, R3, RZ ;  /* 0x000000031a033210 */ /* 0x000fca0007f1e0ff */
[----:B------:R-:W-:-:S05]  /*2d4a0*/  @P3 IMAD.X R2, RZ, RZ, R2, P0 ;  /* 0x000000ffff023224 */ /* 0x000fca00000e0602 */
[----:B------:R-:W-:Y:S01]  /*2d4b0*/  @P3 LOP3.LUT R3, R3, R2, RZ, 0x3c, !PT ;  /* 0x0000000203033212 */ /* 0x000fe200078e3cff */
[----:B------:R-:W-:-:S03]  /*2d4c0*/  IMAD.MOV.U32 R13, RZ, RZ, R5 ;  /* 0x000000ffff0d7224 */ /* 0x000fc600078e0005 */
[----:B------:R-:W-:-:S04]  /*2d4d0*/  @P3 LOP3.LUT R2, R3, R2, RZ, 0x3c, !PT ;  /* 0x0000000203023212 */ /* 0x000fc800078e3cff */
[----:B------:R-:W-:Y:S02]  /*2d4e0*/  @P3 LOP3.LUT R3, R3, R2, RZ, 0x3c, !PT ;  /* 0x0000000203033212 */ /* 0x000fe400078e3cff */
[----:B------:R-:W-:-:S07]  /*2d4f0*/  MOV R6, R14 ;  /* 0x0000000e00067202 */ /* 0x000fce0000000f00 */
[----:B------:R-:W-:Y:S05]  /*2d500*/  WARPSYNC.COLLECTIVE R15, `(.L_x_899) ;  /* 0x000000000f087348 */ /* 0x000fea0003c00000 */
[----:B------:R0:W1:Y:S02]  /*2d510*/  SHFL.IDX P6, R14, R13, R12, R11 ;  /* 0x0000000c0d0e7389 */ /* 0x00006400000c000b */
[----:B01----:R-:W-:Y:S01]  /*2d520*/  ENDCOLLECTIVE ;  /* 0x000000000000791b */ /* 0x003fe20003800000 */
.L_x_899:
        /* <DEDUP_REMOVED lines=12> */
.L_x_900:
[----:B------:R-:W-:-:S04]  /*2d5f0*/  @P2 IADD3 R2, P0, R26, R2, RZ ;  /* 0x000000021a022210 */ /* 0x000fc80007f1e0ff */
[----:B------:R-:W-:-:S05]  /*2d600*/  @P2 IADD3.X R3, RZ, R6, RZ, P0, !PT ;  /* 0x00000006ff032210 */ /* 0x000fca00007fe4ff */
[----:B------:R-:W-:Y:S01]  /*2d610*/  @!PT LDS RZ, [RZ] ;  /* 0x00000000fffff984 */ /* 0x000fe20000000800 */
[----:B------:R-:W-:Y:S01]  /*2d620*/  @!PT LDS RZ, [RZ] ;  /* 0x00000000fffff984 */ /* 0x000fe20000000800 */
[----:B------:R-:W-:Y:S01]  /*2d630*/  @!PT LDS RZ, [RZ] ;  /* 0x00000000fffff984 */ /* 0x000fe20000000800 */
[----:B------:R-:W-:Y:S01]  /*2d640*/  @P2 LDGSTS.E.BYPASS.LTC128B.128 [R21+0x1bc00], desc[UR50][R2.64], !P4 ;  /* 0x1bc0000002152fae */ /* 0x000fe2000e101d72 */
[----:B------:R-:W-:-:S03]  /*2d650*/  IMAD.MOV.U32 R13, RZ, RZ, R8 ;  /* 0x000000ffff0d7224 */ /* 0x000fc600078e0008 */
[----:B------:R-:W-:Y:S04]  /*2d660*/  @P2 LDGSTS.E.BYPASS.LTC128B.128 [R21+0x1e400], desc[UR50][R2.64+0x40], !P5 ;  /* 0x1e40004002152fae */ /* 0x000fe8000e901d72 */
[----:B------:R0:W-:Y:S02]  /*2d670*/  @P2 LDGSTS.E.BYPASS.LTC128B.128 [R21+0x20c00], desc[UR50][R2.64+0x80], !P1 ;  /* 0x20c0008002152fae */ /* 0x0001e4000c901d72 */
[----:B0-----:R-:W-:-:S07]  /*2d680*/  IMAD.MOV.U32 R3, RZ, RZ, R14 ;  /* 0x000000ffff037224 */ /* 0x001fce00078e000e */
[----:B------:R-:W-:Y:S05]  /*2d690*/  WARPSYNC.COLLECTIVE R15, `(.L_x_901) ;  /* 0x000000000f087348 */ /* 0x000fea0003c00000 */
[----:B------:R0:W1:Y:S02]  /*2d6a0*/  SHFL.IDX P6, R14, R13, R12, R11 ;  /* 0x0000000c0d0e7389 */ /* 0x00006400000c000b */
[----:B01----:R-:W-:Y:S01]  /*2d6b0*/  ENDCOLLECTIVE ;  /* 0x000000000000791b */ /* 0x003fe20003800000 */
.L_x_901:
[----:B------:R-:W-:Y:S01]  /*2d6c0*/  MOV R2, R14 ;  /* 0x0000000e00027202 */ /* 0x000fe20000000f00 */
[----:B------:R-:W-:Y:S06]  /*2d6d0*/  BRA `(.L_x_902) ;  /* 0xffffff8c00a07947 */ /* 0x000fec000383ffff */
.L_x_706:
[----:B------:R-:W-:Y:S01]  /*2d6e0*/  IMAD.MOV.U32 R13, RZ, RZ, R4 ;  /* 0x000000ffff0d7224 */ /* 0x000fe200078e0004 */
[----:B------:R-:W-:Y:S01]  /*2d6f0*/  MOV R11, 0x1c1f ;  /* 0x00001c1f000b7802 */ /* 0x000fe20000000f00 */
[----:B------:R-:W-:Y:S02]  /*2d700*/  IMAD.MOV.U32 R12, RZ, RZ, RZ ;  /* 0x000000ffff0c7224 */ /* 0x000fe400078e00ff */
[----:B------:R-:W-:Y:S02]  /*2d710*/  IMAD.MOV.U32 R15, RZ, RZ, -0x1 ;  /* 0xffffffffff0f7424 */ /* 0x000fe400078e00ff */
[----:B-----5:R-:W-:Y:S02]  /*2d720*/  IMAD R6, R17, R8, RZ ;  /* 0x0000000811067224 */ /* 0x020fe400078e02ff */
[----:B------:R-:W-:-:S07]  /*2d730*/  IMAD.IADD R0, R10, 0x1, R0 ;  /* 0x000000010a007824 */ /* 0x000fce00078e0200 */
[----:B------:R-:W-:Y:S05]  /*2d740*/  WARPSYNC.COLLECTIVE R15, `(.L_x_903) ;  /* 0x000000000f087348 */ /* 0x000fea0003c00000 */
[----:B------:R0:W1:Y:S02]  /*2d750*/  SHFL.IDX P6, R14, R13, R12, R11 ;  /* 0x0000000c0d0e7389 */ /* 0x00006400000c000b */
[----:B01----:R-:W-:Y:S01]  /*2d760*/  ENDCOLLECTIVE ;  /* 0x000000000000791b */ /* 0x003fe20003800000 */
.L_x_903:
[C---:B------:R-:W-:Y:S01]  /*2d770*/  VIADD R7, R0.reuse, 0x20 ;  /* 0x0000002000077836 */ /* 0x040fe20000000000 */
[----:B------:R-:W-:Y:S02]  /*2d780*/  ISETP.GE.AND P0, PT, R0, R6, PT ;  /* 0x000000060000720c */ /* 0x000fe40003f06270 */
[----:B------:R-:W-:Y:S01]  /*2d790*/  MOV R13, R5 ;  /* 0x00000005000d7202 */ /* 0x000fe20000000f00 */
[----:B------:R-:W-:-:S10]  /*2d7a0*/  IMAD.MOV.U32 R2, RZ, RZ, R14 ;  /* 0x000000ffff027224 */ /* 0x000fd400078e000e */
[----:B------:R-:W-:Y:S05]  /*2d7b0*/  WARPSYNC.COLLECTIVE R15, `(.L_x_904) ;  /* 0x000000000f087348 */ /* 0x000fea0003c00000 */
[----:B------:R0:W1:Y:S02]  /*2d7c0*/  SHFL.IDX P6, R14, R13, R12, R11 ;  /* 0x0000000c0d0e7389 */ /* 0x00006400000c000b */
[----:B01----:R-:W-:Y:S01]  /*2d7d0*/  ENDCOLLECTIVE ;  /* 0x000000000000791b */ /* 0x003fe20003800000 */
.L_x_904:
[----:B------:R-:W-:Y:S01]  /*2d7e0*/  IMAD.MOV.U32 R13, RZ, RZ, R4 ;  /* 0x000000ffff0d7224 */ /* 0x000fe200078e0004 */
[----:B------:R-:W-:Y:S01]  /*2d7f0*/  MOV R12, 0x1 ;  /* 0x00000001000c7802 */ /* 0x000fe20000000f00 */
[----:B------:R-:W-:-:S07]  /*2d800*/  IMAD.MOV.U32 R3, RZ, RZ, R14 ;  /* 0x000000ffff037224 */ /* 0x000fce00078e000e */
[----:B------:R-:W-:Y:S05]  /*2d810*/  WARPSYNC.COLLECTIVE R15, `(.L_x_905) ;  /* 0x000000000f087348 */ /* 0x000fea0003c00000 */
[----:B------:R0:W1:Y:S02]  /*2d820*/  SHFL.IDX P6, R14, R13, R12, R11 ;  /* 0x0000000c0d0e7389 */ /* 0x00006400000c000b */
[----:B01----:R-:W-:Y:S01]  /*2d830*/  ENDCOLLECTIVE ;  /* 0x000000000000791b */ /* 0x003fe20003800000 */
.L_x_905:
[----:B------:R-:W-:-:S04]  /*2d840*/  @!P0 IADD3 R3, P4, R20, R3, RZ ;  /* 0x0000000314038210 */ /* 0x000fc80007f9e0ff */
[----:B------:R-:W-:-:S04]  /*2d850*/  @!P0 IADD3.X R2, RZ, R2, RZ, P4, !PT ;  /* 0x00000002ff028210 */ /* 0x000fc800027fe4ff */
[----:B------:R-:W-:Y:S01]  /*2d860*/  @!P0 LOP3.LUT R3, R3, R2, RZ, 0x3c, !PT ;  /* 0x0000000203038212 */ /* 0x000fe200078e3cff */
[----:B------:R-:W-:-:S03]  /*2d870*/  IMAD.MOV.U32 R13, RZ, RZ, R5 ;  /* 0x000000ffff0d7224 */ /* 0x000fc600078e0005 */
[----:B------:R-:W-:-:S04]  /*2d880*/  @!P0 LOP3.LUT R2, R3, R2, RZ, 0x3c, !PT ;  /* 0x0000000203028212 */ /* 0x000fc800078e3cff */
[----:B------:R-:W-:-:S05]  /*2d890*/  @!P0 LOP3.LUT R3, R3, R2, RZ, 0x3c, !PT ;  /* 0x0000000203038212 */ /* 0x000fca00078e3cff */
[----:B------:R-:W-:Y:S01]  /*2d8a0*/  @!PT LDS RZ, [RZ] ;  /* 0x00000000fffff984 */ /* 0x000fe20000000800 */
[----:B------:R-:W-:Y:S01]  /*2d8b0*/  @!PT LDS RZ, [RZ] ;  /* 0x00000000fffff984 */ /* 0x000fe20000000800 */
[----:B------:R-:W-:Y:S01]  /*2d8c0*/  @!PT LDS RZ, [RZ] ;  /* 0x00000000fffff984 */ /* 0x000fe20000000800 */
[----:B------:R-:W-:Y:S04]  /*2d8d0*/  @!P0 LDGSTS.E.BYPASS.LTC128B.128 [R9+0x14400], desc[UR50][R2.64], !P3 ;  /* 0x1440000002098fae */ /* 0x000fe8000d901d72 */
[----:B------:R-:W-:Y:S04]  /*2d8e0*/  @!P0 LDGSTS.E.BYPASS.LTC128B.128 [R9+0x16400], desc[UR50][R2.64+0x40], !P2 ;  /* 0x1640004002098fae */ /* 0x000fe8000d101d72 */
[----:B------:R0:W-:Y:S01]  /*2d8f0*/  @!P0 LDGSTS.E.BYPASS.LTC128B.128 [R9+0x18400], desc[UR50][R2.64+0x80], !P1 ;  /* 0x1840008002098fae */ /* 0x0001e2000c901d72 */
[----:B------:R-:W-:Y:S01]  /*2d900*/  ISETP.GE.AND P0, PT, R7, R6, PT ;  /* 0x000000060700720c */ /* 0x000fe20003f06270 */
[----:B0-----:R-:W-:-:S12]  /*2d910*/  IMAD.MOV.U32 R2, RZ, RZ, R14 ;  /* 0x000000ffff027224 */ /* 0x001fd800078e000e */
[----:B------:R-:W-:Y:S05]  /*2d920*/  WARPSYNC.COLLECTIVE R15, `(.L_x_906) ;  /* 0x000000000f087348 */ /* 0x000fea0003c00000 */
[----:B------:R0:W1:Y:S02]  /*2d930*/  SHFL.IDX P6, R14, R13, R12, R11 ;  /* 0x0000000c0d0e7389 */ /* 0x00006400000c000b */
[----:B01----:R-:W-:Y:S01]  /*2d940*/  ENDCOLLECTIVE ;  /* 0x000000000000791b */ /* 0x003fe20003800000 */
.L_x_906:
[----:B------:R-:W-:Y:S01]  /*2d950*/  MOV R13, R4 ;  /* 0x00000004000d7202 */ /* 0x000fe20000000f00 */
[----:B------:R-:W-:Y:S01]  /*2d960*/  IMAD.MOV.U32 R12, RZ, RZ, 0x2 ;  /* 0x00000002ff0c7424 */ /* 0x000fe200078e00ff */
[----:B------:R-:W-:-:S07]  /*2d970*/  MOV R3, R14 ;  /* 0x0000000e00037202 */ /* 0x000fce0000000f00 */
[----:B------:R-:W-:Y:S05]  /*2d980*/  WARPSYNC.COLLECTIVE R15, `(.L_x_907) ;  /* 0x000000000f087348 */ /* 0x000fea0003c00000 */
[----:B------:R0:W1:Y:S02]  /*2d990*/  SHFL.IDX P6, R14, R13, R12, R11 ;  /* 0x0000000c0d0e7389 */ /* 0x00006400000c000b */
[----:B01----:R-:W-:Y:S01]  /*2d9a0*/  ENDCOLLECTIVE ;  /* 0x000000000000791b */ /* 0x003fe20003800000 */
.L_x_907:
[----:B------:R-:W-:-:S05]  /*2d9b0*/  @!P0 IADD3 R3, P4, R20, R3, RZ ;  /* 0x0000000314038210 */ /* 0x000fca0007f9e0ff */
[----:B------:R-:W-:-:S05]  /*2d9c0*/  @!P0 IMAD.X R2, RZ, RZ, R2, P4 ;  /* 0x000000ffff028224 */ /* 0x000fca00020e0602 */
[-C--:B------:R-:W-:Y:S02]  /*2d9d0*/  @!P0 LOP3.LUT R3, R3, R2.reuse, RZ, 0x3c, !PT ;  /* 0x0000000203038212 */ /* 0x080fe400078e3cff */
[----:B------:R-:W-:Y:S02]  /*2d9e0*/  MOV R13, R5 ;  /* 0x00000005000d7202 */ /* 0x000fe40000000f00 */
[----:B------:R-:W-:-:S04]  /*2d9f0*/  @!P0 LOP3.LUT R2, R3, R2, RZ, 0x3c, !PT ;  /* 0x0000000203028212 */ /* 0x000fc800078e3cff */
[----:B------:R-:W-:-:S05]  /*2da00*/  @!P0 LOP3.LUT R3, R3, R2, RZ, 0x3c, !PT ;  /* 0x0000000203038212 */ /* 0x000fca00078e3cff */
[----:B------:R-:W-:Y:S01]  /*2da10*/  @!PT LDS RZ, [RZ] ;  /* 0x00000000fffff984 */ /* 0x000fe20000000800 */
[----:B------:R-:W-:Y:S01]  /*2da20*/  @!PT LDS RZ, [RZ] ;  /* 0x00000000fffff984 */ /* 0x000fe20000000800 */
[----:B------:R-:W-:Y:S01]  /*2da30*/  @!PT LDS RZ, [RZ] ;  /* 0x00000000fffff984 */ /* 0x000fe20000000800 */
[----:B------:R-:W-:Y:S04]  /*2da40*/  @!P0 LDGSTS.E.BYPASS.LTC128B.128 [R9+0x14c00], desc[UR50][R2.64], !P3 ;  /* 0x14c0000002098fae */ /* 0x000fe8000d901d72 */
[----:B------:R-:W-:Y:S04]  /*2da50*/  @!P0 LDGSTS.E.BYPASS.LTC128B.128 [R9+0x16c00], desc[UR50][R2.64+0x40], !P2 ;  /* 0x16c0004002098fae */ /* 0x000fe8000d101d72 */
[----:B------:R0:W-:Y:S02]  /*2da60*/  @!P0 LDGSTS.E.BYPASS.LTC128B.128 [R9+0x18c00], desc[UR50][R2.64+0x80], !P1 ;  /* 0x18c0008002098fae */ /* 0x0001e4000c901d72 */
[----:B0-----:R-:W-:-:S05]  /*2da70*/  VIADD R2, R0, 0x40 ;  /* 0x0000004000027836 */ /* 0x001fca0000000000 */
[----:B------:R-:W-:Y:S01]  /*2da80*/  ISETP.GE.AND P0, PT, R2, R6, PT ;  /* 0x000000060200720c */ /* 0x000fe20003f06270 */
[----:B------:R-:W-:-:S12]  /*2da90*/  IMAD.MOV.U32 R2, RZ, RZ, R14 ;  /* 0x000000ffff027224 */ /* 0x000fd800078e000e */
[----:B------:R-:W-:Y:S05]  /*2daa0*/  WARPSYNC.COLLECTIVE R15, `(.L_x_908) ;  /* 0x000000000f087348 */ /* 0x000fea0003c00000 */
[----:B------:R0:W1:Y:S02]  /*2dab0*/  SHFL.IDX P6, R14, R13, R12, R11 ;  /* 0x0000000c0d0e7389 */ /* 0x00006400000c000b */
[----:B01----:R-:W-:Y:S01]  /*2dac0*/  ENDCOLLECTIVE ;  /* 0x000000000000791b */ /* 0x003fe20003800000 */
.L_x_908:
[----:B------:R-:W-:Y:S01]  /*2dad0*/  MOV R13, R4 ;  /* 0x00000004000d7202 */ /* 0x000fe20000000f00 */
[----:B------:R-:W-:Y:S02]  /*2dae0*/  IMAD.MOV.U32 R12, RZ, RZ, 0x3 ;  /* 0x00000003ff0c7424 */ /* 0x000fe400078e00ff */
[----:B------:R-:W-:-:S07]  /*2daf0*/  IMAD.MOV.U32 R3, RZ, RZ, R14 ;  /* 0x000000ffff037224 */ /* 0x000fce00078e000e */
[----:B------:R-:W-:Y:S05]  /*2db00*/  WARPSYNC.COLLECTIVE R15, `(.L_x_909) ;  /* 0x000000000f087348 */ /* 0x000fea0003c00000 */
[----:B------:R0:W1:Y:S02]  /*2db10*/  SHFL.IDX P6, R14, R13, R12, R11 ;  /* 0x0000000c0d0e7389 */ /* 0x00006400000c000b */
[----:B01----:R-:W-:Y:S01]  /*2db20*/  ENDCOLLECTIVE ;  /* 0x000000000000791b */ /* 0x003fe20003800000 */
.L_x_909:
[----:B------:R-:W-:-:S05]  /*2db30*/  @!P0 IADD3 R3, P4, R20, R3, RZ ;  /* 0x0000000314038210 */ /* 0x000fca0007f9e0ff */
[----:B------:R-:W-:-:S05]  /*2db40*/  @!P0 IMAD.X R2, RZ, RZ, R2, P4 ;  /* 0x000000ffff028224 */ /* 0x000fca00020e0602 */
[-C--:B------:R-:W-:Y:S02]  /*2db50*/  @!P0 LOP3.LUT R3, R3, R2.reuse, RZ, 0x3c, !PT ;  /* 0x0000000203038212 */ /* 0x080fe400078e3cff */
[----:B------:R-:W-:Y:S02]  /*2db60*/  MOV R13, R5 ;  /* 0x00000005000d7202 */ /* 0x000fe40000000f00 */
[----:B------:R-:W-:-:S04]  /*2db70*/  @!P0 LOP3.LUT R2, R3, R2, RZ, 0x3c, !PT ;  /* 0x0000000203028212 */ /* 0x000fc800078e3cff */
[----:B------:R-:W-:Y:S01]  /*2db80*/  @!P0 LOP3.LUT R3, R3, R2, RZ, 0x3c, !PT ;  /* 0x0000000203038212 */ /* 0x000fe200078e3cff */
[----:B------:R-:W-:-:S07]  /*2db90*/  IMAD.MOV.U32 R4, RZ, RZ, R14 ;  /* 0x000000ffff047224 */ /* 0x000fce00078e000e */
[----:B------:R-:W-:Y:S05]  /*2dba0*/  WARPSYNC.COLLECTIVE R15, `(.L_x_910) ;  /* 0x000000000f087348 */ /* 0x000fea0003c00000 */
[----:B------:R0:W1:Y:S02]  /*2dbb0*/  SHFL.IDX P6, R14, R13, R12, R11 ;  /* 0x0000000c0d0e7389 */ /* 0x00006400000c000b */
[----:B01----:R-:W-:Y:S01]  /*2dbc0*/  ENDCOLLECTIVE ;  /* 0x000000000000791b */ /* 0x003fe20003800000 */
.L_x_910:
[----:B------:R-:W-:Y:S01]  /*2dbd0*/  @!PT LDS RZ, [RZ] ;  /* 0x00000000fffff984 */ /* 0x000fe20000000800 */
[----:B------:R-:W-:Y:S01]  /*2dbe0*/  @!PT LDS RZ, [RZ] ;  /* 0x00000000fffff984 */ /* 0x000fe20000000800 */
[----:B------:R-:W-:Y:S01]  /*2dbf0*/  @!PT LDS RZ, [RZ] ;  /* 0x00000000fffff984 */ /* 0x000fe20000000800 */
[----:B------:R-:W-:Y:S04]  /*2dc00*/  @!P0 LDGSTS.E.BYPASS.LTC128B.128 [R9+0x15400], desc[UR50][R2.64], !P3 ;  /* 0x1540000002098fae */ /* 0x000fe8000d901d72 */
[----:B------:R-:W-:Y:S04]  /*2dc10*/  @!P0 LDGSTS.E.BYPASS.LTC128B.128 [R9+0x17400], desc[UR50][R2.64+0x40], !P2 ;  /* 0x1740004002098fae */ /* 0x000fe8000d101d72 */
[----:B------:R0:W-:Y:S02]  /*2dc20*/  @!P0 LDGSTS.E.BYPASS.LTC128B.128 [R9+0x19400], desc[UR50][R2.64+0x80], !P1 ;  /* 0x1940008002098fae */ /* 0x0001e4000c901d72 */
[----:B0-----:R-:W-:Y:S01]  /*2dc30*/  IMAD.MOV.U32 R2, RZ, RZ, R14 ;  /* 0x000000ffff027224 */ /* 0x001fe200078e000e */
[----:B------:R-:W-:Y:S06]  /*2dc40*/  BRA `(.L_x_911) ;  /* 0xffffff9000e07947 */ /* 0x000fec000383ffff */
.L_x_711:
[----:B-1----:R1:W2:Y:S02]  /*2dc50*/  SYNCS.PHASECHK.TRANS64.TRYWAIT P0, [R22+URZ+0x29820], R3 ;  /* 0x02982003160075a7 */ /* 0x0022a4000800017f */
[----:B--2---:R-:W-:Y:S05]  /*2dc60*/  @!P0 NANOSLEEP.SYNCS 0x989680 ;  /* 0x009896800000895d */ /* 0x004fea0003900000 */
[----:B------:R-:W2:Y:S02]  /*2dc70*/  @!P0 SYNCS.PHASECHK.TRANS64 P0, [R22+URZ+0x29820], R3 ;  /* 0x02982003160085a7 */ /* 0x000ea4000800007f */
[----:B--2---:R-:W-:Y:S05]  /*2dc80*/  @!P0 BRA `(.L_x_711) ;  /* 0xfffffffc00f08947 */ /* 0x004fea000383ffff */
[----:B------:R-:W-:Y:S05]  /*2dc90*/  BRA `(.L_x_912) ;  /* 0xffffff9400507947 */ /* 0x000fea000383ffff */
.L_x_715:
[----:B0-----:R0:W1:Y:S02]  /*2dca0*/  SYNCS.PHASECHK.TRANS64.TRYWAIT P0, [R0+URZ+0x29880], R31 ;  /* 0x0298801f000075a7 */ /* 0x001064000800017f */
[----:B-1----:R-:W-:Y:S05]  /*2dcb0*/  @!P0 NANOSLEEP.SYNCS 0x989680 ;  /* 0x009896800000895d */ /* 0x002fea0003900000 */
[----:B------:R-:W1:Y:S02]  /*2dcc0*/  @!P0 SYNCS.PHASECHK.TRANS64 P0, [R0+URZ+0x29880], R31 ;  /* 0x0298801f000085a7 */ /* 0x000e64000800007f */
[----:B-1----:R-:W-:Y:S05]  /*2dcd0*/  @!P0 BRA `(.L_x_715) ;  /* 0xfffffffc00f08947 */ /* 0x002fea000383ffff */
[----:B------:R-:W-:Y:S05]  /*2dce0*/  BRA `(.L_x_913) ;  /* 0xffffff9800707947 */ /* 0x000fea000383ffff */
.L_x_716:
        /* <DEDUP_REMOVED lines=8> */
.L_x_915:
[----:B------:R-:W-:Y:S05]  /*2dd70*/  BSYNC B0 ;  /* 0x0000000000007941 */ /* 0x000fea0003800000 */
.L_x_914:
[----:B------:R0:W5:Y:S01]  /*2dd80*/  LDL R17, [R1+0x4] ;  /* 0x0000040001117983 */ /* 0x0001620000100800 */
[----:B------:R-:W-:Y:S01]  /*2dd90*/  IMAD.MOV.U32 R13, RZ, RZ, R7 ;  /* 0x000000ffff0d7224 */ /* 0x000fe200078e0007 */
[----:B------:R-:W-:Y:S01]  /*2dda0*/  MOV R11, 0x1c1f ;  /* 0x00001c1f000b7802 */ /* 0x000fe20000000f00 */
[----:B------:R-:W-:Y:S01]  /*2ddb0*/  IMAD.MOV.U32 R12, RZ, RZ, RZ ;  /* 0x000000ffff0c7224 */ /* 0x000fe200078e00ff */
[----:B------:R-:W1:Y:S01]  /*2ddc0*/  S2R R2, SR_TID.X ;  /* 0x0000000000027919 */ /* 0x000e620000002100 */
[----:B------:R-:W-:Y:S01]  /*2ddd0*/  IMAD.MOV.U32 R15, RZ, RZ, -0x1 ;  /* 0xffffffffff0f7424 */ /* 0x000fe200078e00ff */
[----:B------:R-:W-:Y:S02]  /*2dde0*/  MOV R3, R14 ;  /* 0x0000000e00037202 */ /* 0x000fe40000000f00 */
[----:B0-----:R-:W-:-:S07]  /*2ddf0*/  IADD3 R10, R22, R10, R37 ;  /* 0x0000000a160a7210 */ /* 0x001fce0007ffe025 */
[----:B-1---5:R-:W-:Y:S05]  /*2de00*/  WARPSYNC.COLLECTIVE R15, `(.L_x_916) ;  /* 0x000000000f087348 */ /* 0x022fea0003c00000 */
[----:B------:R0:W2:Y:S02]  /*2de10*/  SHFL.IDX P6, R14, R13, R12, R11 ;  /* 0x0000000c0d0e7389 */ /* 0x0000a400000c000b */
[----:B012--5:R-:W-:Y:S01]  /*2de20*/  ENDCOLLECTIVE ;  /* 0x000000000000791b */ /* 0x027fe20003800000 */
.L_x_916:
[----:B------:R-:W-:Y:S01]  /*2de30*/  MOV R13, R9 ;  /* 0x00000009000d7202 */ /* 0x000fe20000000f00 */
[----:B------:R-:W-:Y:S02]  /*2de40*/  IMAD.MOV.U32 R12, RZ, RZ, 0x1 ;  /* 0x00000001ff0c7424 */ /* 0x000fe400078e00ff */
[----:B------:R-:W-:Y:S01]  /*2de50*/  IMAD.SHL.U32 R15, R2, 0x10, RZ ;  /* 0x00000010020f7824 */ /* 0x000fe200078e00ff */
[----:B------:R-:W-:-:S04]  /*2de60*/  MOV R2, R14 ;  /* 0x0000000e00027202 */ /* 0x000fc80000000f00 */
[----:B------:R-:W-:-:S04]  /*2de70*/  LOP3.LUT R15, R15, 0x30, RZ, 0xc0, !PT ;  /* 0x000000300f0f7812 */ /* 0x000fc800078ec0ff */
[----:B------:R-:W-:Y:S01]  /*2de80*/  IADD3 R2, P0, R15, R2, RZ ;  /* 0x000000020f027210 */ /* 0x000fe20007f1e0ff */
[----:B------:R-:W-:-:S04]  /*2de90*/  IMAD.MOV.U32 R15, RZ, RZ, -0x1 ;  /* 0xffffffffff0f7424 */ /* 0x000fc800078e00ff */
[----:B------:R-:W-:-:S08]  /*2dea0*/  IMAD.X R3, RZ, RZ, R3, P0 ;  /* 0x000000ffff037224 */ /* 0x000fd000000e0603 */
[----:B------:R-:W-:Y:S05]  /*2deb0*/  WARPSYNC.COLLECTIVE R15, `(.L_x_917) ;  /* 0x000000000f087348 */ /* 0x000fea0003c00000 */
[----:B------:R0:W1:Y:S02]  /*2dec0*/  SHFL.IDX P6, R14, R13, R12, R11 ;  /* 0x0000000c0d0e7389 */ /* 0x00006400000c000b */
[----:B01----:R-:W-:Y:S01]  /*2ded0*/  ENDCOLLECTIVE ;  /* 0x000000000000791b */ /* 0x003fe20003800000 */
.L_x_917:
[----:B------:R-:W-:Y:S01]  /*2dee0*/  @!PT LDS RZ, [RZ] ;  /* 0x00000000fffff984 */ /* 0x000fe20000000800 */
[----:B------:R-:W-:Y:S01]  /*2def0*/  @!PT LDS RZ, [RZ] ;  /* 0x00000000fffff984 */ /* 0x000fe20000000800 */
[----:B------:R-:W-:Y:S01]  /*2df00*/  @!PT LDS RZ, [RZ] ;  /* 0x00000000fffff984 */ /* 0x000fe20000000800 */
[----:B------:R-:W-:Y:S01]  /*2df10*/  LDGSTS.E.BYPASS.LTC128B.128 [R10+0xa400], desc[UR50][R2.64], !P3 ;  /* 0x0a400000020a7fae */ /* 0x000fe2000d901d72 */
[----:B------:R-:W-:Y:S02]  /*2df20*/  IMAD.MOV.U32 R13, RZ, RZ, R7 ;  /* 0x000000ffff0d7224 */ /* 0x000fe400078e0007 */
[----:B------:R-:W-:-:S05]  /*2df30*/  IMAD.IADD R17, R17, 0x1, R10 ;  /* 0x0000000111117824 */ /* 0x000fca00078e020a */
[----:B------:R0:W-:Y:S02]  /*2df40*/  LDGSTS.E.BYPASS.LTC128B.128 [R17+0xa400], desc[UR50][R2.64+0x40], !P1 ;  /* 0x0a40004002117fae */ /* 0x0001e4000c901d72 */
[----:B0-----:R-:W0:Y:S01]  /*2df50*/  S2R R2, SR_TID.X ;  /* 0x0000000000027919 */ /* 0x001e220000002100 */
[----:B------:R-:W-:-:S07]  /*2df60*/  MOV R3, R14 ;  /* 0x0000000e00037202 */ /* 0x000fce0000000f00 */
[----:B0-----:R-:W-:Y:S05]  /*2df70*/  WARPSYNC.COLLECTIVE R15, `(.L_x_918) ;  /* 0x000000000f087348 */ /* 0x001fea0003c00000 */
[----:B------:R1:W2:Y:S02]  /*2df80*/  SHFL.IDX P6, R14, R13, R12, R11 ;  /* 0x0000000c0d0e7389 */ /* 0x0002a400000c000b */
[----:B012---:R-:W-:Y:S01]  /*2df90*/  ENDCOLLECTIVE ;  /* 0x000000000000791b */ /* 0x007fe20003800000 */
.L_x_918:
[----:B------:R-:W-:Y:S01]  /*2dfa0*/  IMAD.MOV.U32 R13, RZ, RZ, R9 ;  /* 0x000000ffff0d7224 */ /* 0x000fe200078e0009 */
[----:B------:R-:W-:Y:S01]  /*2dfb0*/  MOV R12, 0x2 ;  /* 0x00000002000c7802 */ /* 0x000fe20000000f00 */
        /* <DEDUP_REMOVED lines=9> */
.L_x_919:
[----:B------:R-:W-:Y:S01]  /*2e050*/  @!PT LDS RZ, [RZ] ;  /* 0x00000000fffff984 */ /* 0x000fe20000000800 */
[----:B------:R-:W-:Y:S01]  /*2e060*/  @!PT LDS RZ, [RZ] ;  /* 0x00000000fffff984 */ /* 0x000fe20000000800 */
[----:B------:R-:W-:Y:S01]  /*2e070*/  @!PT LDS RZ, [RZ] ;  /* 0x00000000fffff984 */ /* 0x000fe20000000800 */
[----:B------:R-:W-:Y:S04]  /*2e080*/  LDGSTS.E.BYPASS.LTC128B.128 [R10+0xb400], desc[UR50][R2.64], !P3 ;  /* 0x0b400000020a7fae */ /* 0x000fe8000d901d72 */
[----:B------:R0:W-:Y:S01]  /*2e090*/  LDGSTS.E.BYPASS.LTC128B.128 [R17+0xb400], desc[UR50][R2.64+0x40], !P1 ;  /* 0x0b40004002117fae */ /* 0x0001e2000c901d72 */
[----:B------:R-:W-:Y:S01]  /*2e0a0*/  MOV R13, R7 ;  /* 0x00000007000d7202 */ /* 0x000fe20000000f00 */
[----:B0-----:R-:W0:Y:S01]  /*2e0b0*/  S2R R2, SR_TID.X ;  /* 0x0000000000027919 */ /* 0x001e220000002100 */
[----:B------:R-:W-:-:S07]  /*2e0c0*/  IMAD.MOV.U32 R3, RZ, RZ, R14 ;  /* 0x000000ffff037224 */ /* 0x000fce00078e000e */
[----:B0-----:R-:W-:Y:S05]  /*2e0d0*/  WARPSYNC.COLLECTIVE R15, `(.L_x_920) ;  /* 0x000000000f087348 */ /* 0x001fea0003c00000 */
[----:B------:R1:W2:Y:S02]  /*2e0e0*/  SHFL.IDX P6, R14, R13, R12, R11 ;  /* 0x0000000c0d0e7389 */ /* 0x0002a400000c000b */
[----:B012---:R-:W-:Y:S01]  /*2e0f0*/  ENDCOLLECTIVE ;  /* 0x000000000000791b */ /* 0x007fe20003800000 */
.L_x_920:
[----:B------:R-:W-:Y:S02]  /*2e100*/  IMAD.MOV.U32 R13, RZ, RZ, R9 ;  /* 0x000000ffff0d7224 */ /* 0x000fe400078e0009 */
[----:B------:R-:W-:Y:S02]  /*2e110*/  IMAD.MOV.U32 R12, RZ, RZ, 0x3 ;  /* 0x00000003ff0c7424 */ /* 0x000fe400078e00ff */
[----:B------:R-:W-:Y:S02]  /*2e120*/  IMAD.SHL.U32 R15, R2, 0x10, RZ ;  /* 0x00000010020f7824 */ /* 0x000fe400078e00ff */
[----:B------:R-:W-:-:S03]  /*2e130*/  IMAD.MOV.U32 R2, RZ, RZ, R14 ;  /* 0x000000ffff027224 */ /* 0x000fc600078e000e */
[----:B------:R-:W-:-:S04]  /*2e140*/  LOP3.LUT R15, R15, 0x30, RZ, 0xc0, !PT ;  /* 0x000000300f0f7812 */ /* 0x000fc800078ec0ff */
[----:B------:R-:W-:Y:S02]  /*2e150*/  IADD3 R2, P0, R15, R2, RZ ;  /* 0x000000020f027210 */ /* 0x000fe40007f1e0ff */
[----:B------:R-:W-:Y:S02]  /*2e160*/  MOV R15, 0xffffffff ;  /* 0xffffffff000f7802 */ /* 0x000fe40000000f00 */
[----:B------:R-:W-:-:S09]  /*2e170*/  IADD3.X R3, RZ, R3, RZ, P0, !PT ;  /* 0x00000003ff037210 */ /* 0x000fd200007fe4ff */
[----:B------:R-:W-:Y:S05]  /*2e180*/  WARPSYNC.COLLECTIVE R15, `(.L_x_921) ;  /* 0x000000000f087348 */ /* 0x000fea0003c00000 */
[----:B------:R0:W1:Y:S02]  /*2e190*/  SHFL.IDX P6, R14, R13, R12, R11 ;  /* 0x0000000c0d0e7389 */ /* 0x00006400000c000b */
[----:B01----:R-:W-:Y:S01]  /*2e1a0*/  ENDCOLLECTIVE ;  /* 0x000000000000791b */ /* 0x003fe20003800000 */
.L_x_921:
[----:B------:R-:W-:Y:S01]  /*2e1b0*/  @!PT LDS RZ, [RZ] ;  /* 0x00000000fffff984 */ /* 0x000fe20000000800 */
[----:B------:R-:W-:Y:S01]  /*2e1c0*/  @!PT LDS RZ, [RZ] ;  /* 0x00000000fffff984 */ /* 0x000fe20000000800 */
[----:B------:R-:W-:Y:S01]  /*2e1d0*/  @!PT LDS RZ, [RZ] ;  /* 0x00000000fffff984 */ /* 0x000fe20000000800 */
[----:B------:R-:W-:Y:S04]  /*2e1e0*/  LDGSTS.E.BYPASS.LTC128B.128 [R10+0xc400], desc[UR50][R2.64], !P3 ;  /* 0x0c400000020a7fae */ /* 0x000fe8000d901d72 */
[----:B------:R0:W-:Y:S01]  /*2e1f0*/  LDGSTS.E.BYPASS.LTC128B.128 [R17+0xc400], desc[UR50][R2.64+0x40], !P1 ;  /* 0x0c40004002117fae */ /* 0x0001e2000c901d72 */
[----:B------:R-:W-:Y:S01]  /*2e200*/  IMAD.MOV.U32 R13, RZ, RZ, R7 ;  /* 0x000000ffff0d7224 */ /* 0x000fe200078e0007 */
[----:B0-----:R-:W0:Y:S01]  /*2e210*/  S2R R3, SR_TID.X ;  /* 0x0000000000037919 */ /* 0x001e220000002100 */
[----:B------:R-:W-:-:S07]  /*2e220*/  IMAD.MOV.U32 R9, RZ, RZ, R14 ;  /* 0x000000ffff097224 */ /* 0x000fce00078e000e */
[----:B0-----:R-:W-:Y:S05]  /*2e230*/  WARPSYNC.COLLECTIVE R15, `(.L_x_922) ;  /* 0x000000000f087348 */ /* 0x001fea0003c00000 */
[----:B------:R1:W2:Y:S02]  /*2e240*/  SHFL.IDX P6, R14, R13, R12, R11 ;  /* 0x0000000c0d0e7389 */ /* 0x0002a400000c000b */
[----:B012---:R-:W-:Y:S01]  /*2e250*/  ENDCOLLECTIVE ;  /* 0x000000000000791b */ /* 0x007fe20003800000 */
.L_x_922:
[----:B------:R-:W-:Y:S01]  /*2e260*/  MOV R13, R24 ;  /* 0x00000018000d7202 */ /* 0x000fe20000000f00 */
[----:B------:R-:W-:Y:S02]  /*2e270*/  IMAD.MOV.U32 R12, RZ, RZ, RZ ;  /* 0x000000ffff0c7224 */ /* 0x000fe400078e00ff */
[----:B------:R-:W-:-:S07]  /*2e280*/  IMAD.MOV.U32 R2, RZ, RZ, R14 ;  /* 0x000000ffff027224 */ /* 0x000fce00078e000e */
[----:B------:R-:W-:Y:S05]  /*2e290*/  WARPSYNC.COLLECTIVE R15, `(.L_x_923) ;  /* 0x000000000f087348 */ /* 0x000fea0003c00000 */
[----:B------:R0:W1:Y:S02]  /*2e2a0*/  SHFL.IDX P6, R14, R13, R12, R11 ;  /* 0x0000000c0d0e7389 */ /* 0x00006400000c000b */
[----:B01----:R-:W-:Y:S01]  /*2e2b0*/  ENDCOLLECTIVE ;  /* 0x000000000000791b */ /* 0x003fe20003800000 */
.L_x_923:
[----:B------:R-:W-:-:S04]  /*2e2c0*/  SHF.L.U32 R3, R3, 0x4, RZ ;  /* 0x0000000403037819 */ /* 0x000fc800000006ff */
[----:B------:R-:W-:-:S04]  /*2e2d0*/  LOP3.LUT R3, R3, 0x30, RZ, 0xc0, !PT ;  /* 0x0000003003037812 */ /* 0x000fc800078ec0ff */
[----:B------:R-:W-:Y:S02]  /*2e2e0*/  IADD3 R2, P0, R3, R2, RZ ;  /* 0x0000000203027210 */ /* 0x000fe40007f1e0ff */
[----:B------:R-:W-:-:S03]  /*2e2f0*/  MOV R13, R25 ;  /* 0x00000019000d7202 */ /* 0x000fc60000000f00 */
[----:B------:R-:W-:-:S05]  /*2e300*/  IMAD.X R3, RZ, RZ, R9, P0 ;  /* 0x000000ffff037224 */ /* 0x000fca00000e0609 */
[----:B------:R-:W-:Y:S01]  /*2e310*/  @!PT LDS RZ, [RZ] ;  /* 0x00000000fffff984 */ /* 0x000fe20000000800 */
[----:B------:R-:W-:Y:S01]  /*2e320*/  @!PT LDS RZ, [RZ] ;  /* 0x00000000fffff984 */ /* 0x000fe20000000800 */
[----:B------:R-:W-:Y:S01]  /*2e330*/  @!PT LDS RZ, [RZ] ;  /* 0x00000000fffff984 */ /* 0x000fe20000000800 */
[----:B------:R0:W-:Y:S01]  /*2e340*/  LDGSTS.E.BYPASS.LTC128B.128 [R10+0xd400], desc[UR50][R2.64], !P3 ;  /* 0x0d400000020a7fae */ /* 0x0001e2000d901d72 */
[----:B------:R-:W-:-:S03]  /*2e350*/  IMAD.MOV.U32 R24, RZ, RZ, R14 ;  /* 0x000000ffff187224 */ /* 0x000fc600078e000e */
[----:B------:R0:W-:Y:S04]  /*2e360*/  LDGSTS.E.BYPASS.LTC128B.128 [R17+0xd400], desc[UR50][R2.64+0x40], !P1 ;  /* 0x0d40004002117fae */ /* 0x0001e8000c901d72 */
[----:B0-----:R-:W-:Y:S05]  /*2e370*/  WARPSYNC.COLLECTIVE R15, `(.L_x_924) ;  /* 0x000000000f087348 */ /* 0x001fea0003c00000 */
[----:B------:R1:W2:Y:S02]  /*2e380*/  SHFL.IDX P6, R14, R13, R12, R11 ;  /* 0x0000000c0d0e7389 */ /* 0x0002a400000c000b */
[----:B012---:R-:W-:Y:S01]  /*2e390*/  ENDCOLLECTIVE ;  /* 0x000000000000791b */ /* 0x007fe20003800000 */
.L_x_924:
[----:B------:R-:W-:Y:S01]  /*2e3a0*/  IMAD.MOV.U32 R2, RZ, RZ, R14 ;  /* 0x000000ffff027224 */ /* 0x000fe200078e000e */
[----:B------:R-:W-:Y:S06]  /*2e3b0*/  BRA `(.L_x_925) ;  /* 0xffffff9400e47947 */ /* 0x000fec000383ffff */
.L_x_721:
[----:B---3--:R3:W4:Y:S02]  /*2e3c0*/  SYNCS.PHASECHK.TRANS64.TRYWAIT P0, [R0+URZ+0x29840], R31 ;  /* 0x0298401f000075a7 */ /* 0x008724000800017f */
[----:B----4-:R-:W-:Y:S05]  /*2e3d0*/  @!P0 NANOSLEEP.SYNCS 0x989680 ;  /* 0x009896800000895d */ /* 0x010fea0003900000 */
[----:B------:R-:W4:Y:S02]  /*2e3e0*/  @!P0 SYNCS.PHASECHK.TRANS64 P0, [R0+URZ+0x29840], R31 ;  /* 0x0298401f000085a7 */ /* 0x000f24000800007f */
[----:B----4-:R-:W-:Y:S05]  /*2e3f0*/  @!P0 BRA `(.L_x_721) ;  /* 0xfffffffc00f08947 */ /* 0x010fea000383ffff */
[----:B------:R-:W-:Y:S05]  /*2e400*/  BRA `(.L_x_926) ;  /* 0xffffff9800447947 */ /* 0x000fea000383ffff */
.L_x_722:
[----:B------:R-:W-:Y:S01]  /*2e410*/  BSSY B0, `(.L_x_927) ;  /* 0x0000008000007945 */ /* 0x000fe20003800000 */
[----:B------:R-:W-:Y:S01]  /*2e420*/  IMAD.MOV.U32 R13, RZ, RZ, R6 ;  /* 0x000000ffff0d7224 */ /* 0x000fe200078e0006 */
[----:B------:R-:W-:Y:S01]  /*2e430*/  MOV R12, RZ ;  /* 0x000000ff000c7202 */ /* 0x000fe20000000f00 */
[----:B------:R-:W-:Y:S02]  /*2e440*/  IMAD.MOV.U32 R11, RZ, RZ, 0x1c1f ;  /* 0x00001c1fff0b7424 */ /* 0x000fe400078e00ff */
[----:B------:R-:W-:-:S07]  /*2e450*/  IMAD.MOV.U32 R15, RZ, RZ, -0x1 ;  /* 0xffffffffff0f7424 */ /* 0x000fce00078e00ff */
[----:B-123--:R-:W-:Y:S05]  /*2e460*/  WARPSYNC.COLLECTIVE R15, `(.L_x_928) ;  /* 0x000000000f087348 */ /* 0x00efea0003c00000 */
[----:B------:R0:W4:Y:S02]  /*2e470*/  SHFL.IDX P6, R14, R13, R12, R11 ;  /* 0x0000000c0d0e7389 */ /* 0x00012400000c000b */
[----:B01234-:R-:W-:Y:S01]  /*2e480*/  ENDCOLLECTIVE ;  /* 0x000000000000791b */ /* 0x01ffe20003800000 */
.L_x_928:
[----:B------:R-:W-:Y:S05]  /*2e490*/  BSYNC B0 ;  /* 0x0000000000007941 */ /* 0x000fea0003800000 */
.L_x_927:
[----:B------:R-:W-:Y:S01]  /*2e4a0*/  IMAD.MOV.U32 R13, RZ, RZ, R4 ;  /* 0x000000ffff0d7224 */ /* 0x000fe200078e0004 */
[----:B------:R-:W-:Y:S01]  /*2e4b0*/  MOV R11, 0x1c1f ;  /* 0x00001c1f000b7802 */ /* 0x000fe20000000f00 */
[----:B------:R-:W-:Y:S01]  /*2e4c0*/  IMAD.MOV.U32 R12, RZ, RZ, RZ ;  /* 0x000000ffff0c7224 */ /* 0x000fe200078e00ff */
[----:B------:R-:W-:Y:S01]  /*2e4d0*/  MOV R3, R14 ;  /* 0x0000000e00037202 */ /* 0x000fe20000000f00 */
[----:B------:R-:W-:Y:S02]  /*2e4e0*/  IMAD.MOV.U32 R15, RZ, RZ, -0x1 ;  /* 0xffffffffff0f7424 */ /* 0x000fe400078e00ff */
[----:B------:R-:W-:-:S07]  /*2e4f0*/  IMAD.IADD R7, R22, 0x1, R7 ;  /* 0x0000000116077824 */ /* 0x000fce00078e0207 */
[----:B------:R-:W-:Y:S05]  /*2e500*/  WARPSYNC.COLLECTIVE R15, `(.L_x_929) ;  /* 0x000000000f087348 */ /* 0x000fea0003c00000 */
[----:B------:R0:W1:Y:S02]  /*2e510*/  SHFL.IDX P6, R14, R13, R12, R11 ;  /* 0x0000000c0d0e7389 */ /* 0x00006400000c000b */
[----:B01----:R-:W-:Y:S01]  /*2e520*/  ENDCOLLECTIVE ;  /* 0x000000000000791b */ /* 0x003fe20003800000 */
.L_x_929:
[----:B------:R-:W-:Y:S01]  /*2e530*/  IMAD.MOV.U32 R13, RZ, RZ, R6 ;  /* 0x000000ffff0d7224 */ /* 0x000fe200078e0006 */
[----:B------:R-:W-:Y:S01]  /*2e540*/  MOV R12, 0x1 ;  /* 0x00000001000c7802 */ /* 0x000fe20000000f00 */
[----:B------:R-:W-:-:S07]  /*2e550*/  IMAD.MOV.U32 R2, RZ, RZ, R14 ;  /* 0x000000ffff027224 */ /* 0x000fce00078e000e */
[----:B------:R-:W-:Y:S05]  /*2e560*/  WARPSYNC.COLLECTIVE R15, `(.L_x_930) ;  /* 0x000000000f087348 */ /* 0x000fea0003c00000 */
[----:B------:R0:W1:Y:S02]  /*2e570*/  SHFL.IDX P6, R14, R13, R12, R11 ;  /* 0x0000000c0d0e7389 */ /* 0x00006400000c000b */
[----:B01----:R-:W-:Y:S01]  /*2e580*/  ENDCOLLECTIVE ;  /* 0x000000000000791b */ /* 0x003fe20003800000 */
.L_x_930:
[----:B------:R-:W-:-:S04]  /*2e590*/  IADD3 R2, P0, R10, R2, RZ ;  /* 0x000000020a027210 */ /* 0x000fc80007f1e0ff */
[----:B------:R-:W-:-:S05]  /*2e5a0*/  IADD3.X R3, RZ, R3, RZ, P0, !PT ;  /* 0x00000003ff037210 */ /* 0x000fca00007fe4ff */
        /* <DEDUP_REMOVED lines=11> */
.L_x_931:
[----:B------:R-:W-:Y:S01]  /*2e660*/  IMAD.MOV.U32 R13, RZ, RZ, R6 ;  /* 0x000000ffff0d7224 */ /* 0x000fe200078e0006 */
[----:B------:R-:W-:Y:S02]  /*2e670*/  MOV R12, 0x2 ;  /* 0x00000002000c7802 */ /* 0x000fe40000000f00 */
[----:B------:R-:W-:-:S07]  /*2e680*/  MOV R2, R14 ;  /* 0x0000000e00027202 */ /* 0x000fce0000000f00 */
[----:B------:R-:W-:Y:S05]  /*2e690*/  WARPSYNC.COLLECTIVE R15, `(.L_x_932) ;  /* 0x000000000f087348 */ /* 0x000fea0003c00000 */
[----:B------:R0:W1:Y:S02]  /*2e6a0*/  SHFL.IDX P6, R14, R13, R12, R11 ;  /* 0x0000000c0d0e7389 */ /* 0x00006400000c000b */
[----:B01----:R-:W-:Y:S01]  /*2e6b0*/  ENDCOLLECTIVE ;  /* 0x000000000000791b */ /* 0x003fe20003800000 */
.L_x_932:
        /* <DEDUP_REMOVED lines=13> */
.L_x_933:
[----:B------:R-:W-:Y:S01]  /*2e790*/  IMAD.MOV.U32 R13, RZ, RZ, R6 ;  /* 0x000000ffff0d7224 */ /* 0x000fe200078e0006 */
[----:B------:R-:W-:Y:S02]  /*2e7a0*/  MOV R12, 0x3 ;  /* 0x00000003000c7802 */ /* 0x000fe40000000f00 */
[----:B------:R-:W-:-:S07]  /*2e7b0*/  MOV R2, R14 ;  /* 0x0000000e00027202 */ /* 0x000fce0000000f00 */
[----:B------:R-:W-:Y:S05]  /*2e7c0*/  WARPSYNC.COLLECTIVE R15, `(.L_x_934) ;  /* 0x000000000f087348 */ /* 0x000fea0003c00000 */
[----:B------:R0:W1:Y:S02]  /*2e7d0*/  SHFL.IDX P6, R14, R13, R12, R11 ;  /* 0x0000000c0d0e7389 */ /* 0x00006400000c000b */
[----:B01----:R-:W-:Y:S01]  /*2e7e0*/  ENDCOLLECTIVE ;  /* 0x000000000000791b */ /* 0x003fe20003800000 */
.L_x_934:
        /* <DEDUP_REMOVED lines=13> */
.L_x_935:
[----:B------:R-:W-:Y:S01]  /*2e8c0*/  IMAD.MOV.U32 R13, RZ, RZ, R8 ;  /* 0x000000ffff0d7224 */ /* 0x000fe200078e0008 */
[----:B------:R-:W-:Y:S02]  /*2e8d0*/  MOV R12, RZ ;  /* 0x000000ff000c7202 */ /* 0x000fe40000000f00 */
[----:B------:R-:W-:-:S07]  /*2e8e0*/  MOV R2, R14 ;  /* 0x0000000e00027202 */ /* 0x000fce0000000f00 */
[----:B------:R-:W-:Y:S05]  /*2e8f0*/  WARPSYNC.COLLECTIVE R15, `(.L_x_936) ;  /* 0x000000000f087348 */ /* 0x000fea0003c00000 */
[----:B------:R0:W1:Y:S02]  /*2e900*/  SHFL.IDX P6, R14, R13, R12, R11 ;  /* 0x0000000c0d0e7389 */ /* 0x00006400000c000b */
[----:B01----:R-:W-:Y:S01]  /*2e910*/  ENDCOLLECTIVE ;  /* 0x000000000000791b */ /* 0x003fe20003800000 */
.L_x_936:
        /* <DEDUP_REMOVED lines=13> */
.L_x_937:
[----:B------:R-:W-:Y:S01]  /*2e9f0*/  MOV R2, R14 ;  /* 0x0000000e00027202 */ /* 0x000fe20000000f00 */
[----:B------:R-:W-:Y:S06]  /*2ea00*/  BRA `(.L_x_938) ;  /* 0xffffff9400e47947 */ /* 0x000fec000383ffff */
.L_x_727:
[----:B--2---:R2:W3:Y:S02]  /*2ea10*/  SYNCS.PHASECHK.TRANS64.TRYWAIT P0, [R3+URZ+0x29870], R0 ;  /* 0x02987000030075a7 */ /* 0x0044e4000800017f */
[----:B---3--:R-:W-:Y:S05]  /*2ea20*/  @!P0 NANOSLEEP.SYNCS 0x989680 ;  /* 0x009896800000895d */ /* 0x008fea0003900000 */
[----:B------:R-:W3:Y:S02]  /*2ea30*/  @!P0 SYNCS.PHASECHK.TRANS64 P0, [R3+URZ+0x29870], R0 ;  /* 0x02987000030085a7 */ /* 0x000ee4000800007f */
[----:B---3--:R-:W-:Y:S05]  /*2ea40*/  @!P0 BRA `(.L_x_727) ;  /* 0xfffffffc00f08947 */ /* 0x008fea000383ffff */
[----:B------:R-:W-:Y:S05]  /*2ea50*/  BRA `(.L_x_939) ;  /* 0xffffff9800507947 */ /* 0x000fea000383ffff */
.L_x_729:
[----:B--2---:R2:W3:Y:S02]  /*2ea60*/  SYNCS.PHASECHK.TRANS64.TRYWAIT P0, [R3+URZ+0x29860], R0 ;  /* 0x02986000030075a7 */ /* 0x0044e4000800017f */
[----:B---3--:R-:W-:Y:S05]  /*2ea70*/  @!P0 NANOSLEEP.SYNCS 0x989680 ;  /* 0x009896800000895d */ /* 0x008fea0003900000 */
[----:B------:R-:W3:Y:S02]  /*2ea80*/  @!P0 SYNCS.PHASECHK.TRANS64 P0, [R3+URZ+0x29860], R0 ;  /* 0x02986000030085a7 */ /* 0x000ee4000800007f */
[----:B---3--:R-:W-:Y:S05]  /*2ea90*/  @!P0 BRA `(.L_x_729) ;  /* 0xfffffffc00f08947 */ /* 0x008fea000383ffff */
[----:B------:R-:W-:Y:S05]  /*2eaa0*/  BRA `(.L_x_940) ;  /* 0xffffff9800607947 */ /* 0x000fea000383ffff */
.L_x_737:
[----:B0-----:R0:W3:Y:S02]  /*2eab0*/  SYNCS.PHASECHK.TRANS64.TRYWAIT P1, [R17+URZ+0x29870], R0 ;  /* 0x02987000110075a7 */ /* 0x0010e4000802017f */
[----:B---3--:R-:W-:Y:S05]  /*2eac0*/  @!P1 NANOSLEEP.SYNCS 0x989680 ;  /* 0x009896800000995d */ /* 0x008fea0003900000 */
[----:B------:R-:W3:Y:S02]  /*2ead0*/  @!P1 SYNCS.PHASECHK.TRANS64 P1, [R17+URZ+0x29870], R0 ;  /* 0x02987000110095a7 */ /* 0x000ee4000802007f */
[----:B---3--:R-:W-:Y:S05]  /*2eae0*/  @!P1 BRA `(.L_x_737) ;  /* 0xfffffffc00f09947 */ /* 0x008fea000383ffff */
[----:B------:R-:W-:Y:S05]  /*2eaf0*/  BRA `(.L_x_941) ;  /* 0xffffffa000247947 */ /* 0x000fea000383ffff */
.L_x_739:
[----:B0-----:R0:W3:Y:S02]  /*2eb00*/  SYNCS.PHASECHK.TRANS64.TRYWAIT P1, [R17+URZ+0x29860], R0 ;  /* 0x02986000110075a7 */ /* 0x0010e4000802017f */
[----:B---3--:R-:W-:Y:S05]  /*2eb10*/  @!P1 NANOSLEEP.SYNCS 0x989680 ;  /* 0x009896800000995d */ /* 0x008fea0003900000 */
[----:B------:R-:W3:Y:S02]  /*2eb20*/  @!P1 SYNCS.PHASECHK.TRANS64 P1, [R17+URZ+0x29860], R0 ;  /* 0x02986000110095a7 */ /* 0x000ee4000802007f */
[----:B---3--:R-:W-:Y:S05]  /*2eb30*/  @!P1 BRA `(.L_x_739) ;  /* 0xfffffffc00f09947 */ /* 0x008fea000383ffff */
[----:B------:R-:W-:Y:S05]  /*2eb40*/  BRA `(.L_x_942) ;  /* 0xffffffa000307947 */ /* 0x000fea000383ffff */
.L_x_744:
[----:B------:R-:W-:Y:S01]  /*2eb50*/  BSSY B0, `(.L_x_943) ;  /* 0x0000008000007945 */ /* 0x000fe20003800000 */
[----:B------:R-:W-:Y:S01]  /*2eb60*/  IMAD.MOV.U32 R13, RZ, RZ, R16 ;  /* 0x000000ffff0d7224 */ /* 0x000fe200078e0010 */
[----:B------:R-:W-:Y:S01]  /*2eb70*/  MOV R11, 0x1f ;  /* 0x0000001f000b7802 */ /* 0x000fe20000000f00 */
[----:B------:R-:W-:Y:S02]  /*2eb80*/  IMAD.MOV.U32 R12, RZ, RZ, RZ ;  /* 0x000000ffff0c7224 */ /* 0x000fe400078e00ff */
[----:B------:R-:W-:-:S07]  /*2eb90*/  IMAD.MOV.U32 R15, RZ, RZ, -0x1 ;  /* 0xffffffffff0f7424 */ /* 0x000fce00078e00ff */
[----:B-12---:R-:W-:Y:S05]  /*2eba0*/  WARPSYNC.COLLECTIVE R15, `(.L_x_944) ;  /* 0x000000000f087348 */ /* 0x006fea0003c00000 */
[----:B------:R0:W3:Y:S02]  /*2ebb0*/  SHFL.IDX P6, R14, R13, R12, R11 ;  /* 0x0000000c0d0e7389 */ /* 0x0000e400000c000b */
[----:B0123--:R-:W-:Y:S01]  /*2ebc0*/  ENDCOLLECTIVE ;  /* 0x000000000000791b */ /* 0x00ffe20003800000 */
.L_x_944:
[----:B------:R-:W-:Y:S05]  /*2ebd0*/  BSYNC B0 ;  /* 0x0000000000007941 */ /* 0x000fea0003800000 */
.L_x_943:
[----:B------:R-:W-:Y:S01]  /*2ebe0*/  MOV R13, R16 ;  /* 0x00000010000d7202 */ /* 0x000fe20000000f00 */
[----:B------:R-:W-:Y:S01]  /*2ebf0*/  IMAD.MOV.U32 R12, RZ, RZ, 0x1 ;  /* 0x00000001ff0c7424 */ /* 0x000fe200078e00ff */
[----:B------:R-:W-:Y:S01]  /*2ec00*/  MOV R15, 0xffffffff ;  /* 0xffffffff000f7802 */ /* 0x000fe20000000f00 */
[----:B------:R-:W-:Y:S02]  /*2ec10*/  IMAD.MOV.U32 R11, RZ, RZ, 0x1f ;  /* 0x0000001fff0b7424 */ /* 0x000fe400078e00ff */
[----:B------:R-:W-:Y:S02]  /*2ec20*/  IMAD.IADD R5, R19, 0x1, R8 ;  /* 0x0000000113057824 */ /* 0x000fe400078e0208 */
[----:B------:R-:W-:-:S07]  /*2ec30*/  IMAD.MOV.U32 R0, RZ, RZ, R14 ;  /* 0x000000ffff007224 */ /* 0x000fce00078e000e */
[----:B------:R-:W-:Y:S05]  /*2ec40*/  WARPSYNC.COLLECTIVE R15, `(.L_x_945) ;  /* 0x000000000f087348 */ /* 0x000fea0003c00000 */
[----:B------:R0:W1:Y:S02]  /*2ec50*/  SHFL.IDX P6, R14, R13, R12, R11 ;  /* 0x0000000c0d0e7389 */ /* 0x00006400000c000b */
[----:B01----:R-:W-:Y:S01]  /*2ec60*/  ENDCOLLECTIVE ;  /* 0x000000000000791b */ /* 0x003fe20003800000 */
.L_x_945:
[----:B------:R-:W-:Y:S02]  /*2ec70*/  ULDC UR4, c[0x0][0xc3c] ;  /* 0x00030f0000047ab9 */ /* 0x000fe40000000800 */
[----:B------:R-:W-:-:S13]  /*2ec80*/  ISETP.GE.OR P1, PT, R5, UR4, !P0 ;  /* 0x0000000405007c0c */ /* 0x000fda000c726670 */
[----:B------:R-:W0:Y:S01]  /*2ec90*/  @!P1 LDC.64 R2, c[0x0][0xc80] ;  /* 0x00032000ff029b82 */ /* 0x000e220000000a00 */
[----:B------:R-:W-:Y:S01]  /*2eca0*/  MOV R11, RZ ;  /* 0x000000ff000b7202 */ /* 0x000fe20000000f00 */
[----:B------:R-:W-:Y:S02]  /*2ecb0*/  IMAD.MOV.U32 R4, RZ, RZ, R14 ;  /* 0x000000ffff047224 */ /* 0x000fe400078e000e */
[----:B0-----:R-:W-:-:S06]  /*2ecc0*/  @!P1 IMAD.WIDE R2, R5, 0x4, R2 ;  /* 0x0000000405029825 */ /* 0x001fcc00078e0202 */
[----:B------:R0:W2:Y:S01]  /*2ecd0*/  @!P1 LDG.E R3, desc[UR50][R2.64] ;  /* 0x0000003202039981 */ /* 0x0000a2000c1e1900 */
[C---:B------:R-:W-:Y:S02]  /*2ece0*/  ISETP.GE.U32.AND P2, PT, R8.reuse, 0x2, PT ;  /* 0x000000020800780c */ /* 0x040fe40003f46070 */
[C---:B------:R-:W-:Y:S02]  /*2ecf0*/  ISETP.GE.U32.AND P3, PT, R8.reuse, 0x4, PT ;  /* 0x000000040800780c */ /* 0x040fe40003f66070 */
[C---:B------:R-:W-:Y:S02]  /*2ed00*/  ISETP.GE.U32.AND P4, PT, R8.reuse, 0x8, PT ;  /* 0x000000080800780c */ /* 0x040fe40003f86070 */
[C---:B------:R-:W-:Y:S02]  /*2ed10*/  ISETP.GE.U32.AND P5, PT, R8.reuse, 0x10, PT ;  /* 0x000000100800780c */ /* 0x040fe40003fa6070 */
[----:B0-----:R-:W-:Y:S01]  /*2ed20*/  MOV R2, RZ ;  /* 0x000000ff00027202 */ /* 0x001fe20000000f00 */
[----:B--2---:R-:W-:Y:S01]  /*2ed30*/  @!P1 IMAD.MOV.U32 R2, RZ, RZ, R3 ;  /* 0x000000ffff029224 */ /* 0x004fe200078e0003 */
[----:B------:R-:W-:-:S03]  /*2ed40*/  ISETP.NE.AND P1, PT, R8, RZ, PT ;  /* 0x000000ff0800720c */ /* 0x000fc60003f25270 */
[----:B------:R-:W-:-:S10]  /*2ed50*/  IMAD.MOV.U32 R13, RZ, RZ, R2 ;  /* 0x000000ffff0d7224 */ /* 0x000fd400078e0002 */
[----:B------:R-:W-:Y:S05]  /*2ed60*/  WARPSYNC.COLLECTIVE R15, `(.L_x_946) ;  /* 0x000000000f087348 */ /* 0x000fea0003c00000 */
[----:B------:R0:W1:Y:S02]  /*2ed70*/  SHFL.UP P6, R14, R13, R12, R11 ;  /* 0x0400000c0d0e7389 */ /* 0x00006400000c000b */
[----:B01----:R-:W-:Y:S01]  /*2ed80*/  ENDCOLLECTIVE ;  /* 0x000000000000791b */ /* 0x003fe20003800000 */
.L_x_946:
[----:B------:R-:W-:Y:S02]  /*2ed90*/  MOV R12, 0x2 ;  /* 0x00000002000c7802 */ /* 0x000fe40000000f00 */
[----:B------:R-:W-:-:S05]  /*2eda0*/  SEL R5, R14, RZ, P1 ;  /* 0x000000ff0e057207 */ /* 0x000fca0000800000 */
[----:B------:R-:W-:-:S04]  /*2edb0*/  IMAD.IADD R5, R2, 0x1, R5 ;  /* 0x0000000102057824 */ /* 0x000fc800078e0205 */
[----:B------:R-:W-:-:S07]  /*2edc0*/  IMAD.MOV.U32 R13, RZ, RZ, R5 ;  /* 0x000000ffff0d7224 */ /* 0x000fce00078e0005 */
[----:B------:R-:W-:Y:S05]  /*2edd0*/  WARPSYNC.COLLECTIVE R15, `(.L_x_947) ;  /* 0x000000000f087348 */ /* 0x000fea0003c00000 */
[----:B------:R0:W1:Y:S02]  /*2ede0*/  SHFL.UP P6, R14, R13, R12, R11 ;  /* 0x0400000c0d0e7389 */ /* 0x00006400000c000b */
[----:B01----:R-:W-:Y:S01]  /*2edf0*/  ENDCOLLECTIVE ;  /* 0x000000000000791b */ /* 0x003fe20003800000 */
.L_x_947:
[----:B------:R-:W-:Y:S02]  /*2ee00*/  MOV R12, 0x4 ;  /* 0x00000004000c7802 */ /* 0x000fe40000000f00 */
[----:B------:R-:W-:-:S05]  /*2ee10*/  SEL R6, R14, RZ, P2 ;  /* 0x000000ff0e067207 */ /* 0x000fca0001000000 */
[----:B------:R-:W-:-:S04]  /*2ee20*/  IMAD.IADD R6, R5, 0x1, R6 ;  /* 0x0000000105067824 */ /* 0x000fc800078e0206 */
[----:B------:R-:W-:-:S07]  /*2ee30*/  IMAD.MOV.U32 R13, RZ, RZ, R6 ;  /* 0x000000ffff0d7224 */ /* 0x000fce00078e0006 */
[----:B------:R-:W-:Y:S05]  /*2ee40*/  WARPSYNC.COLLECTIVE R15, `(.L_x_948) ;  /* 0x000000000f087348 */ /* 0x000fea0003c00000 */
[----:B------:R0:W1:Y:S02]  /*2ee50*/  SHFL.UP P6, R14, R13, R12, R11 ;  /* 0x0400000c0d0e7389 */ /* 0x00006400000c000b */
[----:B01----:R-:W-:Y:S01]  /*2ee60*/  ENDCOLLECTIVE ;  /* 0x000000000000791b */ /* 0x003fe20003800000 */
.L_x_948:
[----:B------:R-:W-:Y:S02]  /*2ee70*/  MOV R12, 0x8 ;  /* 0x00000008000c7802 */ /* 0x000fe40000000f00 */
[----:B------:R-:W-:-:S05]  /*2ee80*/  SEL R7, R14, RZ, P3 ;  /* 0x000000ff0e077207 */ /* 0x000fca0001800000 */
[----:B------:R-:W-:-:S04]  /*2ee90*/  IMAD.IADD R7, R6, 0x1, R7 ;  /* 0x0000000106077824 */ /* 0x000fc800078e0207 */
[----:B------:R-:W-:-:S07]  /*2eea0*/  IMAD.MOV.U32 R13, RZ, RZ, R7 ;  /* 0x000000ffff0d7224 */ /* 0x000fce00078e0007 */
[----:B------:R-:W-:Y:S05]  /*2eeb0*/  WARPSYNC.COLLECTIVE R15, `(.L_x_949) ;  /* 0x000000000f087348 */ /* 0x000fea0003c00000 */
[----:B------:R0:W1:Y:S02]  /*2eec0*/  SHFL.UP P6, R14, R13, R12, R11 ;  /* 0x0400000c0d0e7389 */ /* 0x00006400000c000b */
[----:B01----:R-:W-:Y:S01]  /*2eed0*/  ENDCOLLECTIVE ;  /* 0x000000000000791b */ /* 0x003fe20003800000 */
.L_x_949:
[----:B------:R-:W-:Y:S02]  /*2eee0*/  MOV R12, 0x10 ;  /* 0x00000010000c7802 */ /* 0x000fe40000000f00 */
[----:B------:R-:W-:-:S05]  /*2eef0*/  SEL R14, R14, RZ, P4 ;  /* 0x000000ff0e0e7207 */ /* 0x000fca0002000000 */
[----:B------:R-:W-:-:S04]  /*2ef00*/  IMAD.IADD R5, R7, 0x1, R14 ;  /* 0x0000000107057824 */ /* 0x000fc800078e020e */
[----:B------:R-:W-:-:S07]  /*2ef10*/  IMAD.MOV.U32 R13, RZ, RZ, R5 ;  /* 0x000000ffff0d7224 */ /* 0x000fce00078e0005 */
[----:B------:R-:W-:Y:S05]  /*2ef20*/  WARPSYNC.COLLECTIVE R15, `(.L_x_950) ;  /* 0x000000000f087348 */ /* 0x000fea0003c00000 */
[----:B------:R0:W1:Y:S02]  /*2ef30*/  SHFL.UP P6, R14, R13, R12, R11 ;  /* 0x0400000c0d0e7389 */ /* 0x00006400000c000b */
[----:B01----:R-:W-:Y:S01]  /*2ef40*/  ENDCOLLECTIVE ;  /* 0x000000000000791b */ /* 0x003fe20003800000 */
.L_x_950:
[----:B------:R-:W-:Y:S01]  /*2ef50*/  MOV R12, 0x1f ;  /* 0x0000001f000c7802 */ /* 0x000fe20000000f00 */
[----:B------:R-:W-:Y:S01]  /*2ef60*/  IMAD.MOV.U32 R11, RZ, RZ, 0x1f ;  /* 0x0000001fff0b7424 */ /* 0x000fe200078e00ff */
[----:B------:R-:W-:-:S05]  /*2ef70*/  SEL R14, R14, RZ, P5 ;  /* 0x000000ff0e0e7207 */ /* 0x000fca0002800000 */
[----:B------:R-:W-:-:S04]  /*2ef80*/  IMAD.IADD R3, R5, 0x1, R14 ;  /* 0x0000000105037824 */ /* 0x000fc800078e020e */
[----:B------:R-:W-:-:S07]  /*2ef90*/  IMAD.MOV.U32 R13, RZ, RZ, R3 ;  /* 0x000000ffff0d7224 */ /* 0x000fce00078e0003 */
[----:B------:R-:W-:Y:S05]  /*2efa0*/  WARPSYNC.COLLECTIVE R15, `(.L_x_951) ;  /* 0x000000000f087348 */ /* 0x000fea0003c00000 */
[----:B------:R0:W1:Y:S02]  /*2efb0*/  SHFL.IDX P6, R14, R13, R12, R11 ;  /* 0x0000000c0d0e7389 */ /* 0x00006400000c000b */
[----:B01----:R-:W-:Y:S01]  /*2efc0*/  ENDCOLLECTIVE ;  /* 0x000000000000791b */ /* 0x003fe20003800000 */
.L_x_951:
[----:B------:R-:W-:Y:S05]  /*2efd0*/  BRA `(.L_x_952) ;  /* 0xffffffa400447947 */ /* 0x000fea000383ffff */
.L_x_749:
[----:B------:R-:W-:Y:S01]  /*2efe0*/  BSSY B0, `(.L_x_953) ;  /* 0x0000008000007945 */ /* 0x000fe20003800000 */
[----:B-----5:R-:W-:Y:S01]  /*2eff0*/  IMAD.MOV.U32 R13, RZ, RZ, R2 ;  /* 0x000000ffff0d7224 */ /* 0x020fe200078e0002 */
[----:B------:R-:W-:Y:S01]  /*2f000*/  MOV R12, 0x1 ;  /* 0x00000001000c7802 */ /* 0x000fe20000000f00 */
[----:B------:R-:W-:Y:S02]  /*2f010*/  IMAD.MOV.U32 R11, RZ, RZ, RZ ;  /* 0x000000ffff0b7224 */ /* 0x000fe400078e00ff */
[----:B------:R-:W-:-:S07]  /*2f020*/  IMAD.MOV.U32 R15, RZ, RZ, -0x1 ;  /* 0xffffffffff0f7424 */ /* 0x000fce00078e00ff */
[----:B012---:R-:W-:Y:S05]  /*2f030*/  WARPSYNC.COLLECTIVE R15, `(.L_x_954) ;  /* 0x000000000f087348 */ /* 0x007fea0003c00000 */
[----:B------:R3:W4:Y:S02]  /*2f040*/  SHFL.UP P6, R14, R13, R12, R11 ;  /* 0x0400000c0d0e7389 */ /* 0x00072400000c000b */
[----:B01234-:R-:W-:Y:S01]  /*2f050*/  ENDCOLLECTIVE ;  /* 0x000000000000791b */ /* 0x01ffe20003800000 */
.L_x_954:
[----:B------:R-:W-:Y:S05]  /*2f060*/  BSYNC B0 ;  /* 0x0000000000007941 */ /* 0x000fea0003800000 */
.L_x_953:
[----:B------:R-:W-:Y:S01]  /*2f070*/  SEL R13, R14, RZ, P1 ;  /* 0x000000ff0e0d7207 */ /* 0x000fe20000800000 */
[----:B------:R-:W-:Y:S01]  /*2f080*/  IMAD.MOV.U32 R12, RZ, RZ, 0x2 ;  /* 0x00000002ff0c7424 */ /* 0x000fe200078e00ff */
[----:B------:R-:W-:Y:S01]  /*2f090*/  MOV R15, 0xffffffff ;  /* 0xffffffff000f7802 */ /* 0x000fe20000000f00 */
[----:B------:R-:W-:Y:S01]  /*2f0a0*/  IMAD.MOV.U32 R11, RZ, RZ, RZ ;  /* 0x000000ffff0b7224 */ /* 0x000fe200078e00ff */
[----:B------:R-:W-:-:S07]  /*2f0b0*/  IADD3 R13, R2, R13, RZ ;  /* 0x0000000d020d7210 */ /* 0x000fce0007ffe0ff */
[----:B------:R-:W-:Y:S05]  /*2f0c0*/  WARPSYNC.COLLECTIVE R15, `(.L_x_955) ;  /* 0x000000000f087348 */ /* 0x000fea0003c00000 */
[----:B------:R0:W1:Y:S02]  /*2f0d0*/  SHFL.UP P6, R14, R13, R12, R11 ;  /* 0x0400000c0d0e7389 */ /* 0x00006400000c000b */
[----:B01----:R-:W-:Y:S01]  /*2f0e0*/  ENDCOLLECTIVE ;  /* 0x000000000000791b */ /* 0x003fe20003800000 */
.L_x_955:
[----:B------:R-:W-:Y:S02]  /*2f0f0*/  MOV R12, 0x4 ;  /* 0x00000004000c7802 */ /* 0x000fe40000000f00 */
[----:B------:R-:W-:-:S05]  /*2f100*/  SEL R14, R14, RZ, P2 ;  /* 0x000000ff0e0e7207 */ /* 0x000fca0001000000 */
[----:B------:R-:W-:-:S04]  /*2f110*/  IMAD.IADD R3, R13, 0x1, R14 ;  /* 0x000000010d037824 */ /* 0x000fc800078e020e */
[----:B------:R-:W-:-:S07]  /*2f120*/  IMAD.MOV.U32 R13, RZ, RZ, R3 ;  /* 0x000000ffff0d7224 */ /* 0x000fce00078e0003 */
[----:B------:R-:W-:Y:S05]  /*2f130*/  WARPSYNC.COLLECTIVE R15, `(.L_x_956) ;  /* 0x000000000f087348 */ /* 0x000fea0003c00000 */
[----:B------:R0:W1:Y:S02]  /*2f140*/  SHFL.UP P6, R14, R13, R12, R11 ;  /* 0x0400000c0d0e7389 */ /* 0x00006400000c000b */
[----:B01----:R-:W-:Y:S01]  /*2f150*/  ENDCOLLECTIVE ;  /* 0x000000000000791b */ /* 0x003fe20003800000 */
.L_x_956:
[----:B------:R-:W-:Y:S02]  /*2f160*/  MOV R12, 0x8 ;  /* 0x00000008000c7802 */ /* 0x000fe40000000f00 */
[----:B------:R-:W-:-:S05]  /*2f170*/  SEL R14, R14, RZ, P3 ;  /* 0x000000ff0e0e7207 */ /* 0x000fca0001800000 */
[----:B------:R-:W-:-:S04]  /*2f180*/  IMAD.IADD R5, R3, 0x1, R14 ;  /* 0x0000000103057824 */ /* 0x000fc800078e020e */
[----:B------:R-:W-:-:S07]  /*2f190*/  IMAD.MOV.U32 R13, RZ, RZ, R5 ;  /* 0x000000ffff0d7224 */ /* 0x000fce00078e0005 */
[----:B------:R-:W-:Y:S05]  /*2f1a0*/  WARPSYNC.COLLECTIVE R15, `(.L_x_957) ;  /* 0x000000000f087348 */ /* 0x000fea0003c00000 */
[----:B------:R0:W1:Y:S02]  /*2f1b0*/  SHFL.UP P6, R14, R13, R12, R11 ;  /* 0x0400000c0d0e7389 */ /* 0x00006400000c000b */
[----:B01----:R-:W-:Y:S01]  /*2f1c0*/  ENDCOLLECTIVE ;  /* 0x000000000000791b */ /* 0x003fe20003800000 */
.L_x_957:
[----:B------:R-:W-:Y:S02]  /*2f1d0*/  MOV R12, 0x10 ;  /* 0x00000010000c7802 */ /* 0x000fe40000000f00 */
[----:B------:R-:W-:-:S05]  /*2f1e0*/  SEL R6, R14, RZ, P4 ;  /* 0x000000ff0e067207 */ /* 0x000fca0002000000 */
[----:B------:R-:W-:-:S04]  /*2f1f0*/  IMAD.IADD R6, R5, 0x1, R6 ;  /* 0x0000000105067824 */ /* 0x000fc800078e0206 */
[----:B------:R-:W-:-:S07]  /*2f200*/  IMAD.MOV.U32 R13, RZ, RZ, R6 ;  /* 0x000000ffff0d7224 */ /* 0x000fce00078e0006 */
[----:B------:R-:W-:Y:S05]  /*2f210*/  WARPSYNC.COLLECTIVE R15, `(.L_x_958) ;  /* 0x000000000f087348 */ /* 0x000fea0003c00000 */
[----:B------:R0:W1:Y:S02]  /*2f220*/  SHFL.UP P6, R14, R13, R12, R11 ;  /* 0x0400000c0d0e7389 */ /* 0x00006400000c000b */
[----:B01----:R-:W-:Y:S01]  /*2f230*/  ENDCOLLECTIVE ;  /* 0x000000000000791b */ /* 0x003fe20003800000 */
.L_x_958:
        /* <DEDUP_REMOVED lines=8> */
.L_x_959:
[----:B------:R-:W-:Y:S05]  /*2f2c0*/  BRA `(.L_x_960) ;  /* 0xffffffa400247947 */ /* 0x000fea000383ffff */
.L_x_751:
[----:B------:R-:W-:Y:S01]  /*2f2d0*/  BSSY B0, `(.L_x_961) ;  /* 0x0000006000007945 */ /* 0x000fe20003800000 */
[----:B------:R-:W-:Y:S01]  /*2f2e0*/  PLOP3.LUT P6, PT, P6, PT, PT, 0x8, 0x0 ;  /* 0x000000000000781c */ /* 0x000fe200037ce170 */
[----:B------:R-:W-:-:S12]  /*2f2f0*/  IMAD.MOV.U32 R15, RZ, RZ, -0x1 ;  /* 0xffffffffff0f7424 */ /* 0x000fd800078e00ff */
[----:B0-2---:R-:W-:Y:S05]  /*2f300*/  WARPSYNC.COLLECTIVE R15, `(.L_x_962) ;  /* 0x000000000f087348 */ /* 0x005fea0003c00000 */
[----:B------:R-:W-:Y:S01]  /*2f310*/  VOTE.ANY R14, PT, P6 ;  /* 0x00000000000e7806 */ /* 0x000fe200030e0100 */
[----:B0-2---:R-:W-:Y:S06]  /*2f320*/  ENDCOLLECTIVE ;  /* 0x000000000000791b */ /* 0x005fec0003800000 */
.L_x_962:
[----:B------:R-:W-:Y:S05]  /*2f330*/  BSYNC B0 ;  /* 0x0000000000007941 */ /* 0x000fea0003800000 */
.L_x_961:
[----:B------:R-:W-:Y:S01]  /*2f340*/  MOV R6, R14 ;  /* 0x0000000e00067202 */ /* 0x000fe20000000f00 */
[----:B------:R-:W-:Y:S01]  /*2f350*/  IMAD.MOV.U32 R13, RZ, RZ, R2 ;  /* 0x000000ffff0d7224 */ /* 0x000fe200078e0002 */
[----:B------:R-:W-:Y:S01]  /*2f360*/  MOV R11, 0x1f ;  /* 0x0000001f000b7802 */ /* 0x000fe20000000f00 */
[----:B------:R-:W-:Y:S01]  /*2f370*/  IMAD.MOV.U32 R15, RZ, RZ, -0x1 ;  /* 0xffffffffff0f7424 */ /* 0x000fe200078e00ff */
[----:B------:R-:W0:Y:S02]  /*2f380*/  POPC R4, R6 ;  /* 0x0000000600047309 */ /* 0x000e240000000000 */
[----:B0-----:R-:W-:-:S07]  /*2f390*/  IMAD.MOV.U32 R12, RZ, RZ, R4 ;  /* 0x000000ffff0c7224 */ /* 0x001fce00078e0004 */
[----:B------:R-:W-:Y:S05]  /*2f3a0*/  WARPSYNC.COLLECTIVE R15, `(.L_x_963) ;  /* 0x000000000f087348 */ /* 0x000fea0003c00000 */
[----:B------:R0:W1:Y:S02]  /*2f3b0*/  SHFL.IDX P6, R14, R13, R12, R11 ;  /* 0x0000000c0d0e7389 */ /* 0x00006400000c000b */
[----:B01----:R-:W-:Y:S01]  /*2f3c0*/  ENDCOLLECTIVE ;  /* 0x000000000000791b */ /* 0x003fe20003800000 */
.L_x_963:
[----:B------:R-:W-:Y:S01]  /*2f3d0*/  IMAD.MOV.U32 R17, RZ, RZ, R14 ;  /* 0x000000ffff117224 */ /* 0x000fe200078e000e */
[----:B------:R-:W-:Y:S06]  /*2f3e0*/  BRA `(.L_x_964) ;  /* 0xffffffa400147947 */ /* 0x000fec000383ffff */
.L_x_753:
[----:B------:R-:W-:Y:S01]  /*2f3f0*/  BSSY B0, `(.L_x_965) ;  /* 0x0000007000007945 */ /* 0x000fe20003800000 */
[----:B------:R-:W-:Y:S01]  /*2f400*/  MOV R13, R3 ;  /* 0x00000003000d7202 */ /* 0x000fe20000000f00 */
[----:B------:R-:W-:Y:S02]  /*2f410*/  IMAD.MOV.U32 R11, RZ, RZ, 0x1f ;  /* 0x0000001fff0b7424 */ /* 0x000fe400078e00ff */
[----:B------:R-:W-:-:S07]  /*2f420*/  IMAD.MOV.U32 R15, RZ, RZ, -0x1 ;  /* 0xffffffffff0f7424 */ /* 0x000fce00078e00ff */
[----:B012---:R-:W-:Y:S05]  /*2f430*/  WARPSYNC.COLLECTIVE R15, `(.L_x_966) ;  /* 0x000000000f087348 */ /* 0x007fea0003c00000 */
[----:B------:R3:W4:Y:S02]  /*2f440*/  SHFL.IDX P6, R14, R13, R12, R11 ;  /* 0x0000000c0d0e7389 */ /* 0x00072400000c000b */
[----:B01234-:R-:W-:Y:S01]  /*2f450*/  ENDCOLLECTIVE ;  /* 0x000000000000791b */ /* 0x01ffe20003800000 */
.L_x_966:
[----:B------:R-:W-:Y:S05]  /*2f460*/  BSYNC B0 ;  /* 0x0000000000007941 */ /* 0x000fea0003800000 */
.L_x_965:
[----:B------:R-:W-:Y:S05]  /*2f470*/  BRA `(.L_x_752) ;  /* 0xffffffa4000c7947 */ /* 0x000fea000383ffff */
.L_x_757:
[----:B0-----:R0:W1:Y:S02]  /*2f480*/  SYNCS.PHASECHK.TRANS64.TRYWAIT P0, [R4+URZ+0x29820], R0 ;  /* 0x02982000040075a7 */ /* 0x001064000800017f */
[----:B-1----:R-:W-:Y:S05]  /*2f490*/  @!P0 NANOSLEEP.SYNCS 0x989680 ;  /* 0x009896800000895d */ /* 0x002fea0003900000 */
[----:B------:R-:W1:Y:S02]  /*2f4a0*/  @!P0 SYNCS.PHASECHK.TRANS64 P0, [R4+URZ+0x29820], R0 ;  /* 0x02982000040085a7 */ /* 0x000e64000800007f */
[----:B-1----:R-:W-:Y:S05]  /*2f4b0*/  @!P0 BRA `(.L_x_757) ;  /* 0xfffffffc00f08947 */ /* 0x002fea000383ffff */
[----:B------:R-:W-:Y:S05]  /*2f4c0*/  BRA `(.L_x_967) ;  /* 0xffffffa800007947 */ /* 0x000fea000383ffff */
.L_x_758:
[----:B------:R-:W1:Y:S01]  /*2f4d0*/  S2R R2, SR_TID.X ;  /* 0x0000000000027919 */ /* 0x000e620000002100 */
[----:B------:R-:W-:Y:S01]  /*2f4e0*/  BSSY B0, `(.L_x_968) ;  /* 0x000000a000007945 */ /* 0x000fe20003800000 */
[----:B------:R-:W-:Y:S01]  /*2f4f0*/  IMAD.MOV.U32 R12, RZ, RZ, RZ ;  /* 0x000000ffff0c7224 */ /* 0x000fe200078e00ff */
[----:B------:R-:W-:Y:S01]  /*2f500*/  MOV R15, 0xffffffff ;  /* 0xffffffff000f7802 */ /* 0x000fe20000000f00 */
[----:B------:R-:W-:Y:S01]  /*2f510*/  IMAD.MOV.U32 R11, RZ, RZ, 0x1f ;  /* 0x0000001fff0b7424 */ /* 0x000fe200078e00ff */
[----:B-1----:R-:W-:-:S04]  /*2f520*/  SHF.R.U32.HI R2, RZ, 0x5, R2 ;  /* 0x00000005ff027819 */ /* 0x002fc80000011602 */
[----:B------:R-:W-:-:S04]  /*2f530*/  LOP3.LUT R2, R2, 0x3, RZ, 0xc0, !PT ;  /* 0x0000000302027812 */ /* 0x000fc800078ec0ff */
[----:B------:R-:W-:-:S07]  /*2f540*/  MOV R13, R2 ;  /* 0x00000002000d7202 */ /* 0x000fce0000000f00 */
[----:B0-----:R-:W-:Y:S05]  /*2f550*/  WARPSYNC.COLLECTIVE R15, `(.L_x_969) ;  /* 0x000000000f087348 */ /* 0x001fea0003c00000 */
[----:B------:R1:W2:Y:S02]  /*2f560*/  SHFL.IDX P6, R14, R13, R12, R11 ;  /* 0x0000000c0d0e7389 */ /* 0x0002a400000c000b */
[----:B012---:R-:W-:Y:S01]  /*2f570*/  ENDCOLLECTIVE ;  /* 0x000000000000791b */ /* 0x007fe20003800000 */
.L_x_969:
[----:B------:R-:W-:Y:S05]  /*2f580*/  BSYNC B0 ;  /* 0x0000000000007941 */ /* 0x000fea0003800000 */
.L_x_968:
[----:B------:R-:W-:Y:S05]  /*2f590*/  BRA `(.L_x_970) ;  /* 0xffffffa400e87947 */ /* 0x000fea000383ffff */
.L_x_759:
[----:B------:R-:W-:Y:S01]  /*2f5a0*/  BSSY B0, `(.L_x_971) ;  /* 0x0000006000007945 */ /* 0x000fe20003800000 */
[----:B------:R-:W-:-:S07]  /*2f5b0*/  IMAD.MOV.U32 R15, RZ, RZ, -0x1 ;  /* 0xffffffffff0f7424 */ /* 0x000fce00078e00ff */
[----:B0-----:R-:W-:Y:S05]  /*2f5c0*/  WARPSYNC.COLLECTIVE R15, `(.L_x_972) ;  /* 0x000000000f0c7348 */ /* 0x001fea0003c00000 */
[----:B------:R-:W-:Y:S02]  /*2f5d0*/  ELECT P6, UR62, PT ;  /* 0x00000000003e782f */ /* 0x000fe400038c0000 */
[----:B------:R-:W-:Y:S01]  /*2f5e0*/  MOV R14, UR62 ;  /* 0x0000003e000e7c02 */ /* 0x000fe20008000f00 */
[----:B0-----:R-:W-:Y:S10]  /*2f5f0*/  ENDCOLLECTIVE ;  /* 0x000000000000791b */ /* 0x001ff40003800000 */
.L_x_972:
[----:B------:R-:W-:Y:S05]  /*2f600*/  BSYNC B0 ;  /* 0x0000000000007941 */ /* 0x000fea0003800000 */
.L_x_971:
[----:B------:R-:W-:Y:S05]  /*2f610*/  BRA `(.L_x_973) ;  /* 0xffffffa400dc7947 */ /* 0x000fea000383ffff */
.L_x_761:
[----:B0-----:R0:W1:Y:S02]  /*2f620*/  SYNCS.PHASECHK.TRANS64.TRYWAIT P1, [R5+URZ+0x29840], R0 ;  /* 0x02984000050075a7 */ /* 0x001064000802017f */
[----:B-1----:R-:W-:Y:S05]  /*2f630*/  @!P1 NANOSLEEP.SYNCS 0x989680 ;  /* 0x009896800000995d */ /* 0x002fea0003900000 */
[----:B------:R-:W1:Y:S02]  /*2f640*/  @!P1 SYNCS.PHASECHK.TRANS64 P1, [R5+URZ+0x29840], R0 ;  /* 0x02984000050095a7 */ /* 0x000e64000802007f */
[----:B-1----:R-:W-:Y:S05]  /*2f650*/  @!P1 BRA `(.L_x_761) ;  /* 0xfffffffc00f09947 */ /* 0x002fea000383ffff */
[----:B------:R-:W-:Y:S05]  /*2f660*/  BRA `(.L_x_974) ;  /* 0xffffffa400fc7947 */ /* 0x000fea000383ffff */
.L_x_763:
[----:B-1----:R1:W2:Y:S02]  /*2f670*/  SYNCS.PHASECHK.TRANS64.TRYWAIT P1, [R23+URZ+0x29840], R2 ;  /* 0x02984002170075a7 */ /* 0x0022a4000802017f */
[----:B--2---:R-:W-:Y:S05]  /*2f680*/  @!P1 NANOSLEEP.SYNCS 0x989680 ;  /* 0x009896800000995d */ /* 0x004fea0003900000 */
[----:B------:R-:W2:Y:S02]  /*2f690*/  @!P1 SYNCS.PHASECHK.TRANS64 P1, [R23+URZ+0x29840], R2 ;  /* 0x02984002170095a7 */ /* 0x000ea4000802007f */
[----:B--2---:R-:W-:Y:S05]  /*2f6a0*/  @!P1 BRA `(.L_x_763) ;  /* 0xfffffffc00f09947 */ /* 0x004fea000383ffff */
[----:B------:R-:W-:Y:S05]  /*2f6b0*/  BRA `(.L_x_975) ;  /* 0xffffffa800087947 */ /* 0x000fea000383ffff */
.L_x_765:
[----:B--2---:R2:W3:Y:S02]  /*2f6c0*/  SYNCS.PHASECHK.TRANS64.TRYWAIT P1, [R5+URZ+0x29860], R0 ;  /* 0x02986000050075a7 */ /* 0x0044e4000802017f */
[----:B---3--:R-:W-:Y:S05]  /*2f6d0*/  @!P1 NANOSLEEP.SYNCS 0x989680 ;  /* 0x009896800000995d */ /* 0x008fea0003900000 */
[----:B------:R-:W3:Y:S02]  /*2f6e0*/  @!P1 SYNCS.PHASECHK.TRANS64 P1, [R5+URZ+0x29860], R0 ;  /* 0x02986000050095a7 */ /* 0x000ee4000802007f */
[----:B---3--:R-:W-:Y:S05]  /*2f6f0*/  @!P1 BRA `(.L_x_765) ;  /* 0xfffffffc00f09947 */ /* 0x008fea000383ffff */
[----:B------:R-:W-:Y:S05]  /*2f700*/  BRA `(.L_x_976) ;  /* 0xffffffa800047947 */ /* 0x000fea000383ffff */
.L_x_767:
[----:B---3--:R3:W4:Y:S02]  /*2f710*/  SYNCS.PHASECHK.TRANS64.TRYWAIT P1, [R23+URZ+0x29860], R2 ;  /* 0x02986002170075a7 */ /* 0x008724000802017f */
[----:B----4-:R-:W-:Y:S05]  /*2f720*/  @!P1 NANOSLEEP.SYNCS 0x989680 ;  /* 0x009896800000995d */ /* 0x010fea0003900000 */
[----:B------:R-:W4:Y:S02]  /*2f730*/  @!P1 SYNCS.PHASECHK.TRANS64 P1, [R23+URZ+0x29860], R2 ;  /* 0x02986002170095a7 */ /* 0x000f24000802007f */
[----:B----4-:R-:W-:Y:S05]  /*2f740*/  @!P1 BRA `(.L_x_767) ;  /* 0xfffffffc00f09947 */ /* 0x010fea000383ffff */
[----:B------:R-:W-:Y:S05]  /*2f750*/  BRA `(.L_x_977) ;  /* 0xffffffa800007947 */ /* 0x000fea000383ffff */
.L_x_769:
[----:B----4-:R4:W0:Y:S02]  /*2f760*/  SYNCS.PHASECHK.TRANS64.TRYWAIT P1, [R5+URZ+0x29880], R0 ;  /* 0x02988000050075a7 */ /* 0x010824000802017f */
[----:B0-----:R-:W-:Y:S05]  /*2f770*/  @!P1 NANOSLEEP.SYNCS 0x989680 ;  /* 0x009896800000995d */ /* 0x001fea0003900000 */
[----:B------:R-:W0:Y:S02]  /*2f780*/  @!P1 SYNCS.PHASECHK.TRANS64 P1, [R5+URZ+0x29880], R0 ;  /* 0x02988000050095a7 */ /* 0x000e24000802007f */
[----:B0-----:R-:W-:Y:S05]  /*2f790*/  @!P1 BRA `(.L_x_769) ;  /* 0xfffffffc00f09947 */ /* 0x001fea000383ffff */
[----:B------:R-:W-:Y:S05]  /*2f7a0*/  BRA `(.L_x_978) ;  /* 0xffffffa400fc7947 */ /* 0x000fea000383ffff */
.L_x_979:
        /* <DEDUP_REMOVED lines=13> */
.L_x_3192:


//--------------------- .text._ZN7cutlass13device_kernelIN5flash11enable_sm90INS1_16FlashAttnFwdSm90INS1_25CollectiveMainloopFwdSm90ILi2EN4cute5tupleIJNS5_1CILi1EEES8_S8_EEENS6_IJNS7_ILi128EEESA_NS7_ILi192EEEEEELi128ENS_12float_e4m3_tEfNS_4arch4Sm90ELb0ELb1ELb1ELb0ELb1ELb0ELb0ELb1ELb1ELb1ELb0ELb0EEENS1_21CollectiveEpilogueFwdINS6_IJSA_SA_SA_EEES9_NS_10bfloat16_tESF_Li256ELb0ELb1ELb0ELb1EEENS1_30DynamicPersistentTileSchedulerILi256ELi128ELb0ELb1ELb1EEEEEEEEEvNT_6ParamsE --------------------------
	.section	.text._ZN7cutlass13device_kernelIN5flash11enable_sm90INS1_16FlashAttnFwdSm90INS1_25CollectiveMainloopFwdSm90ILi2EN4cute5tupleIJNS5_1CILi1EEES8_S8_EEENS6_IJNS7_ILi128EEESA_NS7_ILi192EEEEEELi128ENS_12float_e4m3_tEfNS_4arch4Sm90ELb0ELb1ELb1ELb0ELb1ELb0ELb0ELb1ELb1ELb1ELb0ELb0EEENS1_21CollectiveEpilogueFwdINS6_IJSA_SA_SA_EEES9_NS_10bfloat16_tESF_Li256ELb0ELb1ELb0ELb1EEENS1_30DynamicPersistentTileSchedulerILi256ELi128ELb0ELb1ELb1EEEEEEEEEvNT_6ParamsE,"ax",@progbits
	.align	128
.text._ZN7cutlass13device_kernelIN5flash11enable_sm90INS1_16FlashAttnFwdSm90INS1_25CollectiveMainloopFwdSm90ILi2EN4cute5tupleIJNS5_1CILi1EEES8_S8_EEENS6_IJNS7_ILi128EEESA_NS7_ILi192EEEEEELi128ENS_12float_e4m3_tEfNS_4arch4Sm90ELb0ELb1ELb1ELb0ELb1ELb0ELb0ELb1ELb1ELb1ELb0ELb0EEENS1_21CollectiveEpilogueFwdINS6_IJSA_SA_SA_EEES9_NS_10bfloat16_tESF_Li256ELb0ELb1ELb0ELb1EEENS1_30DynamicPersistentTileSchedulerILi256ELi128ELb0ELb1ELb1EEEEEEEEEvNT_6ParamsE:
        .type           _ZN7cutlass13device_kernelIN5flash11enable_sm90INS1_16FlashAttnFwdSm90INS1_25CollectiveMainloopFwdSm90ILi2EN4cute5tupleIJNS5_1CILi1EEES8_S8_EEENS6_IJNS7_ILi128EEESA_NS7_ILi192EEEEEELi128ENS_12float_e4m3_tEfNS_4arch4Sm90ELb0ELb1ELb1ELb0ELb1ELb0ELb0ELb1ELb1ELb1ELb0ELb0EEENS1_21CollectiveEpilogueFwdINS6_IJSA_SA_SA_EEES9_NS_10bfloat16_tESF_Li256ELb0ELb1ELb0ELb1EEENS1_30DynamicPersistentTileSchedulerILi256ELi128ELb0ELb1ELb1EEEEEEEEEvNT_6ParamsE,@function
        .size           _ZN7cutlass13device_kernelIN5flash11enable_sm90INS1_16FlashAttnFwdSm90INS1_25CollectiveMainloopFwdSm90ILi2EN4cute5tupleIJNS5_1CILi1EEES8_S8_EEENS6_IJNS7_ILi128EEESA_NS7_ILi192EEEEEELi128ENS_12float_e4m3_tEfNS_4arch4Sm90ELb0ELb1ELb1ELb0ELb1ELb0ELb0ELb1ELb1ELb1ELb0ELb0EEENS1_21CollectiveEpilogueFwdINS6_IJSA_SA_SA_EEES9_NS_10bfloat16_tESF_Li256ELb0ELb1ELb0ELb1EEENS1_30DynamicPersistentTileSchedulerILi256ELi128ELb0ELb1ELb1EEEEEEEEEvNT_6ParamsE,(.L_x_3193 - _ZN7cutlass13device_kernelIN5flash11enable_sm90INS1_16FlashAttnFwdSm90INS1_25CollectiveMainloopFwdSm90ILi2EN4cute5tupleIJNS5_1CILi1EEES8_S8_EEENS6_IJNS7_ILi128EEESA_NS7_ILi192EEEEEELi128ENS_12float_e4m3_tEfNS_4arch4Sm90ELb0ELb1ELb1ELb0ELb1ELb0ELb0ELb1ELb1ELb1ELb0ELb0EEENS1_21CollectiveEpilogueFwdINS6_IJSA_SA_SA_EEES9_NS_10bfloat16_tESF_Li256ELb0ELb1ELb0ELb1EEENS1_30DynamicPersistentTileSchedulerILi256ELi128ELb0ELb1ELb1EEEEEEEEEvNT_6ParamsE)
        .other          _ZN7cutlass13device_kernelIN5flash11enable_sm90INS1_16FlashAttnFwdSm90INS1_25CollectiveMainloopFwdSm90ILi2EN4cute5tupleIJNS5_1CILi1EEES8_S8_EEENS6_IJNS7_ILi128EEESA_NS7_ILi192EEEEEELi128ENS_12float_e4m3_tEfNS_4arch4Sm90ELb0ELb1ELb1ELb0ELb1ELb0ELb0ELb1ELb1ELb1ELb0ELb0EEENS1_21CollectiveEpilogueFwdINS6_IJSA_SA_SA_EEES9_NS_10bfloat16_tESF_Li256ELb0ELb1ELb0ELb1EEENS1_30DynamicPersistentTileSchedulerILi256ELi128ELb0ELb1ELb1EEEEEEEEEvNT_6ParamsE,@"STO_CUDA_ENTRY STV_DEFAULT"
_ZN7cutlass13device_kernelIN5flash11enable_sm90INS1_16FlashAttnFwdSm90INS1_25CollectiveMainloopFwdSm90ILi2EN4cute5tupleIJNS5_1CILi1EEES8_S8_EEENS6_IJNS7_ILi128EEESA_NS7_ILi192EEEEEELi128ENS_12float_e4m3_tEfNS_4arch4Sm90ELb0ELb1ELb1ELb0ELb1ELb0ELb0ELb1ELb1ELb1ELb0ELb0EEENS1_21CollectiveEpilogueFwdINS6_IJSA_SA_SA_EEES9_NS_10bfloat16_tESF_Li256ELb0ELb1ELb0ELb1EEENS1_30DynamicPersistentTileSchedulerILi256ELi128ELb0ELb1ELb1EEEEEEEEEvNT_6ParamsE:
        /* <DEDUP_REMOVED lines=9> */
[----:B------:R-:W1:Y:S01]  /*0090*/  SHFL.IDX PT, R3, R3, RZ, 0x1f ;  /* 0x00001fff03037589 */ /* 0x000e6200000e0000 */
        /* <DEDUP_REMOVED lines=14> */
[----:B------:R0:W2:Y:S06]  /*0180*/  @!UP0 SYNCS.EXCH.64 URZ, [UR8+0x22800], UR4 ;  /* 0x02280004083f85b2 */ /* 0x0000ac0008000100 */
[----:B------:R0:W3:Y:S02]  /*0190*/  @!UP1 SYNCS.EXCH.64 URZ, [UR8+0x22820], UR6 ;  /* 0x02282006083f95b2 */ /* 0x0000e40008000100 */
[----:B01----:R-:W-:Y:S05]  /*01a0*/  @P1 BRA `(.L_x_980) ;  /* 0x0000000000481947 */ /* 0x003fea0003800000 */
        /* <DEDUP_REMOVED lines=14> */
[----:B------:R0:W4:Y:S01]  /*0290*/  SYNCS.EXCH.64 URZ, [UR8+0x22840], UR6 ;  /* 0x02284006083f75b2 */ /* 0x0001220008000100 */
[----:B------:R0:W0:Y:S01]  /*02a0*/  SYNCS.EXCH.64 URZ, [UR8+0x22838], UR4 ;  /* 0x02283804083f75b2 */ /* 0x0000220008000100 */
[----:B------:R0:W0:Y:S01]  /*02b0*/  SYNCS.EXCH.64 URZ, [UR8+0x22848], UR6 ;  /* 0x02284806083f75b2 */ /* 0x0000220008000100 */
[----:B------:R-:W-:Y:S01]  /*02c0*/  NOP ;  /* 0x0000000000007918 */ /* 0x000fe20000000000 */
.L_x_980:
[----:B------:R-:W5:Y:S01]  /*02d0*/  SHFL.IDX PT, R2, R0, RZ, 0x1f ;  /* 0x00001fff00027589 */ /* 0x000f6200000e0000 */
[----:B------:R-:W-:Y:S01]  /*02e0*/  NOP ;  /* 0x0000000000007918 */ /* 0x000fe20000000000 */
[----:B-----5:R-:W-:-:S13]  /*02f0*/  ISETP.NE.AND P0, PT, R2, RZ, PT ;  /* 0x000000ff0200720c */ /* 0x020fda0003f05270 */
        /* <DEDUP_REMOVED lines=17> */
[----:B------:R0:W0:Y:S01]  /*0410*/  SYNCS.EXCH.64 URZ, [UR8+0x22868], UR6 ;  /* 0x02286806083f75b2 */ /* 0x0000220008000100 */
[----:B------:R-:W-:Y:S01]  /*0420*/  NOP ;  /* 0x0000000000007918 */ /* 0x000fe20000000000 */
.L_x_981:
[----:B------:R-:W5:Y:S01]  /*0430*/  SHFL.IDX PT, R2, R0, RZ, 0x1f ;  /* 0x00001fff00027589 */ /* 0x000f6200000e0000 */
[----:B------:R-:W-:Y:S01]  /*0440*/  NOP ;  /* 0x0000000000007918 */ /* 0x000fe20000000000 */
[----:B-----5:R-:W-:-:S13]  /*0450*/  ISETP.NE.AND P0, PT, R2, RZ, PT ;  /* 0x000000ff0200720c */ /* 0x020fda0003f05270 */
        /* <DEDUP_REMOVED lines=13> */
[----:B------:R0:W0:Y:S01]  /*0530*/  SYNCS.EXCH.64 URZ, [UR6+0x22888], UR4 ;  /* 0x02288804063f75b2 */ /* 0x0000220008000100 */
[----:B------:R-:W-:Y:S01]  /*0540*/  NOP ;  /* 0x0000000000007918 */ /* 0x000fe20000000000 */
.L_x_982:
        /* <DEDUP_REMOVED lines=22> */
.L_x_983:
[----:B------:R-:W5:Y:S01]  /*06b0*/  SHFL.IDX PT, R2, R0, RZ, 0x1f ;  /* 0x00001fff00027589 */ /* 0x000f6200000e0000 */
[----:B------:R-:W0:Y:S01]  /*06c0*/  S2UR UR10, SR_CgaCtaId ;  /* 0x00000000000a79c3 */ /* 0x000e220000008800 */
[----:B------:R-:W-:Y:S01]  /*06d0*/  R2UR UR9, R3 ;  /* 0x00000000030972ca */ /* 0x000fe200000e0000 */
[----:B------:R-:W-:Y:S01]  /*06e0*/  NOP ;  /* 0x0000000000007918 */ /* 0x000fe20000000000 */
[----:B-----5:R-:W-:-:S13]  /*06f0*/  ISETP.NE.AND P0, PT, R2, RZ, PT ;  /* 0x000000ff0200720c */ /* 0x020fda0003f05270 */
        /* <DEDUP_REMOVED lines=19> */
.L_x_984:
[----:B------:R-:W-:Y:S01]  /*0830*/  UISETP.NE.AND UP0, UPT, UR9, URZ, UPT ;  /* 0x0000003f0900728c */ /* 0x000fe2000bf05270 */
[----:B------:R-:W-:Y:S01]  /*0840*/  NOP ;  /* 0x0000000000007918 */ /* 0x000fe20000000000 */
[----:B------:R-:W-:Y:S01]  /*0850*/  UMOV UR43, 0x1 ;  /* 0x00000001002b7882 */ /* 0x000fe20000000000 */
[----:B------:R-:W-:Y:S01]  /*0860*/  IMAD.U32 R35, RZ, RZ, UR10 ;  /* 0x0000000aff237e24 */ /* 0x000fe2000f8e00ff */
[----:B------:R-:W-:Y:S01]  /*0870*/  USEL UR43, UR43, 0x2, !UP0 ;  /* 0x000000022b2b7887 */ /* 0x000fe2000c000000 */
[----:B01234-:R-:W-:Y:S01]  /*0880*/  BAR.SYNC.DEFER_BLOCKING 0x0 ;  /* 0x0000000000007b1d */ /* 0x01ffe20000010000 */
[----:B------:R-:W-:-:S05]  /*0890*/  PLOP3.LUT P0, PT, PT, PT, UP0, 0x80, 0x0 ;  /* 0x000000000000781c */ /* 0x000fca0003f0f008 */
[----:B------:R-:W-:-:S08]  /*08a0*/  ULDC.64 UR48, c[0x0][0x208] ;  /* 0x0000820000307ab9 */ /* 0x000fd00000000a00 */
[----:B------:R-:W-:Y:S05]  /*08b0*/  @!P0 BRA `(.L_x_985) ;  /* 0x0000011000d88947 */ /* 0x000fea0003800000 */
.L_x_986:
[----:B------:R-:W-:-:S08]  /*08c0*/  NOP ;  /* 0x0000000000007918 */ /* 0x000fd00000000000 */
[----:B------:R-:W0:Y:S02]  /*08d0*/  USETMAXREG.TRY_ALLOC.CTAPOOL UP0, 0xe8 ;  /* 0x000000e8000079c8 */ /* 0x000e240008000600 */
[----:B0-----:R-:W-:-:S13]  /*08e0*/  PLOP3.LUT P0, PT, PT, PT, UP0, 0x80, 0x0 ;  /* 0x000000000000781c */ /* 0x001fda0003f0f008 */
[----:B------:R-:W-:Y:S05]  /*08f0*/  @!P0 BRA `(.L_x_986) ;  /* 0xfffffffc00f08947 */ /* 0x000fea000383ffff */
[----:B------:R-:W0:Y:S01]  /*0900*/  S2R R2, SR_TID.X ;  /* 0x0000000000027919 */ /* 0x000e220000002100 */
[----:B------:R-:W1:Y:S08]  /*0910*/  S2UR UR4, SR_CTAID.X ;  /* 0x00000000000479c3 */ /* 0x000e700000002500 */
[----:B------:R-:W-:Y:S08]  /*0920*/  BAR.ARV 0x4, 0x180 ;  /* 0x0106000000007b1d */ /* 0x000ff00000002000 */
        /* <DEDUP_REMOVED lines=9> */
[----:B------:R-:W-:Y:S01]  /*09c0*/  IMAD.MOV.U32 R171, RZ, RZ, RZ ;  /* 0x000000ffffab7224 */ /* 0x000fe200078e00ff */
[----:B------:R-:W-:Y:S01]  /*09d0*/  UMOV UR37, URZ ;  /* 0x0000003f00257c82 */ /* 0x000fe20008000000 */
[----:B------:R-:W-:Y:S01]  /*09e0*/  UMOV UR36, URZ ;  /* 0x0000003f00247c82 */ /* 0x000fe20008000000 */
[----:B------:R-:W-:-:S04]  /*09f0*/  SHF.R.S32.HI R3, RZ, 0x1f, R178 ;  /* 0x0000001fff037819 */ /* 0x000fc800000114b2 */
[CC--:B------:R-:W-:Y:S02]  /*0a00*/  LEA.HI R0, R3.reuse, R178.reuse, RZ, 0x7 ;  /* 0x000000b203007211 */ /* 0x0c0fe400078f38ff */
[CC--:B------:R-:W-:Y:S02]  /*0a10*/  LEA.HI R4, R3.reuse, R178.reuse, RZ, 0x5 ;  /* 0x000000b203047211 */ /* 0x0c0fe400078f28ff */
[----:B------:R-:W-:Y:S02]  /*0a20*/  LOP3.LUT R5, R0, 0xffffff80, RZ, 0xc0, !PT ;  /* 0xffffff8000057812 */ /* 0x000fe400078ec0ff */
[----:B------:R-:W-:Y:S01]  /*0a30*/  LEA.HI R2, R3, R178, RZ, 0x4 ;  /* 0x000000b203027211 */ /* 0x000fe200078f20ff */
[----:B------:R-:W-:Y:S01]  /*0a40*/  IMAD.SHL.U32 R4, R4, 0x20, RZ ;  /* 0x0000002004047824 */ /* 0x000fe200078e00ff */
[----:B------:R-:W-:Y:S01]  /*0a50*/  SHF.R.S32.HI R173, RZ, 0x7, R0 ;  /* 0x00000007ffad7819 */ /* 0x000fe20000011400 */
[----:B------:R-:W-:Y:S01]  /*0a60*/  IMAD.IADD R172, R178, 0x1, -R5 ;  /* 0x00000001b2ac7824 */ /* 0x000fe200078e0a05 */
[----:B------:R-:W-:-:S02]  /*0a70*/  SHF.R.S32.HI R7, RZ, 0x4, R2 ;  /* 0x00000004ff077819 */ /* 0x000fc40000011402 */
[----:B------:R-:W-:Y:S02]  /*0a80*/  LOP3.LUT R5, R2, 0x3fffff0, RZ, 0xc0, !PT ;  /* 0x03fffff002057812 */ /* 0x000fe400078ec0ff */
[----:B------:R-:W-:Y:S02]  /*0a90*/  SHF.R.S32.HI R9, RZ, 0x1f, R172 ;  /* 0x0000001fff097819 */ /* 0x000fe400000114ac */
[----:B------:R-:W-:Y:S01]  /*0aa0*/  LOP3.LUT R4, R4, 0xfffffc00, RZ, 0xc0, !PT ;  /* 0xfffffc0004047812 */ /* 0x000fe200078ec0ff */
[----:B------:R-:W-:Y:S01]  /*0ab0*/  IMAD.IADD R5, R178, 0x1, -R5 ;  /* 0x00000001b2057824 */ /* 0x000fe200078e0a05 */
[----:B------:R-:W-:Y:S02]  /*0ac0*/  LEA.HI R2, R2, R7, RZ, 0x1 ;  /* 0x0000000702027211 */ /* 0x000fe400078f08ff */
[----:B------:R-:W-:Y:S01]  /*0ad0*/  LEA.HI R6, R9, R172, RZ, 0x2 ;  /* 0x000000ac09067211 */ /* 0x000fe200078f10ff */
[----:B------:R-:W-:Y:S01]  /*0ae0*/  IMAD R5, R5, 0x40, R4 ;  /* 0x0000004005057824 */ /* 0x000fe200078e0204 */
[----:B------:R-:W-:-:S02]  /*0af0*/  LOP3.LUT R2, R2, 0x1ffffffe, RZ, 0xc0, !PT ;  /* 0x1ffffffe02027812 */ /* 0x000fc400078ec0ff */
[-C--:B------:R-:W-:Y:S02]  /*0b00*/  LEA.HI R4, R3, R178.reuse, RZ, 0x2 ;  /* 0x000000b203047211 */ /* 0x080fe400078f10ff */
[----:B------:R-:W-:Y:S01]  /*0b10*/  SHF.R.S32.HI R8, RZ, 0x2, R6 ;  /* 0x00000002ff087819 */ /* 0x000fe20000011406 */
[----:B------:R-:W-:Y:S01]  /*0b20*/  IMAD.IADD R2, R7, 0x1, -R2 ;  /* 0x0000000107027824 */ /* 0x000fe200078e0a02 */
[----:B------:R-:W-:Y:S02]  /*0b30*/  SHF.R.S32.HI R11, RZ, 0x1f, R6 ;  /* 0x0000001fff0b7819 */ /* 0x000fe40000011406 */
[----:B------:R-:W-:Y:S01]  /*0b40*/  LOP3.LUT R7, R4, 0xfffffffc, RZ, 0xc0, !PT ;  /* 0xfffffffc04077812 */ /* 0x000fe200078ec0ff */
[----:B------:R-:W-:Y:S01]  /*0b50*/  IMAD R175, R2, 0x8, R5 ;  /* 0x0000000802af7824 */ /* 0x000fe200078e0205 */
[----:B------:R-:W-:Y:S02]  /*0b60*/  LEA.HI R3, R3, R178, RZ, 0x3 ;  /* 0x000000b203037211 */ /* 0x000fe400078f18ff */
[----:B------:R-:W-:Y:S01]  /*0b70*/  LEA.HI R11, R11, R8, RZ, 0x3 ;  /* 0x000000080b0b7211 */ /* 0x000fe200078f18ff */
[----:B------:R-:W-:Y:S01]  /*0b80*/  IMAD.IADD R7, R178, 0x1, -R7 ;  /* 0x00000001b2077824 */ /* 0x000fe200078e0a07 */
[----:B------:R-:W-:-:S02]  /*0b90*/  LOP3.LUT R169, R3, 0xfffffff8, RZ, 0xc0, !PT ;  /* 0xfffffff803a97812 */ /* 0x000fc400078ec0ff */
[----:B------:R-:W-:Y:S02]  /*0ba0*/  LOP3.LUT R11, R11, 0xfffffff8, RZ, 0xc0, !PT ;  /* 0xfffffff80b0b7812 */ /* 0x000fe400078ec0ff */
[----:B------:R-:W-:Y:S01]  /*0bb0*/  LEA.HI R9, R9, R172, RZ, 0x5 ;  /* 0x000000ac09097211 */ /* 0x000fe200078f28ff */
[----:B------:R-:W-:Y:S01]  /*0bc0*/  IMAD.IADD R169, R178, 0x1, -R169 ;  /* 0x00000001b2a97824 */ /* 0x000fe200078e0aa9 */
[----:B------:R-:W-:Y:S01]  /*0bd0*/  LEA.HI R0, R0, R173, RZ, 0x1 ;  /* 0x000000ad00007211 */ /* 0x000fe200078f08ff */
[----:B------:R-:W-:Y:S01]  /*0be0*/  IMAD.IADD R8, R8, 0x1, -R11 ;  /* 0x0000000108087824 */ /* 0x000fe200078e0a0b */
[----:B------:R-:W-:Y:S01]  /*0bf0*/  LEA.HI R2, R7, R7, RZ, 0x1 ;  /* 0x0000000707027211 */ /* 0x000fe200078f08ff */
[----:B------:R-:W-:Y:S01]  /*0c00*/  IMAD.SHL.U32 R18, R169, 0x8, RZ ;  /* 0x00000008a9127824 */ /* 0x000fe200078e00ff */
[----:B------:R-:W-:Y:S02]  /*0c10*/  SHF.R.S32.HI R9, RZ, 0x5, R9 ;  /* 0x00000005ff097819 */ /* 0x000fe40000011409 */
[----:B------:R-:W-:Y:S01]  /*0c20*/  LOP3.LUT R0, R0, 0x3fffffe, RZ, 0xc0, !PT ;  /* 0x03fffffe00007812 */ /* 0x000fe200078ec0ff */
[----:B------:R-:W-:Y:S01]  /*0c30*/  VIADD R168, R18, 0x40 ;  /* 0x0000004012a87836 */ /* 0x000fe20000000000 */
[----:B------:R-:W-:Y:S01]  /*0c40*/  LOP3.LUT R2, R2, 0x1ffffffe, RZ, 0xc0, !PT ;  /* 0x1ffffffe02027812 */ /* 0x000fe200078ec0ff */
[----:B------:R-:W-:Y:S01]  /*0c50*/  IMAD R9, R9, 0x10, R8 ;  /* 0x0000001009097824 */ /* 0x000fe200078e0208 */
[----:B------:R-:W-:Y:S01]  /*0c60*/  LOP3.LUT R5, R6, 0x7ffffffc, RZ, 0xc0, !PT ;  /* 0x7ffffffc06057812 */ /* 0x000fe200078ec0ff */
[----:B------:R-:W-:Y:S01]  /*0c70*/  IMAD.IADD R0, R173, 0x1, -R0 ;  /* 0x00000001ad007824 */ /* 0x000fe200078e0a00 */
[----:B------:R-:W-:Y:S01]  /*0c80*/  SHF.R.S32.HI R170, RZ, 0x3, R3 ;  /* 0x00000003ffaa7819 */ /* 0x000fe20000011403 */
[----:B------:R-:W-:Y:S01]  /*0c90*/  IMAD.IADD R17, R7, 0x1, -R2 ;  /* 0x0000000107117824 */ /* 0x000fe200078e0a02 */
[----:B------:R-:W-:Y:S01]  /*0ca0*/  SHF.R.S32.HI R177, RZ, 0x1f, R18 ;  /* 0x0000001fffb17819 */ /* 0x000fe20000011412 */
[----:B------:R-:W-:Y:S01]  /*0cb0*/  IMAD R174, R0, 0x40, R9 ;  /* 0x0000004000ae7824 */ /* 0x000fe200078e0209 */
[----:B------:R-:W-:Y:S01]  /*0cc0*/  SHF.R.S32.HI R176, RZ, 0x1f, R168 ;  /* 0x0000001fffb07819 */ /* 0x000fe200000114a8 */
[----:B------:R-:W-:-:S02]  /*0cd0*/  IMAD.IADD R16, R172, 0x1, -R5 ;  /* 0x00000001ac107824 */ /* 0x000fc400078e0a05 */
[----:B------:R-:W-:-:S07]  /*0ce0*/  IMAD R17, R17, 0x8, R174 ;  /* 0x0000000811117824 */ /* 0x000fce00078e02ae */
.L_x_1091:
[----:B------:R-:W-:Y:S01]  /*0cf0*/  ULDC UR5, c[0x0][0xc60] ;  /* 0x0003180000057ab9 */ /* 0x000fe20000000800 */
[----:B------:R-:W-:Y:S01]  /*0d00*/  UMOV UR8, UR4 ;  /* 0x0000000400087c82 */ /* 0x000fe20008000000 */
[----:B------:R-:W-:-:S11]  /*0d10*/  UISETP.NE.AND UP0, UPT, UR5, 0x1, UPT ;  /* 0x000000010500788c */ /* 0x000fd6000bf05270 */
[----:B------:R-:W-:Y:S01]  /*0d20*/  @UP0 ULDC UR6, c[0x0][0xc64] ;  /* 0x0003190000060ab9 */ /* 0x000fe20000000800 */
[----:B------:R-:W-:Y:S01]  /*0d30*/  @UP0 ULDC UR9, c[0x0][0xc68] ;  /* 0x00031a0000090ab9 */ /* 0x000fe20000000800 */
[----:B------:R-:W-:-:S04]  /*0d40*/  UIMAD.WIDE.U32 UR6, UR4, UR6, URZ ;  /* 0x00000006040672a5 */ /* 0x000fc8000f8e003f */
[----:B------:R-:W-:-:S03]  /*0d50*/  @UP0 USHF.R.U32.HI UR8, URZ, UR9, UR7 ;  /* 0x000000093f080299 */ /* 0x000fc60008011607 */
[----:B------:R-:W-:Y:S02]  /*0d60*/  ULDC UR6, c[0x0][0xc78] ;  /* 0x00031e0000067ab9 */ /* 0x000fe40000000800 */
[----:B------:R-:W-:Y:S02]  /*0d70*/  UISETP.GE.AND UP0, UPT, UR8, UR6, UPT ;  /* 0x000000060800728c */ /* 0x000fe4000bf06270 */
[----:B------:R-:W-:-:S04]  /*0d80*/  UIADD3 UR6, -UR8, URZ, URZ ;  /* 0x0000003f08067290 */ /* 0x000fc8000fffe13f */
[----:B------:R-:W-:Y:S01]  /*0d90*/  PLOP3.LUT P0, PT, PT, PT, UP0, 0x80, 0x0 ;  /* 0x000000000000781c */ /* 0x000fe20003f0f008 */
[----:B------:R-:W-:-:S12]  /*0da0*/  UIMAD UR9, UR5, UR6, UR4 ;  /* 0x00000006050972a4 */ /* 0x000fd8000f8e0204 */
[----:B012345:R-:W-:Y:S05]  /*0db0*/  @!P0 BRA `(.L_x_987) ;  /* 0x0000000000208947 */ /* 0x03ffea0003800000 */
[----:B------:R-:W-:Y:S01]  /*0dc0*/  ULDC UR7, c[0x0][0xc6c] ;  /* 0x00031b0000077ab9 */ /* 0x000fe20000000800 */
[----:B------:R-:W-:Y:S01]  /*0dd0*/  UMOV UR6, UR9 ;  /* 0x0000000900067c82 */ /* 0x000fe20008000000 */
[----:B------:R-:W-:-:S11]  /*0de0*/  UISETP.NE.AND UP0, UPT, UR7, 0x1, UPT ;  /* 0x000000010700788c */ /* 0x000fd6000bf05270 */
[----:B------:R-:W-:Y:S02]  /*0df0*/  @UP0 ULDC.64 UR10, c[0x0][0xc70] ;  /* 0x00031c00000a0ab9 */ /* 0x000fe40000000a00 */
[----:B------:R-:W-:-:S04]  /*0e00*/  UIMAD.WIDE.U32 UR4, UR9, UR10, URZ ;  /* 0x0000000a090472a5 */ /* 0x000fc8000f8e003f */
[----:B------:R-:W-:-:S04]  /*0e10*/  @UP0 USHF.R.U32.HI UR6, URZ, UR11, UR5 ;  /* 0x0000000b3f060299 */ /* 0x000fc80008011605 */
[----:B------:R-:W-:Y:S01]  /*0e20*/  UIMAD UR4, UR6, UR7, URZ ;  /* 0x00000007060472a4 */ /* 0x000fe2000f8e023f */
[----:B------:R-:W-:Y:S11]  /*0e30*/  BRA `(.L_x_988) ;  /* 0x00000000001c7947 */ /* 0x000ff60003800000 */
.L_x_987:
[----:B------:R-:W-:Y:S01]  /*0e40*/  ULDC UR7, c[0x0][0xc54] ;  /* 0x0003150000077ab9 */ /* 0x000fe20000000800 */
[----:B------:R-:W-:Y:S01]  /*0e50*/  UMOV UR6, UR9 ;  /* 0x0000000900067c82 */ /* 0x000fe20008000000 */
[----:B------:R-:W-:-:S11]  /*0e60*/  UISETP.NE.AND UP0, UPT, UR7, 0x1, UPT ;  /* 0x000000010700788c */ /* 0x000fd6000bf05270 */
[----:B------:R-:W-:Y:S02]  /*0e70*/  @UP0 ULDC.64 UR10, c[0x0][0xc58] ;  /* 0x00031600000a0ab9 */ /* 0x000fe40000000a00 */
[----:B------:R-:W-:-:S04]  /*0e80*/  UIMAD.WIDE.U32 UR4, UR9, UR10, URZ ;  /* 0x0000000a090472a5 */ /* 0x000fc8000f8e003f */
[----:B------:R-:W-:-:S04]  /*0e90*/  @UP0 USHF.R.U32.HI UR6, URZ, UR11, UR5 ;  /* 0x0000000b3f060299 */ /* 0x000fc80008011605 */
[----:B------:R-:W-:-:S12]  /*0ea0*/  UIMAD UR4, UR6, UR7, URZ ;  /* 0x00000007060472a4 */ /* 0x000fd8000f8e023f */
.L_x_988:
[----:B------:R-:W0:Y:S01]  /*0eb0*/  LDC R23, c[0x0][0xc48] ;  /* 0x00031200ff177b82 */ /* 0x000e220000000800 */
[----:B------:R-:W-:Y:S01]  /*0ec0*/  ULOP3.LUT UR6, URZ, UR6, URZ, 0x33, !UPT ;  /* 0x000000063f067292 */ /* 0x000fe2000f8e333f */
[----:B------:R-:W-:Y:S01]  /*0ed0*/  ULDC.64 UR10, c[0x0][0x418] ;  /* 0x00010600000a7ab9 */ /* 0x000fe20000000a00 */
[----:B------:R-:W-:Y:S01]  /*0ee0*/  UIADD3 UR7, UR9, -UR4, URZ ;  /* 0x8000000409077290 */ /* 0x000fe2000fffe03f */
[----:B------:R-:W-:Y:S02]  /*0ef0*/  ULDC UR5, c[0x0][0x448] ;  /* 0x0001120000057ab9 */ /* 0x000fe40000000800 */
[----:B------:R-:W-:Y:S01]  /*0f00*/  ULDC UR4, c[0x0][0xc3c] ;  /* 0x00030f0000047ab9 */ /* 0x000fe20000000800 */
[----:B------:R-:W-:Y:S02]  /*0f10*/  UISETP.NE.U32.AND UP0, UPT, UR10, URZ, UPT ;  /* 0x0000003f0a00728c */ /* 0x000fe4000bf05070 */
[----:B------:R-:W-:Y:S02]  /*0f20*/  UISETP.NE.AND UP2, UPT, UR5, 0x1, UPT ;  /* 0x000000010500788c */ /* 0x000fe4000bf45270 */
[----:B------:R-:W-:-:S02]  /*0f30*/  UIADD3 UR6, UR6, UR4, URZ ;  /* 0x0000000406067290 */ /* 0x000fc4000fffe03f */
[----:B------:R-:W-:Y:S02]  /*0f40*/  UISETP.NE.AND.EX UP0, UPT, UR11, URZ, UPT, UP0 ;  /* 0x0000003f0b00728c */ /* 0x000fe4000bf05300 */
[----:B------:R-:W-:Y:S01]  /*0f50*/  USHF.L.U32 UR42, UR6, 0x7, URZ ;  /* 0x00000007062a7899 */ /* 0x000fe2000800063f */
[----:B------:R-:W-:Y:S01]  /*0f60*/  ULDC UR11, c[0x0][0xc54] ;  /* 0x00031500000b7ab9 */ /* 0x000fe20000000800 */
[----:B------:R-:W-:Y:S01]  /*0f70*/  ULDC UR41, c[0x0][0x424] ;  /* 0x0001090000297ab9 */ /* 0x000fe20000000800 */
[----:B------:R-:W-:Y:S02]  /*0f80*/  UIMAD UR11, UR8, UR11, UR7 ;  /* 0x0000000b080b72a4 */ /* 0x000fe4000f8e0207 */
[----:B------:R-:W-:Y:S01]  /*0f90*/  UIADD3 UR8, UR42, 0x7f, URZ ;  /* 0x0000007f2a087890 */ /* 0x000fe2000fffe03f */
[----:B0-----:R-:W-:Y:S01]  /*0fa0*/  ISETP.NE.AND P0, PT, R23, 0x1, PT ;  /* 0x000000011700780c */ /* 0x001fe20003f05270 */
[----:B------:R-:W-:Y:S01]  /*0fb0*/  ULDC UR47, c[0x0][0x288] ;  /* 0x0000a200002f7ab9 */ /* 0x000fe20000000800 */
[----:B------:R-:W-:Y:S01]  /*0fc0*/  ULDC.64 UR4, c[0x0][0x9e0] ;  /* 0x0002780000047ab9 */ /* 0x000fe20000000a00 */
[----:B------:R-:W-:Y:S01]  /*0fd0*/  @UP2 ULDC UR6, c[0x0][0x44c] ;  /* 0x0001130000062ab9 */ /* 0x000fe20000000800 */
[----:B------:R-:W-:Y:S01]  /*0fe0*/  UIADD3 UR9, -UR47, 0x1, URZ ;  /* 0x000000012f097890 */ /* 0x000fe2000fffe13f */
[----:B------:R-:W-:Y:S01]  /*0ff0*/  IMAD.U32 R19, RZ, RZ, UR11 ;  /* 0x0000000bff137e24 */ /* 0x000fe2000f8e00ff */
[----:B------:R-:W-:-:S02]  /*1000*/  UISETP.GE.AND UP1, UPT, UR5, 0x1, UPT ;  /* 0x000000010500788c */ /* 0x000fc4000bf26270 */
[----:B------:R-:W-:Y:S02]  /*1010*/  UIMAD.WIDE.U32 UR6, UR8, UR6, URZ ;  /* 0x00000006080672a5 */ /* 0x000fe4000f8e003f */
[----:B------:R-:W-:Y:S01]  /*1020*/  USEL UR41, UR41, 0x1, UP0 ;  /* 0x0000000129297887 */ /* 0x000fe20008000000 */
[----:B------:R-:W-:Y:S02]  /*1030*/  ULDC UR10, c[0x0][0x2f0] ;  /* 0x0000bc00000a7ab9 */ /* 0x000fe40000000800 */
[----:B------:R-:W0:Y:S01]  /*1040*/  @P0 LDC R0, c[0x0][0xc4c] ;  /* 0x00031300ff000b82 */ /* 0x000e220000000800 */
[----:B------:R-:W-:Y:S01]  /*1050*/  @UP2 ULDC UR12, c[0x0][0x450] ;  /* 0x00011400000c2ab9 */ /* 0x000fe20000000800 */
[----:B------:R-:W-:Y:S02]  /*1060*/  UIMAD UR9, UR41, UR10, UR9 ;  /* 0x0000000a290972a4 */ /* 0x000fe4000f8e0209 */
[----:B------:R-:W-:Y:S02]  /*1070*/  @UP2 USHF.R.U32.HI UR8, URZ, UR12, UR7 ;  /* 0x0000000c3f082299 */ /* 0x000fe40008011607 */
[----:B------:R-:W-:-:S02]  /*1080*/  UP2UR UR46, UPR, URZ, 0x4 ;  /* 0x000000043f2e7883 */ /* 0x000fc40008000000 */
[----:B------:R-:W1:Y:S01]  /*1090*/  @P0 LDC R3, c[0x0][0xc50] ;  /* 0x00031400ff030b82 */ /* 0x000e620000000800 */
[----:B------:R-:W-:Y:S02]  /*10a0*/  UIADD3 UR8, UR9, UR8, URZ ;  /* 0x0000000809087290 */ /* 0x000fe4000fffe03f */
[----:B------:R-:W-:Y:S02]  /*10b0*/  UP2UR UR45, UPR, URZ, 0x2 ;  /* 0x000000023f2d7883 */ /* 0x000fe40008000000 */
[----:B------:R-:W-:Y:S01]  /*10c0*/  UIADD3 UR4, UR8, UR4, URZ ;  /* 0x0000000408047290 */ /* 0x000fe2000fffe03f */
[----:B0-----:R-:W-:-:S05]  /*10d0*/  @P0 IMAD.HI.U32 R0, R0, UR11, RZ ;  /* 0x0000000b00000c27 */ /* 0x001fca000f8e00ff */
[----:B-1----:R-:W-:Y:S02]  /*10e0*/  @P0 SHF.R.U32.HI R19, RZ, R3, R0 ;  /* 0x00000003ff130219 */ /* 0x002fe40000011600 */
[----:B------:R-:W-:-:S03]  /*10f0*/  PLOP3.LUT P0, PT, PT, PT, UP1, 0x40, 0x0 ;  /* 0x000000000000781c */ /* 0x000fc60003f0e818 */
[----:B------:R-:W-:-:S04]  /*1100*/  IMAD.MOV R0, RZ, RZ, -R19 ;  /* 0x000000ffff007224 */ /* 0x000fc800078e0a13 */
[----:B------:R-:W-:Y:S02]  /*1110*/  IMAD R23, R23, R0, UR11 ;  /* 0x0000000b17177e24 */ /* 0x000fe4000f8e0200 */
[----:B------:R-:W-:-:S04]  /*1120*/  IMAD.U32 R0, RZ, RZ, UR4 ;  /* 0x00000004ff007e24 */ /* 0x000fc8000f8e00ff */
[----:B------:R-:W-:Y:S05]  /*1130*/  @P0 BRA `(.L_x_989) ;  /* 0x0000000000400947 */ /* 0x000fea0003800000 */
[----:B------:R-:W-:Y:S01]  /*1140*/  ISETP.LT.AND P0, PT, RZ, UR8, PT ;  /* 0x00000008ff007c0c */ /* 0x000fe2000bf01270 */
[----:B------:R-:W-:-:S12]  /*1150*/  UIADD3 UR4, UR8, -0x1, URZ ;  /* 0xffffffff08047890 */ /* 0x000fd8000fffe03f */
[----:B------:R-:W-:Y:S05]  /*1160*/  @P0 BRA `(.L_x_990) ;  /* 0x00000000001c0947 */ /* 0x000fea0003800000 */
[----:B------:R-:W-:Y:S02]  /*1170*/  UISETP.NE.AND UP0, UPT, UR5, 0x1, UPT ;  /* 0x000000010500788c */ /* 0x000fe4000bf05270 */
[----:B------:R-:W-:-:S09]  /*1180*/  UIADD3 UR4, -UR8, URZ, URZ ;  /* 0x0000003f08047290 */ /* 0x000fd2000fffe13f */
[----:B------:R-:W-:Y:S02]  /*1190*/  @UP0 ULDC.64 UR8, c[0x0][0x9e8] ;  /* 0x00027a0000080ab9 */ /* 0x000fe40000000a00 */
[----:B------:R-:W-:-:S04]  /*11a0*/  UIMAD.WIDE.U32 UR6, UR4, UR8, URZ ;  /* 0x00000008040672a5 */ /* 0x000fc8000f8e003f */
[----:B------:R-:W-:-:S04]  /*11b0*/  @UP0 USHF.R.U32.HI UR4, URZ, UR9, UR7 ;  /* 0x000000093f040299 */ /* 0x000fc80008011607 */
[----:B------:R-:W-:Y:S01]  /*11c0*/  ULOP3.LUT UR4, URZ, UR4, URZ, 0x33, !UPT ;  /* 0x000000043f047292 */ /* 0x000fe2000f8e333f */
[----:B------:R-:W-:Y:S11]  /*11d0*/  BRA `(.L_x_991) ;  /* 0x0000000000107947 */ /* 0x000ff60003800000 */
.L_x_990:
[----:B------:R-:W-:-:S11]  /*11e0*/  UISETP.NE.AND UP0, UPT, UR5, 0x1, UPT ;  /* 0x000000010500788c */ /* 0x000fd6000bf05270 */
[----:B------:R-:W-:Y:S02]  /*11f0*/  @UP0 ULDC.64 UR8, c[0x0][0x9e8] ;  /* 0x00027a0000080ab9 */ /* 0x000fe40000000a00 */
[----:B------:R-:W-:-:S04]  /*1200*/  UIMAD.WIDE.U32 UR6, UR4, UR8, URZ ;  /* 0x00000008040672a5 */ /* 0x000fc8000f8e003f */
[----:B------:R-:W-:-:S12]  /*1210*/  @UP0 USHF.R.U32.HI UR4, URZ, UR9, UR7 ;  /* 0x000000093f040299 */ /* 0x000fd80008011607 */
.L_x_991:
[----:B------:R-:W-:-:S06]  /*1220*/  UIMAD UR4, UR4, UR5, UR5 ;  /* 0x00000005040472a4 */ /* 0x000fcc000f8e0205 */
[----:B------:R-:W-:-:S07]  /*1230*/  VIMNMX R0, R0, UR4, PT ;  /* 0x0000000400007c48 */ /* 0x000fce000bfe0100 */
.L_x_989:
[----:B------:R-:W-:Y:S01]  /*1240*/  UISETP.NE.AND UP0, UPT, UR46, URZ, UPT ;  /* 0x0000003f2e00728c */ /* 0x000fe2000bf05270 */
[----:B------:R-:W-:Y:S01]  /*1250*/  VIADD R0, R0, 0x7f ;  /* 0x0000007f00007836 */ /* 0x000fe20000000000 */
[----:B------:R-:W-:Y:S01]  /*1260*/  UMOV UR9, UR42 ;  /* 0x0000002a00097c82 */ /* 0x000fe20008000000 */
[----:B------:R-:W-:Y:S02]  /*1270*/  UIMAD UR4, UR41, UR10, 0x7f ;  /* 0x0000007f290474a4 */ /* 0x000fe4000f8e020a */
[----:B------:R-:W-:Y:S01]  /*1280*/  UIMAD UR47, UR41, UR10, -UR47 ;  /* 0x0000000a292f72a4 */ /* 0x000fe2000f8e0a2f */
[----:B------:R-:W-:Y:S01]  /*1290*/  SHF.R.S32.HI R3, RZ, 0x1f, R0 ;  /* 0x0000001fff037819 */ /* 0x000fe20000011400 */
[----:B------:R-:W-:Y:S01]  /*12a0*/  USHF.R.S32.HI UR8, URZ, 0x1f, UR4 ;  /* 0x0000001f3f087899 */ /* 0x000fe20008011404 */
[----:B------:R-:W-:Y:S02]  /*12b0*/  ULDC UR10, c[0x0][0x9dc] ;  /* 0x00027700000a7ab9 */ /* 0x000fe40000000800 */
[----:B------:R-:W-:Y:S01]  /*12c0*/  LEA.HI R3, R3, R0, RZ, 0x7 ;  /* 0x0000000003037211 */ /* 0x000fe200078f38ff */
[----:B------:R-:W-:Y:S01]  /*12d0*/  @UP0 ULDC UR6, c[0x0][0x44c] ;  /* 0x0001130000060ab9 */ /* 0x000fe20000000800 */
[----:B------:R-:W-:Y:S01]  /*12e0*/  @UP0 ULDC UR11, c[0x0][0x450] ;  /* 0x00011400000b0ab9 */ /* 0x000fe20000000800 */
[----:B------:R-:W-:Y:S01]  /*12f0*/  UIMAD.WIDE.U32 UR6, UR42, UR6, URZ ;  /* 0x000000062a0672a5 */ /* 0x000fe2000f8e003f */
[----:B------:R-:W-:Y:S01]  /*1300*/  SHF.R.S32.HI R3, RZ, 0x7, R3 ;  /* 0x00000007ff037819 */ /* 0x000fe20000011403 */
[----:B------:R-:W-:-:S02]  /*1310*/  ULEA.HI UR8, UR8, UR4, URZ, 0x7 ;  /* 0x0000000408087291 */ /* 0x000fc4000f8f383f */
[----:B------:R-:W-:Y:S02]  /*1320*/  @UP0 USHF.R.U32.HI UR9, URZ, UR11, UR7 ;  /* 0x0000000b3f090299 */ /* 0x000fe40008011607 */
[----:B------:R-:W-:Y:S02]  /*1330*/  UISETP.GE.AND UP0, UPT, UR5, 0x1, UPT ;  /* 0x000000010500788c */ /* 0x000fe4000bf06270 */
[----:B------:R-:W-:Y:S02]  /*1340*/  UIADD3 UR4, UR47, UR9, URZ ;  /* 0x000000092f047290 */ /* 0x000fe4000fffe03f */
[----:B------:R-:W-:Y:S02]  /*1350*/  USHF.R.S32.HI UR8, URZ, 0x7, UR8 ;  /* 0x000000073f087899 */ /* 0x000fe40008011408 */
[----:B------:R-:W-:Y:S01]  /*1360*/  PLOP3.LUT P0, PT, PT, PT, UP0, 0x40, 0x0 ;  /* 0x000000000000781c */ /* 0x000fe20003f0e808 */
[----:B------:R-:W-:-:S03]  /*1370*/  UIADD3 UR6, UR4, -UR10, URZ ;  /* 0x8000000a04067290 */ /* 0x000fc6000fffe03f */
[----:B------:R-:W-:-:S03]  /*1380*/  VIMNMX R89, R3, UR8, PT ;  /* 0x0000000803597c48 */ /* 0x000fc6000bfe0100 */
[----:B------:R-:W-:-:S06]  /*1390*/  IMAD.U32 R2, RZ, RZ, UR6 ;  /* 0x00000006ff027e24 */ /* 0x000fcc000f8e00ff */
[----:B------:R-:W-:Y:S05]  /*13a0*/  @P0 BRA `(.L_x_992) ;  /* 0x0000000000400947 */ /* 0x000fea0003800000 */
[----:B------:R-:W-:-:S06]  /*13b0*/  UISETP.GT.AND UP0, UPT, UR4, -0x1, UPT ;  /* 0xffffffff0400788c */ /* 0x000fcc000bf04270 */
[----:B------:R-:W-:-:S13]  /*13c0*/  PLOP3.LUT P0, PT, PT, PT, UP0, 0x80, 0x0 ;  /* 0x000000000000781c */ /* 0x000fda0003f0f008 */
[----:B------:R-:W-:Y:S05]  /*13d0*/  @P0 BRA `(.L_x_993) ;  /* 0x00000000001c0947 */ /* 0x000fea0003800000 */
[----:B------:R-:W-:Y:S02]  /*13e0*/  UISETP.NE.AND UP0, UPT, UR5, 0x1, UPT ;  /* 0x000000010500788c */ /* 0x000fe4000bf05270 */
[----:B------:R-:W-:-:S09]  /*13f0*/  ULOP3.LUT UR4, URZ, UR4, URZ, 0x33, !UPT ;  /* 0x000000043f047292 */ /* 0x000fd2000f8e333f */
[----:B------:R-:W-:Y:S02]  /*1400*/  @UP0 ULDC.64 UR8, c[0x0][0x9e8] ;  /* 0x00027a0000080ab9 */ /* 0x000fe40000000a00 */
[----:B------:R-:W-:-:S04]  /*1410*/  UIMAD.WIDE.U32 UR6, UR4, UR8, URZ ;  /* 0x00000008040672a5 */ /* 0x000fc8000f8e003f */
[----:B------:R-:W-:-:S04]  /*1420*/  @UP0 USHF.R.U32.HI UR4, URZ, UR9, UR7 ;  /* 0x000000093f040299 */ /* 0x000fc80008011607 */
[----:B------:R-:W-:Y:S01]  /*1430*/  ULOP3.LUT UR4, URZ, UR4, URZ, 0x33, !UPT ;  /* 0x000000043f047292 */ /* 0x000fe2000f8e333f */
[----:B------:R-:W-:Y:S11]  /*1440*/  BRA `(.L_x_994) ;  /* 0x0000000000107947 */ /* 0x000ff60003800000 */
.L_x_993:
[----:B------:R-:W-:-:S11]  /*1450*/  UISETP.NE.AND UP0, UPT, UR5, 0x1, UPT ;  /* 0x000000010500788c */ /* 0x000fd6000bf05270 */
[----:B------:R-:W-:Y:S02]  /*1460*/  @UP0 ULDC.64 UR8, c[0x0][0x9e8] ;  /* 0x00027a0000080ab9 */ /* 0x000fe40000000a00 */
[----:B------:R-:W-:-:S04]  /*1470*/  UIMAD.WIDE.U32 UR6, UR4, UR8, URZ ;  /* 0x00000008040672a5 */ /* 0x000fc8000f8e003f */
[----:B------:R-:W-:-:S12]  /*1480*/  @UP0 USHF.R.U32.HI UR4, URZ, UR9, UR7 ;  /* 0x000000093f040299 */ /* 0x000fd80008011607 */
.L_x_994:
[----:B------:R-:W-:-:S06]  /*1490*/  UIMAD UR4, UR4, UR5, URZ ;  /* 0x00000005040472a4 */ /* 0x000fcc000f8e023f */
[----:B------:R-:W-:-:S07]  /*14a0*/  VIMNMX R2, R2, UR4, !PT ;  /* 0x0000000402027c48 */ /* 0x000fce000ffe0100 */
.L_x_992:
[----:B------:R-:W-:Y:S01]  /*14b0*/  SHF.R.S32.HI R3, RZ, 0x1f, R2 ;  /* 0x0000001fff037819 */ /* 0x000fe20000011402 */
[----:B------:R-:W-:Y:S01]  /*14c0*/  IMAD.MOV.U32 R0, RZ, RZ, RZ ;  /* 0x000000ffff007224 */ /* 0x000fe200078e00ff */
[----:B------:R-:W-:Y:S02]  /*14d0*/  PLOP3.LUT P0, PT, PT, PT, PT, 0x80, 0x0 ;  /* 0x000000000000781c */ /* 0x000fe40003f0f070 */
[----:B------:R-:W-:Y:S02]  /*14e0*/  CS2R R150, SRZ ;  /* 0x0000000000967805 */ /* 0x000fe4000001ff00 */
[----:B------:R-:W-:Y:S01]  /*14f0*/  LEA.HI R3, R3, R2, RZ, 0x7 ;  /* 0x0000000203037211 */ /* 0x000fe200078f38ff */
[----:B------:R-:W-:Y:S01]  /*1500*/  IMAD.MOV.U32 R2, RZ, RZ, RZ ;  /* 0x000000ffff027224 */ /* 0x000fe200078e00ff */
[----:B------:R-:W-:Y:S02]  /*1510*/  CS2R R4, SRZ ;  /* 0x0000000000047805 */ /* 0x000fe4000001ff00 */
[----:B------:R-:W-:-:S02]  /*1520*/  CS2R R148, SRZ ;  /* 0x0000000000947805 */ /* 0x000fc4000001ff00 */
[----:B------:R-:W-:Y:S02]  /*1530*/  SHF.R.S32.HI R3, RZ, 0x7, R3 ;  /* 0x00000007ff037819 */ /* 0x000fe40000011403 */
[----:B------:R-:W-:Y:S02]  /*1540*/  CS2R R6, SRZ ;  /* 0x0000000000067805 */ /* 0x000fe4000001ff00 */
[----:B------:R-:W-:Y:S02]  /*1550*/  CS2R R142, SRZ ;  /* 0x00000000008e7805 */ /* 0x000fe4000001ff00 */
[----:B------:R-:W-:Y:S02]  /*1560*/  CS2R R8, SRZ ;  /* 0x0000000000087805 */ /* 0x000fe4000001ff00 */
[----:B------:R-:W-:Y:S02]  /*1570*/  VIMNMX R22, RZ, R3, !PT ;  /* 0x00000003ff167248 */ /* 0x000fe40007fe0100 */
[----:B------:R-:W-:-:S02]  /*1580*/  CS2R R140, SRZ ;  /* 0x00000000008c7805 */ /* 0x000fc4000001ff00 */
[----:B------:R-:W-:Y:S02]  /*1590*/  CS2R R10, SRZ ;  /* 0x00000000000a7805 */ /* 0x000fe4000001ff00 */
[----:B------:R-:W-:Y:S02]  /*15a0*/  CS2R R134, SRZ ;  /* 0x0000000000867805 */ /* 0x000fe4000001ff00 */
[----:B------:R-:W-:Y:S02]  /*15b0*/  ISETP.GT.AND P1, PT, R89, R22, PT ;  /* 0x000000165900720c */ /* 0x000fe40003f24270 */
        /* <DEDUP_REMOVED lines=23> */
[----:B------:R-:W-:Y:S06]  /*1730*/  @!P1 BRA `(.L_x_995) ;  /* 0x000000e000789947 */ /* 0x000fec0003800000 */
        /* <DEDUP_REMOVED lines=22> */
[----:B------:R-:W-:Y:S02]  /*18a0*/  IMAD.U32 R10, RZ, RZ, UR6 ;  /* 0x00000006ff0a7e24 */ /* 0x000fe4000f8e00ff */
[----:B------:R-:W-:Y:S02]  /*18b0*/  IMAD.U32 R6, RZ, RZ, UR4 ;  /* 0x00000004ff067e24 */ /* 0x000fe4000f8e00ff */
[----:B------:R-:W-:-:S02]  /*18c0*/  IMAD.U32 R7, RZ, RZ, UR5 ;  /* 0x00000005ff077e24 */ /* 0x000fc4000f8e00ff */
[----:B------:R-:W-:Y:S02]  /*18d0*/  IMAD.U32 R11, RZ, RZ, UR7 ;  /* 0x00000007ff0b7e24 */ /* 0x000fe4000f8e00ff */
[----:B------:R-:W-:Y:S02]  /*18e0*/  IMAD.MOV.U32 R8, RZ, RZ, 0x70 ;  /* 0x00000070ff087424 */ /* 0x000fe400078e00ff */
[----:B------:R-:W-:Y:S02]  /*18f0*/  IMAD.MOV.U32 R12, RZ, RZ, 0x1 ;  /* 0x00000001ff0c7424 */ /* 0x000fe400078e00ff */
[----:B0-----:R-:W-:-:S07]  /*1900*/  IMAD.MOV.U32 R13, RZ, RZ, RZ ;  /* 0x000000ffff0d7224 */ /* 0x001fce00078e00ff */
[----:B------:R-:W-:-:S07]  /*1910*/  LEPC R20, `(.L_x_996) ;  /* 0x000000001014794e */ /* 0x000fce0000000000 */
[----:B-1----:R-:W-:Y:S05]  /*1920*/  CALL.ABS.NOINC R2 ;  /* 0x0000000002007343 */ /* 0x002fea0003c00000 */
.L_x_996:
[----:B------:R-:W0:Y:S01]  /*1930*/  LDC.64 R12, c[0x0][0x990] ;  /* 0x00026400ff0c7b82 */ /* 0x000e220000000a00 */
[----:B------:R-:W-:-:S07]  /*1940*/  ULDC UR4, c[0x0][0x9d8] ;  /* 0x0002760000047ab9 */ /* 0x000fce0000000800 */
[----:B------:R-:W1:Y:S01]  /*1950*/  LDC.64 R20, c[0x0][0x998] ;  /* 0x00026600ff147b82 */ /* 0x000e620000000a00 */
[----:B0-----:R-:W-:-:S04]  /*1960*/  ISETP.NE.U32.AND P0, PT, R12, RZ, PT ;  /* 0x000000ff0c00720c */ /* 0x001fc80003f05070 */
[----:B------:R-:W-:Y:S02]  /*1970*/  ISETP.NE.AND.EX P0, PT, R13, RZ, PT, P0 ;  /* 0x000000ff0d00720c */ /* 0x000fe40003f05300 */
[----:B-1----:R-:W-:-:S04]  /*1980*/  ISETP.NE.U32.AND P1, PT, R20, RZ, PT ;  /* 0x000000ff1400720c */ /* 0x002fc80003f25070 */
[----:B------:R-:W-:-:S07]  /*1990*/  ISETP.NE.AND.EX P1, PT, R21, RZ, PT, P1 ;  /* 0x000000ff1500720c */ /* 0x000fce0003f25310 */
[----:B------:R-:W0:Y:S01]  /*19a0*/  @P0 LDC.64 R8, c[0x0][0x9a8] ;  /* 0x00026a00ff080b82 */ /* 0x000e220000000a00 */
[----:B------:R-:W-:Y:S02]  /*19b0*/  @P0 SHF.R.S32.HI R3, RZ, 0x1f, R19 ;  /* 0x0000001fff030819 */ /* 0x000fe40000011413 */
[----:B------:R-:W-:-:S05]  /*19c0*/  @P0 SHF.R.S32.HI R7, RZ, 0x1f, R23 ;  /* 0x0000001fff070819 */ /* 0x000fca0000011417 */
[----:B------:R-:W1:Y:S01]  /*19d0*/  @P1 LDC.64 R10, c[0x0][0x9b8] ;  /* 0x00026e00ff0a1b82 */ /* 0x000e620000000a00 */
[----:B------:R-:W-:-:S07]  /*19e0*/  @P1 SHF.R.S32.HI R5, RZ, 0x1f, R19 ;  /* 0x0000001fff051819 */ /* 0x000fce0000011413 */
[----:B------:R-:W2:Y:S08]  /*19f0*/  @P1 LDC.64 R24, c[0x0][0x9c0] ;  /* 0x00027000ff181b82 */ /* 0x000eb00000000a00 */
[----:B------:R-:W3:Y:S01]  /*1a00*/  @P0 LDC.64 R14, c[0x0][0x9b0] ;  /* 0x00026c00ff0e0b82 */ /* 0x000ee20000000a00 */
[-C--:B0-----:R-:W-:Y:S02]  /*1a10*/  @P0 IMAD R0, R3, R8.reuse, RZ ;  /* 0x0000000803000224 */ /* 0x081fe400078e02ff */
[----:B------:R-:W-:-:S04]  /*1a20*/  @P0 IMAD.WIDE.U32 R2, R19, R8, RZ ;  /* 0x0000000813020225 */ /* 0x000fc800078e00ff */
[----:B------:R-:W-:Y:S02]  /*1a30*/  @P0 IMAD R9, R19, R9, R0 ;  /* 0x0000000913090224 */ /* 0x000fe400078e0200 */
[-C--:B-1----:R-:W-:Y:S02]  /*1a40*/  @P1 IMAD R4, R5, R10.reuse, RZ ;  /* 0x0000000a05041224 */ /* 0x082fe400078e02ff */
[----:B------:R-:W-:Y:S01]  /*1a50*/  @P0 IMAD.IADD R3, R3, 0x1, R9 ;  /* 0x0000000103030824 */ /* 0x000fe200078e0209 */
[----:B------:R-:W-:Y:S01]  /*1a60*/  @P1 SHF.R.S32.HI R9, RZ, 0x1f, R23 ;  /* 0x0000001fff091819 */ /* 0x000fe20000011417 */
[C---:B------:R-:W-:Y:S02]  /*1a70*/  @P1 IMAD R11, R19.reuse, R11, R4 ;  /* 0x0000000b130b1224 */ /* 0x040fe400078e0204 */
[----:B------:R-:W-:-:S04]  /*1a80*/  @P1 IMAD.WIDE.U32 R4, R19, R10, RZ ;  /* 0x0000000a13041225 */ /* 0x000fc800078e00ff */
[----:B--2---:R-:W-:Y:S02]  /*1a90*/  @P1 IMAD R6, R9, R24, RZ ;  /* 0x0000001809061224 */ /* 0x004fe400078e02ff */
[----:B------:R-:W-:Y:S02]  /*1aa0*/  @P1 IMAD.IADD R5, R5, 0x1, R11 ;  /* 0x0000000105051824 */ /* 0x000fe400078e020b */
[----:B------:R-:W-:Y:S02]  /*1ab0*/  @P1 IMAD R11, R23, R25, R6 ;  /* 0x00000019170b1224 */ /* 0x000fe400078e0206 */
[-C--:B---3--:R-:W-:Y:S02]  /*1ac0*/  @P0 IMAD R0, R7, R14.reuse, RZ ;  /* 0x0000000e07000224 */ /* 0x088fe400078e02ff */
[----:B------:R-:W-:-:S04]  /*1ad0*/  @P0 IMAD.WIDE.U32 R2, R23, R14, R2 ;  /* 0x0000000e17020225 */ /* 0x000fc800078e0002 */
[C---:B------:R-:W-:Y:S02]  /*1ae0*/  @P0 IMAD R9, R23.reuse, R15, R0 ;  /* 0x0000000f17090224 */ /* 0x040fe400078e0200 */
[----:B------:R-:W-:Y:S01]  /*1af0*/  @P1 IMAD.WIDE.U32 R6, R23, R24, R4 ;  /* 0x0000001817061225 */ /* 0x000fe200078e0004 */
[----:B------:R-:W-:-:S03]  /*1b00*/  @P0 LEA R4, P2, R2, R12, 0x2 ;  /* 0x0000000c02040211 */ /* 0x000fc600078410ff */
[----:B------:R-:W-:Y:S01]  /*1b10*/  @P0 IMAD.IADD R3, R3, 0x1, R9 ;  /* 0x0000000103030824 */ /* 0x000fe200078e0209 */
[----:B------:R-:W-:Y:S01]  /*1b20*/  @P1 LEA R8, P3, R6, R20, 0x2 ;  /* 0x0000001406081211 */ /* 0x000fe200078610ff */
[----:B------:R-:W-:-:S03]  /*1b30*/  @P1 IMAD.IADD R0, R7, 0x1, R11 ;  /* 0x0000000107001824 */ /* 0x000fc600078e020b */
[----:B------:R-:W-:Y:S01]  /*1b40*/  @P0 LEA.HI.X R5, R2, R13, R3, 0x2, P2 ;  /* 0x0000000d02050211 */ /* 0x000fe200010f1403 */
[----:B------:R-:W-:Y:S01]  /*1b50*/  IMAD.MOV.U32 R3, RZ, RZ, 0x3f800000 ;  /* 0x3f800000ff037424 */ /* 0x000fe200078e00ff */
[----:B------:R-:W-:Y:S01]  /*1b60*/  @P1 LEA.HI.X R9, R6, R21, R0, 0x2, P3 ;  /* 0x0000001506091211 */ /* 0x000fe200018f1400 */
[----:B------:R-:W-:-:S04]  /*1b70*/  IMAD.MOV.U32 R0, RZ, RZ, 0x3f800000 ;  /* 0x3f800000ff007424 */ /* 0x000fc800078e00ff */
[----:B------:R-:W2:Y:S04]  /*1b80*/  @P0 LDG.E R3, desc[UR48][R4.64] ;  /* 0x0000003004030981 */ /* 0x000ea8000c1e1900 */
[----:B------:R-:W2:Y:S01]  /*1b90*/  @P1 LDG.E R0, desc[UR48][R8.64] ;  /* 0x0000003008001981 */ /* 0x000ea2000c1e1900 */
[----:B------:R-:W-:Y:S01]  /*1ba0*/  LEA.HI R2, R171, R171, RZ, 0x1 ;  /* 0x000000abab027211 */ /* 0x000fe200078f08ff */
[----:B------:R-:W-:-:S03]  /*1bb0*/  IMAD.U32 R6, RZ, RZ, UR44 ;  /* 0x0000002cff067e24 */ /* 0x000fc6000f8e00ff */
[----:B------:R-:W-:Y:S02]  /*1bc0*/  LOP3.LUT R2, R2, 0xfffffffe, RZ, 0xc0, !PT ;  /* 0xfffffffe02027812 */ /* 0x000fe400078ec0ff */
[----:B------:R-:W-:-:S03]  /*1bd0*/  ISETP.NE.AND P0, PT, R6, 0x3, PT ;  /* 0x000000030600780c */ /* 0x000fc60003f05270 */
[----:B------:R-:W-:-:S05]  /*1be0*/  IMAD.IADD R2, R171, 0x1, -R2 ;  /* 0x00000001ab027824 */ /* 0x000fca00078e0a02 */
[----:B------:R-:W-:-:S04]  /*1bf0*/  SHF.L.U32 R2, R2, 0x1f, RZ ;  /* 0x0000001f02027819 */ /* 0x000fc800000006ff */
[----:B------:R-:W0:Y:S01]  /*1c00*/  SYNCS.PHASECHK.TRANS64.TRYWAIT P1, [UR38+0x22800], R2 ;  /* 0x02280002ff0075a7 */ /* 0x000e220008020166 */
[----:B--2---:R-:W-:-:S04]  /*1c10*/  FMUL.FTZ R0, R3, R0 ;  /* 0x0000000003007220 */ /* 0x004fc80000410000 */
[----:B------:R-:W-:Y:S01]  /*1c20*/  FMUL.FTZ R0, R0, UR4 ;  /* 0x0000000400007c20 */ /* 0x000fe20008410000 */
[----:B0-----:R-:W-:Y:S06]  /*1c30*/  @!P1 BRA `(.L_x_997) ;  /* 0x0000014c00089947 */ /* 0x001fec0003800000 */
.L_x_1181:
[----:B------:R-:W-:Y:S05]  /*1c40*/  @!P0 BRA `(.L_x_998) ;  /* 0x0000000000048947 */ /* 0x000fea0003800000 */
[----:B------:R-:W-:Y:S01]  /*1c50*/  BPT.TRAP 0x1 ;  /* 0x000000040000795c */ /* 0x000fe20000300000 */
.L_x_998:
[----:B------:R-:W-:Y:S02]  /*1c60*/  IMAD.U32 R7, RZ, RZ, UR36 ;  /* 0x00000024ff077e24 */ /* 0x000fe4000f8e00ff */
[----:B0-----:R-:W-:-:S03]  /*1c70*/  IMAD.U32 R2, RZ, RZ, UR37 ;  /* 0x00000025ff027e24 */ /* 0x001fc6000f8e00ff */
[----:B------:R-:W-:Y:S02]  /*1c80*/  LEA R7, R7, UR38, 0x3 ;  /* 0x0000002607077c11 */ /* 0x000fe4000f8e18ff */
[----:B------:R-:W-:-:S04]  /*1c90*/  SHF.L.U32 R2, R2, 0x1f, RZ ;  /* 0x0000001f02027819 */ /* 0x000fc800000006ff */
[----:B------:R0:W1:Y:S01]  /*1ca0*/  SYNCS.PHASECHK.TRANS64.TRYWAIT P1, [R7+URZ+0x22830], R2 ;  /* 0x02283002070075a7 */ /* 0x000062000802017f */
[----:B------:R-:W-:Y:S05]  /*1cb0*/  @!P0 BRA `(.L_x_999) ;  /* 0x0000000000048947 */ /* 0x000fea0003800000 */
[----:B------:R-:W-:Y:S01]  /*1cc0*/  BPT.TRAP 0x1 ;  /* 0x000000040000795c */ /* 0x000fe20000300000 */
.L_x_999:
[----:B-1----:R-:W-:Y:S05]  /*1cd0*/  @P1 BRA `(.L_x_1000) ;  /* 0x0000000000081947 */ /* 0x002fea0003800000 */
[----:B------:R-:W1:Y:S02]  /*1ce0*/  SYNCS.PHASECHK.TRANS64.TRYWAIT P1, [R7+URZ+0x22830], R2 ;  /* 0x02283002070075a7 */ /* 0x000e64000802017f */
[----:B-1----:R-:W-:Y:S05]  /*1cf0*/  @!P1 BRA `(.L_x_1001) ;  /* 0x0000014800f09947 */ /* 0x002fea0003800000 */
.L_x_1000:
        /* <DEDUP_REMOVED lines=8> */
[----:B------:R-:W-:Y:S01]  /*1d80*/  UMOV UR5, 0x80000020 ;  /* 0x8000002000057882 */ /* 0x000fe20000000000 */
[----:B------:R-:W-:Y:S02]  /*1d90*/  UMOV UR7, 0x80000020 ;  /* 0x8000002000077882 */ /* 0x000fe40000000000 */
[----:B------:R-:W-:Y:S02]  /*1da0*/  ULOP3.LUT UR28, UR4, 0x10000, URZ, 0xfc, !UPT ;  /* 0x00010000041c7892 */ /* 0x000fe4000f8efc3f */
[----:B------:R-:W-:Y:S02]  /*1db0*/  UIADD3 UR4, UR24, 0x2, URZ ;  /* 0x0000000218047890 */ /* 0x000fe4000fffe03f */
[----:B------:R-:W-:Y:S02]  /*1dc0*/  UIMAD UR26, UR36, 0x600, UR28 ;  /* 0x00000600241a78a4 */ /* 0x000fe4000f8e021c */
[----:B------:R-:W-:-:S02]  /*1dd0*/  UIADD3 UR8, UR24, 0x200, URZ ;  /* 0x0000020018087890 */ /* 0x000fc4000fffe03f */
[----:B------:R-:W-:Y:S02]  /*1de0*/  UIADD3 UR6, UR26, 0x2, URZ ;  /* 0x000000021a067890 */ /* 0x000fe4000fffe03f */
[----:B------:R-:W-:Y:S01]  /*1df0*/  UIADD3 UR10, UR26, 0x200, URZ ;  /* 0x000002001a0a7890 */ /* 0x000fe2000fffe03f */
[----:B------:R-:W-:Y:S02]  /*1e00*/  UMOV UR9, 0x80000020 ;  /* 0x8000002000097882 */ /* 0x000fe40000000000 */
[----:B------:R-:W-:Y:S01]  /*1e10*/  QGMMA.64x128x32.F32.E4M3.E4M3 R24, gdesc[UR24], RZ, !UPT, gsb0 ;  /* 0x01e00000181879f3 */ /* 0x000fe2000c0008ff */
[----:B------:R-:W-:Y:S01]  /*1e20*/  UMOV UR11, 0x80000020 ;  /* 0x80000020000b7882 */ /* 0x000fe20000000000 */
[----:B------:R-:W-:Y:S02]  /*1e30*/  UIADD3 UR12, UR24, 0x202, URZ ;  /* 0x00000202180c7890 */ /* 0x000fe4000fffe03f */
[----:B------:R-:W-:Y:S01]  /*1e40*/  UIADD3 UR14, UR26, 0x202, URZ ;  /* 0x000002021a0e7890 */ /* 0x000fe2000fffe03f */
[----:B------:R-:W-:Y:S01]  /*1e50*/  UMOV UR13, 0x80000020 ;  /* 0x80000020000d7882 */ /* 0x000fe20000000000 */
[----:B------:R-:W-:Y:S01]  /*1e60*/  UMOV UR15, 0x80000020 ;  /* 0x80000020000f7882 */ /* 0x000fe20000000000 */
[----:B------:R-:W-:-:S02]  /*1e70*/  UIADD3 UR16, UR24, 0x400, URZ ;  /* 0x0000040018107890 */ /* 0x000fc4000fffe03f */
[----:B------:R-:W-:Y:S01]  /*1e80*/  UIADD3 UR18, UR26, 0x400, URZ ;  /* 0x000004001a127890 */ /* 0x000fe2000fffe03f */
[----:B------:R-:W-:Y:S01]  /*1e90*/  UMOV UR17, 0x80000020 ;  /* 0x8000002000117882 */ /* 0x000fe20000000000 */
[----:B------:R-:W-:Y:S01]  /*1ea0*/  UMOV UR19, 0x80000020 ;  /* 0x8000002000137882 */ /* 0x000fe20000000000 */
[----:B------:R-:W-:Y:S02]  /*1eb0*/  UIADD3 UR20, UR24, 0x402, URZ ;  /* 0x0000040218147890 */ /* 0x000fe4000fffe03f */
[----:B------:R-:W-:Y:S01]  /*1ec0*/  UIADD3 UR22, UR26, 0x402, URZ ;  /* 0x000004021a167890 */ /* 0x000fe2000fffe03f */
[----:B------:R-:W-:Y:S01]  /*1ed0*/  UMOV UR21, 0x80000020 ;  /* 0x8000002000157882 */ /* 0x000fe20000000000 */
[----:B------:R-:W-:Y:S01]  /*1ee0*/  UMOV UR23, 0x80000020 ;  /* 0x8000002000177882 */ /* 0x000fe20000000000 */
[----:B------:R-:W-:Y:S02]  /*1ef0*/  WARPGROUP.DEPBAR.LE gsb0, 0x0 ;  /* 0x00008000000079c5 */ /* 0x000fe40000010000 */
[----:B------:R-:W-:-:S06]  /*1f00*/  WARPGROUP.ARRIVE ;  /* 0x00000000000079c5 */ /* 0x000fcc0000000000 */
[----:B------:R-:W-:Y:S03]  /*1f10*/  QGMMA.64x128x32.F32.E4M3.E4M3 R24, gdesc[UR4], R24, gsb0 ;  /* 0x01e00000041879f3 */ /* 0x000fe60008000818 */
[----:B------:R-:W-:Y:S02]  /*1f20*/  WARPGROUP.DEPBAR.LE gsb0, 0x0 ;  /* 0x00008000000079c5 */ /* 0x000fe40000010000 */
[----:B------:R-:W-:-:S07]  /*1f30*/  WARPGROUP.ARRIVE ;  /* 0x00000000000079c5 */ /* 0x000fce0000000000 */
        /* <DEDUP_REMOVED lines=11> */
[----:B------:R-:W-:Y:S05]  /*1ff0*/  @!P0 BRA `(.L_x_1002) ;  /* 0x0000000000048947 */ /* 0x000fea0003800000 */
[----:B------:R-:W-:Y:S01]  /*2000*/  BPT.TRAP 0x1 ;  /* 0x000000040000795c */ /* 0x000fe20000300000 */
.L_x_1002:
[----:B------:R-:W-:Y:S01]  /*2010*/  UISETP.NE.AND UP1, UPT, UR46, URZ, UPT ;  /* 0x0000003f2e00728c */ /* 0x000fe2000bf25270 */
[C---:B------:R-:W-:Y:S01]  /*2020*/  FMUL.FTZ R44, R0.reuse, R44 ;  /* 0x0000002c002c7220 */ /* 0x040fe20000410000 */
[----:B------:R-:W-:Y:S01]  /*2030*/  R2UR UR6, R7 ;  /* 0x00000000070672ca */ /* 0x000fe200000e0000 */
[----:B------:R-:W2:Y:S01]  /*2040*/  LDC R6, c[0x0][0x2f0] ;  /* 0x0000bc00ff067b82 */ /* 0x000ea20000000800 */
[C---:B------:R-:W-:Y:S01]  /*2050*/  FMUL.FTZ R37, R0.reuse, R37 ;  /* 0x0000002500257220 */ /* 0x040fe20000410000 */
[----:B------:R3:W4:Y:S01]  /*2060*/  MUFU.TANH R116, R44 ;  /* 0x0000002c00747308 */ /* 0x0007220000002400 */
[----:B------:R-:W-:Y:S01]  /*2070*/  PLOP3.LUT P1, PT, PT, PT, UP1, 0x80, 0x0 ;  /* 0x000000000000781c */ /* 0x000fe20003f2f018 */
[C---:B------:R-:W-:Y:S01]  /*2080*/  FMUL.FTZ R20, R0.reuse, R28 ;  /* 0x0000001c00147220 */ /* 0x040fe20000410000 */
[----:B------:R-:W-:Y:S01]  /*2090*/  PLOP3.LUT P2, PT, PT, PT, UP1, 0x80, 0x0 ;  /* 0x000000000000781c */ /* 0x000fe20003f4f018 */
[----:B------:R-:W-:Y:S01]  /*20a0*/  FMUL.FTZ R61, R0, R61 ;  /* 0x0000003d003d7220 */ /* 0x000fe20000410000 */
[----:B------:R-:W-:Y:S01]  /*20b0*/  IMAD.MOV.U32 R28, RZ, RZ, -0x80 ;  /* 0xffffff80ff1c7424 */ /* 0x000fe200078e00ff */
[----:B------:R-:W-:Y:S01]  /*20c0*/  @UP1 ULDC UR7, c[0x0][0x44c] ;  /* 0x0001130000071ab9 */ /* 0x000fe20000000800 */
[----:B01----:R-:W0:Y:S01]  /*20d0*/  LDC R7, c[0x0][0x288] ;  /* 0x0000a200ff077b82 */ /* 0x003e220000000800 */
[----:B------:R1:W0:Y:S01]  /*20e0*/  MUFU.TANH R120, R37 ;  /* 0x0000002500787308 */ /* 0x0002220000002400 */
[----:B---3--:R-:W-:-:S02]  /*20f0*/  VIADD R44, R17, UR42 ;  /* 0x0000002a112c7c36 */ /* 0x008fc40008000000 */
[C---:B------:R-:W-:Y:S01]  /*2100*/  FMUL.FTZ R88, R0.reuse, R67 ;  /* 0x0000004300587220 */ /* 0x040fe20000410000 */
[C---:B------:R-:W-:Y:S01]  /*2110*/  FMUL.FTZ R3, R0.reuse, R27 ;  /* 0x0000001b00037220 */ /* 0x040fe20000410000 */
[----:B------:R-:W-:Y:S01]  /*2120*/  UIADD3 UR6, UR6, 0x22840, URZ ;  /* 0x0002284006067890 */ /* 0x000fe2000fffe03f */
[----:B------:R-:W-:Y:S01]  /*2130*/  FMUL.FTZ R27, R0, R35 ;  /* 0x00000023001b7220 */ /* 0x000fe20000410000 */
[----:B------:R-:W-:Y:S01]  /*2140*/  @P1 IMAD.HI.U32 R15, R44, UR7, RZ ;  /* 0x000000072c0f1c27 */ /* 0x000fe2000f8e00ff */
[----:B------:R-:W-:-:S03]  /*2150*/  @UP1 ULDC UR7, c[0x0][0x450] ;  /* 0x0001140000071ab9 */ /* 0x000fc60000000800 */
[C---:B------:R-:W-:Y:S01]  /*2160*/  FMUL.FTZ R41, R0.reuse, R41 ;  /* 0x0000002900297220 */ /* 0x040fe20000410000 */
[C---:B-1----:R-:W-:Y:S01]  /*2170*/  FMUL.FTZ R37, R0.reuse, R46 ;  /* 0x0000002e00257220 */ /* 0x042fe20000410000 */
[C---:B------:R-:W-:Y:S01]  /*2180*/  FMUL.FTZ R45, R0.reuse, R45 ;  /* 0x0000002d002d7220 */ /* 0x040fe20000410000 */
[----:B------:R-:W-:Y:S01]  /*2190*/  @P2 SHF.R.U32.HI R44, RZ, UR7, R15 ;  /* 0x00000007ff2c2c19 */ /* 0x000fe2000801160f */
[----:B------:R1:W3:Y:S01]  /*21a0*/  MUFU.TANH R46, R61 ;  /* 0x0000003d002e7308 */ /* 0x0002e20000002400 */
[C---:B------:R-:W-:Y:S01]  /*21b0*/  FMUL.FTZ R49, R0.reuse, R49 ;  /* 0x0000003100317220 */ /* 0x040fe20000410000 */
[C---:B------:R-:W-:Y:S01]  /*21c0*/  FMUL.FTZ R53, R0.reuse, R53 ;  /* 0x0000003500357220 */ /* 0x040fe20000410000 */
[C---:B------:R-:W-:Y:S01]  /*21d0*/  FMUL.FTZ R57, R0.reuse, R57 ;  /* 0x0000003900397220 */ /* 0x040fe20000410000 */
[----:B------:R-:W5:Y:S01]  /*21e0*/  SHFL.IDX PT, R67, R44, RZ, 0x1c1f ;  /* 0x001c1fff2c437589 */ /* 0x000f6200000e0000 */
[C---:B------:R-:W-:Y:S01]  /*21f0*/  FMUL.FTZ R8, R0.reuse, R31 ;  /* 0x0000001f00087220 */ /* 0x040fe20000410000 */
[C---:B------:R-:W-:Y:S01]  /*2200*/  FMUL.FTZ R35, R0.reuse, R43 ;  /* 0x0000002b00237220 */ /* 0x040fe20000410000 */
[----:B------:R-:W-:Y:S01]  /*2210*/  UISETP.NE.AND UP0, UPT, UR45, URZ, UPT ;  /* 0x0000003f2d00728c */ /* 0x000fe2000bf05270 */
[----:B------:R-:W-:Y:S01]  /*2220*/  FMUL.FTZ R31, R0, R39 ;  /* 0x00000027001f7220 */ /* 0x000fe20000410000 */
[----:B-1----:R-:W-:-:S02]  /*2230*/  IMAD R61, R89, R28, 0x80 ;  /* 0x00000080593d7424 */ /* 0x002fc400078e021c */
[C---:B------:R-:W-:Y:S01]  /*2240*/  FMUL.FTZ R43, R0.reuse, R51 ;  /* 0x00000033002b7220 */ /* 0x040fe20000410000 */
[C---:B------:R-:W-:Y:S01]  /*2250*/  FMUL.FTZ R4, R0.reuse, R24 ;  /* 0x0000001800047220 */ /* 0x040fe20000410000 */
[C---:B------:R-:W-:Y:S01]  /*2260*/  FMUL.FTZ R2, R0.reuse, R26 ;  /* 0x0000001a00027220 */ /* 0x040fe20000410000 */
[----:B------:R-:W-:Y:S02]  /*2270*/  VIADD R21, R61, 0x1 ;  /* 0x000000013d157836 */ /* 0x000fe40000000000 */
[C---:B------:R-:W-:Y:S01]  /*2280*/  FMUL.FTZ R5, R0.reuse, R30 ;  /* 0x0000001e00057220 */ /* 0x040fe20000410000 */
[C---:B------:R-:W-:Y:S01]  /*2290*/  FMUL.FTZ R39, R0.reuse, R47 ;  /* 0x0000002f00277220 */ /* 0x040fe20000410000 */
[C---:B------:R-:W-:Y:S01]  /*22a0*/  FMUL.FTZ R51, R0.reuse, R59 ;  /* 0x0000003b00337220 */ /* 0x040fe20000410000 */
[----:B------:R-:W-:Y:S01]  /*22b0*/  UPRMT UR6, UR40, 0x654, UR6 ;  /* 0x0000065428067896 */ /* 0x000fe20008000006 */
[C---:B------:R-:W-:Y:S01]  /*22c0*/  FMUL.FTZ R14, R0.reuse, R25 ;  /* 0x00000019000e7220 */ /* 0x040fe20000410000 */
[C---:B------:R-:W-:Y:S01]  /*22d0*/  FMUL.FTZ R24, R0.reuse, R29 ;  /* 0x0000001d00187220 */ /* 0x040fe20000410000 */
[C---:B------:R-:W-:Y:S01]  /*22e0*/  FMUL.FTZ R26, R0.reuse, R33 ;  /* 0x00000021001a7220 */ /* 0x040fe20000410000 */
[----:B------:R1:W0:Y:S01]  /*22f0*/  MUFU.TANH R102, R41 ;  /* 0x0000002900667308 */ /* 0x0002220000002400 */
[----:B------:R-:W-:Y:S01]  /*2300*/  FMUL.FTZ R47, R0, R55 ;  /* 0x00000037002f7220 */ /* 0x000fe20000410000 */
[----:B------:R-:W-:-:S02]  /*2310*/  IMAD R59, R16, -0x2, R21 ;  /* 0xfffffffe103b7824 */ /* 0x000fc400078e0215 */
[C---:B------:R-:W-:Y:S01]  /*2320*/  FMUL.FTZ R25, R0.reuse, R32 ;  /* 0x0000002000197220 */ /* 0x040fe20000410000 */
[C---:B------:R-:W-:Y:S01]  /*2330*/  FMUL.FTZ R9, R0.reuse, R34 ;  /* 0x0000002200097220 */ /* 0x040fe20000410000 */
[C---:B------:R-:W-:Y:S01]  /*2340*/  FMUL.FTZ R36, R0.reuse, R36 ;  /* 0x0000002400247220 */ /* 0x040fe20000410000 */
[C---:B------:R-:W-:Y:S01]  /*2350*/  FMUL.FTZ R29, R0.reuse, R38 ;  /* 0x00000026001d7220 */ /* 0x040fe20000410000 */
[C---:B------:R-:W-:Y:S01]  /*2360*/  FMUL.FTZ R40, R0.reuse, R40 ;  /* 0x0000002800287220 */ /* 0x040fe20000410000 */
[----:B------:R4:W0:Y:S01]  /*2370*/  MUFU.TANH R114, R45 ;  /* 0x0000002d00727308 */ /* 0x0008220000002400 */
[C---:B------:R-:W-:Y:S01]  /*2380*/  FMUL.FTZ R33, R0.reuse, R42 ;  /* 0x0000002a00217220 */ /* 0x040fe20000410000 */
[C---:B-1----:R-:W-:Y:S01]  /*2390*/  FMUL.FTZ R41, R0.reuse, R50 ;  /* 0x0000003200297220 */ /* 0x042fe20000410000 */
[C---:B------:R-:W-:Y:S01]  /*23a0*/  FMUL.FTZ R56, R0.reuse, R56 ;  /* 0x0000003800387220 */ /* 0x040fe20000410000 */
[C---:B------:R-:W-:Y:S01]  /*23b0*/  FMUL.FTZ R55, R0.reuse, R63 ;  /* 0x0000003f00377220 */ /* 0x040fe20000410000 */
[C---:B------:R-:W-:Y:S01]  /*23c0*/  FMUL.FTZ R65, R0.reuse, R65 ;  /* 0x0000004100417220 */ /* 0x040fe20000410000 */
[C---:B------:R-:W-:Y:S01]  /*23d0*/  FMUL.FTZ R69, R0.reuse, R69 ;  /* 0x0000004500457220 */ /* 0x040fe20000410000 */
[C---:B------:R-:W-:Y:S01]  /*23e0*/  FMUL.FTZ R90, R0.reuse, R70 ;  /* 0x00000046005a7220 */ /* 0x040fe20000410000 */
[----:B------:R1:W0:Y:S01]  /*23f0*/  MUFU.TANH R110, R49 ;  /* 0x00000031006e7308 */ /* 0x0002220000002400 */
[C---:B----4-:R-:W-:Y:S01]  /*2400*/  FMUL.FTZ R45, R0.reuse, R54 ;  /* 0x00000036002d7220 */ /* 0x050fe20000410000 */
[C---:B------:R-:W-:Y:S01]  /*2410*/  FMUL.FTZ R92, R0.reuse, R71 ;  /* 0x00000047005c7220 */ /* 0x040fe20000410000 */
[C---:B------:R-:W-:Y:S01]  /*2420*/  FMUL.FTZ R94, R0.reuse, R74 ;  /* 0x0000004a005e7220 */ /* 0x040fe20000410000 */
[C---:B------:R-:W-:Y:S01]  /*2430*/  FMUL.FTZ R96, R0.reuse, R75 ;  /* 0x0000004b00607220 */ /* 0x040fe20000410000 */
[C---:B------:R-:W-:Y:S01]  /*2440*/  FMUL.FTZ R76, R0.reuse, R76 ;  /* 0x0000004c004c7220 */ /* 0x040fe20000410000 */
[C---:B------:R-:W-:Y:S01]  /*2450*/  FMUL.FTZ R77, R0.reuse, R77 ;  /* 0x0000004d004d7220 */ /* 0x040fe20000410000 */
[C---:B------:R-:W-:Y:S01]  /*2460*/  FMUL.FTZ R11, R0.reuse, R78 ;  /* 0x0000004e000b7220 */ /* 0x040fe20000410000 */
[----:B------:R4:W0:Y:S01]  /*2470*/  MUFU.TANH R104, R53 ;  /* 0x0000003500687308 */ /* 0x0008220000002400 */
[C---:B-1----:R-:W-:Y:S01]  /*2480*/  FMUL.FTZ R49, R0.reuse, R58 ;  /* 0x0000003a00317220 */ /* 0x042fe20000410000 */
[C---:B------:R-:W-:Y:S01]  /*2490*/  FMUL.FTZ R10, R0.reuse, R79 ;  /* 0x0000004f000a7220 */ /* 0x040fe20000410000 */
        /* <DEDUP_REMOVED lines=13> */
[C---:B------:R-:W-:Y:S01]  /*2570*/  FMUL.FTZ R72, R0.reuse, R72 ;  /* 0x0000004800487220 */ /* 0x040fe20000410000 */
[C---:B-1----:R-:W-:Y:S01]  /*2580*/  FMUL.FTZ R57, R0.reuse, R66 ;  /* 0x0000004200397220 */ /* 0x042fe20000410000 */
[----:B------:R-:W-:Y:S01]  /*2590*/  FMUL.FTZ R73, R0, R73 ;  /* 0x0000004900497220 */ /* 0x000fe20000410000 */
[----:B------:R-:W-:Y:S01]  /*25a0*/  PLOP3.LUT P1, PT, PT, PT, UP0, 0x40, 0x0 ;  /* 0x000000000000781c */ /* 0x000fe20003f2e808 */
[C---:B--2---:R-:W-:Y:S01]  /*25b0*/  IMAD R28, R6.reuse, UR41, R59 ;  /* 0x00000029061c7c24 */ /* 0x044fe2000f8e023b */
[----:B------:R-:W1:Y:S01]  /*25c0*/  MUFU.TANH R4, R4 ;  /* 0x0000000400047308 */ /* 0x000e620000002400 */
[----:B------:R-:W-:Y:S01]  /*25d0*/  ULDC UR30, c[0x0][0x9dc] ;  /* 0x00027700001e7ab9 */ /* 0x000fe20000000800 */
[----:B------:R-:W-:Y:S01]  /*25e0*/  SYNCS.ARRIVE.TRANS64.RED.A1T0 RZ, [UR6], RZ ;  /* 0x000000ffffff79a7 */ /* 0x000fe20008100406 */
[----:B------:R-:W-:Y:S01]  /*25f0*/  ULOP3.LUT UR6, URZ, UR30, URZ, 0x33, !UPT ;  /* 0x0000001e3f067292 */ /* 0x000fe2000f8e333f */
[----:B------:R-:W-:Y:S01]  /*2600*/  IMAD R59, R6, UR41, R61 ;  /* 0x00000029063b7c24 */ /* 0x000fe2000f8e023d */
[----:B------:R-:W-:Y:S01]  /*2610*/  ULDC UR11, c[0x0][0x9e0] ;  /* 0x00027800000b7ab9 */ /* 0x000fe20000000800 */
[----:B0-----:R-:W-:-:S02]  /*2620*/  IMAD.IADD R28, R28, 0x1, -R7 ;  /* 0x000000011c1c7824 */ /* 0x001fc400078e0a07 */
[C---:B------:R-:W-:Y:S01]  /*2630*/  FMUL.FTZ R48, R0.reuse, R48 ;  /* 0x0000003000307220 */ /* 0x040fe20000410000 */
[----:B------:R-:W0:Y:S01]  /*2640*/  MUFU.TANH R14, R14 ;  /* 0x0000000e000e7308 */ /* 0x000e220000002400 */
[----:B------:R-:W-:Y:S01]  /*2650*/  FMUL.FTZ R52, R0, R52 ;  /* 0x0000003400347220 */ /* 0x000fe20000410000 */
[----:B------:R-:W-:Y:S01]  /*2660*/  IMAD R58, R16, -0x2, R59 ;  /* 0xfffffffe103a7824 */ /* 0x000fe200078e023b */
[----:B------:R-:W-:Y:S01]  /*2670*/  LEA R54, R89, 0xffffff80, 0x7 ;  /* 0xffffff8059367811 */ /* 0x000fe200078e38ff */
[C---:B------:R-:W-:Y:S02]  /*2680*/  VIADD R63, R28.reuse, UR11 ;  /* 0x0000000b1c3f7c36 */ /* 0x040fe40008000000 */
[----:B------:R-:W-:Y:S02]  /*2690*/  VIADD R62, R28, UR6 ;  /* 0x000000061c3e7c36 */ /* 0x000fe40008000000 */
[----:B------:R-:W2:Y:S08]  /*26a0*/  MUFU.TANH R2, R2 ;  /* 0x0000000200027308 */ /* 0x000eb00000002400 */
[----:B------:R-:W4:Y:S08]  /*26b0*/  MUFU.TANH R3, R3 ;  /* 0x0000000300037308 */ /* 0x000f300000002400 */
[----:B------:R-:W0:Y:S08]  /*26c0*/  MUFU.TANH R20, R20 ;  /* 0x0000001400147308 */ /* 0x000e300000002400 */
        /* <DEDUP_REMOVED lines=49> */
[----:B------:R5:W0:Y:S08]  /*29e0*/  MUFU.TANH R112, R48 ;  /* 0x0000003000707308 */ /* 0x000a300000002400 */
[----:B------:R3:W0:Y:S01]  /*29f0*/  MUFU.TANH R106, R52 ;  /* 0x00000034006a7308 */ /* 0x0006220000002400 */
[----:B-----5:R-:W-:Y:S01]  /*2a00*/  VIADDMNMX R48, R67, R63, R58, PT ;  /* 0x0000003f43307246 */ /* 0x020fe2000380013a */
[----:B---3--:R-:W-:Y:S01]  /*2a10*/  IMAD.IADD R52, R62, 0x1, R67 ;  /* 0x000000013e347824 */ /* 0x008fe200078e0243 */
[----:B-12-4-:R-:W-:Y:S06]  /*2a20*/  @P1 BRA `(.L_x_1003) ;  /* 0x0000000000641947 */ /* 0x016fec0003800000 */
[----:B------:R-:W-:Y:S01]  /*2a30*/  IMAD R28, R6, UR41, R67 ;  /* 0x00000029061c7c24 */ /* 0x000fe2000f8e0243 */
[----:B------:R-:W-:Y:S03]  /*2a40*/  BSSY B0, `(.L_x_1004) ;  /* 0x0000013000007945 */ /* 0x000fe60003800000 */
[----:B------:R-:W-:-:S05]  /*2a50*/  IMAD.IADD R59, R28, 0x1, -R7 ;  /* 0x000000011c3b7824 */ /* 0x000fca00078e0a07 */
[----:B------:R-:W-:-:S13]  /*2a60*/  ISETP.GT.AND P1, PT, R59, -0x1, PT ;  /* 0xffffffff3b00780c */ /* 0x000fda0003f24270 */
[----:B------:R-:W-:Y:S05]  /*2a70*/  @P1 BRA `(.L_x_1005) ;  /* 0x0000000000241947 */ /* 0x000fea0003800000 */
[----:B------:R-:W-:Y:S01]  /*2a80*/  ULDC UR6, c[0x0][0x9e4] ;  /* 0x0002790000067ab9 */ /* 0x000fe20000000800 */
[----:B------:R-:W-:Y:S01]  /*2a90*/  LOP3.LUT R59, RZ, R59, RZ, 0x33, !PT ;  /* 0x0000003bff3b7212 */ /* 0x000fe200078e33ff */
[----:B------:R-:W-:-:S05]  /*2aa0*/  IMAD.U32 R60, RZ, RZ, UR6 ;  /* 0x00000006ff3c7e24 */ /* 0x000fca000f8e00ff */
[----:B------:R-:W-:-:S13]  /*2ab0*/  ISETP.NE.AND P1, PT, R60, 0x1, PT ;  /* 0x000000013c00780c */ /* 0x000fda0003f25270 */
[----:B------:R-:W1:Y:S02]  /*2ac0*/  @P1 LDC.64 R66, c[0x0][0x9e8] ;  /* 0x00027a00ff421b82 */ /* 0x000e640000000a00 */
[----:B-1----:R-:W-:-:S05]  /*2ad0*/  @P1 IMAD.HI.U32 R28, R59, R66, RZ ;  /* 0x000000423b1c1227 */ /* 0x002fca00078e00ff */
[----:B------:R-:W-:-:S04]  /*2ae0*/  @P1 SHF.R.U32.HI R59, RZ, R67, R28 ;  /* 0x00000043ff3b1219 */ /* 0x000fc8000001161c */
[----:B------:R-:W-:Y:S01]  /*2af0*/  LOP3.LUT R59, RZ, R59, RZ, 0x33, !PT ;  /* 0x0000003bff3b7212 */ /* 0x000fe200078e33ff */
[----:B------:R-:W-:Y:S06]  /*2b00*/  BRA `(.L_x_1006) ;  /* 0x0000000000187947 */ /* 0x000fec0003800000 */
.L_x_1005:
[----:B------:R-:W-:Y:S02]  /*2b10*/  ULDC UR6, c[0x0][0x9e4] ;  /* 0x0002790000067ab9 */ /* 0x000fe40000000800 */
[----:B------:R-:W-:-:S05]  /*2b20*/  IMAD.U32 R60, RZ, RZ, UR6 ;  /* 0x00000006ff3c7e24 */ /* 0x000fca000f8e00ff */
[----:B------:R-:W-:-:S13]  /*2b30*/  ISETP.NE.AND P1, PT, R60, 0x1, PT ;  /* 0x000000013c00780c */ /* 0x000fda0003f25270 */
[----:B------:R-:W1:Y:S02]  /*2b40*/  @P1 LDC.64 R66, c[0x0][0x9e8] ;  /* 0x00027a00ff421b82 */ /* 0x000e640000000a00 */
[----:B-1----:R-:W-:-:S05]  /*2b50*/  @P1 IMAD.HI.U32 R28, R59, R66, RZ ;  /* 0x000000423b1c1227 */ /* 0x002fca00078e00ff */
[----:B------:R-:W-:-:S07]  /*2b60*/  @P1 SHF.R.U32.HI R59, RZ, R67, R28 ;  /* 0x00000043ff3b1219 */ /* 0x000fce000001161c */
.L_x_1006:
[----:B------:R-:W-:Y:S05]  /*2b70*/  BSYNC B0 ;  /* 0x0000000000007941 */ /* 0x000fea0003800000 */
.L_x_1004:
[----:B------:R-:W-:-:S04]  /*2b80*/  IMAD R59, R59, R60, -R54 ;  /* 0x0000003c3b3b7224 */ /* 0x000fc800078e0a36 */
[----:B------:R-:W-:-:S05]  /*2b90*/  IMAD R59, R16, -0x2, R59 ;  /* 0xfffffffe103b7824 */ /* 0x000fca00078e023b */
[----:B------:R-:W-:Y:S02]  /*2ba0*/  VIADDMNMX R48, R59, R60, R48, PT ;  /* 0x0000003c3b307246 */ /* 0x000fe40003800130 */
[----:B------:R-:W-:-:S07]  /*2bb0*/  VIMNMX R52, R52, R59, !PT ;  /* 0x0000003b34347248 */ /* 0x000fce0007fe0100 */
.L_x_1003:
[C---:B------:R-:W-:Y:S01]  /*2bc0*/  ISETP.GE.AND P2, PT, R61.reuse, 0x9, PT ;  /* 0x000000093d00780c */ /* 0x040fe20003f46270 */
[----:B------:R-:W-:Y:S01]  /*2bd0*/  UISETP.NE.AND UP0, UPT, UR45, URZ, UPT ;  /* 0x0000003f2d00728c */ /* 0x000fe2000bf05270 */
[C---:B------:R-:W-:Y:S02]  /*2be0*/  ISETP.GE.AND P1, PT, R61.reuse, 0x2, PT ;  /* 0x000000023d00780c */ /* 0x040fe40003f26270 */
[C---:B------:R-:W-:Y:S02]  /*2bf0*/  ISETP.GT.AND P3, PT, R52.reuse, 0x8, !P2 ;  /* 0x000000083400780c */ /* 0x040fe40005764270 */
[----:B------:R-:W-:Y:S02]  /*2c00*/  ISETP.GT.AND P4, PT, R52, 0x1, !P1 ;  /* 0x000000013400780c */ /* 0x000fe40004f84270 */
[----:B------:R-:W-:Y:S02]  /*2c10*/  ISETP.LT.OR P3, PT, R48, 0x9, P3 ;  /* 0x000000093000780c */ /* 0x000fe40001f61670 */
[----:B------:R-:W-:-:S02]  /*2c20*/  ISETP.GE.AND P5, PT, R61, 0x11, PT ;  /* 0x000000113d00780c */ /* 0x000fc40003fa6270 */
[----:B0-----:R-:W-:Y:S02]  /*2c30*/  FSEL R126, R20, -INF , !P3 ;  /* 0xff800000147e7808 */ /* 0x001fe40005800000 */
[----:B------:R-:W-:Y:S02]  /*2c40*/  ISETP.LT.OR P4, PT, R48, 0x2, P4 ;  /* 0x000000023000780c */ /* 0x000fe40002781670 */
[----:B------:R-:W-:Y:S02]  /*2c50*/  ISETP.GT.AND P3, PT, R52, 0x10, !P5 ;  /* 0x000000103400780c */ /* 0x000fe40006f64270 */
[----:B------:R-:W-:Y:S02]  /*2c60*/  ISETP.GE.AND P6, PT, R61, 0xa, PT ;  /* 0x0000000a3d00780c */ /* 0x000fe40003fc6270 */
[----:B------:R-:W-:Y:S02]  /*2c70*/  FSEL R128, R14, -INF , !P4 ;  /* 0xff8000000e807808 */ /* 0x000fe40006000000 */
[----:B------:R-:W-:-:S02]  /*2c80*/  P2R R66, PR, RZ, 0x20 ;  /* 0x00000020ff427803 */ /* 0x000fc40000000000 */
[----:B------:R-:W-:Y:S02]  /*2c90*/  ISETP.LT.OR P3, PT, R48, 0x11, P3 ;  /* 0x000000113000780c */ /* 0x000fe40001f61670 */
[----:B------:R-:W-:Y:S02]  /*2ca0*/  ISETP.GT.AND P4, PT, R52, 0x9, !P6 ;  /* 0x000000093400780c */ /* 0x000fe40007784270 */
[----:B------:R-:W-:Y:S02]  /*2cb0*/  ISETP.GE.AND P5, PT, R61, 0x12, PT ;  /* 0x000000123d00780c */ /* 0x000fe40003fa6270 */
[----:B------:R-:W-:Y:S02]  /*2cc0*/  FSEL R124, R25, -INF , !P3 ;  /* 0xff800000197c7808 */ /* 0x000fe40005800000 */
[----:B------:R-:W-:Y:S02]  /*2cd0*/  ISETP.LT.OR P4, PT, R48, 0xa, P4 ;  /* 0x0000000a3000780c */ /* 0x000fe40002781670 */
[----:B------:R-:W-:-:S02]  /*2ce0*/  ISETP.GT.AND P3, PT, R52, 0x11, !P5 ;  /* 0x000000113400780c */ /* 0x000fc40006f64270 */
[----:B------:R-:W-:Y:S02]  /*2cf0*/  FSEL R98, R24, -INF , !P4 ;  /* 0xff80000018627808 */ /* 0x000fe40006000000 */
[----:B------:R-:W-:Y:S02]  /*2d00*/  ISETP.LT.OR P3, PT, R48, 0x12, P3 ;  /* 0x000000123000780c */ /* 0x000fe40001f61670 */
[----:B------:R-:W-:Y:S02]  /*2d10*/  ISETP.GE.AND P4, PT, R61, 0x19, PT ;  /* 0x000000193d00780c */ /* 0x000fe40003f86270 */
[----:B------:R-:W-:Y:S02]  /*2d20*/  FSEL R100, R26, -INF , !P3 ;  /* 0xff8000001a647808 */ /* 0x000fe40005800000 */
[----:B------:R-:W-:Y:S02]  /*2d30*/  ISETP.GT.AND P3, PT, R52, 0x18, !P4 ;  /* 0x000000183400780c */ /* 0x000fe40006764270 */
[----:B------:R-:W-:-:S02]  /*2d40*/  P2R R68, PR, RZ, 0x10 ;  /* 0x00000010ff447803 */ /* 0x000fc40000000000 */
[----:B------:R-:W-:Y:S02]  /*2d50*/  ISETP.LT.OR P3, PT, R48, 0x19, P3 ;  /* 0x000000193000780c */ /* 0x000fe40001f61670 */
[----:B------:R-:W-:Y:S02]  /*2d60*/  ISETP.GE.AND P4, PT, R61, 0x1a, PT ;  /* 0x0000001a3d00780c */ /* 0x000fe40003f86270 */
[----:B------:R-:W-:Y:S02]  /*2d70*/  FSEL R122, R36, -INF , !P3 ;  /* 0xff800000247a7808 */ /* 0x000fe40005800000 */
[----:B------:R-:W-:Y:S02]  /*2d80*/  ISETP.GT.AND P3, PT, R52, 0x19, !P4 ;  /* 0x000000193400780c */ /* 0x000fe40006764270 */
[----:B------:R-:W-:Y:S02]  /*2d90*/  P2R R70, PR, RZ, 0x10 ;  /* 0x00000010ff467803 */ /* 0x000fe40000000000 */
[----:B------:R-:W-:-:S02]  /*2da0*/  ISETP.LT.OR P3, PT, R48, 0x1a, P3 ;  /* 0x0000001a3000780c */ /* 0x000fc40001f61670 */
[C---:B------:R-:W-:Y:S02]  /*2db0*/  ISETP.GE.AND P4, PT, R61.reuse, 0x21, PT ;  /* 0x000000213d00780c */ /* 0x040fe40003f86270 */
[----:B------:R-:W-:Y:S02]  /*2dc0*/  FSEL R120, R120, -INF , !P3 ;  /* 0xff80000078787808 */ /* 0x000fe40005800000 */
[----:B------:R-:W-:Y:S02]  /*2dd0*/  ISETP.GT.AND P3, PT, R52, 0x20, !P4 ;  /* 0x000000203400780c */ /* 0x000fe40006764270 */
[----:B------:R-:W-:Y:S02]  /*2de0*/  P2R R71, PR, RZ, 0x10 ;  /* 0x00000010ff477803 */ /* 0x000fe40000000000 */
[----:B------:R-:W-:Y:S02]  /*2df0*/  ISETP.LT.OR P3, PT, R48, 0x21, P3 ;  /* 0x000000213000780c */ /* 0x000fe40001f61670 */
[----:B------:R-:W-:-:S02]  /*2e00*/  ISETP.GE.AND P4, PT, R61, 0x22, PT ;  /* 0x000000223d00780c */ /* 0x000fc40003f86270 */
[----:B------:R-:W-:Y:S02]  /*2e10*/  FSEL R118, R40, -INF , !P3 ;  /* 0xff80000028767808 */ /* 0x000fe40005800000 */
[----:B------:R-:W-:Y:S02]  /*2e20*/  ISETP.GT.AND P3, PT, R52, 0x21, !P4 ;  /* 0x000000213400780c */ /* 0x000fe40006764270 */
[----:B------:R-:W-:Y:S02]  /*2e30*/  P2R R72, PR, RZ, 0x10 ;  /* 0x00000010ff487803 */ /* 0x000fe40000000000 */
[----:B------:R-:W-:Y:S02]  /*2e40*/  ISETP.LT.OR P3, PT, R48, 0x22, P3 ;  /* 0x000000223000780c */ /* 0x000fe40001f61670 */
[----:B------:R-:W-:Y:S02]  /*2e50*/  ISETP.GE.AND P4, PT, R61, 0x29, PT ;  /* 0x000000293d00780c */ /* 0x000fe40003f86270 */
[----:B------:R-:W-:-:S02]  /*2e60*/  FSEL R102, R102, -INF , !P3 ;  /* 0xff80000066667808 */ /* 0x000fc40005800000 */
[----:B------:R-:W-:Y:S02]  /*2e70*/  ISETP.GT.AND P3, PT, R52, 0x28, !P4 ;  /* 0x000000283400780c */ /* 0x000fe40006764270 */
[----:B------:R-:W-:Y:S02]  /*2e80*/  P2R R73, PR, RZ, 0x10 ;  /* 0x00000010ff497803 */ /* 0x000fe40000000000 */
[----:B------:R-:W-:Y:S02]  /*2e90*/  ISETP.LT.OR P3, PT, R48, 0x29, P3 ;  /* 0x000000293000780c */ /* 0x000fe40001f61670 */
[----:B------:R-:W-:Y:S02]  /*2ea0*/  ISETP.GE.AND P4, PT, R61, 0x2a, PT ;  /* 0x0000002a3d00780c */ /* 0x000fe40003f86270 */
[----:B------:R-:W-:Y:S02]  /*2eb0*/  FSEL R116, R116, -INF , !P3 ;  /* 0xff80000074747808 */ /* 0x000fe40005800000 */
[----:B------:R-:W-:-:S02]  /*2ec0*/  ISETP.GT.AND P3, PT, R52, 0x29, !P4 ;  /* 0x000000293400780c */ /* 0x000fc40006764270 */
[----:B------:R-:W-:Y:S02]  /*2ed0*/  P2R R74, PR, RZ, 0x10 ;  /* 0x00000010ff4a7803 */ /* 0x000fe40000000000 */
        /* <DEDUP_REMOVED lines=81> */
[----:B------:R-:W-:Y:S02]  /*33f0*/  P2R R67, PR, RZ, 0x20 ;  /* 0x00000020ff437803 */ /* 0x000fe40000000000 */
[----:B------:R-:W-:-:S02]  /*3400*/  FSEL R28, R77, -INF , !P3 ;  /* 0xff8000004d1c7808 */ /* 0x000fc40005800000 */
[----:B------:R-:W-:Y:S02]  /*3410*/  ISETP.GE.AND P3, PT, R61, 0x71, PT ;  /* 0x000000713d00780c */ /* 0x000fe40003f66270 */
[----:B------:R-:W-:Y:S02]  /*3420*/  P2R R64, PR, RZ, 0x40 ;  /* 0x00000040ff407803 */ /* 0x000fe40000000000 */
[----:B------:R-:W-:-:S04]  /*3430*/  ISETP.GT.AND P4, PT, R52, 0x70, !P3 ;  /* 0x000000703400780c */ /* 0x000fc80005f84270 */
[----:B------:R-:W-:-:S04]  /*3440*/  ISETP.LT.OR P4, PT, R48, 0x71, P4 ;  /* 0x000000713000780c */ /* 0x000fc80002781670 */
[----:B------:R-:W-:Y:S02]  /*3450*/  FSEL R26, R80, -INF , !P4 ;  /* 0xff800000501a7808 */ /* 0x000fe40006000000 */
[----:B------:R-:W-:-:S04]  /*3460*/  ISETP.GE.AND P4, PT, R61, 0x72, PT ;  /* 0x000000723d00780c */ /* 0x000fc80003f86270 */
        /* <DEDUP_REMOVED lines=8> */
[----:B------:R-:W-:Y:S02]  /*34f0*/  P2R R65, PR, RZ, 0x40 ;  /* 0x00000040ff417803 */ /* 0x000fe40000000000 */
[----:B------:R-:W-:-:S04]  /*3500*/  ISETP.GT.AND P6, PT, R52, RZ, !P6 ;  /* 0x000000ff3400720c */ /* 0x000fc800077c4270 */
[----:B------:R-:W-:-:S04]  /*3510*/  ISETP.LT.OR P6, PT, R48, 0x1, P6 ;  /* 0x000000013000780c */ /* 0x000fc800037c1670 */
[----:B------:R-:W-:Y:S02]  /*3520*/  FSEL R130, R4, -INF , !P6 ;  /* 0xff80000004827808 */ /* 0x000fe40007000000 */
[----:B------:R-:W-:Y:S02]  /*3530*/  ISETP.GE.AND P6, PT, R61, 0x7a, PT ;  /* 0x0000007a3d00780c */ /* 0x000fe40003fc6270 */
[----:B------:R-:W0:Y:S02]  /*3540*/  SHFL.IDX PT, R61, R44, 0x1, 0x1c1f ;  /* 0x003c1f002c3d7f89 */ /* 0x000e2400000e0000 */
[----:B------:R-:W-:Y:S02]  /*3550*/  P2R R77, PR, RZ, 0x40 ;  /* 0x00000040ff4d7803 */ /* 0x000fe40000000000 */
[----:B------:R-:W-:-:S04]  /*3560*/  ISETP.GT.AND P6, PT, R52, 0x79, !P6 ;  /* 0x000000793400780c */ /* 0x000fc800077c4270 */
[----:B------:R-:W-:-:S04]  /*3570*/  ISETP.LT.OR P6, PT, R48, 0x7a, P6 ;  /* 0x0000007a3000780c */ /* 0x000fc800037c1670 */
[----:B------:R-:W-:Y:S02]  /*3580*/  FSEL R20, R85, -INF , !P6 ;  /* 0xff80000055147808 */ /* 0x000fe40007000000 */
[----:B------:R-:W-:Y:S02]  /*3590*/  PLOP3.LUT P6, PT, PT, PT, UP0, 0x40, 0x0 ;  /* 0x000000000000781c */ /* 0x000fe40003fce808 */
[----:B0-----:R-:W-:Y:S01]  /*35a0*/  VIADDMNMX R25, R61, R63, R58, PT ;  /* 0x0000003f3d197246 */ /* 0x001fe2000380013a */
[----:B------:R-:W-:-:S10]  /*35b0*/  IMAD.IADD R59, R62, 0x1, R61 ;  /* 0x000000013e3b7824 */ /* 0x000fd400078e023d */
[----:B------:R-:W-:Y:S05]  /*35c0*/  @P6 BRA `(.L_x_1007) ;  /* 0x0000000000646947 */ /* 0x000fea0003800000 */
        /* <DEDUP_REMOVED lines=9> */
[----:B------:R-:W0:Y:S02]  /*3660*/  @P6 LDC.64 R62, c[0x0][0x9e8] ;  /* 0x00027a00ff3e6b82 */ /* 0x000e240000000a00 */
[----:B0-----:R-:W-:-:S05]  /*3670*/  @P6 IMAD.HI.U32 R62, R61, R62, RZ ;  /* 0x0000003e3d3e6227 */ /* 0x001fca00078e00ff */
[----:B------:R-:W-:-:S04]  /*3680*/  @P6 SHF.R.U32.HI R61, RZ, R63, R62 ;  /* 0x0000003fff3d6219 */ /* 0x000fc8000001163e */
[----:B------:R-:W-:Y:S01]  /*3690*/  LOP3.LUT R61, RZ, R61, RZ, 0x33, !PT ;  /* 0x0000003dff3d7212 */ /* 0x000fe200078e33ff */
[----:B------:R-:W-:Y:S06]  /*36a0*/  BRA `(.L_x_1010) ;  /* 0x0000000000187947 */ /* 0x000fec0003800000 */
.L_x_1009:
[----:B------:R-:W-:Y:S02]  /*36b0*/  ULDC UR6, c[0x0][0x9e4] ;  /* 0x0002790000067ab9 */ /* 0x000fe40000000800 */
[----:B------:R-:W-:-:S05]  /*36c0*/  IMAD.U32 R44, RZ, RZ, UR6 ;  /* 0x00000006ff2c7e24 */ /* 0x000fca000f8e00ff */
[----:B------:R-:W-:-:S13]  /*36d0*/  ISETP.NE.AND P6, PT, R44, 0x1, PT ;  /* 0x000000012c00780c */ /* 0x000fda0003fc5270 */
[----:B------:R-:W0:Y:S02]  /*36e0*/  @P6 LDC.64 R62, c[0x0][0x9e8] ;  /* 0x00027a00ff3e6b82 */ /* 0x000e240000000a00 */
[----:B0-----:R-:W-:-:S05]  /*36f0*/  @P6 IMAD.HI.U32 R62, R61, R62, RZ ;  /* 0x0000003e3d3e6227 */ /* 0x001fca00078e00ff */
[----:B------:R-:W-:-:S07]  /*3700*/  @P6 SHF.R.U32.HI R61, RZ, R63, R62 ;  /* 0x0000003fff3d6219 */ /* 0x000fce000001163e */
.L_x_1010:
[----:B------:R-:W-:Y:S05]  /*3710*/  BSYNC B0 ;  /* 0x0000000000007941 */ /* 0x000fea0003800000 */
.L_x_1008:
[----:B------:R-:W-:-:S04]  /*3720*/  IMAD R61, R61, R44, -R54 ;  /* 0x0000002c3d3d7224 */ /* 0x000fc800078e0a36 */
[----:B------:R-:W-:-:S05]  /*3730*/  IMAD R4, R16, -0x2, R61 ;  /* 0xfffffffe10047824 */ /* 0x000fca00078e023d */
[----:B------:R-:W-:Y:S02]  /*3740*/  VIADDMNMX R25, R4, R44, R25, PT ;  /* 0x0000002c04197246 */ /* 0x000fe40003800119 */
[----:B------:R-:W-:-:S07]  /*3750*/  VIMNMX R59, R59, R4, !PT ;  /* 0x000000043b3b7248 */ /* 0x000fce0007fe0100 */
.L_x_1007:
[----:B------:R-:W-:Y:S01]  /*3760*/  ISETP.GT.AND P1, PT, R59, 0x1, !P1 ;  /* 0x000000013b00780c */ /* 0x000fe20004f24270 */
[----:B------:R-:W-:Y:S01]  /*3770*/  ULDC UR6, c[0x0][0x988] ;  /* 0x0002620000067ab9 */ /* 0x000fe20000000800 */
[----:B------:R-:W-:Y:S01]  /*3780*/  ISETP.NE.AND P6, PT, R64, RZ, PT ;  /* 0x000000ff4000720c */ /* 0x000fe20003fc5270 */
[----:B------:R-:W-:Y:S01]  /*3790*/  UISETP.NE.AND UP1, UPT, UR46, URZ, UPT ;  /* 0x0000003f2e00728c */ /* 0x000fe2000bf25270 */
[----:B------:R-:W-:Y:S01]  /*37a0*/  ISETP.LT.OR P1, PT, R25, 0x2, P1 ;  /* 0x000000021900780c */ /* 0x000fe20000f21670 */
[----:B------:R-:W-:Y:S01]  /*37b0*/  UISETP.NE.AND UP0, UPT, UR45, URZ, UPT ;  /* 0x0000003f2d00728c */ /* 0x000fe2000bf05270 */
[----:B------:R-:W-:Y:S01]  /*37c0*/  ISETP.GT.AND P2, PT, R59, 0x8, !P2 ;  /* 0x000000083b00780c */ /* 0x000fe20005744270 */
[----:B------:R-:W-:Y:S01]  /*37d0*/  UMOV UR10, UR42 ;  /* 0x0000002a000a7c82 */ /* 0x000fe20008000000 */
[----:B------:R-:W-:Y:S02]  /*37e0*/  FSEL R44, R3, -INF , !P1 ;  /* 0xff800000032c7808 */ /* 0x000fe40004800000 */
[----:B------:R-:W-:-:S02]  /*37f0*/  ISETP.GT.AND P1, PT, R59, 0x9, !P6 ;  /* 0x000000093b00780c */ /* 0x000fc40007724270 */
[----:B------:R-:W-:Y:S02]  /*3800*/  FMNMX.FTZ R3, R130, R128, !PT ;  /* 0x0000008082037209 */ /* 0x000fe40007810000 */
[----:B------:R-:W-:Y:S01]  /*3810*/  ISETP.LT.OR P1, PT, R25, 0xa, P1 ;  /* 0x0000000a1900780c */ /* 0x000fe20000f21670 */
[----:B------:R-:W-:Y:S01]  /*3820*/  @UP1 ULDC UR14, c[0x0][0x450] ;  /* 0x00011400000e1ab9 */ /* 0x000fe20000000800 */
[----:B------:R-:W-:Y:S02]  /*3830*/  FMNMX.FTZ R3, R126, R3, !PT ;  /* 0x000000037e037209 */ /* 0x000fe40007810000 */
[----:B------:R-:W-:Y:S02]  /*3840*/  FSEL R8, R8, -INF , !P1 ;  /* 0xff80000008087808 */ /* 0x000fe40004800000 */
[----:B------:R-:W-:Y:S02]  /*3850*/  ISETP.NE.AND P1, PT, R66, RZ, PT ;  /* 0x000000ff4200720c */ /* 0x000fe40003f25270 */
[----:B------:R-:W-:-:S02]  /*3860*/  FMNMX.FTZ R3, R98, R3, !PT ;  /* 0x0000000362037209 */ /* 0x000fc40007810000 */
[----:B------:R-:W-:Y:S02]  /*3870*/  ISETP.GT.AND P1, PT, R59, 0x10, !P1 ;  /* 0x000000103b00780c */ /* 0x000fe40004f24270 */
[----:B------:R-:W-:Y:S02]  /*3880*/  FMNMX.FTZ R3, R124, R3, !PT ;  /* 0x000000037c037209 */ /* 0x000fe40007810000 */
[----:B------:R-:W-:Y:S02]  /*3890*/  ISETP.LT.OR P1, PT, R25, 0x11, P1 ;  /* 0x000000111900780c */ /* 0x000fe40000f21670 */
[----:B------:R-:W-:Y:S02]  /*38a0*/  FMNMX.FTZ R3, R100, R3, !PT ;  /* 0x0000000364037209 */ /* 0x000fe40007810000 */
[----:B------:R-:W-:Y:S02]  /*38b0*/  FSEL R52, R9, -INF , !P1 ;  /* 0xff80000009347808 */ /* 0x000fe40004800000 */
[----:B------:R-:W-:-:S02]  /*38c0*/  ISETP.NE.AND P1, PT, R67, RZ, PT ;  /* 0x000000ff4300720c */ /* 0x000fc40003f25270 */
[----:B------:R-:W-:Y:S02]  /*38d0*/  FMNMX.FTZ R3, R122, R3, !PT ;  /* 0x000000037a037209 */ /* 0x000fe40007810000 */
[----:B------:R-:W-:Y:S02]  /*38e0*/  ISETP.GT.AND P1, PT, R59, 0x11, !P1 ;  /* 0x000000113b00780c */ /* 0x000fe40004f24270 */
[C---:B------:R-:W-:Y:S02]  /*38f0*/  ISETP.LT.OR P2, PT, R25.reuse, 0x9, P2 ;  /* 0x000000091900780c */ /* 0x040fe40001741670 */
[----:B------:R-:W-:Y:S02]  /*3900*/  ISETP.LT.OR P1, PT, R25, 0x12, P1 ;  /* 0x000000121900780c */ /* 0x000fe40000f21670 */
[----:B------:R-:W-:Y:S02]  /*3910*/  FMNMX.FTZ R3, R120, R3, !PT ;  /* 0x0000000378037209 */ /* 0x000fe40007810000 */
[----:B------:R-:W-:-:S02]  /*3920*/  FSEL R54, R27, -INF , !P1 ;  /* 0xff8000001b367808 */ /* 0x000fc40004800000 */
[----:B------:R-:W-:Y:S02]  /*3930*/  ISETP.NE.AND P1, PT, R68, RZ, PT ;  /* 0x000000ff4400720c */ /* 0x000fe40003f25270 */
[----:B------:R-:W-:Y:S01]  /*3940*/  FSEL R48, R5, -INF , !P2 ;  /* 0xff80000005307808 */ /* 0x000fe20005000000 */
[----:B------:R-:W-:Y:S01]  /*3950*/  IMAD.U32 R5, RZ, RZ, UR6 ;  /* 0x00000006ff057e24 */ /* 0x000fe2000f8e00ff */
[----:B------:R-:W-:Y:S01]  /*3960*/  ISETP.GT.AND P1, PT, R59, 0x18, !P1 ;  /* 0x000000183b00780c */ /* 0x000fe20004f24270 */
[----:B------:R-:W-:Y:S01]  /*3970*/  @UP1 ULDC UR6, c[0x0][0x44c] ;  /* 0x0001130000061ab9 */ /* 0x000fe20000000800 */
[----:B------:R-:W-:Y:S01]  /*3980*/  ISETP.NE.AND P2, PT, R78, RZ, PT ;  /* 0x000000ff4e00720c */ /* 0x000fe20003f45270 */
[----:B------:R-:W-:Y:S01]  /*3990*/  UIMAD.WIDE.U32 UR6, UR42, UR6, URZ ;  /* 0x000000062a0672a5 */ /* 0x000fe2000f8e003f */
[----:B------:R-:W-:Y:S02]  /*39a0*/  ISETP.LT.OR P1, PT, R25, 0x19, P1 ;  /* 0x000000191900780c */ /* 0x000fe40000f21670 */
[----:B------:R-:W-:Y:S01]  /*39b0*/  FMNMX.FTZ R3, R118, R3, !PT ;  /* 0x0000000376037209 */ /* 0x000fe20007810000 */
[----:B------:R-:W-:Y:S01]  /*39c0*/  @UP1 USHF.R.U32.HI UR10, URZ, UR14, UR7 ;  /* 0x0000000e3f0a1299 */ /* 0x000fe20008011607 */
[----:B------:R-:W-:-:S02]  /*39d0*/  FSEL R56, R29, -INF , !P1 ;  /* 0xff8000001d387808 */ /* 0x000fc40004800000 */
[----:B------:R-:W-:Y:S01]  /*39e0*/  ISETP.NE.AND P1, PT, R70, RZ, PT ;  /* 0x000000ff4600720c */ /* 0x000fe20003f25270 */
[----:B------:R-:W-:Y:S01]  /*39f0*/  UIADD3 UR47, UR47, UR10, URZ ;  /* 0x0000000a2f2f7290 */ /* 0x000fe2000fffe03f */
[----:B------:R-:W-:Y:S02]  /*3a00*/  FMNMX.FTZ R3, R102, R3, !PT ;  /* 0x0000000366037209 */ /* 0x000fe40007810000 */
[----:B------:R-:W-:Y:S01]  /*3a10*/  ISETP.GT.AND P1, PT, R59, 0x19, !P1 ;  /* 0x000000193b00780c */ /* 0x000fe20004f24270 */
[----:B------:R-:W-:Y:S01]  /*3a20*/  UIADD3 UR6, UR47, UR11, URZ ;  /* 0x0000000b2f067290 */ /* 0x000fe2000fffe03f */
[----:B------:R-:W-:Y:S02]  /*3a30*/  ISETP.NE.AND P6, PT, R79, RZ, PT ;  /* 0x000000ff4f00720c */ /* 0x000fe40003fc5270 */
[----:B------:R-:W-:Y:S02]  /*3a40*/  ISETP.LT.OR P1, PT, R25, 0x1a, P1 ;  /* 0x0000001a1900780c */ /* 0x000fe40000f21670 */
[----:B------:R-:W-:-:S02]  /*3a50*/  FMNMX.FTZ R3, R116, R3, !PT ;  /* 0x0000000374037209 */ /* 0x000fc40007810000 */
[----:B------:R-:W-:Y:S02]  /*3a60*/  FSEL R58, R31, -INF , !P1 ;  /* 0xff8000001f3a7808 */ /* 0x000fe40004800000 */
[----:B------:R-:W-:Y:S02]  /*3a70*/  ISETP.NE.AND P1, PT, R71, RZ, PT ;  /* 0x000000ff4700720c */ /* 0x000fe40003f25270 */
[----:B------:R-:W-:Y:S02]  /*3a80*/  FMNMX.FTZ R3, R114, R3, !PT ;  /* 0x0000000372037209 */ /* 0x000fe40007810000 */
[----:B------:R-:W-:Y:S02]  /*3a90*/  ISETP.GT.AND P1, PT, R59, 0x20, !P1 ;  /* 0x000000203b00780c */ /* 0x000fe40004f24270 */
[----:B------:R-:W-:Y:S02]  /*3aa0*/  FMNMX.FTZ R3, R112, R3, !PT ;  /* 0x0000000370037209 */ /* 0x000fe40007810000 */
[----:B------:R-:W-:-:S02]  /*3ab0*/  ISETP.LT.OR P1, PT, R25, 0x21, P1 ;  /* 0x000000211900780c */ /* 0x000fc40000f21670 */
[----:B------:R-:W-:Y:S02]  /*3ac0*/  FMNMX.FTZ R3, R110, R3, !PT ;  /* 0x000000036e037209 */ /* 0x000fe40007810000 */
[----:B------:R-:W-:Y:S02]  /*3ad0*/  FSEL R62, R33, -INF , !P1 ;  /* 0xff800000213e7808 */ /* 0x000fe40004800000 */
[----:B------:R-:W-:Y:S02]  /*3ae0*/  ISETP.NE.AND P1, PT, R72, RZ, PT ;  /* 0x000000ff4800720c */ /* 0x000fe40003f25270 */
[----:B------:R-:W-:Y:S02]  /*3af0*/  FMNMX.FTZ R3, R106, R3, !PT ;  /* 0x000000036a037209 */ /* 0x000fe40007810000 */
[----:B------:R-:W-:Y:S02]  /*3b00*/  ISETP.GT.AND P1, PT, R59, 0x21, !P1 ;  /* 0x000000213b00780c */ /* 0x000fe40004f24270 */
[----:B------:R-:W-:-:S02]  /*3b10*/  FMNMX.FTZ R3, R104, R3, !PT ;  /* 0x0000000368037209 */ /* 0x000fc40007810000 */
[----:B------:R-:W-:Y:S02]  /*3b20*/  ISETP.LT.OR P1, PT, R25, 0x22, P1 ;  /* 0x000000221900780c */ /* 0x000fe40000f21670 */
[----:B------:R-:W-:Y:S02]  /*3b30*/  FMNMX.FTZ R3, R108, R3, !PT ;  /* 0x000000036c037209 */ /* 0x000fe40007810000 */
[----:B------:R-:W-:Y:S02]  /*3b40*/  FSEL R64, R35, -INF , !P1 ;  /* 0xff80000023407808 */ /* 0x000fe40004800000 */
[----:B------:R-:W-:Y:S02]  /*3b50*/  ISETP.NE.AND P1, PT, R73, RZ, PT ;  /* 0x000000ff4900720c */ /* 0x000fe40003f25270 */
[----:B------:R-:W-:Y:S02]  /*3b60*/  FMNMX.FTZ R3, R60, R3, !PT ;  /* 0x000000033c037209 */ /* 0x000fe40007810000 */
[----:B------:R-:W-:-:S02]  /*3b70*/  ISETP.GT.AND P1, PT, R59, 0x28, !P1 ;  /* 0x000000283b00780c */ /* 0x000fc40004f24270 */
[----:B------:R-:W-:Y:S02]  /*3b80*/  FMNMX.FTZ R3, R50, R3, !PT ;  /* 0x0000000332037209 */ /* 0x000fe40007810000 */
[----:B------:R-:W-:Y:S02]  /*3b90*/  ISETP.LT.OR P1, PT, R25, 0x29, P1 ;  /* 0x000000291900780c */ /* 0x000fe40000f21670 */
        /* <DEDUP_REMOVED lines=12> */
[----:B------:R-:W-:Y:S02]  /*3c60*/  FMNMX.FTZ R3, R34, R3, !PT ;  /* 0x0000000322037209 */ /* 0x000fe40007810000 */
[----:B------:R-:W-:Y:S02]  /*3c70*/  ISETP.LT.OR P1, PT, R25, 0x31, P1 ;  /* 0x000000311900780c */ /* 0x000fe40000f21670 */
[----:B------:R-:W-:Y:S02]  /*3c80*/  FMNMX.FTZ R3, R32, R3, !PT ;  /* 0x0000000320037209 */ /* 0x000fe40007810000 */
[----:B------:R-:W-:-:S02]  /*3c90*/  FSEL R70, R41, -INF , !P1 ;  /* 0xff80000029467808 */ /* 0x000fc40004800000 */
[----:B------:R-:W-:Y:S02]  /*3ca0*/  ISETP.GT.AND P1, PT, R59, 0x31, !P2 ;  /* 0x000000313b00780c */ /* 0x000fe40005724270 */
[----:B------:R-:W-:Y:S02]  /*3cb0*/  FMNMX.FTZ R3, R30, R3, !PT ;  /* 0x000000031e037209 */ /* 0x000fe40007810000 */
[----:B------:R-:W-:Y:S02]  /*3cc0*/  ISETP.LT.OR P1, PT, R25, 0x32, P1 ;  /* 0x000000321900780c */ /* 0x000fe40000f21670 */
[----:B------:R-:W-:Y:S02]  /*3cd0*/  FMNMX.FTZ R3, R28, R3, !PT ;  /* 0x000000031c037209 */ /* 0x000fe40007810000 */
[----:B------:R-:W-:Y:S02]  /*3ce0*/  FSEL R72, R43, -INF , !P1 ;  /* 0xff8000002b487808 */ /* 0x000fe40004800000 */
        /* <DEDUP_REMOVED lines=10> */
[----:B------:R-:W-:Y:S01]  /*3d90*/  ISETP.NE.AND P2, PT, R69, RZ, PT ;  /* 0x000000ff4500720c */ /* 0x000fe20003f45270 */
[----:B------:R-:W0:Y:S01]  /*3da0*/  SHFL.BFLY PT, R4, R3, 0x2, 0x1f ;  /* 0x0c401f0003047f89 */ /* 0x000e2200000e0000 */
[----:B------:R-:W-:Y:S02]  /*3db0*/  FSEL R76, R47, -INF , !P1 ;  /* 0xff8000002f4c7808 */ /* 0x000fe40004800000 */
[----:B------:R-:W-:-:S02]  /*3dc0*/  ISETP.NE.AND P1, PT, R83, RZ, PT ;  /* 0x000000ff5300720c */ /* 0x000fc40003f25270 */
[----:B------:R-:W-:Y:S02]  /*3dd0*/  ISETP.NE.AND P6, PT, R101, RZ, PT ;  /* 0x000000ff6500720c */ /* 0x000fe40003fc5270 */
[C---:B------:R-:W-:Y:S02]  /*3de0*/  ISETP.GT.AND P1, PT, R59.reuse, 0x40, !P1 ;  /* 0x000000403b00780c */ /* 0x040fe40004f24270 */
[----:B------:R-:W-:Y:S02]  /*3df0*/  ISETP.GT.AND P3, PT, R59, 0x70, !P3 ;  /* 0x000000703b00780c */ /* 0x000fe40005f64270 */
[----:B------:R-:W-:Y:S02]  /*3e00*/  ISETP.LT.OR P1, PT, R25, 0x41, P1 ;  /* 0x000000411900780c */ /* 0x000fe40000f21670 */
[----:B------:R-:W-:Y:S02]  /*3e10*/  ISETP.GT.AND P4, PT, R59, 0x71, !P4 ;  /* 0x000000713b00780c */ /* 0x000fe40006784270 */
[----:B------:R-:W-:-:S02]  /*3e20*/  FSEL R78, R49, -INF , !P1 ;  /* 0xff800000314e7808 */ /* 0x000fc40004800000 */
[----:B------:R-:W-:Y:S02]  /*3e30*/  ISETP.NE.AND P1, PT, R86, RZ, PT ;  /* 0x000000ff5600720c */ /* 0x000fe40003f25270 */
[----:B------:R-:W-:Y:S02]  /*3e40*/  ISETP.LT.OR P3, PT, R25, 0x71, P3 ;  /* 0x000000711900780c */ /* 0x000fe40001f61670 */
[C---:B------:R-:W-:Y:S02]  /*3e50*/  ISETP.GT.AND P1, PT, R59.reuse, 0x41, !P1 ;  /* 0x000000413b00780c */ /* 0x040fe40004f24270 */
[----:B------:R-:W-:Y:S02]  /*3e60*/  ISETP.GT.AND P5, PT, R59, 0x78, !P5 ;  /* 0x000000783b00780c */ /* 0x000fe40006fa4270 */
[----:B------:R-:W-:Y:S02]  /*3e70*/  ISETP.LT.OR P1, PT, R25, 0x42, P1 ;  /* 0x000000421900780c */ /* 0x000fe40000f21670 */
[----:B0-----:R-:W-:-:S02]  /*3e80*/  FMNMX.FTZ R9, R3, R4, !PT ;  /* 0x0000000403097209 */ /* 0x001fc40007810000 */
[----:B------:R-:W-:Y:S02]  /*3e90*/  FSEL R80, R51, -INF , !P1 ;  /* 0xff80000033507808 */ /* 0x000fe40004800000 */
[----:B------:R-:W-:Y:S01]  /*3ea0*/  ISETP.NE.AND P1, PT, R87, RZ, PT ;  /* 0x000000ff5700720c */ /* 0x000fe20003f25270 */
[----:B------:R-:W0:Y:S01]  /*3eb0*/  SHFL.BFLY PT, R4, R9, 0x1, 0x1f ;  /* 0x0c201f0009047f89 */ /* 0x000e2200000e0000 */
[----:B------:R-:W-:Y:S02]  /*3ec0*/  ISETP.LT.OR P4, PT, R25, 0x72, P4 ;  /* 0x000000721900780c */ /* 0x000fe40002781670 */
[----:B------:R-:W-:Y:S02]  /*3ed0*/  ISETP.GT.AND P1, PT, R59, 0x48, !P1 ;  /* 0x000000483b00780c */ /* 0x000fe40004f24270 */
[C---:B------:R-:W-:Y:S02]  /*3ee0*/  ISETP.LT.OR P5, PT, R25.reuse, 0x79, P5 ;  /* 0x000000791900780c */ /* 0x040fe40002fa1670 */
[----:B------:R-:W-:-:S04]  /*3ef0*/  ISETP.LT.OR P1, PT, R25, 0x49, P1 ;  /* 0x000000491900780c */ /* 0x000fc80000f21670 */
[----:B------:R-:W-:Y:S02]  /*3f00*/  FSEL R82, R53, -INF , !P1 ;  /* 0xff80000035527808 */ /* 0x000fe40004800000 */
[----:B------:R-:W-:-:S04]  /*3f10*/  ISETP.NE.AND P1, PT, R91, RZ, PT ;  /* 0x000000ff5b00720c */ /* 0x000fc80003f25270 */
[----:B------:R-:W-:-:S04]  /*3f20*/  ISETP.GT.AND P1, PT, R59, 0x49, !P1 ;  /* 0x000000493b00780c */ /* 0x000fc80004f24270 */
[----:B------:R-:W-:Y:S02]  /*3f30*/  ISETP.LT.OR P1, PT, R25, 0x4a, P1 ;  /* 0x0000004a1900780c */ /* 0x000fe40000f21670 */
[----:B0-----:R-:W-:Y:S02]  /*3f40*/  FMNMX.FTZ R4, R9, R4, !PT ;  /* 0x0000000409047209 */ /* 0x001fe40007810000 */
[----:B------:R-:W-:Y:S02]  /*3f50*/  FSEL R84, R55, -INF , !P1 ;  /* 0xff80000037547808 */ /* 0x000fe40004800000 */
[----:B------:R-:W-:Y:S01]  /*3f60*/  ISETP.NE.AND P1, PT, R93, RZ, PT ;  /* 0x000000ff5d00720c */ /* 0x000fe20003f25270 */
[----:B------:R-:W-:-:S03]  /*3f70*/  FFMA.FTZ R27, R4, R5, -8 ;  /* 0xc1000000041b7423 */ /* 0x000fc60000010005 */
[----:B------:R-:W-:-:S04]  /*3f80*/  ISETP.GT.AND P1, PT, R59, 0x50, !P1 ;  /* 0x000000503b00780c */ /* 0x000fc80004f24270 */
[----:B------:R-:W-:-:S04]  /*3f90*/  ISETP.LT.OR P1, PT, R25, 0x51, P1 ;  /* 0x000000511900780c */ /* 0x000fc80000f21670 */
[----:B------:R-:W-:Y:S02]  /*3fa0*/  FSEL R86, R57, -INF , !P1 ;  /* 0xff80000039567808 */ /* 0x000fe40004800000 */
[----:B------:R-:W-:-:S04]  /*3fb0*/  ISETP.NE.AND P1, PT, R95, RZ, PT ;  /* 0x000000ff5f00720c */ /* 0x000fc80003f25270 */
        /* <DEDUP_REMOVED lines=11> */
[----:B------:R-:W-:Y:S02]  /*4070*/  ISETP.GT.AND P1, PT, R59, 0x60, !P2 ;  /* 0x000000603b00780c */ /* 0x000fe40005724270 */
[----:B------:R-:W-:Y:S02]  /*4080*/  ISETP.NE.AND P2, PT, R105, RZ, PT ;  /* 0x000000ff6900720c */ /* 0x000fe40003f45270 */
[----:B------:R-:W-:Y:S02]  /*4090*/  ISETP.LT.OR P1, PT, R25, 0x61, P1 ;  /* 0x000000611900780c */ /* 0x000fe40000f21670 */
[----:B------:R-:W-:Y:S02]  /*40a0*/  ISETP.GT.AND P2, PT, R59, 0x69, !P2 ;  /* 0x000000693b00780c */ /* 0x000fe40005744270 */
[----:B------:R-:W-:-:S02]  /*40b0*/  FSEL R94, R94, -INF , !P1 ;  /* 0xff8000005e5e7808 */ /* 0x000fc40004800000 */
[----:B------:R-:W-:Y:S02]  /*40c0*/  ISETP.GT.AND P1, PT, R59, 0x61, !P6 ;  /* 0x000000613b00780c */ /* 0x000fe40007724270 */
[----:B------:R-:W-:Y:S02]  /*40d0*/  ISETP.NE.AND P6, PT, R65, RZ, PT ;  /* 0x000000ff4100720c */ /* 0x000fe40003fc5270 */
[C---:B------:R-:W-:Y:S02]  /*40e0*/  ISETP.LT.OR P1, PT, R25.reuse, 0x62, P1 ;  /* 0x000000621900780c */ /* 0x040fe40000f21670 */
[----:B------:R-:W-:Y:S02]  /*40f0*/  ISETP.LT.OR P2, PT, R25, 0x6a, P2 ;  /* 0x0000006a1900780c */ /* 0x000fe40001741670 */
[----:B------:R-:W-:Y:S02]  /*4100*/  FSEL R96, R96, -INF , !P1 ;  /* 0xff80000060607808 */ /* 0x000fe40004800000 */
[----:B------:R-:W-:-:S04]  /*4110*/  FSETP.NEU.FTZ.AND P1, PT, R4, -INF , PT ;  /* 0xff8000000400780b */ /* 0x000fc80003f3d000 */
[----:B------:R-:W-:Y:S02]  /*4120*/  FSEL R39, R27, RZ, P1 ;  /* 0x000000ff1b277208 */ /* 0x000fe40000800000 */
[----:B------:R-:W-:Y:S02]  /*4130*/  ISETP.GT.AND P1, PT, R59, RZ, !P6 ;  /* 0x000000ff3b00720c */ /* 0x000fe40007724270 */
[----:B------:R-:W-:Y:S01]  /*4140*/  ISETP.NE.AND P6, PT, R77, RZ, PT ;  /* 0x000000ff4d00720c */ /* 0x000fe20003fc5270 */
[----:B------:R-:W-:-:S01]  /*4150*/  FFMA.FTZ R106, R106, R5, -R39 ;  /* 0x000000056a6a7223 */ /* 0x000fc20000010827 */
[----:B------:R-:W-:Y:S01]  /*4160*/  ISETP.LT.OR P1, PT, R25, 0x1, P1 ;  /* 0x000000011900780c */ /* 0x000fe20000f21670 */
[----:B------:R-:W-:-:S01]  /*4170*/  FFMA.FTZ R45, R104, R5, -R39 ;  /* 0x00000005682d7223 */ /* 0x000fc20000010827 */
[-CC-:B------:R-:W-:Y:S01]  /*4180*/  FFMA.FTZ R118, R118, R5.reuse, -R39.reuse ;  /* 0x0000000576767223 */ /* 0x180fe20000010827 */
[----:B------:R0:W-:Y:S01]  /*4190*/  MUFU.EX2 R43, R106 ;  /* 0x0000006a002b7308 */ /* 0x0001e20000000800 */
[----:B------:R-:W-:Y:S01]  /*41a0*/  FSEL R37, R2, -INF , !P1 ;  /* 0xff80000002257808 */ /* 0x000fe20004800000 */
[-CC-:B------:R-:W-:Y:S01]  /*41b0*/  FFMA.FTZ R110, R110, R5.reuse, -R39.reuse ;  /* 0x000000056e6e7223 */ /* 0x180fe20000010827 */
[----:B------:R-:W-:Y:S01]  /*41c0*/  ISETP.NE.AND P1, PT, R103, RZ, PT ;  /* 0x000000ff6700720c */ /* 0x000fe20003f25270 */
[-CC-:B------:R-:W-:Y:S01]  /*41d0*/  FFMA.FTZ R112, R112, R5.reuse, -R39.reuse ;  /* 0x0000000570707223 */ /* 0x180fe20000010827 */
[----:B------:R-:W-:Y:S01]  /*41e0*/  FMNMX.FTZ R27, R37, R44, !PT ;  /* 0x0000002c251b7209 */ /* 0x000fe20007810000 */
[-CC-:B------:R-:W-:Y:S01]  /*41f0*/  FFMA.FTZ R122, R122, R5.reuse, -R39.reuse ;  /* 0x000000057a7a7223 */ /* 0x180fe20000010827 */
[----:B------:R-:W-:Y:S01]  /*4200*/  ISETP.GT.AND P1, PT, R59, 0x68, !P1 ;  /* 0x000000683b00780c */ /* 0x000fe20004f24270 */
[--C-:B------:R-:W-:Y:S01]  /*4210*/  FFMA.FTZ R2, R130, R5, -R39.reuse ;  /* 0x0000000582027223 */ /* 0x100fe20000010827 */
[----:B------:R-:W-:Y:S01]  /*4220*/  FMNMX.FTZ R29, R48, R27, !PT ;  /* 0x0000001b301d7209 */ /* 0x000fe20007810000 */
[-CC-:B------:R-:W-:Y:S01]  /*4230*/  FFMA.FTZ R3, R128, R5.reuse, -R39.reuse ;  /* 0x0000000580037223 */ /* 0x180fe20000010827 */
[----:B------:R-:W-:Y:S01]  /*4240*/  ISETP.LT.OR P1, PT, R25, 0x69, P1 ;  /* 0x000000691900780c */ /* 0x000fe20000f21670 */
[--C-:B------:R-:W-:Y:S01]  /*4250*/  FFMA.FTZ R9, R126, R5, -R39.reuse ;  /* 0x000000057e097223 */ /* 0x100fe20000010827 */
[----:B------:R-:W-:Y:S01]  /*4260*/  FMNMX.FTZ R29, R8, R29, !PT ;  /* 0x0000001d081d7209 */ /* 0x000fe20007810000 */
[----:B------:R-:W-:Y:S01]  /*4270*/  MUFU.EX2 R2, R2 ;  /* 0x0000000200027308 */ /* 0x000fe20000000800 */
[----:B------:R-:W-:Y:S01]  /*4280*/  FSEL R104, R11, -INF , !P1 ;  /* 0xff8000000b687808 */ /* 0x000fe20004800000 */
[--C-:B------:R-:W-:Y:S01]  /*4290*/  FFMA.FTZ R98, R98, R5, -R39.reuse ;  /* 0x0000000562627223 */ /* 0x100fe20000010827 */
[----:B------:R-:W-:Y:S01]  /*42a0*/  FMNMX.FTZ R29, R52, R29, !PT ;  /* 0x0000001d341d7209 */ /* 0x000fe20007810000 */
[-CC-:B------:R-:W-:Y:S01]  /*42b0*/  FFMA.FTZ R124, R124, R5.reuse, -R39.reuse ;  /* 0x000000057c7c7223 */ /* 0x180fe20000010827 */
[----:B0-----:R-:W-:Y:S01]  /*42c0*/  FSEL R106, R10, -INF , !P2 ;  /* 0xff8000000a6a7808 */ /* 0x001fe20005000000 */
[--C-:B------:R-:W-:Y:S01]  /*42d0*/  FFMA.FTZ R10, R108, R5, -R39.reuse ;  /* 0x000000056c0a7223 */ /* 0x100fe20000010827 */
[----:B------:R-:W-:Y:S01]  /*42e0*/  FMNMX.FTZ R29, R54, R29, !PT ;  /* 0x0000001d361d7209 */ /* 0x000fe20007810000 */
[----:B------:R-:W0:Y:S01]  /*42f0*/  MUFU.EX2 R3, R3 ;  /* 0x0000000300037308 */ /* 0x000e220000000800 */
[----:B------:R-:W-:Y:S01]  /*4300*/  FSEL R108, R13, -INF , !P3 ;  /* 0xff8000000d6c7808 */ /* 0x000fe20005800000 */
[--C-:B------:R-:W-:Y:S01]  /*4310*/  FFMA.FTZ R100, R100, R5, -R39.reuse ;  /* 0x0000000564647223 */ /* 0x100fe20000010827 */
[----:B------:R-:W-:Y:S01]  /*4320*/  FMNMX.FTZ R31, R56, R29, !PT ;  /* 0x0000001d381f7209 */ /* 0x000fe20007810000 */
[-CC-:B------:R-:W-:Y:S01]  /*4330*/  FFMA.FTZ R120, R120, R5.reuse, -R39.reuse ;  /* 0x0000000578787223 */ /* 0x180fe20000010827 */
[----:B------:R-:W-:Y:S01]  /*4340*/  ISETP.GT.AND P6, PT, R59, 0x79, !P6 ;  /* 0x000000793b00780c */ /* 0x000fe200077c4270 */
[--C-:B------:R-:W-:Y:S01]  /*4350*/  FFMA.FTZ R102, R102, R5, -R39.reuse ;  /* 0x0000000566667223 */ /* 0x100fe20000010827 */
[----:B------:R-:W-:Y:S01]  /*4360*/  FMNMX.FTZ R31, R58, R31, !PT ;  /* 0x0000001f3a1f7209 */ /* 0x000fe20007810000 */
[----:B------:R-:W-:Y:S01]  /*4370*/  MUFU.EX2 R47, R10 ;  /* 0x0000000a002f7308 */ /* 0x000fe20000000800 */
[----:B------:R-:W-:Y:S01]  /*4380*/  ISETP.LT.OR P6, PT, R25, 0x7a, P6 ;  /* 0x0000007a1900780c */ /* 0x000fe200037c1670 */
[--C-:B------:R-:W-:Y:S01]  /*4390*/  FFMA.FTZ R116, R116, R5, -R39.reuse ;  /* 0x0000000574747223 */ /* 0x100fe20000010827 */
[----:B------:R-:W-:Y:S01]  /*43a0*/  FMNMX.FTZ R31, R62, R31, !PT ;  /* 0x0000001f3e1f7209 */ /* 0x000fe20007810000 */
[-CC-:B------:R-:W-:Y:S01]  /*43b0*/  FFMA.FTZ R114, R114, R5.reuse, -R39.reuse ;  /* 0x0000000572727223 */ /* 0x180fe20000010827 */
[----:B------:R-:W-:-:S01]  /*43c0*/  FFMA.FTZ R50, R50, R5, -R39 ;  /* 0x0000000532327223 */ /* 0x000fc20000010827 */
        /* <DEDUP_REMOVED lines=12> */
[----:B------:R-:W-:Y:S01]  /*4490*/  FFMA.FTZ R14, R14, R5, -R39 ;  /* 0x000000050e0e7223 */ /* 0x000fe20000010827 */
[----:B------:R-:W-:-:S04]  /*44a0*/  FMNMX.FTZ R33, R70, R33, !PT ;  /* 0x0000002146217209 */ /* 0x000fc80007810000 */
[----:B------:R-:W-:Y:S01]  /*44b0*/  FMNMX.FTZ R33, R72, R33, !PT ;  /* 0x0000002148217209 */ /* 0x000fe20007810000 */
[----:B------:R1:W-:Y:S03]  /*44c0*/  MUFU.EX2 R118, R110 ;  /* 0x0000006e00767308 */ /* 0x0003e60000000800 */
[----:B------:R-:W-:-:S04]  /*44d0*/  FMNMX.FTZ R33, R74, R33, !PT ;  /* 0x000000214a217209 */ /* 0x000fc80007810000 */
[----:B------:R-:W-:Y:S01]  /*44e0*/  FMNMX.FTZ R33, R76, R33, !PT ;  /* 0x000000214c217209 */ /* 0x000fe20007810000 */
[----:B------:R-:W2:Y:S01]  /*44f0*/  MUFU.EX2 R9, R9 ;  /* 0x0000000900097308 */ /* 0x000ea20000000800 */
[----:B-1----:R-:W-:Y:S01]  /*4500*/  FSEL R110, R12, -INF , !P4 ;  /* 0xff8000000c6e7808 */ /* 0x002fe20006000000 */
[----:B------:R-:W-:Y:S01]  /*4510*/  FFMA.FTZ R12, R60, R5, -R39 ;  /* 0x000000053c0c7223 */ /* 0x000fe20000010827 */
[----:B------:R-:W-:Y:S02]  /*4520*/  FMNMX.FTZ R33, R78, R33, !PT ;  /* 0x000000214e217209 */ /* 0x000fe40007810000 */
[----:B------:R-:W-:Y:S02]  /*4530*/  FSEL R60, R15, -INF , !P5 ;  /* 0xff8000000f3c7808 */ /* 0x000fe40006800000 */
[----:B------:R-:W-:Y:S01]  /*4540*/  FMNMX.FTZ R33, R80, R33, !PT ;  /* 0x0000002150217209 */ /* 0x000fe20007810000 */
[----:B------:R-:W-:Y:S03]  /*4550*/  MUFU.EX2 R122, R12 ;  /* 0x0000000c007a7308 */ /* 0x000fe60000000800 */
[----:B------:R-:W-:-:S04]  /*4560*/  FMNMX.FTZ R35, R82, R33, !PT ;  /* 0x0000002152237209 */ /* 0x000fc80007810000 */
[----:B------:R-:W-:Y:S01]  /*4570*/  FMNMX.FTZ R35, R84, R35, !PT ;  /* 0x0000002354237209 */ /* 0x000fe20007810000 */
[----:B------:R1:W-:Y:S03]  /*4580*/  MUFU.EX2 R33, R112 ;  /* 0x0000007000217308 */ /* 0x0003e60000000800 */
[----:B------:R-:W-:-:S04]  /*4590*/  FMNMX.FTZ R35, R86, R35, !PT ;  /* 0x0000002356237209 */ /* 0x000fc80007810000 */
[----:B------:R-:W-:Y:S01]  /*45a0*/  FMNMX.FTZ R35, R88, R35, !PT ;  /* 0x0000002358237209 */ /* 0x000fe20007810000 */
[----:B------:R-:W3:Y:S01]  /*45b0*/  MUFU.EX2 R98, R98 ;  /* 0x0000006200627308 */ /* 0x000ee20000000800 */
[----:B-1----:R-:W-:Y:S01]  /*45c0*/  FSEL R112, R21, -INF , !P6 ;  /* 0xff80000015707808 */ /* 0x002fe20007000000 */
[----:B------:R-:W-:Y:S01]  /*45d0*/  FFMA.FTZ R21, R32, R5, -R39 ;  /* 0x0000000520157223 */ /* 0x000fe20000010827 */
[----:B------:R-:W-:-:S04]  /*45e0*/  FMNMX.FTZ R35, R90, R35, !PT ;  /* 0x000000235a237209 */ /* 0x000fc80007810000 */
[----:B------:R-:W-:Y:S01]  /*45f0*/  FMNMX.FTZ R35, R92, R35, !PT ;  /* 0x000000235c237209 */ /* 0x000fe20007810000 */
[----:B------:R-:W1:Y:S03]  /*4600*/  MUFU.EX2 R27, R124 ;  /* 0x0000007c001b7308 */ /* 0x000e660000000800 */
[----:B------:R-:W-:-:S04]  /*4610*/  FMNMX.FTZ R35, R94, R35, !PT ;  /* 0x000000235e237209 */ /* 0x000fc80007810000 */
[----:B------:R-:W-:Y:S01]  /*4620*/  FMNMX.FTZ R35, R96, R35, !PT ;  /* 0x0000002360237209 */ /* 0x000fe20007810000 */
[----:B------:R-:W4:Y:S03]  /*4630*/  MUFU.EX2 R100, R100 ;  /* 0x0000006400647308 */ /* 0x000f260000000800 */
        /* <DEDUP_REMOVED lines=8> */
[----:B------:R-:W-:-:S01]  /*46c0*/  FFMA.FTZ R35, R40, R5, -R39 ;  /* 0x0000000528237223 */ /* 0x000fc20000010827 */
[----:B------:R-:W-:Y:S03]  /*46d0*/  MUFU.EX2 R116, R116 ;  /* 0x0000007400747308 */ /* 0x000fe60000000800 */
[----:B------:R-:W5:Y:S05]  /*46e0*/  SHFL.BFLY PT, R11, R10, 0x2, 0x1f ;  /* 0x0c401f000a0b7f89 */ /* 0x000f6a00000e0000 */
[----:B------:R-:W-:Y:S08]  /*46f0*/  MUFU.EX2 R41, R114 ;  /* 0x0000007200297308 */ /* 0x000ff00000000800 */
[----:B------:R-:W-:Y:S08]  /*4700*/  MUFU.EX2 R114, R45 ;  /* 0x0000002d00727308 */ /* 0x000ff00000000800 */
[----:B------:R-:W-:Y:S01]  /*4710*/  MUFU.EX2 R50, R50 ;  /* 0x0000003200327308 */ /* 0x000fe20000000800 */
[----:B-----5:R-:W-:Y:S01]  /*4720*/  FMNMX.FTZ R15, R10, R11, !PT ;  /* 0x0000000b0a0f7209 */ /* 0x020fe20007810000 */
[-CC-:B------:R-:W-:Y:S01]  /*4730*/  FFMA.FTZ R10, R24, R5.reuse, -R39.reuse ;  /* 0x00000005180a7223 */ /* 0x180fe20000010827 */
[----:B------:R-:W-:-:S03]  /*4740*/  FFMA.FTZ R11, R28, R5, -R39 ;  /* 0x000000051c0b7223 */ /* 0x000fc60000010827 */
[----:B------:R-:W5:Y:S02]  /*4750*/  SHFL.BFLY PT, R12, R15, 0x1, 0x1f ;  /* 0x0c201f000f0c7f89 */ /* 0x000f6400000e0000 */
[----:B------:R-:W-:Y:S08]  /*4760*/  MUFU.EX2 R45, R46 ;  /* 0x0000002e002d7308 */ /* 0x000ff00000000800 */
[----:B------:R-:W-:Y:S08]  /*4770*/  MUFU.EX2 R38, R38 ;  /* 0x0000002600267308 */ /* 0x000ff00000000800 */
[----:B------:R-:W-:Y:S01]  /*4780*/  MUFU.EX2 R25, R25 ;  /* 0x0000001900197308 */ /* 0x000fe20000000800 */
[----:B-----5:R-:W-:Y:S01]  /*4790*/  FMNMX.FTZ R12, R15, R12, !PT ;  /* 0x0000000c0f0c7209 */ /* 0x020fe20007810000 */
[----:B------:R-:W-:-:S06]  /*47a0*/  FFMA.FTZ R15, R20, R5, -R39 ;  /* 0x00000005140f7223 */ /* 0x000fcc0000010827 */
[----:B------:R-:W-:Y:S01]  /*47b0*/  MUFU.EX2 R42, R42 ;  /* 0x0000002a002a7308 */ /* 0x000fe20000000800 */
[C---:B------:R-:W-:Y:S01]  /*47c0*/  FSETP.NEU.FTZ.AND P1, PT, R12.reuse, -INF , PT ;  /* 0xff8000000c00780b */ /* 0x040fe20003f3d000 */
[----:B------:R-:W-:-:S05]  /*47d0*/  FFMA.FTZ R24, R12, R5, -8 ;  /* 0xc10000000c187423 */ /* 0x000fca0000010005 */
[----:B------:R-:W-:Y:S01]  /*47e0*/  FSEL R39, R24, RZ, P1 ;  /* 0x000000ff18277208 */ /* 0x000fe20000800000 */
[----:B------:R-:W-:Y:S01]  /*47f0*/  MUFU.EX2 R35, R35 ;  /* 0x0000002300237308 */ /* 0x000fe20000000800 */
[----:B------:R-:W-:-:S03]  /*4800*/  PLOP3.LUT P1, PT, PT, PT, UP0, 0x40, 0x0 ;  /* 0x000000000000781c */ /* 0x000fc60003f2e808 */
[-CC-:B------:R-:W-:Y:S01]  /*4810*/  FFMA.FTZ R37, R37, R5.reuse, -R39.reuse ;  /* 0x0000000525257223 */ /* 0x180fe20000010827 */
[----:B------:R-:W-:-:S01]  /*4820*/  FFMA.FTZ R44, R44, R5, -R39 ;  /* 0x000000052c2c7223 */ /* 0x000fc20000010827 */
[-CC-:B------:R-:W-:Y:S01]  /*4830*/  FFMA.FTZ R8, R8, R5.reuse, -R39.reuse ;  /* 0x0000000508087223 */ /* 0x180fe20000010827 */
[----:B------:R-:W-:-:S01]  /*4840*/  FFMA.FTZ R48, R48, R5, -R39 ;  /* 0x0000000530307223 */ /* 0x000fc20000010827 */
[-CC-:B------:R-:W-:Y:S01]  /*4850*/  FFMA.FTZ R52, R52, R5.reuse, -R39.reuse ;  /* 0x0000000534347223 */ /* 0x180fe20000010827 */
[----:B------:R-:W-:-:S01]  /*4860*/  FFMA.FTZ R54, R54, R5, -R39 ;  /* 0x0000000536367223 */ /* 0x000fc20000010827 */
[----:B------:R0:W-:Y:S01]  /*4870*/  MUFU.EX2 R49, R8 ;  /* 0x0000000800317308 */ /* 0x0001e20000000800 */
[----:B------:R-:W-:-:S01]  /*4880*/  FFMA.FTZ R56, R56, R5, -R39 ;  /* 0x0000000538387223 */ /* 0x000fc20000010827 */
[-CC-:B------:R-:W-:Y:S01]  /*4890*/  FFMA.FTZ R58, R58, R5.reuse, -R39.reuse ;  /* 0x000000053a3a7223 */ /* 0x180fe20000010827 */
[----:B------:R-:W-:-:S01]  /*48a0*/  FFMA.FTZ R62, R62, R5, -R39 ;  /* 0x000000053e3e7223 */ /* 0x000fc20000010827 */
[-CC-:B------:R-:W-:Y:S01]  /*48b0*/  FFMA.FTZ R64, R64, R5.reuse, -R39.reuse ;  /* 0x0000000540407223 */ /* 0x180fe20000010827 */
[----:B------:R-:W-:-:S01]  /*48c0*/  FFMA.FTZ R66, R66, R5, -R39 ;  /* 0x0000000542427223 */ /* 0x000fc20000010827 */
[-CC-:B------:R-:W-:Y:S01]  /*48d0*/  FFMA.FTZ R68, R68, R5.reuse, -R39.reuse ;  /* 0x0000000544447223 */ /* 0x180fe20000010827 */
[----:B------:R-:W-:-:S01]  /*48e0*/  FFMA.FTZ R70, R70, R5, -R39 ;  /* 0x0000000546467223 */ /* 0x000fc20000010827 */
[----:B------:R-:W-:Y:S01]  /*48f0*/  MUFU.EX2 R37, R37 ;  /* 0x0000002500257308 */ /* 0x000fe20000000800 */
[----:B0-----:R-:W-:-:S01]  /*4900*/  FADD.FTZ R8, R2, R3 ;  /* 0x0000000302087221 */ /* 0x001fc20000010000 */
[-CC-:B------:R-:W-:Y:S01]  /*4910*/  FFMA.FTZ R72, R72, R5.reuse, -R39.reuse ;  /* 0x0000000548487223 */ /* 0x180fe20000010827 */
[----:B------:R-:W-:-:S01]  /*4920*/  FFMA.FTZ R74, R74, R5, -R39 ;  /* 0x000000054a4a7223 */ /* 0x000fc20000010827 */
[----:B------:R-:W-:Y:S01]  /*4930*/  FFMA.FTZ R76, R76, R5, -R39 ;  /* 0x000000054c4c7223 */ /* 0x000fe20000010827 */
[----:B--2---:R-:W-:-:S01]  /*4940*/  FADD.FTZ R65, R9, R8 ;  /* 0x0000000809417221 */ /* 0x004fc20000010000 */
[-CC-:B------:R-:W-:Y:S01]  /*4950*/  FFMA.FTZ R78, R78, R5.reuse, -R39.reuse ;  /* 0x000000054e4e7223 */ /* 0x180fe20000010827 */
[----:B------:R-:W-:-:S01]  /*4960*/  FFMA.FTZ R80, R80, R5, -R39 ;  /* 0x0000000550507223 */ /* 0x000fc20000010827 */
[----:B------:R-:W0:Y:S01]  /*4970*/  MUFU.EX2 R44, R44 ;  /* 0x0000002c002c7308 */ /* 0x000e220000000800 */
[----:B---3--:R-:W-:-:S01]  /*4980*/  FADD.FTZ R8, R98, R65 ;  /* 0x0000004162087221 */ /* 0x008fc20000010000 */
[----:B------:R-:W-:Y:S01]  /*4990*/  F2FP.SATFINITE.E4M3.F32.PACK_AB_MERGE_C R98, R98, R9, RZ ;  /* 0x000000096262723e */ /* 0x000fe200048070ff */
[----:B------:R-:W-:-:S01]  /*49a0*/  FFMA.FTZ R82, R82, R5, -R39 ;  /* 0x0000000552527223 */ /* 0x000fc20000010827 */
[----:B------:R-:W-:Y:S01]  /*49b0*/  FFMA.FTZ R84, R84, R5, -R39 ;  /* 0x0000000554547223 */ /* 0x000fe20000010827 */
[----:B-1----:R-:W-:-:S01]  /*49c0*/  FADD.FTZ R65, R27, R8 ;  /* 0x000000081b417221 */ /* 0x002fc20000010000 */
[----:B------:R-:W-:Y:S01]  /*49d0*/  F2FP.SATFINITE.E4M3.F32.PACK_AB_MERGE_C R164, R3, R2, R98 ;  /* 0x0000000203a4723e */ /* 0x000fe20004807062 */
[----:B------:R-:W-:-:S01]  /*49e0*/  FFMA.FTZ R86, R86, R5, -R39 ;  /* 0x0000000556567223 */ /* 0x000fc20000010827 */
[----:B------:R-:W1:Y:S01]  /*49f0*/  MUFU.EX2 R48, R48 ;  /* 0x0000003000307308 */ /* 0x000e620000000800 */
[----:B----4-:R-:W-:-:S01]  /*4a00*/  FADD.FTZ R8, R100, R65 ;  /* 0x0000004164087221 */ /* 0x010fc20000010000 */
[-CC-:B------:R-:W-:Y:S01]  /*4a10*/  FFMA.FTZ R88, R88, R5.reuse, -R39.reuse ;  /* 0x0000000558587223 */ /* 0x180fe20000010827 */
[----:B------:R-:W-:-:S01]  /*4a20*/  FFMA.FTZ R90, R90, R5, -R39 ;  /* 0x000000055a5a7223 */ /* 0x000fc20000010827 */
[----:B------:R-:W-:Y:S01]  /*4a30*/  FFMA.FTZ R92, R92, R5, -R39 ;  /* 0x000000055c5c7223 */ /* 0x000fe20000010827 */
[----:B------:R-:W-:-:S01]  /*4a40*/  FADD.FTZ R69, R29, R8 ;  /* 0x000000081d457221 */ /* 0x000fc20000010000 */
[-CC-:B------:R-:W-:Y:S01]  /*4a50*/  FFMA.FTZ R94, R94, R5.reuse, -R39.reuse ;  /* 0x000000055e5e7223 */ /* 0x180fe20000010827 */
[----:B------:R-:W-:-:S01]  /*4a60*/  FFMA.FTZ R96, R96, R5, -R39 ;  /* 0x0000000560607223 */ /* 0x000fc20000010827 */
[----:B------:R-:W2:Y:S01]  /*4a70*/  MUFU.EX2 R52, R52 ;  /* 0x0000003400347308 */ /* 0x000ea20000000800 */
[----:B0-----:R-:W-:-:S01]  /*4a80*/  FADD.FTZ R67, R37, R44 ;  /* 0x0000002c25437221 */ /* 0x001fc20000010000 */
[C---:B------:R-:W-:Y:S01]  /*4a90*/  FADD.FTZ R20, R120.reuse, R69 ;  /* 0x0000004578147221 */ /* 0x040fe20000010000 */
[----:B------:R-:W-:Y:S01]  /*4aa0*/  F2FP.SATFINITE.E4M3.F32.PACK_AB_MERGE_C R120, R120, R29, RZ ;  /* 0x0000001d7878723e */ /* 0x000fe200048070ff */
[-CC-:B------:R-:W-:Y:S01]  /*4ab0*/  FFMA.FTZ R104, R104, R5.reuse, -R39.reuse ;  /* 0x0000000568687223 */ /* 0x180fe20000010827 */
[----:B------:R-:W-:-:S01]  /*4ac0*/  FFMA.FTZ R106, R106, R5, -R39 ;  /* 0x000000056a6a7223 */ /* 0x000fc20000010827 */
[----:B------:R-:W-:Y:S01]  /*4ad0*/  FADD.FTZ R29, R31, R20 ;  /* 0x000000141f1d7221 */ /* 0x000fe20000010000 */
[----:B------:R-:W-:Y:S01]  /*4ae0*/  F2FP.SATFINITE.E4M3.F32.PACK_AB_MERGE_C R166, R100, R27, R120 ;  /* 0x0000001b64a6723e */ /* 0x000fe20004807078 */
[----:B------:R-:W0:Y:S01]  /*4af0*/  MUFU.EX2 R51, R54 ;  /* 0x0000003600337308 */ /* 0x000e220000000800 */
[----:B-1----:R-:W-:-:S01]  /*4b00*/  FADD.FTZ R8, R48, R67 ;  /* 0x0000004330087221 */ /* 0x002fc20000010000 */
[----:B------:R-:W-:Y:S01]  /*4b10*/  FADD.FTZ R29, R102, R29 ;  /* 0x0000001d661d7221 */ /* 0x000fe20000010000 */
[----:B------:R-:W-:Y:S01]  /*4b20*/  F2FP.SATFINITE.E4M3.F32.PACK_AB_MERGE_C R20, R114, R43, RZ ;  /* 0x0000002b7214723e */ /* 0x000fe200048070ff */
[----:B------:R-:W-:Y:S01]  /*4b30*/  FFMA.FTZ R108, R108, R5, -R39 ;  /* 0x000000056c6c7223 */ /* 0x000fe20000010827 */
[----:B------:R-:W-:-:S01]  /*4b40*/  FADD.FTZ R9, R49, R8 ;  /* 0x0000000831097221 */ /* 0x000fc20000010000 */
[----:B------:R-:W-:Y:S01]  /*4b50*/  FADD.FTZ R8, R116, R29 ;  /* 0x0000001d74087221 */ /* 0x000fe20000010000 */
[----:B------:R-:W-:Y:S01]  /*4b60*/  F2FP.SATFINITE.E4M3.F32.PACK_AB_MERGE_C R116, R41, R116, RZ ;  /* 0x000000742974723e */ /* 0x000fe200048070ff */
[----:B------:R-:W1:Y:S01]  /*4b70*/  MUFU.EX2 R56, R56 ;  /* 0x0000003800387308 */ /* 0x000e620000000800 */
[----:B--2---:R-:W-:-:S01]  /*4b80*/  FADD.FTZ R2, R52, R9 ;  /* 0x0000000934027221 */ /* 0x004fc20000010000 */
[----:B------:R-:W-:Y:S01]  /*4b90*/  FADD.FTZ R8, R41, R8 ;  /* 0x0000000829087221 */ /* 0x000fe20000010000 */
[----:B------:R-:W-:Y:S01]  /*4ba0*/  F2FP.SATFINITE.E4M3.F32.PACK_AB_MERGE_C R160, R102, R31, R116 ;  /* 0x0000001f66a0723e */ /* 0x000fe20004807074 */
[--C-:B------:R-:W-:Y:S01]  /*4bb0*/  FFMA.FTZ R110, R110, R5, -R39.reuse ;  /* 0x000000056e6e7223 */ /* 0x100fe20000010827 */
[----:B------:R-:W-:Y:S01]  /*4bc0*/  F2FP.SATFINITE.E4M3.F32.PACK_AB_MERGE_C R162, R118, R33, R20 ;  /* 0x0000002176a2723e */ /* 0x000fe20004807014 */
[----:B------:R-:W-:Y:S01]  /*4bd0*/  FADD.FTZ R27, R33, R8 ;  /* 0x00000008211b7221 */ /* 0x000fe20000010000 */
[----:B------:R-:W-:-:S01]  /*4be0*/  FFMA.FTZ R60, R60, R5, -R39 ;  /* 0x000000053c3c7223 */ /* 0x000fc20000010827 */
[----:B------:R-:W2:Y:S01]  /*4bf0*/  MUFU.EX2 R53, R58 ;  /* 0x0000003a00357308 */ /* 0x000ea20000000800 */
[----:B0-----:R-:W-:-:S01]  /*4c00*/  FADD.FTZ R9, R51, R2 ;  /* 0x0000000233097221 */ /* 0x001fc20000010000 */
[----:B------:R-:W-:Y:S01]  /*4c10*/  FADD.FTZ R8, R118, R27 ;  /* 0x0000001b76087221 */ /* 0x000fe20000010000 */
[----:B------:R-:W-:-:S01]  /*4c20*/  FFMA.FTZ R39, R112, R5, -R39 ;  /* 0x0000000570277223 */ /* 0x000fc20000010827 */
[----:B------:R-:W-:-:S02]  /*4c30*/  F2FP.SATFINITE.E4M3.F32.PACK_AB_MERGE_C R48, R49, R48, RZ ;  /* 0x000000303130723e */ /* 0x000fc400048070ff */
[----:B------:R-:W-:-:S01]  /*4c40*/  FADD.FTZ R43, R43, R8 ;  /* 0x000000082b2b7221 */ /* 0x000fc20000010000 */
[----:B------:R-:W-:Y:S01]  /*4c50*/  F2FP.SATFINITE.E4M3.F32.PACK_AB_MERGE_C R8, R45, R50, RZ ;  /* 0x000000322d08723e */ /* 0x000fe200048070ff */
[----:B------:R-:W0:Y:S01]  /*4c60*/  MUFU.EX2 R62, R62 ;  /* 0x0000003e003e7308 */ /* 0x000e220000000800 */
[----:B-1----:R-:W-:-:S01]  /*4c70*/  FADD.FTZ R2, R56, R9 ;  /* 0x0000000938027221 */ /* 0x002fc20000010000 */
[----:B------:R-:W-:Y:S01]  /*4c80*/  FADD.FTZ R114, R114, R43 ;  /* 0x0000002b72727221 */ /* 0x000fe20000010000 */
[----:B------:R-:W-:Y:S02]  /*4c90*/  F2FP.SATFINITE.E4M3.F32.PACK_AB_MERGE_C R156, R122, R47, R8 ;  /* 0x0000002f7a9c723e */ /* 0x000fe40004807008 */
[----:B------:R-:W-:Y:S01]  /*4ca0*/  F2FP.SATFINITE.E4M3.F32.PACK_AB_MERGE_C R8, R25, R38, RZ ;  /* 0x000000261908723e */ /* 0x000fe200048070ff */
[----:B------:R-:W-:-:S01]  /*4cb0*/  FADD.FTZ R47, R47, R114 ;  /* 0x000000722f2f7221 */ /* 0x000fc20000010000 */
[----:B------:R-:W-:Y:S01]  /*4cc0*/  F2FP.SATFINITE.E4M3.F32.PACK_AB_MERGE_C R165, R44, R37, R48 ;  /* 0x000000252ca5723e */ /* 0x000fe20004807030 */
[----:B------:R-:W1:Y:S01]  /*4cd0*/  MUFU.EX2 R55, R64 ;  /* 0x0000004000377308 */ /* 0x000e620000000800 */
[----:B--2---:R-:W-:-:S01]  /*4ce0*/  FADD.FTZ R9, R53, R2 ;  /* 0x0000000235097221 */ /* 0x004fc20000010000 */
[----:B------:R-:W-:Y:S01]  /*4cf0*/  FADD.FTZ R47, R122, R47 ;  /* 0x0000002f7a2f7221 */ /* 0x000fe20000010000 */
[----:B------:R-:W-:-:S02]  /*4d00*/  F2FP.SATFINITE.E4M3.F32.PACK_AB_MERGE_C R158, R35, R42, R8 ;  /* 0x0000002a239e723e */ /* 0x000fc40004807008 */
[----:B------:R-:W-:Y:S01]  /*4d10*/  F2FP.SATFINITE.E4M3.F32.PACK_AB_MERGE_C R53, R53, R56, RZ ;  /* 0x000000383535723e */ /* 0x000fe200048070ff */
[----:B------:R-:W-:-:S02]  /*4d20*/  FADD.FTZ R50, R50, R47 ;  /* 0x0000002f32327221 */ /* 0x000fc40000010000 */
[----:B------:R-:W2:Y:S01]  /*4d30*/  MUFU.EX2 R66, R66 ;  /* 0x0000004200427308 */ /* 0x000ea20000000800 */
[----:B0-----:R-:W-:-:S01]  /*4d40*/  FADD.FTZ R2, R62, R9 ;  /* 0x000000093e027221 */ /* 0x001fc20000010000 */
[----:B------:R-:W-:Y:S01]  /*4d50*/  FADD.FTZ R45, R45, R50 ;  /* 0x000000322d2d7221 */ /* 0x000fe20000010000 */
[----:B------:R-:W-:-:S03]  /*4d60*/  F2FP.SATFINITE.E4M3.F32.PACK_AB_MERGE_C R167, R51, R52, R53 ;  /* 0x0000003433a7723e */ /* 0x000fc60004807035 */
[----:B------:R-:W-:Y:S02]  /*4d70*/  FADD.FTZ R42, R42, R45 ;  /* 0x0000002d2a2a7221 */ /* 0x000fe40000010000 */
[----:B------:R-:W0:Y:S01]  /*4d80*/  MUFU.EX2 R57, R68 ;  /* 0x0000004400397308 */ /* 0x000e220000000800 */
[----:B-1----:R-:W-:-:S01]  /*4d90*/  FADD.FTZ R27, R55, R2 ;  /* 0x00000002371b7221 */ /* 0x002fc20000010000 */
[----:B------:R-:W-:-:S04]  /*4da0*/  FADD.FTZ R35, R35, R42 ;  /* 0x0000002a23237221 */ /* 0x000fc80000010000 */
[----:B------:R-:W-:Y:S02]  /*4db0*/  FADD.FTZ R38, R38, R35 ;  /* 0x0000002326267221 */ /* 0x000fe40000010000 */
[----:B------:R-:W1:Y:S01]  /*4dc0*/  MUFU.EX2 R70, R70 ;  /* 0x0000004600467308 */ /* 0x000e620000000800 */
[----:B--2---:R-:W-:-:S01]  /*4dd0*/  FADD.FTZ R2, R66, R27 ;  /* 0x0000001b42027221 */ /* 0x004fc20000010000 */
[----:B------:R-:W-:-:S06]  /*4de0*/  FADD.FTZ R33, R25, R38 ;  /* 0x0000002619217221 */ /* 0x000fcc0000010000 */
[----:B------:R-:W2:Y:S01]  /*4df0*/  MUFU.EX2 R59, R72 ;  /* 0x00000048003b7308 */ /* 0x000ea20000000800 */
[----:B0-----:R-:W-:-:S01]  /*4e00*/  FADD.FTZ R27, R57, R2 ;  /* 0x00000002391b7221 */ /* 0x001fc20000010000 */
[----:B------:R-:W-:-:S04]  /*4e10*/  F2FP.SATFINITE.E4M3.F32.PACK_AB_MERGE_C R57, R57, R66, RZ ;  /* 0x000000423939723e */ /* 0x000fc800048070ff */
[----:B------:R-:W-:Y:S02]  /*4e20*/  F2FP.SATFINITE.E4M3.F32.PACK_AB_MERGE_C R161, R55, R62, R57 ;  /* 0x0000003e37a1723e */ /* 0x000fe40004807039 */
        /* <DEDUP_REMOVED lines=8> */
[----:B------:R-:W-:-:S04]  /*4eb0*/  F2FP.SATFINITE.E4M3.F32.PACK_AB_MERGE_C R61, R61, R74, RZ ;  /* 0x0000004a3d3d723e */ /* 0x000fc800048070ff */
[----:B------:R-:W-:Y:S02]  /*4ec0*/  F2FP.SATFINITE.E4M3.F32.PACK_AB_MERGE_C R163, R59, R70, R61 ;  /* 0x000000463ba3723e */ /* 0x000fe4000480703d */
[----:B------:R-:W1:Y:S01]  /*4ed0*/  MUFU.EX2 R82, R82 ;  /* 0x0000005200527308 */ /* 0x000e620000000800 */
[----:B--2---:R-:W-:-:S07]  /*4ee0*/  FADD.FTZ R2, R78, R29 ;  /* 0x0000001d4e027221 */ /* 0x004fce0000010000 */
[----:B------:R-:W2:Y:S01]  /*4ef0*/  MUFU.EX2 R65, R84 ;  /* 0x0000005400417308 */ /* 0x000ea20000000800 */
[----:B0-----:R-:W-:-:S07]  /*4f00*/  FADD.FTZ R31, R63, R2 ;  /* 0x000000023f1f7221 */ /* 0x001fce0000010000 */
[----:B------:R-:W0:Y:S01]  /*4f10*/  MUFU.EX2 R86, R86 ;  /* 0x0000005600567308 */ /* 0x000e220000000800 */
[----:B-1----:R-:W-:-:S07]  /*4f20*/  FADD.FTZ R2, R82, R31 ;  /* 0x0000001f52027221 */ /* 0x002fce0000010000 */
[----:B------:R-:W1:Y:S01]  /*4f30*/  MUFU.EX2 R3, R88 ;  /* 0x0000005800037308 */ /* 0x000e620000000800 */
[C---:B--2---:R-:W-:Y:S01]  /*4f40*/  F2FP.SATFINITE.E4M3.F32.PACK_AB_MERGE_C R82, R65.reuse, R82, RZ ;  /* 0x000000524152723e */ /* 0x044fe200048070ff */
[----:B------:R-:W-:-:S03]  /*4f50*/  FADD.FTZ R65, R65, R2 ;  /* 0x0000000241417221 */ /* 0x000fc60000010000 */
[----:B------:R-:W-:-:S03]  /*4f60*/  F2FP.SATFINITE.E4M3.F32.PACK_AB_MERGE_C R157, R63, R78, R82 ;  /* 0x0000004e3f9d723e */ /* 0x000fc60004807052 */
[----:B------:R-:W2:Y:S01]  /*4f70*/  MUFU.EX2 R90, R90 ;  /* 0x0000005a005a7308 */ /* 0x000ea20000000800 */
[----:B0-----:R-:W-:-:S07]  /*4f80*/  FADD.FTZ R2, R86, R65 ;  /* 0x0000004156027221 */ /* 0x001fce0000010000 */
[----:B------:R-:W-:Y:S01]  /*4f90*/  MUFU.EX2 R30, R30 ;  /* 0x0000001e001e7308 */ /* 0x000fe20000000800 */
[----:B-1----:R-:W-:-:S07]  /*4fa0*/  FADD.FTZ R31, R3, R2 ;  /* 0x00000002031f7221 */ /* 0x002fce0000010000 */
[----:B------:R-:W0:Y:S01]  /*4fb0*/  MUFU.EX2 R11, R11 ;  /* 0x0000000b000b7308 */ /* 0x000e220000000800 */
[----:B--2---:R-:W-:-:S07]  /*4fc0*/  FADD.FTZ R2, R90, R31 ;  /* 0x0000001f5a027221 */ /* 0x004fce0000010000 */
[----:B------:R-:W1:Y:S08]  /*4fd0*/  MUFU.EX2 R9, R92 ;  /* 0x0000005c00097308 */ /* 0x000e700000000800 */
[----:B------:R-:W-:Y:S01]  /*4fe0*/  MUFU.EX2 R34, R34 ;  /* 0x0000002200227308 */ /* 0x000fe20000000800 */
[----:B0-----:R-:W-:-:S07]  /*4ff0*/  F2FP.SATFINITE.E4M3.F32.PACK_AB_MERGE_C R8, R11, R30, RZ ;  /* 0x0000001e0b08723e */ /* 0x001fce00048070ff */
[----:B------:R-:W0:Y:S01]  /*5000*/  MUFU.EX2 R21, R21 ;  /* 0x0000001500157308 */ /* 0x000e220000000800 */
[C---:B-1----:R-:W-:Y:S01]  /*5010*/  F2FP.SATFINITE.E4M3.F32.PACK_AB_MERGE_C R90, R9.reuse, R90, RZ ;  /* 0x0000005a095a723e */ /* 0x042fe200048070ff */
[----:B------:R-:W-:-:S03]  /*5020*/  FADD.FTZ R9, R9, R2 ;  /* 0x0000000209097221 */ /* 0x000fc60000010000 */
[----:B------:R-:W-:-:S03]  /*5030*/  F2FP.SATFINITE.E4M3.F32.PACK_AB_MERGE_C R159, R3, R86, R90 ;  /* 0x00000056039f723e */ /* 0x000fc6000480705a */
[----:B------:R-:W1:Y:S08]  /*5040*/  MUFU.EX2 R94, R94 ;  /* 0x0000005e005e7308 */ /* 0x000e700000000800 */
[----:B------:R-:W2:Y:S01]  /*5050*/  MUFU.EX2 R27, R96 ;  /* 0x00000060001b7308 */ /* 0x000ea20000000800 */
[----:B0-----:R-:W-:Y:S01]  /*5060*/  F2FP.SATFINITE.E4M3.F32.PACK_AB_MERGE_C R152, R21, R34, R8 ;  /* 0x000000221598723e */ /* 0x001fe20004807008 */
[----:B------:R-:W-:-:S04]  /*5070*/  FADD.FTZ R34, R34, R33 ;  /* 0x0000002122227221 */ /* 0x000fc80000010000 */
[----:B------:R-:W-:Y:S02]  /*5080*/  FADD.FTZ R21, R21, R34 ;  /* 0x0000002215157221 */ /* 0x000fe40000010000 */
[----:B------:R-:W0:Y:S01]  /*5090*/  MUFU.EX2 R104, R104 ;  /* 0x0000006800687308 */ /* 0x000e220000000800 */
[----:B-1----:R-:W-:-:S01]  /*50a0*/  FADD.FTZ R2, R94, R9 ;  /* 0x000000095e027221 */ /* 0x002fc20000010000 */
[----:B------:R-:W-:-:S04]  /*50b0*/  FADD.FTZ R30, R30, R21 ;  /* 0x000000151e1e7221 */ /* 0x000fc80000010000 */
[----:B------:R-:W-:Y:S01]  /*50c0*/  FADD.FTZ R30, R11, R30 ;  /* 0x0000001e0b1e7221 */ /* 0x000fe20000010000 */
[----:B------:R-:W-:Y:S01]  /*50d0*/  VIADD R11, R89, 0xfffffffe ;  /* 0xfffffffe590b7836 */ /* 0x000fe20000000000 */
[----:B------:R-:W-:Y:S01]  /*50e0*/  MUFU.EX2 R14, R14 ;  /* 0x0000000e000e7308 */ /* 0x000fe20000000800 */
[----:B--2---:R-:W-:-:S07]  /*50f0*/  FADD.FTZ R3, R27, R2 ;  /* 0x000000021b037221 */ /* 0x004fce0000010000 */
[----:B------:R-:W1:Y:S01]  /*5100*/  MUFU.EX2 R15, R15 ;  /* 0x0000000f000f7308 */ /* 0x000e620000000800 */
[----:B0-----:R-:W-:-:S07]  /*5110*/  FADD.FTZ R2, R104, R3 ;  /* 0x0000000368027221 */ /* 0x001fce0000010000 */
[----:B------:R-:W0:Y:S08]  /*5120*/  MUFU.EX2 R29, R106 ;  /* 0x0000006a001d7308 */ /* 0x000e300000000800 */
[----:B------:R-:W-:Y:S01]  /*5130*/  MUFU.EX2 R13, R13 ;  /* 0x0000000d000d7308 */ /* 0x000fe20000000800 */
[----:B-1----:R-:W-:-:S07]  /*5140*/  F2FP.SATFINITE.E4M3.F32.PACK_AB_MERGE_C R8, R15, R14, RZ ;  /* 0x0000000e0f08723e */ /* 0x002fce00048070ff */
[----:B------:R-:W1:Y:S01]  /*5150*/  MUFU.EX2 R10, R10 ;  /* 0x0000000a000a7308 */ /* 0x000e620000000800 */
[C---:B0-----:R-:W-:Y:S01]  /*5160*/  F2FP.SATFINITE.E4M3.F32.PACK_AB_MERGE_C R104, R29.reuse, R104, RZ ;  /* 0x000000681d68723e */ /* 0x041fe200048070ff */
[----:B------:R-:W-:-:S03]  /*5170*/  FADD.FTZ R29, R29, R2 ;  /* 0x000000021d1d7221 */ /* 0x000fc60000010000 */
[----:B------:R-:W-:-:S03]  /*5180*/  F2FP.SATFINITE.E4M3.F32.PACK_AB_MERGE_C R153, R27, R94, R104 ;  /* 0x0000005e1b99723e */ /* 0x000fc60004807068 */
[----:B------:R-:W0:Y:S08]  /*5190*/  MUFU.EX2 R108, R108 ;  /* 0x0000006c006c7308 */ /* 0x000e300000000800 */
[----:B------:R-:W2:Y:S01]  /*51a0*/  MUFU.EX2 R25, R110 ;  /* 0x0000006e00197308 */ /* 0x000ea20000000800 */
[----:B-1----:R-:W-:Y:S01]  /*51b0*/  F2FP.SATFINITE.E4M3.F32.PACK_AB_MERGE_C R154, R10, R13, R8 ;  /* 0x0000000d0a9a723e */ /* 0x002fe20004807008 */
[----:B------:R-:W-:-:S04]  /*51c0*/  FADD.FTZ R13, R13, R30 ;  /* 0x0000001e0d0d7221 */ /* 0x000fc80000010000 */
[----:B------:R-:W-:Y:S02]  /*51d0*/  FADD.FTZ R13, R10, R13 ;  /* 0x0000000d0a0d7221 */ /* 0x000fe40000010000 */
[----:B------:R-:W1:Y:S01]  /*51e0*/  MUFU.EX2 R60, R60 ;  /* 0x0000003c003c7308 */ /* 0x000e620000000800 */
[----:B0-----:R-:W-:-:S01]  /*51f0*/  FADD.FTZ R2, R108, R29 ;  /* 0x0000001d6c027221 */ /* 0x001fc20000010000 */
[----:B------:R-:W-:-:S06]  /*5200*/  FADD.FTZ R14, R14, R13 ;  /* 0x0000000d0e0e7221 */ /* 0x000fcc0000010000 */
[----:B------:R-:W0:Y:S01]  /*5210*/  MUFU.EX2 R39, R39 ;  /* 0x0000002700277308 */ /* 0x000e220000000800 */
[----:B--2---:R-:W-:-:S04]  /*5220*/  FADD.FTZ R3, R25, R2 ;  /* 0x0000000219037221 */ /* 0x004fc80000010000 */
[----:B-1----:R-:W-:Y:S01]  /*5230*/  FADD.FTZ R2, R60, R3 ;  /* 0x000000033c027221 */ /* 0x002fe20000010000 */
[----:B------:R-:W-:-:S01]  /*5240*/  FADD.FTZ R3, R15, R14 ;  /* 0x0000000e0f037221 */ /* 0x000fc20000010000 */
[C---:B0-----:R-:W-:Y:S02]  /*5250*/  F2FP.SATFINITE.E4M3.F32.PACK_AB_MERGE_C R8, R39.reuse, R60, RZ ;  /* 0x0000003c2708723e */ /* 0x041fe400048070ff */
[----:B------:R-:W-:-:S02]  /*5260*/  FADD.FTZ R2, R39, R2 ;  /* 0x0000000227027221 */ /* 0x000fc40000010000 */
[----:B------:R-:W-:Y:S01]  /*5270*/  F2FP.SATFINITE.E4M3.F32.PACK_AB_MERGE_C R155, R25, R108, R8 ;  /* 0x0000006c199b723e */ /* 0x000fe20004807008 */
[----:B------:R-:W-:Y:S01]  /*5280*/  IMAD.U32 R8, RZ, RZ, UR6 ;  /* 0x00000006ff087e24 */ /* 0x000fe2000f8e00ff */
[----:B------:R-:W-:Y:S06]  /*5290*/  @P1 BRA `(.L_x_1011) ;  /* 0x00000000004c1947 */ /* 0x000fec0003800000 */
[----:B------:R-:W-:Y:S01]  /*52a0*/  ISETP.LT.AND P1, PT, RZ, UR47, PT ;  /* 0x0000002fff007c0c */ /* 0x000fe2000bf21270 */
[----:B------:R-:W-:-:S06]  /*52b0*/  UIADD3 UR6, UR47, -0x1, URZ ;  /* 0xffffffff2f067890 */ /* 0x000fcc000fffe03f */
[----:B------:R-:W-:-:S06]  /*52c0*/  IMAD.U32 R9, RZ, RZ, UR6 ;  /* 0x00000006ff097e24 */ /* 0x000fcc000f8e00ff */
[----:B------:R-:W-:Y:S05]  /*52d0*/  @P1 BRA `(.L_x_1012) ;  /* 0x0000000000201947 */ /* 0x000fea0003800000 */
[----:B------:R-:W0:Y:S01]  /*52e0*/  LDC R14, c[0x0][0x9e4] ;  /* 0x00027900ff0e7b82 */ /* 0x000e220000000800 */
[----:B------:R-:W-:Y:S01]  /*52f0*/  IMAD R9, RZ, RZ, -UR47 ;  /* 0x8000002fff097e24 */ /* 0x000fe2000f8e02ff */
[----:B0-----:R-:W-:-:S13]  /*5300*/  ISETP.NE.AND P1, PT, R14, 0x1, PT ;  /* 0x000000010e00780c */ /* 0x001fda0003f25270 */
[----:B------:R-:W0:Y:S02]  /*5310*/  @P1 LDC.64 R20, c[0x0][0x9e8] ;  /* 0x00027a00ff141b82 */ /* 0x000e240000000a00 */
[----:B0-----:R-:W-:-:S05]  /*5320*/  @P1 IMAD.HI.U32 R10, R9, R20, RZ ;  /* 0x00000014090a1227 */ /* 0x001fca00078e00ff */
[----:B------:R-:W-:-:S04]  /*5330*/  @P1 SHF.R.U32.HI R9, RZ, R21, R10 ;  /* 0x00000015ff091219 */ /* 0x000fc8000001160a */
[----:B------:R-:W-:Y:S01]  /*5340*/  LOP3.LUT R9, RZ, R9, RZ, 0x33, !PT ;  /* 0x00000009ff097212 */ /* 0x000fe200078e33ff */
[----:B------:R-:W-:Y:S06]  /*5350*/  BRA `(.L_x_1013) ;  /* 0x0000000000147947 */ /* 0x000fec0003800000 */
.L_x_1012:
[----:B------:R-:W0:Y:S02]  /*5360*/  LDC R14, c[0x0][0x9e4] ;  /* 0x00027900ff0e7b82 */ /* 0x000e240000000800 */
[----:B0-----:R-:W-:-:S13]  /*5370*/  ISETP.NE.AND P1, PT, R14, 0x1, PT ;  /* 0x000000010e00780c */ /* 0x001fda0003f25270 */
[----:B------:R-:W0:Y:S02]  /*5380*/  @P1 LDC.64 R20, c[0x0][0x9e8] ;  /* 0x00027a00ff141b82 */ /* 0x000e240000000a00 */
[----:B0-----:R-:W-:-:S05]  /*5390*/  @P1 IMAD.HI.U32 R10, R9, R20, RZ ;  /* 0x00000014090a1227 */ /* 0x001fca00078e00ff */
[----:B------:R-:W-:-:S07]  /*53a0*/  @P1 SHF.R.U32.HI R9, RZ, R21, R10 ;  /* 0x00000015ff091219 */ /* 0x000fce000001160a */
.L_x_1013:
[----:B------:R-:W-:-:S05]  /*53b0*/  IMAD R9, R9, R14, R14 ;  /* 0x0000000e09097224 */ /* 0x000fca00078e020e */
[----:B------:R-:W-:-:S07]  /*53c0*/  VIMNMX R8, R8, R9, PT ;  /* 0x0000000908087248 */ /* 0x000fce0003fe0100 */
.L_x_1011:
[----:B------:R-:W-:Y:S02]  /*53d0*/  SHF.R.S32.HI R9, RZ, 0x1f, R8 ;  /* 0x0000001fff097819 */ /* 0x000fe40000011408 */
[----:B------:R-:W-:Y:S02]  /*53e0*/  CS2R R150, SRZ ;  /* 0x0000000000967805 */ /* 0x000fe4000001ff00 */
[----:B------:R-:W-:Y:S02]  /*53f0*/  CS2R R148, SRZ ;  /* 0x0000000000947805 */ /* 0x000fe4000001ff00 */
[----:B------:R-:W-:Y:S02]  /*5400*/  CS2R R146, SRZ ;  /* 0x0000000000927805 */ /* 0x000fe4000001ff00 */
[----:B------:R-:W-:Y:S02]  /*5410*/  LEA.HI R9, R9, R8, RZ, 0x7 ;  /* 0x0000000809097211 */ /* 0x000fe400078f38ff */
[----:B------:R-:W-:-:S02]  /*5420*/  CS2R R144, SRZ ;  /* 0x0000000000907805 */ /* 0x000fc4000001ff00 */
[----:B------:R-:W-:Y:S02]  /*5430*/  CS2R R142, SRZ ;  /* 0x00000000008e7805 */ /* 0x000fe4000001ff00 */
[----:B------:R-:W-:Y:S02]  /*5440*/  CS2R R140, SRZ ;  /* 0x00000000008c7805 */ /* 0x000fe4000001ff00 */
[----:B------:R-:W-:Y:S02]  /*5450*/  SHF.R.S32.HI R9, RZ, 0x7, R9 ;  /* 0x00000007ff097819 */ /* 0x000fe40000011409 */
[----:B------:R-:W-:Y:S02]  /*5460*/  CS2R R138, SRZ ;  /* 0x00000000008a7805 */ /* 0x000fe4000001ff00 */
[----:B------:R-:W-:Y:S02]  /*5470*/  CS2R R136, SRZ ;  /* 0x0000000000887805 */ /* 0x000fe4000001ff00 */
[----:B------:R-:W-:-:S02]  /*5480*/  CS2R R134, SRZ ;  /* 0x0000000000867805 */ /* 0x000fc4000001ff00 */
[----:B------:R-:W-:Y:S02]  /*5490*/  VIMNMX R10, R22, R9, !PT ;  /* 0x00000009160a7248 */ /* 0x000fe40007fe0100 */
        /* <DEDUP_REMOVED lines=23> */
[----:B------:R-:W-:Y:S01]  /*5610*/  CS2R R88, SRZ ;  /* 0x0000000000587805 */ /* 0x000fe2000001ff00 */
[----:B------:R-:W-:Y:S06]  /*5620*/  @!P1 BRA `(.L_x_1014) ;  /* 0x0000003800009947 */ /* 0x000fec0003800000 */
[----:B------:R-:W-:Y:S01]  /*5630*/  IMAD.MOV.U32 R9, RZ, RZ, R12 ;  /* 0x000000ffff097224 */ /* 0x000fe200078e000c */
[----:B------:R-:W-:Y:S01]  /*5640*/  UMOV UR33, UR37 ;  /* 0x0000002500217c82 */ /* 0x000fe20008000000 */
[----:B------:R-:W-:Y:S01]  /*5650*/  IMAD.MOV.U32 R8, RZ, RZ, R4 ;  /* 0x000000ffff087224 */ /* 0x000fe200078e0004 */
[----:B------:R-:W-:Y:S01]  /*5660*/  UMOV UR32, UR36 ;  /* 0x0000002400207c82 */ /* 0x000fe20008000000 */
[----:B------:R-:W-:Y:S01]  /*5670*/  IMAD.MOV.U32 R151, RZ, RZ, RZ ;  /* 0x000000ffff977224 */ /* 0x000fe200078e00ff */
[----:B------:R-:W-:Y:S01]  /*5680*/  ULDC UR29, c[0x0][0x9e4] ;  /* 0x00027900001d7ab9 */ /* 0x000fe20000000800 */
[----:B------:R-:W-:Y:S01]  /*5690*/  ULDC UR30, c[0x0][0x9dc] ;  /* 0x00027700001e7ab9 */ /* 0x000fe20000000800 */
[----:B------:R-:W-:-:S05]  /*56a0*/  ULDC UR31, c[0x0][0x9e0] ;  /* 0x00027800001f7ab9 */ /* 0x000fca0000000800 */
.L_x_1033:
[----:B------:R-:W-:Y:S01]  /*56b0*/  ISETP.NE.AND P2, PT, RZ, UR39, PT ;  /* 0x00000027ff007c0c */ /* 0x000fe2000bf45270 */
[----:B------:R-:W-:-:S04]  /*56c0*/  UISETP.NE.AND UP0, UPT, UR32, 0x1, UPT ;  /* 0x000000012000788c */ /* 0x000fc8000bf05270 */
[----:B------:R-:W-:-:S04]  /*56d0*/  USEL UR37, URZ, 0x1, UP0 ;  /* 0x000000013f257887 */ /* 0x000fc80008000000 */
[----:B------:R-:W-:-:S04]  /*56e0*/  ULOP3.LUT UR37, UR33, UR37, URZ, 0x3c, !UPT ;  /* 0x0000002521257292 */ /* 0x000fc8000f8e3c3f */
[----:B------:R-:W-:Y:S08]  /*56f0*/  @P2 BRA `(.L_x_1015) ;  /* 0x0000000000382947 */ /* 0x000ff00003800000 */
[----:B------:R-:W-:Y:S05]  /*5700*/  @!P0 BRA `(.L_x_1016) ;  /* 0x0000000000048947 */ /* 0x000fea0003800000 */
[----:B------:R-:W-:Y:S01]  /*5710*/  BPT.TRAP 0x1 ;  /* 0x000000040000795c */ /* 0x000fe20000300000 */
.L_x_1016:
        /* <DEDUP_REMOVED lines=9> */
.L_x_1017:
[----:B-1----:R-:W-:Y:S05]  /*57b0*/  @P1 BRA `(.L_x_1015) ;  /* 0x0000000000081947 */ /* 0x002fea0003800000 */
[----:B------:R-:W1:Y:S02]  /*57c0*/  SYNCS.PHASECHK.TRANS64.TRYWAIT P1, [UR6+0x22830], R4 ;  /* 0x02283004ff0075a7 */ /* 0x000e640008020146 */
[----:B-1----:R-:W-:Y:S05]  /*57d0*/  @!P1 BRA `(.L_x_1018) ;  /* 0x00000110004c9947 */ /* 0x002fea0003800000 */
.L_x_1015:
[----:B-1----:R-:W1:Y:S01]  /*57e0*/  S2R R5, SR_TID.X ;  /* 0x0000000000057919 */ /* 0x002e620000002100 */
[----:B------:R-:W-:Y:S01]  /*57f0*/  UIADD3 UR36, UR32, 0x1, URZ ;  /* 0x0000000120247890 */ /* 0x000fe2000fffe03f */
[----:B------:R-:W-:Y:S01]  /*5800*/  UMOV UR27, 0x80000020 ;  /* 0x80000020001b7882 */ /* 0x000fe20000000000 */
[----:B------:R-:W-:Y:S02]  /*5810*/  UMOV UR7, 0x80000020 ;  /* 0x8000002000077882 */ /* 0x000fe40000000000 */
[----:B------:R-:W-:Y:S01]  /*5820*/  UISETP.NE.AND UP0, UPT, UR36, 0x2, UPT ;  /* 0x000000022400788c */ /* 0x000fe2000bf05270 */
[----:B------:R-:W-:Y:S01]  /*5830*/  UMOV UR11, 0x80000020 ;  /* 0x80000020000b7882 */ /* 0x000fe20000000000 */
[----:B------:R-:W-:Y:S02]  /*5840*/  UMOV UR15, 0x80000020 ;  /* 0x80000020000f7882 */ /* 0x000fe40000000000 */
[----:B------:R-:W-:Y:S01]  /*5850*/  USEL UR36, UR36, URZ, UP0 ;  /* 0x0000003f24247287 */ /* 0x000fe20008000000 */
[----:B------:R-:W-:Y:S01]  /*5860*/  UMOV UR19, 0x80000020 ;  /* 0x8000002000137882 */ /* 0x000fe20000000000 */
[----:B------:R-:W-:-:S02]  /*5870*/  UMOV UR23, 0x80000020 ;  /* 0x8000002000177882 */ /* 0x000fc40000000000 */
[----:B------:R-:W-:-:S04]  /*5880*/  UIMAD UR26, UR36, 0x600, UR28 ;  /* 0x00000600241a78a4 */ /* 0x000fc8000f8e021c */
[----:B------:R-:W-:Y:S02]  /*5890*/  UIADD3 UR6, UR26, 0x2, URZ ;  /* 0x000000021a067890 */ /* 0x000fe4000fffe03f */
[----:B------:R-:W-:Y:S02]  /*58a0*/  UIADD3 UR10, UR26, 0x200, URZ ;  /* 0x000002001a0a7890 */ /* 0x000fe4000fffe03f */
[----:B------:R-:W-:Y:S02]  /*58b0*/  UIADD3 UR14, UR26, 0x202, URZ ;  /* 0x000002021a0e7890 */ /* 0x000fe4000fffe03f */
[----:B------:R-:W-:Y:S02]  /*58c0*/  UIADD3 UR18, UR26, 0x400, URZ ;  /* 0x000004001a127890 */ /* 0x000fe4000fffe03f */
[----:B------:R-:W-:Y:S01]  /*58d0*/  UIADD3 UR22, UR26, 0x402, URZ ;  /* 0x000004021a167890 */ /* 0x000fe2000fffe03f */
[----:B-1----:R-:W-:-:S05]  /*58e0*/  SHF.R.U32.HI R5, RZ, 0x7, R5 ;  /* 0x00000007ff057819 */ /* 0x002fca0000011605 */
[----:B0-----:R-:W-:-:S05]  /*58f0*/  VIADD R4, R5, 0x8 ;  /* 0x0000000805047836 */ /* 0x001fca0000000000 */
[----:B------:R0:W-:Y:S06]  /*5900*/  BAR.SYNC.DEFER_BLOCKING R4, 0x100 ;  /* 0x000400040000751d */ /* 0x0001ec0000010000 */
[----:B------:R-:W-:-:S06]  /*5910*/  WARPGROUP.ARRIVE ;  /* 0x00000000000079c5 */ /* 0x000fcc0000000000 */
[----:B------:R-:W-:Y:S03]  /*5920*/  QGMMA.64x128x32.F32.E4M3.E4M3 R24, gdesc[UR24], RZ, !UPT, gsb0 ;  /* 0x01e00000181879f3 */ /* 0x000fe6000c0008ff */
        /* <DEDUP_REMOVED lines=16> */
[----:B0-----:R-:W-:Y:S05]  /*5a30*/  @P2 BRA `(.L_x_1019) ;  /* 0x00000000002c2947 */ /* 0x001fea0003800000 */
[----:B------:R-:W-:Y:S05]  /*5a40*/  @!P0 BRA `(.L_x_1020) ;  /* 0x0000000000048947 */ /* 0x000fea0003800000 */
[----:B------:R-:W-:Y:S01]  /*5a50*/  BPT.TRAP 0x1 ;  /* 0x000000040000795c */ /* 0x000fe20000300000 */
.L_x_1020:
[----:B------:R-:W-:Y:S01]  /*5a60*/  ULEA UR6, UR32, UR38, 0x3 ;  /* 0x0000002620067291 */ /* 0x000fe2000f8e183f */
[----:B------:R-:W-:-:S05]  /*5a70*/  IMAD.U32 R4, RZ, RZ, UR33 ;  /* 0x00000021ff047e24 */ /* 0x000fca000f8e00ff */
[----:B------:R-:W-:-:S04]  /*5a80*/  SHF.L.U32 R4, R4, 0x1f, RZ ;  /* 0x0000001f04047819 */ /* 0x000fc800000006ff */
[----:B------:R0:W1:Y:S01]  /*5a90*/  SYNCS.PHASECHK.TRANS64.TRYWAIT P1, [UR6+0x22850], R4 ;  /* 0x02285004ff0075a7 */ /* 0x0000620008020146 */
[----:B------:R-:W-:Y:S05]  /*5aa0*/  @!P0 BRA `(.L_x_1021) ;  /* 0x0000000000048947 */ /* 0x000fea0003800000 */
[----:B------:R-:W-:Y:S01]  /*5ab0*/  BPT.TRAP 0x1 ;  /* 0x000000040000795c */ /* 0x000fe20000300000 */
.L_x_1021:
[----:B-1----:R-:W-:Y:S05]  /*5ac0*/  @P1 BRA `(.L_x_1019) ;  /* 0x0000000000081947 */ /* 0x002fea0003800000 */
[----:B------:R-:W1:Y:S02]  /*5ad0*/  SYNCS.PHASECHK.TRANS64.TRYWAIT P1, [UR6+0x22850], R4 ;  /* 0x02285004ff0075a7 */ /* 0x000e640008020146 */
[----:B-1----:R-:W-:Y:S05]  /*5ae0*/  @!P1 BRA `(.L_x_1022) ;  /* 0x0000010c00a09947 */ /* 0x002fea0003800000 */
.L_x_1019:
[----:B------:R-:W-:Y:S01]  /*5af0*/  UIADD3 UR6, UR38, 0x400, URZ ;  /* 0x0000040026067890 */ /* 0x000fe2000fffe03f */
[----:B------:R-:W-:Y:S01]  /*5b00*/  WARPGROUP.ARRIVE ;  /* 0x00000000000079c5 */ /* 0x000fe20000000000 */
[----:B------:R-:W-:-:S05]  /*5b10*/  UMOV UR7, 0x40000040 ;  /* 0x4000004000077882 */ /* 0x000fca0000000000 */
[----:B-1----:R-:W1:Y:S01]  /*5b20*/  S2R R5, SR_TID.X ;  /* 0x0000000000057919 */ /* 0x002e620000002100 */
[----:B------:R-:W-:-:S04]  /*5b30*/  USHF.R.U32.HI UR6, URZ, 0x4, UR6 ;  /* 0x000000043f067899 */ /* 0x000fc80008011606 */
[----:B------:R-:W-:-:S04]  /*5b40*/  ULOP3.LUT UR6, UR6, 0x3fff, URZ, 0xc0, !UPT ;  /* 0x00003fff06067892 */ /* 0x000fc8000f8ec03f */
[----:B------:R-:W-:-:S04]  /*5b50*/  ULOP3.LUT UR6, UR6, 0x10000, URZ, 0xfc, !UPT ;  /* 0x0001000006067892 */ /* 0x000fc8000f8efc3f */
[----:B------:R-:W-:-:S07]  /*5b60*/  ULEA UR10, UR32, UR6, 0xa ;  /* 0x00000006200a7291 */ /* 0x000fce000f8e503f */
[----:B------:R-:W-:Y:S02]  /*5b70*/  UMOV UR6, UR10 ;  /* 0x0000000a00067c82 */ /* 0x000fe40008000000 */
[----:B------:R-:W-:Y:S01]  /*5b80*/  QGMMA.64x128x32.F32.E4M3.E4M3 R88, R164, gdesc[UR4], R88, gsb0 ;  /* 0x01e00004a4587df3 */ /* 0x000fe20008000858 */
[----:B------:R-:W-:Y:S01]  /*5b90*/  UIADD3 UR6, UR10, 0x2, URZ ;  /* 0x000000020a067890 */ /* 0x000fe2000fffe03f */
[----:B------:R-:W-:Y:S01]  /*5ba0*/  UMOV UR7, 0x40000040 ;  /* 0x4000004000077882 */ /* 0x000fe20000000000 */
[----:B-1----:R-:W-:-:S04]  /*5bb0*/  SHF.R.U32.HI R5, RZ, 0x7, R5 ;  /* 0x00000007ff057819 */ /* 0x002fc80000011605 */
[----:B0-----:R-:W-:Y:S01]  /*5bc0*/  IADD3 R4, -R5, 0xb, RZ ;  /* 0x0000000b05047810 */ /* 0x001fe20007ffe1ff */
[----:B------:R-:W-:Y:S02]  /*5bd0*/  WARPGROUP.DEPBAR.LE gsb0, 0x0 ;  /* 0x00008000000079c5 */ /* 0x000fe40000010000 */
[----:B------:R-:W-:-:S06]  /*5be0*/  WARPGROUP.ARRIVE ;  /* 0x00000000000079c5 */ /* 0x000fcc0000000000 */
        /* <DEDUP_REMOVED lines=15> */
.L_x_1023:
[----:B------:R-:W-:Y:S01]  /*5ce0*/  UISETP.NE.AND UP1, UPT, UR46, URZ, UPT ;  /* 0x0000003f2e00728c */ /* 0x000fe2000bf25270 */
[C---:B------:R-:W-:Y:S01]  /*5cf0*/  FMUL.FTZ R20, R0.reuse, R35 ;  /* 0x0000002300147220 */ /* 0x040fe20000410000 */
[C---:B------:R-:W-:Y:S01]  /*5d00*/  FMUL.FTZ R35, R0.reuse, R59 ;  /* 0x0000003b00237220 */ /* 0x040fe20000410000 */
[----:B------:R-:W-:Y:S01]  /*5d10*/  VIADD R59, R17, UR42 ;  /* 0x0000002a113b7c36 */ /* 0x000fe20008000000 */
[----:B------:R-:W1:Y:S01]  /*5d20*/  LDC R6, c[0x0][0x2f0] ;  /* 0x0000bc00ff067b82 */ /* 0x000e620000000800 */
[C---:B------:R-:W-:Y:S01]  /*5d30*/  FMUL.FTZ R155, R0.reuse, R29 ;  /* 0x0000001d009b7220 */ /* 0x040fe20000410000 */
[----:B------:R-:W-:Y:S01]  /*5d40*/  PLOP3.LUT P1, PT, PT, PT, UP1, 0x80, 0x0 ;  /* 0x000000000000781c */ /* 0x000fe20003f2f018 */
[C---:B------:R-:W-:Y:S01]  /*5d50*/  FMUL.FTZ R29, R0.reuse, R46 ;  /* 0x0000002e001d7220 */ /* 0x040fe20000410000 */
[----:B------:R-:W-:Y:S01]  /*5d60*/  PLOP3.LUT P2, PT, PT, PT, UP1, 0x80, 0x0 ;  /* 0x000000000000781c */ /* 0x000fe20003f4f018 */
[----:B------:R-:W-:Y:S01]  /*5d70*/  ULEA UR6, UR36, UR38, 0x3 ;  /* 0x0000002624067291 */ /* 0x000fe2000f8e183f */
[C---:B------:R-:W-:Y:S01]  /*5d80*/  FMUL.FTZ R157, R0.reuse, R33 ;  /* 0x00000021009d7220 */ /* 0x040fe20000410000 */
[----:B------:R-:W-:Y:S01]  /*5d90*/  @UP1 ULDC UR7, c[0x0][0x44c] ;  /* 0x0001130000071ab9 */ /* 0x000fe20000000800 */
[----:B------:R-:W2:Y:S01]  /*5da0*/  LDC R7, c[0x0][0x288] ;  /* 0x0000a200ff077b82 */ /* 0x000ea20000000800 */
[C---:B------:R-:W-:Y:S01]  /*5db0*/  FMUL.FTZ R46, R0.reuse, R82 ;  /* 0x00000052002e7220 */ /* 0x040fe20000410000 */
[----:B------:R-:W-:Y:S01]  /*5dc0*/  FMUL.FTZ R33, R0, R54 ;  /* 0x0000003600217220 */ /* 0x000fe20000410000 */
[----:B------:R-:W-:-:S02]  /*5dd0*/  IMAD.SHL.U32 R82, R11, 0x80, RZ ;  /* 0x000000800b527824 */ /* 0x000fc400078e00ff */
[C---:B------:R-:W-:Y:S01]  /*5de0*/  FMUL.FTZ R54, R0.reuse, R60 ;  /* 0x0000003c00367220 */ /* 0x040fe20000410000 */
[----:B------:R-:W-:Y:S01]  /*5df0*/  UIADD3 UR6, UR6, 0x22840, URZ ;  /* 0x0002284006067890 */ /* 0x000fe2000fffe03f */
[----:B------:R-:W-:Y:S01]  /*5e00*/  FMUL.FTZ R14, R0, R30 ;  /* 0x0000001e000e7220 */ /* 0x000fe20000410000 */
[----:B0-----:R-:W-:Y:S01]  /*5e10*/  @P1 IMAD.HI.U32 R4, R59, UR7, RZ ;  /* 0x000000073b041c27 */ /* 0x001fe2000f8e00ff */
[----:B------:R-:W-:-:S03]  /*5e20*/  @UP1 ULDC UR7, c[0x0][0x450] ;  /* 0x0001140000071ab9 */ /* 0x000fc60000000800 */
[C---:B------:R-:W-:Y:S01]  /*5e30*/  FMUL.FTZ R15, R0.reuse, R31 ;  /* 0x0000001f000f7220 */ /* 0x040fe20000410000 */
[C---:B------:R-:W-:Y:S01]  /*5e40*/  FMUL.FTZ R30, R0.reuse, R50 ;  /* 0x00000032001e7220 */ /* 0x040fe20000410000 */
[----:B------:R-:W-:Y:S01]  /*5e50*/  UISETP.NE.AND UP0, UPT, UR45, URZ, UPT ;  /* 0x0000003f2d00728c */ /* 0x000fe2000bf05270 */
[----:B------:R-:W-:Y:S01]  /*5e60*/  @P2 SHF.R.U32.HI R59, RZ, UR7, R4 ;  /* 0x00000007ff3b2c19 */ /* 0x000fe20008011604 */
[C---:B------:R-:W-:Y:S01]  /*5e70*/  FMUL.FTZ R152, R0.reuse, R24 ;  /* 0x0000001800987220 */ /* 0x040fe20000410000 */
[C---:B------:R-:W-:Y:S01]  /*5e80*/  FMUL.FTZ R21, R0.reuse, R34 ;  /* 0x0000002200157220 */ /* 0x040fe20000410000 */
[C---:B------:R-:W-:Y:S01]  /*5e90*/  FMUL.FTZ R31, R0.reuse, R51 ;  /* 0x00000033001f7220 */ /* 0x040fe20000410000 */
[----:B------:R-:W-:Y:S01]  /*5ea0*/  FMUL.FTZ R50, R0, R52 ;  /* 0x0000003400327220 */ /* 0x000fe20000410000 */
[----:B------:R-:W0:Y:S01]  /*5eb0*/  SHFL.IDX PT, R60, R59, RZ, 0x1c1f ;  /* 0x001c1fff3b3c7589 */ /* 0x000e2200000e0000 */
[----:B------:R-:W-:Y:S01]  /*5ec0*/  IADD3 R5, -R82, 0x1, RZ ;  /* 0x0000000152057810 */ /* 0x000fe20007ffe1ff */
        /* <DEDUP_REMOVED lines=10> */
[----:B------:R-:W-:Y:S01]  /*5f70*/  UPRMT UR6, UR40, 0x654, UR6 ;  /* 0x0000065428067896 */ /* 0x000fe20008000006 */
        /* <DEDUP_REMOVED lines=38> */
[----:B------:R-:W-:Y:S01]  /*61e0*/  FMUL.FTZ R80, R0, R80 ;  /* 0x0000005000507220 */ /* 0x000fe20000410000 */
[----:B------:R-:W-:Y:S01]  /*61f0*/  IMAD R5, R16, -0x2, R5 ;  /* 0xfffffffe10057824 */ /* 0x000fe200078e0205 */
[----:B------:R-:W-:Y:S01]  /*6200*/  PLOP3.LUT P1, PT, PT, PT, UP0, 0x40, 0x0 ;  /* 0x000000000000781c */ /* 0x000fe20003f2e808 */
[----:B------:R-:W3:Y:S01]  /*6210*/  MUFU.TANH R152, R152 ;  /* 0x0000009800987308 */ /* 0x000ee20000002400 */
[----:B------:R-:W-:Y:S01]  /*6220*/  SYNCS.ARRIVE.TRANS64.RED.A1T0 RZ, [UR6], RZ ;  /* 0x000000ffffff79a7 */ /* 0x000fe20008100406 */
[----:B-1----:R-:W-:Y:S01]  /*6230*/  IMAD R4, R6, UR41, R5 ;  /* 0x0000002906047c24 */ /* 0x002fe2000f8e0205 */
[----:B------:R-:W-:-:S03]  /*6240*/  ULOP3.LUT UR6, URZ, UR30, URZ, 0x33, !UPT ;  /* 0x0000001e3f067292 */ /* 0x000fc6000f8e333f */
[----:B--2---:R-:W-:Y:S02]  /*6250*/  IMAD.IADD R4, R4, 0x1, -R7 ;  /* 0x0000000104047824 */ /* 0x004fe400078e0a07 */
[----:B------:R-:W1:Y:S02]  /*6260*/  MUFU.TANH R153, R153 ;  /* 0x0000009900997308 */ /* 0x000e640000002400 */
[C---:B------:R-:W-:Y:S02]  /*6270*/  VIADD R67, R4.reuse, UR31 ;  /* 0x0000001f04437c36 */ /* 0x040fe40008000000 */
[----:B------:R-:W-:Y:S02]  /*6280*/  VIADD R69, R4, UR6 ;  /* 0x0000000604457c36 */ /* 0x000fe40008000000 */
[--C-:B0-----:R-:W-:Y:S02]  /*6290*/  IMAD.IADD R61, R67, 0x1, R60.reuse ;  /* 0x00000001433d7824 */ /* 0x101fe400078e023c */
[----:B------:R-:W0:Y:S01]  /*62a0*/  MUFU.TANH R12, R12 ;  /* 0x0000000c000c7308 */ /* 0x000e220000002400 */
[----:B------:R-:W-:-:S07]  /*62b0*/  IMAD.IADD R63, R69, 0x1, R60 ;  /* 0x00000001453f7824 */ /* 0x000fce00078e023c */
        /* <DEDUP_REMOVED lines=51> */
[----:B------:R-:W0:Y:S08]  /*65f0*/  MUFU.TANH R44, R44 ;  /* 0x0000002c002c7308 */ /* 0x000e300000002400 */
[----:B------:R-:W0:Y:S08]  /*6600*/  MUFU.TANH R45, R45 ;  /* 0x0000002d002d7308 */ /* 0x000e300000002400 */
[----:B------:R0:W0:Y:S08]  /*6610*/  MUFU.TANH R72, R80 ;  /* 0x0000005000487308 */ /* 0x0000300000002400 */
[----:B------:R-:W0:Y:S08]  /*6620*/  MUFU.TANH R81, R81 ;  /* 0x0000005100517308 */ /* 0x000e300000002400 */
[----:B------:R-:W0:Y:S08]  /*6630*/  MUFU.TANH R46, R46 ;  /* 0x0000002e002e7308 */ /* 0x000e300000002400 */
[----:B------:R-:W0:Y:S08]  /*6640*/  MUFU.TANH R47, R47 ;  /* 0x0000002f002f7308 */ /* 0x000e300000002400 */
[----:B------:R-:W0:Y:S08]  /*6650*/  MUFU.TANH R84, R84 ;  /* 0x0000005400547308 */ /* 0x000e300000002400 */
[----:B------:R-:W0:Y:S08]  /*6660*/  MUFU.TANH R85, R85 ;  /* 0x0000005500557308 */ /* 0x000e300000002400 */
[----:B------:R-:W0:Y:S08]  /*6670*/  MUFU.TANH R48, R48 ;  /* 0x0000003000307308 */ /* 0x000e300000002400 */
[----:B------:R-:W0:Y:S01]  /*6680*/  MUFU.TANH R49, R49 ;  /* 0x0000003100317308 */ /* 0x000e220000002400 */
[----:B-1234-:R-:W-:Y:S05]  /*6690*/  @P1 BRA `(.L_x_1024) ;  /* 0x00000000005c1947 */ /* 0x01efea0003800000 */
[----:B------:R-:W-:Y:S01]  /*66a0*/  IMAD R4, R6, UR41, R60 ;  /* 0x0000002906047c24 */ /* 0x000fe2000f8e023c */
[----:B------:R-:W-:Y:S03]  /*66b0*/  BSSY B0, `(.L_x_1025) ;  /* 0x0000011000007945 */ /* 0x000fe60003800000 */
[----:B------:R-:W-:-:S05]  /*66c0*/  IMAD.IADD R65, R4, 0x1, -R7 ;  /* 0x0000000104417824 */ /* 0x000fca00078e0a07 */
[----:B------:R-:W-:-:S13]  /*66d0*/  ISETP.GT.AND P1, PT, R65, -0x1, PT ;  /* 0xffffffff4100780c */ /* 0x000fda0003f24270 */
[----:B------:R-:W-:Y:S05]  /*66e0*/  @P1 BRA `(.L_x_1026) ;  /* 0x0000000000201947 */ /* 0x000fea0003800000 */
[----:B------:R-:W-:Y:S01]  /*66f0*/  IMAD.U32 R60, RZ, RZ, UR29 ;  /* 0x0000001dff3c7e24 */ /* 0x000fe2000f8e00ff */
[----:B------:R-:W-:-:S04]  /*6700*/  LOP3.LUT R65, RZ, R65, RZ, 0x33, !PT ;  /* 0x00000041ff417212 */ /* 0x000fc800078e33ff */
[----:B------:R-:W-:-:S13]  /*6710*/  ISETP.NE.AND P1, PT, R60, 0x1, PT ;  /* 0x000000013c00780c */ /* 0x000fda0003f25270 */
[----:B------:R-:W1:Y:S02]  /*6720*/  @P1 LDC.64 R4, c[0x0][0x9e8] ;  /* 0x00027a00ff041b82 */ /* 0x000e640000000a00 */
[----:B-1----:R-:W-:-:S05]  /*6730*/  @P1 IMAD.HI.U32 R4, R65, R4, RZ ;  /* 0x0000000441041227 */ /* 0x002fca00078e00ff */
[----:B------:R-:W-:-:S04]  /*6740*/  @P1 SHF.R.U32.HI R65, RZ, R5, R4 ;  /* 0x00000005ff411219 */ /* 0x000fc80000011604 */
[----:B------:R-:W-:Y:S01]  /*6750*/  LOP3.LUT R65, RZ, R65, RZ, 0x33, !PT ;  /* 0x00000041ff417212 */ /* 0x000fe200078e33ff */
[----:B------:R-:W-:Y:S06]  /*6760*/  BRA `(.L_x_1027) ;  /* 0x0000000000147947 */ /* 0x000fec0003800000 */
.L_x_1026:
[----:B------:R-:W-:-:S05]  /*6770*/  IMAD.U32 R60, RZ, RZ, UR29 ;  /* 0x0000001dff3c7e24 */ /* 0x000fca000f8e00ff */
[----:B------:R-:W-:-:S13]  /*6780*/  ISETP.NE.AND P1, PT, R60, 0x1, PT ;  /* 0x000000013c00780c */ /* 0x000fda0003f25270 */
[----:B------:R-:W1:Y:S02]  /*6790*/  @P1 LDC.64 R4, c[0x0][0x9e8] ;  /* 0x00027a00ff041b82 */ /* 0x000e640000000a00 */
[----:B-1----:R-:W-:-:S05]  /*67a0*/  @P1 IMAD.HI.U32 R4, R65, R4, RZ ;  /* 0x0000000441041227 */ /* 0x002fca00078e00ff */
[----:B------:R-:W-:-:S07]  /*67b0*/  @P1 SHF.R.U32.HI R65, RZ, R5, R4 ;  /* 0x00000005ff411219 */ /* 0x000fce0000011604 */
.L_x_1027:
[----:B------:R-:W-:Y:S05]  /*67c0*/  BSYNC B0 ;  /* 0x0000000000007941 */ /* 0x000fea0003800000 */
.L_x_1025:
[----:B------:R-:W-:-:S04]  /*67d0*/  IMAD R65, R65, R60, -R82 ;  /* 0x0000003c41417224 */ /* 0x000fc800078e0a52 */
[----:B------:R-:W-:-:S05]  /*67e0*/  IMAD R4, R16, -0x2, R65 ;  /* 0xfffffffe10047824 */ /* 0x000fca00078e0241 */
[----:B------:R-:W-:Y:S02]  /*67f0*/  VIADDMNMX R61, R4, R60, R61, PT ;  /* 0x0000003c043d7246 */ /* 0x000fe4000380013d */
[----:B------:R-:W-:-:S07]  /*6800*/  VIMNMX R63, R63, R4, !PT ;  /* 0x000000043f3f7248 */ /* 0x000fce0007fe0100 */
.L_x_1024:
[----:B------:R-:W-:Y:S01]  /*6810*/  ISETP.GT.AND P1, PT, R11, -0x1, PT ;  /* 0xffffffff0b00780c */ /* 0x000fe20003f24270 */
[----:B------:R-:W1:Y:S01]  /*6820*/  SHFL.IDX PT, R4, R59, 0x1, 0x1c1f ;  /* 0x003c1f003b047f89 */ /* 0x000e6200000e0000 */
[----:B------:R-:W-:Y:S02]  /*6830*/  UISETP.NE.AND UP0, UPT, UR45, URZ, UPT ;  /* 0x0000003f2d00728c */ /* 0x000fe4000bf05270 */
[C---:B------:R-:W-:Y:S02]  /*6840*/  ISETP.GT.AND P3, PT, R63.reuse, 0x8, P1 ;  /* 0x000000083f00780c */ /* 0x040fe40000f64270 */
[----:B------:R-:W-:Y:S02]  /*6850*/  ISETP.GT.AND P6, PT, R63, RZ, P1 ;  /* 0x000000ff3f00720c */ /* 0x000fe40000fc4270 */
[----:B------:R-:W-:Y:S02]  /*6860*/  ISETP.LT.OR P3, PT, R61, 0x9, P3 ;  /* 0x000000093d00780c */ /* 0x000fe40001f61670 */
[----:B------:R-:W-:-:S02]  /*6870*/  ISETP.GT.AND P2, PT, R63, 0x1, P1 ;  /* 0x000000013f00780c */ /* 0x000fc40000f44270 */
[----:B------:R-:W-:Y:S02]  /*6880*/  FSEL R184, R154, -INF , !P3 ;  /* 0xff8000009ab87808 */ /* 0x000fe40005800000 */
[----:B------:R-:W-:Y:S02]  /*6890*/  ISETP.GT.AND P3, PT, R63, 0x19, P1 ;  /* 0x000000193f00780c */ /* 0x000fe40000f64270 */
[C---:B------:R-:W-:Y:S02]  /*68a0*/  ISETP.LT.OR P6, PT, R61.reuse, 0x1, P6 ;  /* 0x000000013d00780c */ /* 0x040fe400037c1670 */
[C---:B------:R-:W-:Y:S02]  /*68b0*/  ISETP.LT.OR P2, PT, R61.reuse, 0x2, P2 ;  /* 0x000000023d00780c */ /* 0x040fe40001741670 */
[----:B------:R-:W-:Y:S02]  /*68c0*/  ISETP.LT.OR P3, PT, R61, 0x1a, P3 ;  /* 0x0000001a3d00780c */ /* 0x000fe40001f61670 */
[----:B------:R-:W-:-:S02]  /*68d0*/  FSEL R186, R152, -INF , !P6 ;  /* 0xff80000098ba7808 */ /* 0x000fc40007000000 */
[----:B------:R-:W-:Y:S02]  /*68e0*/  FSEL R166, R153, -INF , !P2 ;  /* 0xff80000099a67808 */ /* 0x000fe40005000000 */
[C---:B------:R-:W-:Y:S02]  /*68f0*/  ISETP.GT.AND P5, PT, R63.reuse, 0x9, P1 ;  /* 0x000000093f00780c */ /* 0x040fe40000fa4270 */
[C---:B------:R-:W-:Y:S02]  /*6900*/  ISETP.GT.AND P4, PT, R63.reuse, 0x10, P1 ;  /* 0x000000103f00780c */ /* 0x040fe40000f84270 */
[C---:B------:R-:W-:Y:S02]  /*6910*/  ISETP.GT.AND P6, PT, R63.reuse, 0x11, P1 ;  /* 0x000000113f00780c */ /* 0x040fe40000fc4270 */
[----:B------:R-:W-:Y:S02]  /*6920*/  ISETP.GT.AND P2, PT, R63, 0x18, P1 ;  /* 0x000000183f00780c */ /* 0x000fe40000f44270 */
[----:B0-----:R-:W-:-:S02]  /*6930*/  FSEL R194, R159, -INF , !P3 ;  /* 0xff8000009fc27808 */ /* 0x001fc40005800000 */
[----:B------:R-:W-:Y:S02]  /*6940*/  ISETP.GT.AND P3, PT, R63, 0x30, P1 ;  /* 0x000000303f00780c */ /* 0x000fe40000f64270 */
[C---:B------:R-:W-:Y:S02]  /*6950*/  ISETP.LT.OR P5, PT, R61.reuse, 0xa, P5 ;  /* 0x0000000a3d00780c */ /* 0x040fe40002fa1670 */
[C---:B------:R-:W-:Y:S02]  /*6960*/  ISETP.LT.OR P4, PT, R61.reuse, 0x11, P4 ;  /* 0x000000113d00780c */ /* 0x040fe40002781670 */
[C---:B------:R-:W-:Y:S02]  /*6970*/  ISETP.LT.OR P6, PT, R61.reuse, 0x12, P6 ;  /* 0x000000123d00780c */ /* 0x040fe400037c1670 */
[C---:B------:R-:W-:Y:S02]  /*6980*/  ISETP.LT.OR P2, PT, R61.reuse, 0x19, P2 ;  /* 0x000000193d00780c */ /* 0x040fe40001741670 */
[----:B------:R-:W-:-:S02]  /*6990*/  ISETP.LT.OR P3, PT, R61, 0x31, P3 ;  /* 0x000000313d00780c */ /* 0x000fc40001f61670 */
[----:B------:R-:W-:Y:S02]  /*69a0*/  FSEL R200, R155, -INF , !P5 ;  /* 0xff8000009bc87808 */ /* 0x000fe40006800000 */
[----:B------:R-:W-:Y:S02]  /*69b0*/  FSEL R202, R156, -INF , !P4 ;  /* 0xff8000009cca7808 */ /* 0x000fe40006000000 */
[----:B------:R-:W-:Y:S02]  /*69c0*/  FSEL R198, R157, -INF , !P6 ;  /* 0xff8000009dc67808 */ /* 0x000fe40007000000 */
[----:B------:R-:W-:Y:S02]  /*69d0*/  FSEL R196, R158, -INF , !P2 ;  /* 0xff8000009ec47808 */ /* 0x000fe40005000000 */
[C---:B------:R-:W-:Y:S02]  /*69e0*/  ISETP.GT.AND P5, PT, R63.reuse, 0x20, P1 ;  /* 0x000000203f00780c */ /* 0x040fe40000fa4270 */
[----:B------:R-:W-:-:S02]  /*69f0*/  ISETP.GT.AND P4, PT, R63, 0x21, P1 ;  /* 0x000000213f00780c */ /* 0x000fc40000f84270 */
[C---:B------:R-:W-:Y:S02]  /*6a00*/  ISETP.GT.AND P6, PT, R63.reuse, 0x28, P1 ;  /* 0x000000283f00780c */ /* 0x040fe40000fc4270 */
[C---:B------:R-:W-:Y:S02]  /*6a10*/  ISETP.GT.AND P2, PT, R63.reuse, 0x29, P1 ;  /* 0x000000293f00780c */ /* 0x040fe40000f44270 */
[----:B------:R-:W-:Y:S02]  /*6a20*/  FSEL R180, R164, -INF , !P3 ;  /* 0xff800000a4b47808 */ /* 0x000fe40005800000 */
[----:B------:R-:W-:Y:S02]  /*6a30*/  ISETP.GT.AND P3, PT, R63, 0x41, P1 ;  /* 0x000000413f00780c */ /* 0x000fe40000f64270 */
[C---:B------:R-:W-:Y:S02]  /*6a40*/  ISETP.LT.OR P5, PT, R61.reuse, 0x21, P5 ;  /* 0x000000213d00780c */ /* 0x040fe40002fa1670 */
[----:B------:R-:W-:-:S02]  /*6a50*/  ISETP.LT.OR P4, PT, R61, 0x22, P4 ;  /* 0x000000223d00780c */ /* 0x000fc40002781670 */
[C---:B------:R-:W-:Y:S02]  /*6a60*/  ISETP.LT.OR P6, PT, R61.reuse, 0x29, P6 ;  /* 0x000000293d00780c */ /* 0x040fe400037c1670 */
[C---:B------:R-:W-:Y:S02]  /*6a70*/  ISETP.LT.OR P2, PT, R61.reuse, 0x2a, P2 ;  /* 0x0000002a3d00780c */ /* 0x040fe40001741670 */
[----:B------:R-:W-:Y:S02]  /*6a80*/  ISETP.LT.OR P3, PT, R61, 0x42, P3 ;  /* 0x000000423d00780c */ /* 0x000fe40001f61670 */
[----:B------:R-:W-:Y:S02]  /*6a90*/  FSEL R192, R160, -INF , !P5 ;  /* 0xff800000a0c07808 */ /* 0x000fe40006800000 */
[----:B------:R-:W-:Y:S02]  /*6aa0*/  FSEL R190, R161, -INF , !P4 ;  /* 0xff800000a1be7808 */ /* 0x000fe40006000000 */
[----:B------:R-:W-:-:S02]  /*6ab0*/  FSEL R188, R162, -INF , !P6 ;  /* 0xff800000a2bc7808 */ /* 0x000fc40007000000 */
[----:B------:R-:W-:Y:S02]  /*6ac0*/  FSEL R182, R163, -INF , !P2 ;  /* 0xff800000a3b67808 */ /* 0x000fe40005000000 */
[C---:B------:R-:W-:Y:S02]  /*6ad0*/  ISETP.GT.AND P5, PT, R63.reuse, 0x31, P1 ;  /* 0x000000313f00780c */ /* 0x040fe40000fa4270 */
[C---:B------:R-:W-:Y:S02]  /*6ae0*/  ISETP.GT.AND P4, PT, R63.reuse, 0x38, P1 ;  /* 0x000000383f00780c */ /* 0x040fe40000f84270 */
[C---:B------:R-:W-:Y:S02]  /*6af0*/  ISETP.GT.AND P6, PT, R63.reuse, 0x39, P1 ;  /* 0x000000393f00780c */ /* 0x040fe40000fc4270 */
[----:B------:R-:W-:Y:S02]  /*6b00*/  ISETP.GT.AND P2, PT, R63, 0x40, P1 ;  /* 0x000000403f00780c */ /* 0x000fe40000f44270 */
[----:B------:R-:W-:-:S02]  /*6b10*/  FSEL R78, R53, -INF , !P3 ;  /* 0xff800000354e7808 */ /* 0x000fc40005800000 */
        /* <DEDUP_REMOVED lines=8> */
[----:B------:R-:W-:Y:S01]  /*6ba0*/  FSEL R154, R51, -INF , !P6 ;  /* 0xff800000339a7808 */ /* 0x000fe20007000000 */
[----:B-1----:R-:W-:Y:S01]  /*6bb0*/  IMAD.IADD R51, R67, 0x1, R4 ;  /* 0x0000000143337824 */ /* 0x002fe200078e0204 */
        /* <DEDUP_REMOVED lines=13> */
[----:B------:R-:W-:Y:S01]  /*6c90*/  FSEL R60, R55, -INF , !P4 ;  /* 0xff800000373c7808 */ /* 0x000fe20006000000 */
[----:B------:R-:W-:Y:S01]  /*6ca0*/  IMAD.IADD R55, R69, 0x1, R4 ;  /* 0x0000000145377824 */ /* 0x000fe200078e0204 */
[----:B------:R-:W-:-:S02]  /*6cb0*/  FSEL R56, R56, -INF , !P6 ;  /* 0xff80000038387808 */ /* 0x000fc40007000000 */
[----:B------:R-:W-:Y:S02]  /*6cc0*/  FSEL R62, R57, -INF , !P2 ;  /* 0xff800000393e7808 */ /* 0x000fe40005000000 */
[C---:B------:R-:W-:Y:S02]  /*6cd0*/  ISETP.GT.AND P5, PT, R63.reuse, 0x59, P1 ;  /* 0x000000593f00780c */ /* 0x040fe40000fa4270 */
[C---:B------:R-:W-:Y:S02]  /*6ce0*/  ISETP.GT.AND P4, PT, R63.reuse, 0x60, P1 ;  /* 0x000000603f00780c */ /* 0x040fe40000f84270 */
[C---:B------:R-:W-:Y:S02]  /*6cf0*/  ISETP.GT.AND P6, PT, R63.reuse, 0x61, P1 ;  /* 0x000000613f00780c */ /* 0x040fe40000fc4270 */
[----:B------:R-:W-:Y:S02]  /*6d00*/  ISETP.GT.AND P2, PT, R63, 0x68, P1 ;  /* 0x000000683f00780c */ /* 0x000fe40000f44270 */
[----:B------:R-:W-:-:S02]  /*6d10*/  FSEL R76, R76, -INF , !P3 ;  /* 0xff8000004c4c7808 */ /* 0x000fc40005800000 */
[----:B------:R-:W-:Y:S02]  /*6d20*/  PLOP3.LUT P3, PT, PT, PT, UP0, 0x40, 0x0 ;  /* 0x000000000000781c */ /* 0x000fe40003f6e808 */
[C---:B------:R-:W-:Y:S02]  /*6d30*/  ISETP.LT.OR P5, PT, R61.reuse, 0x5a, P5 ;  /* 0x0000005a3d00780c */ /* 0x040fe40002fa1670 */
[C---:B------:R-:W-:Y:S02]  /*6d40*/  ISETP.LT.OR P4, PT, R61.reuse, 0x61, P4 ;  /* 0x000000613d00780c */ /* 0x040fe40002781670 */
[C---:B------:R-:W-:Y:S02]  /*6d50*/  ISETP.LT.OR P6, PT, R61.reuse, 0x62, P6 ;  /* 0x000000623d00780c */ /* 0x040fe400037c1670 */
[----:B------:R-:W-:Y:S02]  /*6d60*/  ISETP.LT.OR P2, PT, R61, 0x69, P2 ;  /* 0x000000693d00780c */ /* 0x000fe40001741670 */
[----:B------:R-:W-:-:S02]  /*6d70*/  FSEL R64, R64, -INF , !P5 ;  /* 0xff80000040407808 */ /* 0x000fc40006800000 */
[----:B------:R-:W-:Y:S02]  /*6d80*/  FSEL R66, R66, -INF , !P4 ;  /* 0xff80000042427808 */ /* 0x000fe40006000000 */
[----:B------:R-:W-:Y:S02]  /*6d90*/  FSEL R68, R68, -INF , !P6 ;  /* 0xff80000044447808 */ /* 0x000fe40007000000 */
[----:B------:R-:W-:Y:S02]  /*6da0*/  FSEL R70, R70, -INF , !P2 ;  /* 0xff80000046467808 */ /* 0x000fe40005000000 */
[C---:B------:R-:W-:Y:S02]  /*6db0*/  ISETP.GT.AND P5, PT, R63.reuse, 0x70, P1 ;  /* 0x000000703f00780c */ /* 0x040fe40000fa4270 */
[C---:B------:R-:W-:Y:S02]  /*6dc0*/  ISETP.GT.AND P4, PT, R63.reuse, 0x71, P1 ;  /* 0x000000713f00780c */ /* 0x040fe40000f84270 */
[----:B------:R-:W-:-:S02]  /*6dd0*/  ISETP.GT.AND P6, PT, R63, 0x78, P1 ;  /* 0x000000783f00780c */ /* 0x000fc40000fc4270 */
[----:B------:R-:W-:Y:S02]  /*6de0*/  ISETP.GT.AND P2, PT, R63, 0x79, P1 ;  /* 0x000000793f00780c */ /* 0x000fe40000f44270 */
[C---:B------:R-:W-:Y:S02]  /*6df0*/  ISETP.LT.OR P5, PT, R61.reuse, 0x71, P5 ;  /* 0x000000713d00780c */ /* 0x040fe40002fa1670 */
[C---:B------:R-:W-:Y:S02]  /*6e00*/  ISETP.LT.OR P4, PT, R61.reuse, 0x72, P4 ;  /* 0x000000723d00780c */ /* 0x040fe40002781670 */
[C---:B------:R-:W-:Y:S02]  /*6e10*/  ISETP.LT.OR P6, PT, R61.reuse, 0x79, P6 ;  /* 0x000000793d00780c */ /* 0x040fe400037c1670 */
[----:B------:R-:W-:Y:S02]  /*6e20*/  ISETP.LT.OR P2, PT, R61, 0x7a, P2 ;  /* 0x0000007a3d00780c */ /* 0x000fe40001741670 */
[----:B------:R-:W-:-:S02]  /*6e30*/  FSEL R72, R72, -INF , !P5 ;  /* 0xff80000048487808 */ /* 0x000fc40006800000 */
[----:B------:R-:W-:Y:S02]  /*6e40*/  FSEL R54, R81, -INF , !P4 ;  /* 0xff80000051367808 */ /* 0x000fe40006000000 */
[----:B------:R-:W-:Y:S02]  /*6e50*/  FSEL R52, R84, -INF , !P6 ;  /* 0xff80000054347808 */ /* 0x000fe40007000000 */
[----:B------:R-:W-:Y:S01]  /*6e60*/  FSEL R50, R85, -INF , !P2 ;  /* 0xff80000055327808 */ /* 0x000fe20005000000 */
[----:B------:R-:W-:Y:S06]  /*6e70*/  @P3 BRA `(.L_x_1028) ;  /* 0x00000000005c3947 */ /* 0x000fec0003800000 */
        /* <DEDUP_REMOVED lines=8> */
[----:B------:R-:W0:Y:S02]  /*6f00*/  @P2 LDC.64 R4, c[0x0][0x9e8] ;  /* 0x00027a00ff042b82 */ /* 0x000e240000000a00 */
[----:B0-----:R-:W-:-:S05]  /*6f10*/  @P2 IMAD.HI.U32 R4, R53, R4, RZ ;  /* 0x0000000435042227 */ /* 0x001fca00078e00ff */
[----:B------:R-:W-:-:S04]  /*6f20*/  @P2 SHF.R.U32.HI R53, RZ, R5, R4 ;  /* 0x00000005ff352219 */ /* 0x000fc80000011604 */
[----:B------:R-:W-:Y:S01]  /*6f30*/  LOP3.LUT R53, RZ, R53, RZ, 0x33, !PT ;  /* 0x00000035ff357212 */ /* 0x000fe200078e33ff */
[----:B------:R-:W-:Y:S06]  /*6f40*/  BRA `(.L_x_1031) ;  /* 0x0000000000147947 */ /* 0x000fec0003800000 */
.L_x_1030:
[----:B------:R-:W-:-:S05]  /*6f50*/  IMAD.U32 R57, RZ, RZ, UR29 ;  /* 0x0000001dff397e24 */ /* 0x000fca000f8e00ff */
[----:B------:R-:W-:-:S13]  /*6f60*/  ISETP.NE.AND P2, PT, R57, 0x1, PT ;  /* 0x000000013900780c */ /* 0x000fda0003f45270 */
[----:B------:R-:W0:Y:S02]  /*6f70*/  @P2 LDC.64 R4, c[0x0][0x9e8] ;  /* 0x00027a00ff042b82 */ /* 0x000e240000000a00 */
[----:B0-----:R-:W-:-:S05]  /*6f80*/  @P2 IMAD.HI.U32 R4, R53, R4, RZ ;  /* 0x0000000435042227 */ /* 0x001fca00078e00ff */
[----:B------:R-:W-:-:S07]  /*6f90*/  @P2 SHF.R.U32.HI R53, RZ, R5, R4 ;  /* 0x00000005ff352219 */ /* 0x000fce0000011604 */
.L_x_1031:
[----:B------:R-:W-:Y:S05]  /*6fa0*/  BSYNC B0 ;  /* 0x0000000000007941 */ /* 0x000fea0003800000 */
.L_x_1029:
[----:B------:R-:W-:-:S04]  /*6fb0*/  IMAD R53, R53, R57, -R82 ;  /* 0x0000003935357224 */ /* 0x000fc800078e0a52 */
[----:B------:R-:W-:-:S05]  /*6fc0*/  IMAD R4, R16, -0x2, R53 ;  /* 0xfffffffe10047824 */ /* 0x000fca00078e0235 */
[----:B------:R-:W-:Y:S02]  /*6fd0*/  VIADDMNMX R51, R4, R57, R51, PT ;  /* 0x0000003904337246 */ /* 0x000fe40003800133 */
[----:B------:R-:W-:-:S07]  /*6fe0*/  VIMNMX R55, R55, R4, !PT ;  /* 0x0000000437377248 */ /* 0x000fce0007fe0100 */
.L_x_1028:
[----:B------:R-:W-:Y:S02]  /*6ff0*/  FMNMX.FTZ R5, R186, R8, !PT ;  /* 0x00000008ba057209 */ /* 0x000fe40007810000 */
[C---:B------:R-:W-:Y:S02]  /*7000*/  ISETP.GT.AND P6, PT, R55.reuse, 0x1, P1 ;  /* 0x000000013700780c */ /* 0x040fe40000fc4270 */
[----:B------:R-:W-:Y:S02]  /*7010*/  FMNMX.FTZ R5, R166, R5, !PT ;  /* 0x00000005a6057209 */ /* 0x000fe40007810000 */
[----:B------:R-:W-:Y:S02]  /*7020*/  ISETP.GT.AND P5, PT, R55, 0x10, P1 ;  /* 0x000000103700780c */ /* 0x000fe40000fa4270 */
[----:B------:R-:W-:Y:S02]  /*7030*/  FMNMX.FTZ R5, R184, R5, !PT ;  /* 0x00000005b8057209 */ /* 0x000fe40007810000 */
[----:B------:R-:W-:-:S02]  /*7040*/  ISETP.LT.OR P6, PT, R51, 0x2, P6 ;  /* 0x000000023300780c */ /* 0x000fc400037c1670 */
[----:B------:R-:W-:Y:S02]  /*7050*/  FMNMX.FTZ R5, R200, R5, !PT ;  /* 0x00000005c8057209 */ /* 0x000fe40007810000 */
[----:B------:R-:W-:Y:S02]  /*7060*/  ISETP.LT.OR P5, PT, R51, 0x11, P5 ;  /* 0x000000113300780c */ /* 0x000fe40002fa1670 */
[----:B------:R-:W-:Y:S02]  /*7070*/  FMNMX.FTZ R5, R202, R5, !PT ;  /* 0x00000005ca057209 */ /* 0x000fe40007810000 */
[----:B------:R-:W-:Y:S02]  /*7080*/  FSEL R82, R13, -INF , !P6 ;  /* 0xff8000000d527808 */ /* 0x000fe40007000000 */
[----:B------:R-:W-:Y:S02]  /*7090*/  FMNMX.FTZ R5, R198, R5, !PT ;  /* 0x00000005c6057209 */ /* 0x000fe40007810000 */
[----:B------:R-:W-:-:S02]  /*70a0*/  FSEL R152, R21, -INF , !P5 ;  /* 0xff80000015987808 */ /* 0x000fc40006800000 */
[----:B------:R-:W-:Y:S02]  /*70b0*/  FMNMX.FTZ R5, R196, R5, !PT ;  /* 0x00000005c4057209 */ /* 0x000fe40007810000 */
[----:B------:R-:W-:Y:S02]  /*70c0*/  ISETP.GT.AND P5, PT, R55, 0x20, P1 ;  /* 0x000000203700780c */ /* 0x000fe40000fa4270 */
[----:B------:R-:W-:Y:S02]  /*70d0*/  FMNMX.FTZ R5, R194, R5, !PT ;  /* 0x00000005c2057209 */ /* 0x000fe40007810000 */
[----:B------:R-:W-:Y:S02]  /*70e0*/  ISETP.LT.OR P5, PT, R51, 0x21, P5 ;  /* 0x000000213300780c */ /* 0x000fe40002fa1670 */
[----:B------:R-:W-:Y:S02]  /*70f0*/  FMNMX.FTZ R5, R192, R5, !PT ;  /* 0x00000005c0057209 */ /* 0x000fe40007810000 */
[----:B------:R-:W-:-:S02]  /*7100*/  ISETP.GT.AND P4, PT, R55, 0x9, P1 ;  /* 0x000000093700780c */ /* 0x000fc40000f84270 */
[----:B------:R-:W-:Y:S02]  /*7110*/  FMNMX.FTZ R5, R190, R5, !PT ;  /* 0x00000005be057209 */ /* 0x000fe40007810000 */
[----:B------:R-:W-:Y:S02]  /*7120*/  ISETP.GT.AND P2, PT, R55, 0x11, P1 ;  /* 0x000000113700780c */ /* 0x000fe40000f44270 */
[----:B------:R-:W-:Y:S02]  /*7130*/  FMNMX.FTZ R5, R188, R5, !PT ;  /* 0x00000005bc057209 */ /* 0x000fe40007810000 */
[C---:B------:R-:W-:Y:S02]  /*7140*/  ISETP.LT.OR P4, PT, R51.reuse, 0xa, P4 ;  /* 0x0000000a3300780c */ /* 0x040fe40002781670 */
[----:B------:R-:W-:Y:S02]  /*7150*/  FMNMX.FTZ R5, R182, R5, !PT ;  /* 0x00000005b6057209 */ /* 0x000fe40007810000 */
[----:B------:R-:W-:-:S02]  /*7160*/  ISETP.LT.OR P2, PT, R51, 0x12, P2 ;  /* 0x000000123300780c */ /* 0x000fc40001741670 */
[----:B------:R-:W-:Y:S02]  /*7170*/  FMNMX.FTZ R5, R180, R5, !PT ;  /* 0x00000005b4057209 */ /* 0x000fe40007810000 */
[----:B------:R-:W-:Y:S02]  /*7180*/  FSEL R86, R15, -INF , !P4 ;  /* 0xff8000000f567808 */ /* 0x000fe40006000000 */
[----:B------:R-:W-:Y:S02]  /*7190*/  FMNMX.FTZ R5, R162, R5, !PT ;  /* 0x00000005a2057209 */ /* 0x000fe40007810000 */
[----:B------:R-:W-:Y:S02]  /*71a0*/  FSEL R158, R20, -INF , !P2 ;  /* 0xff800000149e7808 */ /* 0x000fe40005000000 */
        /* <DEDUP_REMOVED lines=23> */
[----:B------:R-:W-:Y:S02]  /*7320*/  ISETP.GT.AND P3, PT, R55, 0x28, P1 ;  /* 0x000000283700780c */ /* 0x000fe40000f64270 */
[----:B------:R-:W-:Y:S02]  /*7330*/  FMNMX.FTZ R5, R70, R5, !PT ;  /* 0x0000000546057209 */ /* 0x000fe40007810000 */
[----:B------:R-:W-:-:S02]  /*7340*/  ISETP.LT.OR P3, PT, R51, 0x29, P3 ;  /* 0x000000293300780c */ /* 0x000fc40001f61670 */
[----:B------:R-:W-:Y:S02]  /*7350*/  FMNMX.FTZ R5, R76, R5, !PT ;  /* 0x000000054c057209 */ /* 0x000fe40007810000 */
[----:B------:R-:W-:Y:S02]  /*7360*/  ISETP.GT.AND P4, PT, R55, 0x29, P1 ;  /* 0x000000293700780c */ /* 0x000fe40000f84270 */
[----:B------:R-:W-:Y:S02]  /*7370*/  FMNMX.FTZ R5, R72, R5, !PT ;  /* 0x0000000548057209 */ /* 0x000fe40007810000 */
[----:B------:R-:W-:Y:S02]  /*7380*/  ISETP.LT.OR P4, PT, R51, 0x2a, P4 ;  /* 0x0000002a3300780c */ /* 0x000fe40002781670 */
[----:B------:R-:W-:Y:S02]  /*7390*/  FMNMX.FTZ R5, R54, R5, !PT ;  /* 0x0000000536057209 */ /* 0x000fe40007810000 */
[----:B------:R-:W-:-:S02]  /*73a0*/  FSEL R28, R28, -INF , !P4 ;  /* 0xff8000001c1c7808 */ /* 0x000fc40006000000 */
[----:B------:R-:W-:Y:S02]  /*73b0*/  FMNMX.FTZ R5, R52, R5, !PT ;  /* 0x0000000534057209 */ /* 0x000fe40007810000 */
[----:B------:R-:W-:Y:S02]  /*73c0*/  ISETP.GT.AND P4, PT, R55, 0x39, P1 ;  /* 0x000000393700780c */ /* 0x000fe40000f84270 */
[----:B------:R-:W-:Y:S02]  /*73d0*/  FMNMX.FTZ R53, R50, R5, !PT ;  /* 0x0000000532357209 */ /* 0x000fe40007810000 */
[----:B------:R-:W0:Y:S01]  /*73e0*/  LDC R5, c[0x0][0x988] ;  /* 0x00026200ff057b82 */ /* 0x000e220000000800 */
[----:B------:R-:W-:Y:S02]  /*73f0*/  ISETP.LT.OR P4, PT, R51, 0x3a, P4 ;  /* 0x0000003a3300780c */ /* 0x000fe40002781670 */
[----:B------:R-:W1:Y:S02]  /*7400*/  SHFL.BFLY PT, R4, R53, 0x2, 0x1f ;  /* 0x0c401f0035047f89 */ /* 0x000e6400000e0000 */
[----:B-1----:R-:W-:-:S05]  /*7410*/  FMNMX.FTZ R57, R53, R4, !PT ;  /* 0x0000000435397209 */ /* 0x002fca0007810000 */
[----:B------:R-:W1:Y:S02]  /*7420*/  SHFL.BFLY PT, R4, R57, 0x1, 0x1f ;  /* 0x0c201f0039047f89 */ /* 0x000e6400000e0000 */
[----:B-1----:R-:W-:-:S04]  /*7430*/  FMNMX.FTZ R4, R57, R4, !PT ;  /* 0x0000000439047209 */ /* 0x002fc80007810000 */
[C---:B------:R-:W-:Y:S01]  /*7440*/  FSETP.NEU.FTZ.AND P6, PT, R4.reuse, -INF , PT ;  /* 0xff8000000400780b */ /* 0x040fe20003fdd000 */
[----:B0-----:R-:W-:-:S05]  /*7450*/  FFMA.FTZ R53, R4, R5, -8 ;  /* 0xc100000004357423 */ /* 0x001fca0000010005 */
[----:B------:R-:W-:-:S05]  /*7460*/  FSEL R53, R53, RZ, P6 ;  /* 0x000000ff35357208 */ /* 0x000fca0003000000 */
[-CC-:B------:R-:W-:Y:S01]  /*7470*/  FFMA.FTZ R13, R166, R5.reuse, -R53.reuse ;  /* 0x00000005a60d7223 */ /* 0x180fe20000010835 */
[----:B------:R-:W-:Y:S01]  /*7480*/  FSEL R166, R26, -INF , !P5 ;  /* 0xff8000001aa67808 */ /* 0x000fe20006800000 */
[-CC-:B------:R-:W-:Y:S01]  /*7490*/  FFMA.FTZ R20, R200, R5.reuse, -R53.reuse ;  /* 0x00000005c8147223 */ /* 0x180fe20000010835 */
[----:B------:R-:W-:Y:S01]  /*74a0*/  ISETP.GT.AND P5, PT, R55, RZ, P1 ;  /* 0x000000ff3700720c */ /* 0x000fe20000fa4270 */
[-CC-:B------:R-:W-:Y:S01]  /*74b0*/  FFMA.FTZ R15, R184, R5.reuse, -R53.reuse ;  /* 0x00000005b80f7223 */ /* 0x180fe20000010835 */
[----:B------:R-:W-:Y:S01]  /*74c0*/  FSEL R184, R27, -INF , !P2 ;  /* 0xff8000001bb87808 */ /* 0x000fe20005000000 */
[-CC-:B------:R-:W-:Y:S01]  /*74d0*/  FFMA.FTZ R14, R186, R5.reuse, -R53.reuse ;  /* 0x00000005ba0e7223 */ /* 0x180fe20000010835 */
[----:B------:R-:W-:Y:S01]  /*74e0*/  ISETP.LT.OR P5, PT, R51, 0x1, P5 ;  /* 0x000000013300780c */ /* 0x000fe20002fa1670 */
[-CC-:B------:R-:W-:Y:S01]  /*74f0*/  FFMA.FTZ R24, R198, R5.reuse, -R53.reuse ;  /* 0x00000005c6187223 */ /* 0x180fe20000010835 */
[----:B------:R-:W-:Y:S01]  /*7500*/  FSEL R186, R29, -INF , !P3 ;  /* 0xff8000001dba7808 */ /* 0x000fe20005800000 */
[-CC-:B------:R-:W-:Y:S01]  /*7510*/  FFMA.FTZ R26, R194, R5.reuse, -R53.reuse ;  /* 0x00000005c21a7223 */ /* 0x180fe20000010835 */
[----:B------:R-:W-:Y:S01]  /*7520*/  FSEL R200, R12, -INF , !P5 ;  /* 0xff8000000cc87808 */ /* 0x000fe20006800000 */
[-CC-:B------:R-:W-:Y:S01]  /*7530*/  FFMA.FTZ R12, R196, R5.reuse, -R53.reuse ;  /* 0x00000005c40c7223 */ /* 0x180fe20000010835 */
[C---:B------:R-:W-:Y:S01]  /*7540*/  ISETP.GT.AND P2, PT, R55.reuse, 0x30, P1 ;  /* 0x000000303700780c */ /* 0x040fe20000f44270 */
[--C-:B------:R-:W-:Y:S01]  /*7550*/  FFMA.FTZ R202, R202, R5, -R53.reuse ;  /* 0x00000005caca7223 */ /* 0x100fe20000010835 */
[----:B------:R-:W-:Y:S01]  /*7560*/  FMNMX.FTZ R21, R200, R9, !PT ;  /* 0x00000009c8157209 */ /* 0x000fe20007810000 */
[-CC-:B------:R-:W-:Y:S01]  /*7570*/  FFMA.FTZ R57, R52, R5.reuse, -R53.reuse ;  /* 0x0000000534397223 */ /* 0x180fe20000010835 */
[----:B------:R-:W-:Y:S01]  /*7580*/  ISETP.GT.AND P3, PT, R55, 0x31, P1 ;  /* 0x000000313700780c */ /* 0x000fe20000f64270 */
[--C-:B------:R-:W-:Y:S01]  /*7590*/  FFMA.FTZ R162, R162, R5, -R53.reuse ;  /* 0x00000005a2a27223 */ /* 0x100fe20000010835 */
[----:B------:R-:W-:Y:S01]  /*75a0*/  FMNMX.FTZ R25, R82, R21, !PT ;  /* 0x0000001552197209 */ /* 0x000fe20007810000 */
[--C-:B------:R-:W-:Y:S01]  /*75b0*/  FFMA.FTZ R154, R154, R5, -R53.reuse ;  /* 0x000000059a9a7223 */ /* 0x100fe20000010835 */
[----:B------:R-:W-:Y:S01]  /*75c0*/  ISETP.LT.OR P2, PT, R51, 0x31, P2 ;  /* 0x000000313300780c */ /* 0x000fe20001741670 */
[----:B------:R0:W-:Y:S01]  /*75d0*/  MUFU.EX2 R21, R202 ;  /* 0x000000ca00157308 */ /* 0x0001e20000000800 */
[----:B------:R-:W-:Y:S01]  /*75e0*/  FMNMX.FTZ R25, R84, R25, !PT ;  /* 0x0000001954197209 */ /* 0x000fe20007810000 */
[-CC-:B------:R-:W-:Y:S01]  /*75f0*/  FFMA.FTZ R60, R60, R5.reuse, -R53.reuse ;  /* 0x000000053c3c7223 */ /* 0x180fe20000010835 */
[----:B------:R-:W-:Y:S01]  /*7600*/  ISETP.GT.AND P5, PT, R55, 0x38, P1 ;  /* 0x000000383700780c */ /* 0x000fe20000fa4270 */
[----:B------:R-:W-:Y:S01]  /*7610*/  FFMA.FTZ R54, R54, R5, -R53 ;  /* 0x0000000536367223 */ /* 0x000fe20000010835 */
[----:B------:R-:W-:-:S02]  /*7620*/  FMNMX.FTZ R25, R86, R25, !PT ;  /* 0x0000001956197209 */ /* 0x000fc40007810000 */
[----:B------:R-:W-:Y:S01]  /*7630*/  FSEL R30, R30, -INF , !P2 ;  /* 0xff8000001e1e7808 */ /* 0x000fe20005000000 */
[----:B------:R-:W-:Y:S01]  /*7640*/  MUFU.EX2 R14, R14 ;  /* 0x0000000e000e7308 */ /* 0x000fe20000000800 */
[----:B------:R-:W-:Y:S01]  /*7650*/  FMNMX.FTZ R25, R152, R25, !PT ;  /* 0x0000001998197209 */ /* 0x000fe20007810000 */
[----:B0-----:R-:W-:Y:S01]  /*7660*/  FFMA.FTZ R202, R78, R5, -R53 ;  /* 0x000000054eca7223 */ /* 0x001fe20000010835 */
[C---:B------:R-:W-:Y:S02]  /*7670*/  ISETP.LT.OR P3, PT, R51.reuse, 0x32, P3 ;  /* 0x000000323300780c */ /* 0x040fe40001f61670 */
[----:B------:R-:W-:Y:S02]  /*7680*/  FMNMX.FTZ R27, R158, R25, !PT ;  /* 0x000000199e1b7209 */ /* 0x000fe40007810000 */
[----:B------:R-:W-:Y:S01]  /*7690*/  ISETP.LT.OR P5, PT, R51, 0x39, P5 ;  /* 0x000000393300780c */ /* 0x000fe20002fa1670 */
[----:B------:R0:W-:Y:S01]  /*76a0*/  MUFU.EX2 R25, R12 ;  /* 0x0000000c00197308 */ /* 0x0001e20000000800 */
[----:B------:R-:W-:-:S02]  /*76b0*/  FMNMX.FTZ R27, R160, R27, !PT ;  /* 0x0000001ba01b7209 */ /* 0x000fc40007810000 */
[----:B------:R-:W-:Y:S02]  /*76c0*/  FSEL R198, R31, -INF , !P3 ;  /* 0xff8000001fc67808 */ /* 0x000fe40005800000 */
[----:B------:R-:W-:Y:S02]  /*76d0*/  FMNMX.FTZ R27, R164, R27, !PT ;  /* 0x0000001ba41b7209 */ /* 0x000fe40007810000 */
[----:B------:R-:W-:Y:S01]  /*76e0*/  ISETP.GT.AND P2, PT, R55, 0x40, P1 ;  /* 0x000000403700780c */ /* 0x000fe20000f44270 */
[----:B------:R-:W-:Y:S01]  /*76f0*/  MUFU.EX2 R13, R13 ;  /* 0x0000000d000d7308 */ /* 0x000fe20000000800 */
[----:B------:R-:W-:Y:S01]  /*7700*/  FMNMX.FTZ R27, R166, R27, !PT ;  /* 0x0000001ba61b7209 */ /* 0x000fe20007810000 */
[----:B0-----:R-:W-:Y:S01]  /*7710*/  FFMA.FTZ R12, R192, R5, -R53 ;  /* 0x00000005c00c7223 */ /* 0x001fe20000010835 */
[----:B------:R-:W-:Y:S02]  /*7720*/  FSEL R196, R33, -INF , !P5 ;  /* 0xff80000021c47808 */ /* 0x000fe40006800000 */
[----:B------:R-:W-:-:S02]  /*7730*/  FMNMX.FTZ R29, R184, R27, !PT ;  /* 0x0000001bb81d7209 */ /* 0x000fc40007810000 */
[----:B------:R-:W-:Y:S01]  /*7740*/  ISETP.GT.AND P3, PT, R55, 0x41, P1 ;  /* 0x000000413700780c */ /* 0x000fe20000f64270 */
[----:B------:R0:W-:Y:S01]  /*7750*/  MUFU.EX2 R27, R12 ;  /* 0x0000000c001b7308 */ /* 0x0001e20000000800 */
[----:B------:R-:W-:Y:S02]  /*7760*/  FMNMX.FTZ R29, R186, R29, !PT ;  /* 0x0000001dba1d7209 */ /* 0x000fe40007810000 */
[----:B------:R-:W-:Y:S02]  /*7770*/  ISETP.LT.OR P2, PT, R51, 0x41, P2 ;  /* 0x000000413300780c */ /* 0x000fe40001741670 */
[----:B------:R-:W-:Y:S02]  /*7780*/  FMNMX.FTZ R29, R28, R29, !PT ;  /* 0x0000001d1c1d7209 */ /* 0x000fe40007810000 */
[----:B------:R-:W-:Y:S01]  /*7790*/  FSEL R194, R32, -INF , !P4 ;  /* 0xff80000020c27808 */ /* 0x000fe20006000000 */
[----:B------:R-:W-:-:S01]  /*77a0*/  FFMA.FTZ R32, R190, R5, -R53 ;  /* 0x00000005be207223 */ /* 0x000fc20000010835 */
[----:B------:R-:W-:Y:S01]  /*77b0*/  FMNMX.FTZ R29, R30, R29, !PT ;  /* 0x0000001d1e1d7209 */ /* 0x000fe20007810000 */
[----:B0-----:R-:W-:-:S01]  /*77c0*/  FFMA.FTZ R12, R188, R5, -R53 ;  /* 0x00000005bc0c7223 */ /* 0x001fc20000010835 */
[----:B------:R-:W-:Y:S01]  /*77d0*/  ISETP.GT.AND P5, PT, R55, 0x48, P1 ;  /* 0x000000483700780c */ /* 0x000fe20000fa4270 */
[----:B------:R-:W-:Y:S01]  /*77e0*/  MUFU.EX2 R15, R15 ;  /* 0x0000000f000f7308 */ /* 0x000fe20000000800 */
[----:B------:R-:W-:-:S02]  /*77f0*/  FMNMX.FTZ R31, R198, R29, !PT ;  /* 0x0000001dc61f7209 */ /* 0x000fc40007810000 */
[----:B------:R-:W-:Y:S02]  /*7800*/  FSEL R34, R34, -INF , !P2 ;  /* 0xff80000022227808 */ /* 0x000fe40005000000 */
[----:B------:R-:W-:Y:S02]  /*7810*/  FMNMX.FTZ R31, R196, R31, !PT ;  /* 0x0000001fc41f7209 */ /* 0x000fe40007810000 */
[----:B------:R-:W-:Y:S01]  /*7820*/  ISETP.LT.OR P3, PT, R51, 0x42, P3 ;  /* 0x000000423300780c */ /* 0x000fe20001f61670 */
[----:B------:R0:W-:Y:S01]  /*7830*/  MUFU.EX2 R29, R12 ;  /* 0x0000000c001d7308 */ /* 0x0001e20000000800 */
[----:B------:R-:W-:Y:S02]  /*7840*/  FMNMX.FTZ R31, R194, R31, !PT ;  /* 0x0000001fc21f7209 */ /* 0x000fe40007810000 */
[----:B------:R-:W-:Y:S02]  /*7850*/  ISETP.GT.AND P4, PT, R55, 0x49, P1 ;  /* 0x000000493700780c */ /* 0x000fe40000f84270 */
[----:B------:R-:W-:-:S02]  /*7860*/  ISETP.LT.OR P5, PT, R51, 0x49, P5 ;  /* 0x000000493300780c */ /* 0x000fc40002fa1670 */
[----:B------:R-:W-:Y:S01]  /*7870*/  FSEL R192, R35, -INF , !P3 ;  /* 0xff80000023c07808 */ /* 0x000fe20005800000 */
[----:B------:R-:W-:Y:S01]  /*7880*/  MUFU.EX2 R20, R20 ;  /* 0x0000001400147308 */ /* 0x000fe20000000800 */
[----:B------:R-:W-:Y:S01]  /*7890*/  FMNMX.FTZ R31, R34, R31, !PT ;  /* 0x0000001f221f7209 */ /* 0x000fe20007810000 */
[----:B0-----:R-:W-:Y:S01]  /*78a0*/  FFMA.FTZ R12, R180, R5, -R53 ;  /* 0x00000005b40c7223 */ /* 0x001fe20000010835 */
[----:B------:R-:W-:Y:S02]  /*78b0*/  ISETP.GT.AND P2, PT, R55, 0x50, P1 ;  /* 0x000000503700780c */ /* 0x000fe40000f44270 */
[----:B------:R-:W-:Y:S02]  /*78c0*/  FSEL R36, R36, -INF , !P5 ;  /* 0xff80000024247808 */ /* 0x000fe40006800000 */
[----:B------:R-:W-:Y:S01]  /*78d0*/  ISETP.LT.OR P4, PT, R51, 0x4a, P4 ;  /* 0x0000004a3300780c */ /* 0x000fe20002781670 */
[----:B------:R-:W-:Y:S01]  /*78e0*/  MUFU.EX2 R24, R24 ;  /* 0x0000001800187308 */ /* 0x000fe20000000800 */
[----:B------:R-:W-:-:S02]  /*78f0*/  FMNMX.FTZ R33, R192, R31, !PT ;  /* 0x0000001fc0217209 */ /* 0x000fc40007810000 */
[----:B------:R-:W-:Y:S02]  /*7900*/  ISETP.GT.AND P3, PT, R55, 0x51, P1 ;  /* 0x000000513700780c */ /* 0x000fe40000f64270 */
[----:B------:R-:W-:Y:S02]  /*7910*/  ISETP.LT.OR P2, PT, R51, 0x51, P2 ;  /* 0x000000513300780c */ /* 0x000fe40001741670 */
[----:B------:R-:W-:Y:S01]  /*7920*/  FSEL R188, R37, -INF , !P4 ;  /* 0xff80000025bc7808 */ /* 0x000fe20006000000 */
[----:B------:R0:W-:Y:S01]  /*7930*/  MUFU.EX2 R31, R12 ;  /* 0x0000000c001f7308 */ /* 0x0001e20000000800 */
[----:B------:R-:W-:Y:S02]  /*7940*/  FMNMX.FTZ R33, R36, R33, !PT ;  /* 0x0000002124217209 */ /* 0x000fe40007810000 */
[----:B------:R-:W-:Y:S02]  /*7950*/  ISETP.GT.AND P5, PT, R55, 0x58, P1 ;  /* 0x000000583700780c */ /* 0x000fe40000fa4270 */
[----:B------:R-:W-:Y:S01]  /*7960*/  FSEL R190, R38, -INF , !P2 ;  /* 0xff80000026be7808 */ /* 0x000fe20005000000 */
[--C-:B------:R-:W-:Y:S01]  /*7970*/  FFMA.FTZ R38, R182, R5, -R53.reuse ;  /* 0x00000005b6267223 */ /* 0x100fe20000010835 */
[----:B------:R-:W-:Y:S01]  /*7980*/  ISETP.LT.OR P3, PT, R51, 0x52, P3 ;  /* 0x000000523300780c */ /* 0x000fe20001f61670 */
[----:B------:R-:W-:Y:S01]  /*7990*/  MUFU.EX2 R26, R26 ;  /* 0x0000001a001a7308 */ /* 0x000fe20000000800 */
[----:B------:R-:W-:Y:S01]  /*79a0*/  FMNMX.FTZ R33, R188, R33, !PT ;  /* 0x00000021bc217209 */ /* 0x000fe20007810000 */
[----:B0-----:R-:W-:Y:S01]  /*79b0*/  FFMA.FTZ R12, R156, R5, -R53 ;  /* 0x000000059c0c7223 */ /* 0x001fe20000010835 */
[----:B------:R-:W-:-:S02]  /*79c0*/  ISETP.GT.AND P4, PT, R55, 0x59, P1 ;  /* 0x000000593700780c */ /* 0x000fc40000f84270 */
[----:B------:R-:W-:Y:S02]  /*79d0*/  ISETP.LT.OR P5, PT, R51, 0x59, P5 ;  /* 0x000000593300780c */ /* 0x000fe40002fa1670 */
[----:B------:R-:W-:Y:S01]  /*79e0*/  FSEL R182, R39, -INF , !P3 ;  /* 0xff80000027b67808 */ /* 0x000fe20005800000 */
[----:B------:R-:W-:Y:S01]  /*79f0*/  MUFU.EX2 R32, R32 ;  /* 0x0000002000207308 */ /* 0x000fe20000000800 */
[----:B------:R-:W-:Y:S02]  /*7a00*/  FMNMX.FTZ R33, R190, R33, !PT ;  /* 0x00000021be217209 */ /* 0x000fe40007810000 */
        /* <DEDUP_REMOVED lines=9> */
[----:B------:R-:W-:Y:S01]  /*7aa0*/  FMNMX.FTZ R35, R40, R35, !PT ;  /* 0x0000002328237209 */ /* 0x000fe20007810000 */
[----:B------:R-:W-:Y:S01]  /*7ab0*/  FFMA.FTZ R41, R74, R5, -R53 ;  /* 0x000000054a297223 */ /* 0x000fe20000010835 */
[----:B------:R-:W-:Y:S02]  /*7ac0*/  ISETP.GT.AND P5, PT, R55, 0x68, P1 ;  /* 0x000000683700780c */ /* 0x000fe40000fa4270 */
[----:B------:R-:W-:-:S02]  /*7ad0*/  FSEL R42, R42, -INF , !P2 ;  /* 0xff8000002a2a7808 */ /* 0x000fc40005000000 */
[----:B------:R-:W-:Y:S01]  /*7ae0*/  ISETP.LT.OR P3, PT, R51, 0x62, P3 ;  /* 0x000000623300780c */ /* 0x000fe20001f61670 */
[----:B------:R-:W-:Y:S01]  /*7af0*/  MUFU.EX2 R162, R162 ;  /* 0x000000a200a27308 */ /* 0x000fe20000000800 */
[----:B------:R-:W-:Y:S01]  /*7b00*/  FMNMX.FTZ R35, R180, R35, !PT ;  /* 0x00000023b4237209 */ /* 0x000fe20007810000 */
[-CC-:B0-----:R-:W-:Y:S01]  /*7b10*/  FFMA.FTZ R12, R80, R5.reuse, -R53.reuse ;  /* 0x00000005500c7223 */ /* 0x181fe20000010835 */
[----:B------:R-:W-:Y:S02]  /*7b20*/  ISETP.GT.AND P4, PT, R55, 0x69, P1 ;  /* 0x000000693700780c */ /* 0x000fe40000f84270 */
[----:B------:R-:W-:Y:S02]  /*7b30*/  ISETP.LT.OR P5, PT, R51, 0x69, P5 ;  /* 0x000000693300780c */ /* 0x000fe40002fa1670 */
[----:B------:R-:W-:Y:S01]  /*7b40*/  FSEL R156, R43, -INF , !P3 ;  /* 0xff8000002b9c7808 */ /* 0x000fe20005800000 */
[----:B------:R-:W-:Y:S01]  /*7b50*/  FFMA.FTZ R43, R66, R5, -R53 ;  /* 0x00000005422b7223 */ /* 0x000fe20000010835 */
[----:B------:R-:W-:Y:S01]  /*7b60*/  FMNMX.FTZ R35, R42, R35, !PT ;  /* 0x000000232a237209 */ /* 0x000fe20007810000 */
[----:B------:R-:W-:Y:S01]  /*7b70*/  MUFU.EX2 R154, R154 ;  /* 0x0000009a009a7308 */ /* 0x000fe20000000800 */
[----:B------:R-:W-:-:S02]  /*7b80*/  ISETP.GT.AND P2, PT, R55, 0x70, P1 ;  /* 0x000000703700780c */ /* 0x000fc40000f44270 */
[----:B------:R-:W-:Y:S02]  /*7b90*/  FSEL R44, R44, -INF , !P5 ;  /* 0xff8000002c2c7808 */ /* 0x000fe40006800000 */
[----:B------:R-:W-:Y:S02]  /*7ba0*/  ISETP.LT.OR P4, PT, R51, 0x6a, P4 ;  /* 0x0000006a3300780c */ /* 0x000fe40002781670 */
[----:B------:R-:W-:Y:S01]  /*7bb0*/  FMNMX.FTZ R37, R156, R35, !PT ;  /* 0x000000239c257209 */ /* 0x000fe20007810000 */
[----:B------:R-:W-:Y:S01]  /*7bc0*/  MUFU.EX2 R202, R202 ;  /* 0x000000ca00ca7308 */ /* 0x000fe20000000800 */
[----:B------:R-:W-:Y:S02]  /*7bd0*/  ISETP.GT.AND P3, PT, R55, 0x71, P1 ;  /* 0x000000713700780c */ /* 0x000fe40000f64270 */
[----:B------:R-:W-:Y:S02]  /*7be0*/  ISETP.LT.OR P2, PT, R51, 0x71, P2 ;  /* 0x000000713300780c */ /* 0x000fe40001741670 */
[----:B------:R-:W-:-:S02]  /*7bf0*/  FSEL R80, R45, -INF , !P4 ;  /* 0xff8000002d507808 */ /* 0x000fc40006000000 */
[----:B------:R-:W-:Y:S01]  /*7c00*/  FMNMX.FTZ R37, R44, R37, !PT ;  /* 0x000000252c257209 */ /* 0x000fe20007810000 */
[----:B------:R0:W-:Y:S01]  /*7c10*/  MUFU.EX2 R35, R12 ;  /* 0x0000000c00237308 */ /* 0x0001e20000000800 */
[----:B------:R-:W-:Y:S02]  /*7c20*/  ISETP.GT.AND P5, PT, R55, 0x78, P1 ;  /* 0x000000783700780c */ /* 0x000fe40000fa4270 */
[----:B------:R-:W-:Y:S02]  /*7c30*/  ISETP.LT.OR P3, PT, R51, 0x72, P3 ;  /* 0x000000723300780c */ /* 0x000fe40001f61670 */
[----:B------:R-:W-:Y:S02]  /*7c40*/  FSEL R46, R46, -INF , !P2 ;  /* 0xff8000002e2e7808 */ /* 0x000fe40005000000 */
[----:B------:R-:W-:Y:S01]  /*7c50*/  FMNMX.FTZ R37, R80, R37, !PT ;  /* 0x0000002550257209 */ /* 0x000fe20007810000 */
[----:B------:R-:W-:Y:S01]  /*7c60*/  MUFU.EX2 R60, R60 ;  /* 0x0000003c003c7308 */ /* 0x000fe20000000800 */
[----:B------:R-:W-:-:S02]  /*7c70*/  ISETP.GT.AND P1, PT, R55, 0x79, P1 ;  /* 0x000000793700780c */ /* 0x000fc40000f24270 */
[----:B------:R-:W-:Y:S02]  /*7c80*/  ISETP.LT.OR P5, PT, R51, 0x79, P5 ;  /* 0x000000793300780c */ /* 0x000fe40002fa1670 */
[----:B------:R-:W-:Y:S01]  /*7c90*/  FSEL R78, R47, -INF , !P3 ;  /* 0xff8000002f4e7808 */ /* 0x000fe20005800000 */
[--C-:B------:R-:W-:Y:S01]  /*7ca0*/  FFMA.FTZ R47, R58, R5, -R53.reuse ;  /* 0x000000053a2f7223 */ /* 0x100fe20000010835 */
[----:B------:R-:W-:Y:S01]  /*7cb0*/  FMNMX.FTZ R37, R46, R37, !PT ;  /* 0x000000252e257209 */ /* 0x000fe20007810000 */
[-CC-:B------:R-:W-:Y:S01]  /*7cc0*/  FFMA.FTZ R58, R64, R5.reuse, -R53.reuse ;  /* 0x00000005403a7223 */ /* 0x180fe20000010835 */
[----:B------:R-:W-:Y:S01]  /*7cd0*/  ISETP.LT.OR P1, PT, R51, 0x7a, P1 ;  /* 0x0000007a3300780c */ /* 0x000fe20000f21670 */
[----:B------:R-:W-:Y:S01]  /*7ce0*/  FFMA.FTZ R64, R76, R5, -R53 ;  /* 0x000000054c407223 */ /* 0x000fe20000010835 */
[----:B------:R-:W-:Y:S01]  /*7cf0*/  FSEL R48, R48, -INF , !P5 ;  /* 0xff80000030307808 */ /* 0x000fe20006800000 */
[----:B------:R-:W-:Y:S01]  /*7d00*/  MUFU.EX2 R43, R43 ;  /* 0x0000002b002b7308 */ /* 0x000fe20000000800 */
[----:B------:R-:W-:-:S02]  /*7d10*/  FMNMX.FTZ R39, R78, R37, !PT ;  /* 0x000000254e277209 */ /* 0x000fc40007810000 */
[----:B------:R-:W-:Y:S02]  /*7d20*/  FSEL R74, R49, -INF , !P1 ;  /* 0xff800000314a7808 */ /* 0x000fe40004800000 */
[----:B------:R-:W-:Y:S02]  /*7d30*/  FMNMX.FTZ R39, R48, R39, !PT ;  /* 0x0000002730277209 */ /* 0x000fe40007810000 */
[----:B------:R-:W-:Y:S01]  /*7d40*/  FSEL R51, R4, RZ, P6 ;  /* 0x000000ff04337208 */ /* 0x000fe20003000000 */
[----:B------:R-:W-:Y:S01]  /*7d50*/  MUFU.EX2 R37, R41 ;  /* 0x0000002900257308 */ /* 0x000fe20000000800 */
[----:B0-----:R-:W-:Y:S01]  /*7d60*/  FMNMX.FTZ R12, R74, R39, !PT ;  /* 0x000000274a0c7209 */ /* 0x001fe20007810000 */
[-CC-:B------:R-:W-:Y:S01]  /*7d70*/  FFMA.FTZ R39, R56, R5.reuse, -R53.reuse ;  /* 0x0000000538277223 */ /* 0x180fe20000010835 */
[----:B------:R-:W-:-:S01]  /*7d80*/  FFMA.FTZ R56, R62, R5, -R53 ;  /* 0x000000053e387223 */ /* 0x000fc20000010835 */
[----:B------:R-:W-:Y:S01]  /*7d90*/  FADD.FTZ R52, -R51, R8 ;  /* 0x0000000833347221 */ /* 0x000fe20000010100 */
[----:B------:R-:W-:-:S01]  /*7da0*/  FFMA.FTZ R62, R68, R5, -R53 ;  /* 0x00000005443e7223 */ /* 0x000fc20000010835 */
[----:B------:R-:W0:Y:S01]  /*7db0*/  SHFL.BFLY PT, R45, R12, 0x2, 0x1f ;  /* 0x0c401f000c2d7f89 */ /* 0x000e2200000e0000 */
[----:B------:R-:W-:-:S01]  /*7dc0*/  FFMA.FTZ R8, R50, R5, -R53 ;  /* 0x0000000532087223 */ /* 0x000fc20000010835 */
[----:B------:R1:W-:Y:S08]  /*7dd0*/  MUFU.EX2 R41, R47 ;  /* 0x0000002f00297308 */ /* 0x0003f00000000800 */
[----:B------:R-:W-:Y:S01]  /*7de0*/  MUFU.EX2 R39, R39 ;  /* 0x0000002700277308 */ /* 0x000fe20000000800 */
[----:B-1----:R-:W-:-:S07]  /*7df0*/  FFMA.FTZ R47, R72, R5, -R53 ;  /* 0x00000005482f7223 */ /* 0x002fce0000010835 */
[----:B------:R-:W-:Y:S01]  /*7e00*/  MUFU.EX2 R56, R56 ;  /* 0x0000003800387308 */ /* 0x000fe20000000800 */
[----:B0-----:R-:W-:Y:S01]  /*7e10*/  FMNMX.FTZ R49, R12, R45, !PT ;  /* 0x0000002d0c317209 */ /* 0x001fe20007810000 */
[-C--:B------:R-:W-:Y:S01]  /*7e20*/  FFMA.FTZ R45, R70, R5.reuse, -R53 ;  /* 0x00000005462d7223 */ /* 0x080fe20000010835 */
[----:B------:R-:W-:-:S05]  /*7e30*/  FMUL.FTZ R53, R52, R5 ;  /* 0x0000000534357220 */ /* 0x000fca0000410000 */
[----:B------:R-:W-:Y:S01]  /*7e40*/  MUFU.EX2 R58, R58 ;  /* 0x0000003a003a7308 */ /* 0x000fe20000000800 */
[----:B------:R-:W0:Y:S07]  /*7e50*/  SHFL.BFLY PT, R12, R49, 0x1, 0x1f ;  /* 0x0c201f00310c7f89 */ /* 0x000e2e00000e0000 */
[----:B------:R-:W1:Y:S08]  /*7e60*/  MUFU.EX2 R53, R53 ;  /* 0x0000003500357308 */ /* 0x000e700000000800 */
[----:B------:R-:W-:Y:S08]  /*7e70*/  MUFU.EX2 R62, R62 ;  /* 0x0000003e003e7308 */ /* 0x000ff00000000800 */
[----:B------:R-:W-:Y:S01]  /*7e80*/  MUFU.EX2 R45, R45 ;  /* 0x0000002d002d7308 */ /* 0x000fe20000000800 */
[----:B0-----:R-:W-:-:S04]  /*7e90*/  FMNMX.FTZ R12, R49, R12, !PT ;  /* 0x0000000c310c7209 */ /* 0x001fc80007810000 */
[C---:B------:R-:W-:Y:S01]  /*7ea0*/  FSETP.NEU.FTZ.AND P1, PT, R12.reuse, -INF , PT ;  /* 0xff8000000c00780b */ /* 0x040fe20003f3d000 */
[----:B------:R-:W-:-:S02]  /*7eb0*/  FFMA.FTZ R51, R12, R5, -8 ;  /* 0xc10000000c337423 */ /* 0x000fc40000010005 */
[----:B------:R0:W-:Y:S01]  /*7ec0*/  MUFU.EX2 R49, R57 ;  /* 0x0000003900317308 */ /* 0x0001e20000000800 */
[----:B------:R-:W-:Y:S02]  /*7ed0*/  FSEL R72, R12, RZ, P1 ;  /* 0x000000ff0c487208 */ /* 0x000fe40000800000 */
[----:B------:R-:W-:-:S03]  /*7ee0*/  FSEL R51, R51, RZ, P1 ;  /* 0x000000ff33337208 */ /* 0x000fc60000800000 */
[----:B------:R-:W-:Y:S02]  /*7ef0*/  FADD.FTZ R72, -R72, R9 ;  /* 0x0000000948487221 */ /* 0x000fe40000010100 */
[----:B------:R-:W-:Y:S01]  /*7f00*/  MUFU.EX2 R64, R64 ;  /* 0x0000004000407308 */ /* 0x000fe20000000800 */
[----:B------:R-:W-:-:S01]  /*7f10*/  FFMA.FTZ R55, R200, R5, -R51 ;  /* 0x00000005c8377223 */ /* 0x000fc20000010833 */
[-CC-:B------:R-:W-:Y:S01]  /*7f20*/  FFMA.FTZ R50, R82, R5.reuse, -R51.reuse ;  /* 0x0000000552327223 */ /* 0x180fe20000010833 */
[-C--:B------:R-:W-:Y:S01]  /*7f30*/  FMUL.FTZ R72, R72, R5.reuse ;  /* 0x0000000548487220 */ /* 0x080fe20000410000 */
[-CC-:B------:R-:W-:Y:S01]  /*7f40*/  FFMA.FTZ R52, R84, R5.reuse, -R51.reuse ;  /* 0x0000000554347223 */ /* 0x180fe20000010833 */
[----:B0-----:R-:W-:-:S01]  /*7f50*/  FFMA.FTZ R57, R86, R5, -R51 ;  /* 0x0000000556397223 */ /* 0x001fc20000010833 */
[-CC-:B------:R-:W-:Y:S01]  /*7f60*/  FFMA.FTZ R59, R152, R5.reuse, -R51.reuse ;  /* 0x00000005983b7223 */ /* 0x180fe20000010833 */
[----:B------:R-:W-:-:S01]  /*7f70*/  FFMA.FTZ R66, R158, R5, -R51 ;  /* 0x000000059e427223 */ /* 0x000fc20000010833 */
[----:B------:R-:W-:Y:S01]  /*7f80*/  MUFU.EX2 R55, R55 ;  /* 0x0000003700377308 */ /* 0x000fe20000000800 */
[----:B-1----:R-:W-:-:S01]  /*7f90*/  FFMA.FTZ R82, R53, R3, R14 ;  /* 0x0000000335527223 */ /* 0x002fc2000001000e */
[-CC-:B------:R-:W-:Y:S01]  /*7fa0*/  FFMA.FTZ R61, R160, R5.reuse, -R51.reuse ;  /* 0x00000005a03d7223 */ /* 0x180fe20000010833 */
[----:B------:R-:W-:-:S01]  /*7fb0*/  FFMA.FTZ R68, R164, R5, -R51 ;  /* 0x00000005a4447223 */ /* 0x000fc20000010833 */
[----:B------:R-:W-:Y:S01]  /*7fc0*/  FFMA.FTZ R63, R166, R5, -R51 ;  /* 0x00000005a63f7223 */ /* 0x000fe20000010833 */
[----:B------:R-:W-:-:S01]  /*7fd0*/  FADD.FTZ R82, R13, R82 ;  /* 0x000000520d527221 */ /* 0x000fc20000010000 */
[-CC-:B------:R-:W-:Y:S01]  /*7fe0*/  FFMA.FTZ R70, R184, R5.reuse, -R51.reuse ;  /* 0x00000005b8467223 */ /* 0x180fe20000010833 */
[----:B------:R-:W-:-:S01]  /*7ff0*/  FFMA.FTZ R65, R186, R5, -R51 ;  /* 0x00000005ba417223 */ /* 0x000fc20000010833 */
[----:B------:R-:W0:Y:S01]  /*8000*/  MUFU.EX2 R72, R72 ;  /* 0x0000004800487308 */ /* 0x000e220000000800 */
[----:B------:R-:W-:-:S01]  /*8010*/  FADD.FTZ R73, R15, R82 ;  /* 0x000000520f497221 */ /* 0x000fc20000010000 */
[-CC-:B------:R-:W-:Y:S01]  /*8020*/  FFMA.FTZ R28, R28, R5.reuse, -R51.reuse ;  /* 0x000000051c1c7223 */ /* 0x180fe20000010833 */
[----:B------:R-:W-:-:S01]  /*8030*/  FFMA.FTZ R30, R30, R5, -R51 ;  /* 0x000000051e1e7223 */ /* 0x000fc20000010833 */
[----:B------:R-:W-:Y:S01]  /*8040*/  FFMA.FTZ R67, R198, R5, -R51 ;  /* 0x00000005c6437223 */ /* 0x000fe20000010833 */
[----:B------:R-:W-:-:S01]  /*8050*/  FADD.FTZ R82, R20, R73 ;  /* 0x0000004914527221 */ /* 0x000fc20000010000 */
        /* <DEDUP_REMOVED lines=16> */
[----:B------:R-:W-:-:S02]  /*8160*/  FFMA.FTZ R48, R48, R5, -R51 ;  /* 0x0000000530307223 */ /* 0x000fc40000010833 */
[----:B------:R-:W0:Y:S01]  /*8170*/  MUFU.EX2 R57, R57 ;  /* 0x0000003900397308 */ /* 0x000e220000000800 */
[----:B-1----:R-:W-:-:S07]  /*8180*/  FADD.FTZ R3, R50, R3 ;  /* 0x0000000332037221 */ /* 0x002fce0000010000 */
[----:B------:R-:W1:Y:S01]  /*8190*/  MUFU.EX2 R59, R59 ;  /* 0x0000003b003b7308 */ /* 0x000e620000000800 */
[----:B--2---:R-:W-:-:S01]  /*81a0*/  FADD.FTZ R2, R52, R3 ;  /* 0x0000000334027221 */ /* 0x004fc20000010000 */
[----:B------:R-:W-:Y:S01]  /*81b0*/  FADD.FTZ R3, R21, R82 ;  /* 0x0000005215037221 */ /* 0x000fe20000010000 */
[----:B------:R-:W-:-:S05]  /*81c0*/  FFMA.FTZ R82, R182, R5, -R51 ;  /* 0x00000005b6527223 */ /* 0x000fca0000010833 */
[----:B------:R-:W2:Y:S01]  /*81d0*/  MUFU.EX2 R66, R66 ;  /* 0x0000004200427308 */ /* 0x000ea20000000800 */
[----:B0-----:R-:W-:-:S07]  /*81e0*/  FADD.FTZ R2, R57, R2 ;  /* 0x0000000239027221 */ /* 0x001fce0000010000 */
[----:B------:R-:W0:Y:S01]  /*81f0*/  MUFU.EX2 R61, R61 ;  /* 0x0000003d003d7308 */ /* 0x000e220000000800 */
[----:B-1----:R-:W-:-:S01]  /*8200*/  FADD.FTZ R75, R59, R2 ;  /* 0x000000023b4b7221 */ /* 0x002fc20000010000 */
[----:B------:R-:W-:-:S04]  /*8210*/  FADD.FTZ R2, R24, R3 ;  /* 0x0000000318027221 */ /* 0x000fc80000010000 */
[----:B------:R-:W-:Y:S02]  /*8220*/  FADD.FTZ R3, R25, R2 ;  /* 0x0000000219037221 */ /* 0x000fe40000010000 */
[----:B------:R-:W1:Y:S01]  /*8230*/  MUFU.EX2 R68, R68 ;  /* 0x0000004400447308 */ /* 0x000e620000000800 */
[----:B--2---:R-:W-:-:S01]  /*8240*/  FADD.FTZ R84, R66, R75 ;  /* 0x0000004b42547221 */ /* 0x004fc20000010000 */
[----:B------:R-:W-:-:S04]  /*8250*/  FADD.FTZ R2, R26, R3 ;  /* 0x000000031a027221 */ /* 0x000fc80000010000 */
[----:B------:R-:W-:Y:S02]  /*8260*/  FADD.FTZ R3, R27, R2 ;  /* 0x000000021b037221 */ /* 0x000fe40000010000 */
[----:B------:R-:W2:Y:S01]  /*8270*/  MUFU.EX2 R63, R63 ;  /* 0x0000003f003f7308 */ /* 0x000ea20000000800 */
[----:B0-----:R-:W-:-:S01]  /*8280*/  FADD.FTZ R75, R61, R84 ;  /* 0x000000543d4b7221 */ /* 0x001fc20000010000 */
[----:B------:R-:W-:-:S04]  /*8290*/  FADD.FTZ R2, R32, R3 ;  /* 0x0000000320027221 */ /* 0x000fc80000010000 */
[----:B------:R-:W-:Y:S02]  /*82a0*/  FADD.FTZ R3, R29, R2 ;  /* 0x000000021d037221 */ /* 0x000fe40000010000 */
[----:B------:R-:W0:Y:S01]  /*82b0*/  MUFU.EX2 R70, R70 ;  /* 0x0000004600467308 */ /* 0x000e220000000800 */
[----:B-1----:R-:W-:-:S01]  /*82c0*/  FADD.FTZ R84, R68, R75 ;  /* 0x0000004b44547221 */ /* 0x002fc20000010000 */
[----:B------:R-:W-:-:S04]  /*82d0*/  FADD.FTZ R2, R38, R3 ;  /* 0x0000000326027221 */ /* 0x000fc80000010000 */
[----:B------:R-:W-:Y:S02]  /*82e0*/  FADD.FTZ R3, R31, R2 ;  /* 0x000000021f037221 */ /* 0x000fe40000010000 */
[----:B------:R-:W1:Y:S01]  /*82f0*/  MUFU.EX2 R65, R65 ;  /* 0x0000004100417308 */ /* 0x000e620000000800 */
[----:B--2---:R-:W-:-:S07]  /*8300*/  FADD.FTZ R75, R63, R84 ;  /* 0x000000543f4b7221 */ /* 0x004fce0000010000 */
[----:B------:R-:W2:Y:S01]  /*8310*/  MUFU.EX2 R28, R28 ;  /* 0x0000001c001c7308 */ /* 0x000ea20000000800 */
[----:B0-----:R-:W-:-:S07]  /*8320*/  FADD.FTZ R40, R70, R75 ;  /* 0x0000004b46287221 */ /* 0x001fce0000010000 */
[----:B------:R-:W0:Y:S01]  /*8330*/  MUFU.EX2 R30, R30 ;  /* 0x0000001e001e7308 */ /* 0x000e220000000800 */
[----:B-1----:R-:W-:-:S01]  /*8340*/  FADD.FTZ R75, R65, R40 ;  /* 0x00000028414b7221 */ /* 0x002fc20000010000 */
[----:B------:R-:W-:Y:S01]  /*8350*/  FFMA.FTZ R40, R42, R5, -R51 ;  /* 0x000000052a287223 */ /* 0x000fe20000010833 */
[----:B------:R-:W-:-:S04]  /*8360*/  FADD.FTZ R42, R162, R3 ;  /* 0x00000003a22a7221 */ /* 0x000fc80000010000 */
[----:B------:R-:W-:Y:S01]  /*8370*/  FADD.FTZ R3, R33, R42 ;  /* 0x0000002a21037221 */ /* 0x000fe20000010000 */
[----:B------:R-:W1:Y:S01]  /*8380*/  MUFU.EX2 R67, R67 ;  /* 0x0000004300437308 */ /* 0x000e620000000800 */
[----:B--2---:R-:W-:-:S07]  /*8390*/  FADD.FTZ R75, R28, R75 ;  /* 0x0000004b1c4b7221 */ /* 0x004fce0000010000 */
[----:B------:R-:W2:Y:S01]  /*83a0*/  MUFU.EX2 R9, R196 ;  /* 0x000000c400097308 */ /* 0x000ea20000000800 */
[----:B0-----:R-:W-:-:S01]  /*83b0*/  FADD.FTZ R2, R30, R75 ;  /* 0x0000004b1e027221 */ /* 0x001fc20000010000 */
[-CC-:B------:R-:W-:Y:S01]  /*83c0*/  FFMA.FTZ R75, R156, R5.reuse, -R51.reuse ;  /* 0x000000059c4b7223 */ /* 0x180fe20000010833 */
[----:B------:R-:W-:-:S05]  /*83d0*/  FFMA.FTZ R51, R74, R5, -R51 ;  /* 0x000000054a337223 */ /* 0x000fca0000010833 */
[----:B------:R-:W0:Y:S01]  /*83e0*/  MUFU.EX2 R76, R76 ;  /* 0x0000004c004c7308 */ /* 0x000e220000000800 */
[----:B-1----:R-:W-:-:S07]  /*83f0*/  FADD.FTZ R2, R67, R2 ;  /* 0x0000000243027221 */ /* 0x002fce0000010000 */
[----:B------:R-:W1:Y:S01]  /*8400*/  MUFU.EX2 R34, R34 ;  /* 0x0000002200227308 */ /* 0x000e620000000800 */
[----:B--2---:R-:W-:-:S01]  /*8410*/  FADD.FTZ R79, R9, R2 ;  /* 0x00000002094f7221 */ /* 0x004fc20000010000 */
[----:B------:R-:W-:-:S04]  /*8420*/  FADD.FTZ R2, R154, R3 ;  /* 0x000000039a027221 */ /* 0x000fc80000010000 */
[----:B------:R-:W-:Y:S02]  /*8430*/  FADD.FTZ R3, R35, R2 ;  /* 0x0000000223037221 */ /* 0x000fe40000010000 */
[----:B------:R-:W2:Y:S01]  /*8440*/  MUFU.EX2 R69, R69 ;  /* 0x0000004500457308 */ /* 0x000ea20000000800 */
[----:B0-----:R-:W-:-:S01]  /*8450*/  FADD.FTZ R79, R76, R79 ;  /* 0x0000004f4c4f7221 */ /* 0x001fc20000010000 */
[----:B------:R-:W-:-:S06]  /*8460*/  FADD.FTZ R42, R202, R3 ;  /* 0x00000003ca2a7221 */ /* 0x000fcc0000010000 */
[----:B------:R-:W0:Y:S01]  /*8470*/  MUFU.EX2 R36, R36 ;  /* 0x0000002400247308 */ /* 0x000e220000000800 */
[----:B-1----:R-:W-:-:S01]  /*8480*/  FADD.FTZ R2, R34, R79 ;  /* 0x0000004f22027221 */ /* 0x002fc20000010000 */
[----:B------:R-:W-:-:S04]  /*8490*/  FADD.FTZ R79, R37, R42 ;  /* 0x0000002a254f7221 */ /* 0x000fc80000010000 */
[----:B------:R-:W-:Y:S02]  /*84a0*/  FADD.FTZ R42, R60, R79 ;  /* 0x0000004f3c2a7221 */ /* 0x000fe40000010000 */
[----:B------:R-:W1:Y:S01]  /*84b0*/  MUFU.EX2 R71, R71 ;  /* 0x0000004700477308 */ /* 0x000e620000000800 */
[----:B--2---:R-:W-:-:S07]  /*84c0*/  FADD.FTZ R3, R69, R2 ;  /* 0x0000000245037221 */ /* 0x004fce0000010000 */
[----:B------:R-:W2:Y:S01]  /*84d0*/  MUFU.EX2 R73, R73 ;  /* 0x0000004900497308 */ /* 0x000ea20000000800 */
[----:B0-----:R-:W-:-:S01]  /*84e0*/  FADD.FTZ R2, R36, R3 ;  /* 0x0000000324027221 */ /* 0x001fc20000010000 */
[----:B------:R-:W-:-:S06]  /*84f0*/  FADD.FTZ R3, R39, R42 ;  /* 0x0000002a27037221 */ /* 0x000fcc0000010000 */
        /* <DEDUP_REMOVED lines=11> */
[----:B-1----:R-:W-:-:S07]  /*85b0*/  FADD.FTZ R42, R77, R42 ;  /* 0x0000002a4d2a7221 */ /* 0x002fce0000010000 */
[----:B------:R-:W1:Y:S01]  /*85c0*/  MUFU.EX2 R75, R75 ;  /* 0x0000004b004b7308 */ /* 0x000e620000000800 */
[----:B--2---:R-:W-:-:S01]  /*85d0*/  FADD.FTZ R3, R180, R42 ;  /* 0x0000002ab4037221 */ /* 0x004fc20000010000 */
[----:B------:R-:W-:-:S06]  /*85e0*/  FADD.FTZ R42, R62, R79 ;  /* 0x0000004f3e2a7221 */ /* 0x000fcc0000010000 */
[----:B------:R-:W2:Y:S01]  /*85f0*/  MUFU.EX2 R81, R44 ;  /* 0x0000002c00517308 */ /* 0x000ea20000000800 */
[----:B0-----:R-:W-:-:S01]  /*8600*/  FADD.FTZ R2, R40, R3 ;  /* 0x0000000328027221 */ /* 0x001fc20000010000 */
[----:B------:R-:W-:-:S04]  /*8610*/  FADD.FTZ R3, R45, R42 ;  /* 0x0000002a2d037221 */ /* 0x000fc80000010000 */
[----:B------:R-:W-:Y:S02]  /*8620*/  FADD.FTZ R42, R64, R3 ;  /* 0x00000003402a7221 */ /* 0x000fe40000010000 */
        /* <DEDUP_REMOVED lines=11> */
[----:B0-----:R-:W-:-:S04]  /*86e0*/  FADD.FTZ R42, R54, R3 ;  /* 0x00000003362a7221 */ /* 0x001fc80000010000 */
[----:B------:R-:W-:-:S03]  /*86f0*/  FADD.FTZ R3, R49, R42 ;  /* 0x0000002a31037221 */ /* 0x000fc60000010000 */
[----:B------:R-:W0:Y:S01]  /*8700*/  MUFU.EX2 R8, R8 ;  /* 0x0000000800087308 */ /* 0x000e220000000800 */
[----:B-1----:R-:W-:-:S07]  /*8710*/  FADD.FTZ R2, R83, R2 ;  /* 0x0000000253027221 */ /* 0x002fce0000010000 */
[----:B------:R-:W1:Y:S01]  /*8720*/  MUFU.EX2 R51, R51 ;  /* 0x0000003300337308 */ /* 0x000e620000000800 */
[----:B--2---:R-:W-:-:S01]  /*8730*/  FADD.FTZ R2, R85, R2 ;  /* 0x0000000255027221 */ /* 0x004fc20000010000 */
[----:B0-----:R-:W-:-:S03]  /*8740*/  FADD.FTZ R3, R8, R3 ;  /* 0x0000000308037221 */ /* 0x001fc60000010000 */
[----:B-1----:R-:W-:Y:S01]  /*8750*/  FADD.FTZ R2, R51, R2 ;  /* 0x0000000233027221 */ /* 0x002fe20000010000 */
[----:B------:R-:W-:Y:S06]  /*8760*/  @!P0 BRA `(.L_x_1032) ;  /* 0x0000000000048947 */ /* 0x000fec0003800000 */
[----:B------:R-:W-:Y:S01]  /*8770*/  BPT.TRAP 0x1 ;  /* 0x000000040000795c */ /* 0x000fe20000300000 */
.L_x_1032:
[----:B------:R-:W-:Y:S01]  /*8780*/  ULEA UR6, UR32, UR38, 0x3 ;  /* 0x0000002620067291 */ /* 0x000fe2000f8e183f */
[----:B------:R-:W-:Y:S01]  /*8790*/  ISETP.GT.AND P1, PT, R11, R10, PT ;  /* 0x0000000a0b00720c */ /* 0x000fe20003f24270 */
[----:B------:R-:W-:Y:S01]  /*87a0*/  UMOV UR33, UR37 ;  /* 0x0000002500217c82 */ /* 0x000fe20008000000 */
[----:B------:R-:W-:Y:S01]  /*87b0*/  F2FP.SATFINITE.E4M3.F32.PACK_AB_MERGE_C R15, R20, R15, RZ ;  /* 0x0000000f140f723e */ /* 0x000fe200048070ff */
[----:B------:R-:W-:Y:S01]  /*87c0*/  UIADD3 UR6, UR6, 0x22860, URZ ;  /* 0x0002286006067890 */ /* 0x000fe2000fffe03f */
[----:B------:R-:W-:Y:S01]  /*87d0*/  F2FP.SATFINITE.E4M3.F32.PACK_AB_MERGE_C R25, R26, R25, RZ ;  /* 0x000000191a19723e */ /* 0x000fe200048070ff */
[----:B------:R-:W-:Y:S01]  /*87e0*/  UMOV UR32, UR36 ;  /* 0x0000002400207c82 */ /* 0x000fe20008000000 */
[----:B------:R-:W-:Y:S01]  /*87f0*/  F2FP.SATFINITE.E4M3.F32.PACK_AB_MERGE_C R9, R76, R9, RZ ;  /* 0x000000094c09723e */ /* 0x000fe200048070ff */
[----:B------:R-:W-:Y:S01]  /*8800*/  UPRMT UR6, UR40, 0x654, UR6 ;  /* 0x0000065428067896 */ /* 0x000fe20008000006 */
[----:B------:R-:W-:Y:S01]  /*8810*/  F2FP.SATFINITE.E4M3.F32.PACK_AB_MERGE_C R8, R8, R49, RZ ;  /* 0x000000310808723e */ /* 0x000fe200048070ff */
[-C--:B------:R-:W-:Y:S01]  /*8820*/  FMUL.FTZ R88, R88, R53.reuse ;  /* 0x0000003558587220 */ /* 0x080fe20000410000 */
[----:B------:R-:W-:Y:S01]  /*8830*/  F2FP.SATFINITE.E4M3.F32.PACK_AB_MERGE_C R52, R57, R52, RZ ;  /* 0x000000343934723e */ /* 0x000fe200048070ff */
[----:B------:R-:W-:Y:S01]  /*8840*/  FMUL.FTZ R89, R89, R53 ;  /* 0x0000003559597220 */ /* 0x000fe20000410000 */
[----:B------:R-:W-:Y:S01]  /*8850*/  F2FP.SATFINITE.E4M3.F32.PACK_AB_MERGE_C R61, R68, R61, RZ ;  /* 0x0000003d443d723e */ /* 0x000fe200048070ff */
[----:B------:R-:W-:Y:S01]  /*8860*/  FMUL.FTZ R92, R92, R53 ;  /* 0x000000355c5c7220 */ /* 0x000fe20000410000 */
[----:B------:R-:W-:Y:S01]  /*8870*/  F2FP.SATFINITE.E4M3.F32.PACK_AB_MERGE_C R29, R38, R29, RZ ;  /* 0x0000001d261d723e */ /* 0x000fe200048070ff */
[----:B------:R-:W-:Y:S01]  /*8880*/  FMUL.FTZ R93, R93, R53 ;  /* 0x000000355d5d7220 */ /* 0x000fe20000410000 */
[----:B------:R-:W-:Y:S01]  /*8890*/  F2FP.SATFINITE.E4M3.F32.PACK_AB_MERGE_C R28, R28, R65, RZ ;  /* 0x000000411c1c723e */ /* 0x000fe200048070ff */
[----:B------:R-:W-:Y:S01]  /*88a0*/  SYNCS.ARRIVE.TRANS64.RED.A1T0 RZ, [UR6], RZ ;  /* 0x000000ffffff79a7 */ /* 0x000fe20008100406 */
[----:B------:R-:W-:Y:S01]  /*88b0*/  F2FP.SATFINITE.E4M3.F32.PACK_AB_MERGE_C R33, R154, R33, RZ ;  /* 0x000000219a21723e */ /* 0x000fe200048070ff */
[----:B------:R-:W-:Y:S01]  /*88c0*/  FMUL.FTZ R96, R96, R53 ;  /* 0x0000003560607220 */ /* 0x000fe20000410000 */
        /* <DEDUP_REMOVED lines=14> */
[----:B------:R-:W-:Y:S01]  /*89b0*/  F2FP.SATFINITE.E4M3.F32.PACK_AB_MERGE_C R163, R67, R30, R9 ;  /* 0x0000001e43a3723e */ /* 0x000fe20004807009 */
[----:B------:R-:W-:Y:S01]  /*89c0*/  FMUL.FTZ R112, R112, R53 ;  /* 0x0000003570707220 */ /* 0x000fe20000410000 */
[----:B------:R-:W-:Y:S01]  /*89d0*/  F2FP.SATFINITE.E4M3.F32.PACK_AB_MERGE_C R154, R54, R47, R8 ;  /* 0x0000002f369a723e */ /* 0x000fe20004807008 */
[-C--:B------:R-:W-:Y:S01]  /*89e0*/  FMUL.FTZ R113, R113, R53.reuse ;  /* 0x0000003571717220 */ /* 0x080fe20000410000 */
[----:B------:R-:W-:Y:S01]  /*89f0*/  F2FP.SATFINITE.E4M3.F32.PACK_AB_MERGE_C R164, R13, R14, R15 ;  /* 0x0000000e0da4723e */ /* 0x000fe2000480700f */
[----:B------:R-:W-:Y:S01]  /*8a00*/  FMUL.FTZ R116, R116, R53 ;  /* 0x0000003574747220 */ /* 0x000fe20000410000 */
        /* <DEDUP_REMOVED lines=62> */
[----:B------:R-:W-:-:S02]  /*8df0*/  VIADD R11, R11, 0xffffffff ;  /* 0xffffffff0b0b7836 */ /* 0x000fc40000000000 */
[----:B------:R-:W-:Y:S02]  /*8e00*/  IMAD.MOV.U32 R9, RZ, RZ, R12 ;  /* 0x000000ffff097224 */ /* 0x000fe400078e000c */
[----:B------:R-:W-:Y:S01]  /*8e10*/  IMAD.MOV.U32 R8, RZ, RZ, R4 ;  /* 0x000000ffff087224 */ /* 0x000fe200078e0004 */
[----:B------:R-:W-:Y:S06]  /*8e20*/  @P1 BRA `(.L_x_1033) ;  /* 0xffffffc800201947 */ /* 0x000fec000383ffff */
.L_x_1014:
[----:B------:R-:W-:Y:S01]  /*8e30*/  UISETP.NE.AND UP1, UPT, UR46, URZ, UPT ;  /* 0x0000003f2e00728c */ /* 0x000fe2000bf25270 */
[----:B------:R-:W-:Y:S01]  /*8e40*/  IADD3 R7, -R7, 0x1, RZ ;  /* 0x0000000107077810 */ /* 0x000fe20007ffe1ff */
[----:B------:R-:W-:Y:S02]  /*8e50*/  UISETP.NE.AND UP0, UPT, UR45, URZ, UPT ;  /* 0x0000003f2d00728c */ /* 0x000fe4000bf05270 */
[----:B------:R-:W-:Y:S02]  /*8e60*/  UIADD3 UR10, UR42, 0x7f, URZ ;  /* 0x0000007f2a0a7890 */ /* 0x000fe4000fffe03f */
[----:B------:R-:W-:Y:S02]  /*8e70*/  IMAD R6, R6, UR41, R7 ;  /* 0x0000002906067c24 */ /* 0x000fe4000f8e0207 */
[----:B------:R-:W-:-:S03]  /*8e80*/  PLOP3.LUT P1, PT, PT, PT, UP0, 0x40, 0x0 ;  /* 0x000000000000781c */ /* 0x000fc60003f2e808 */
[----:B------:R-:W-:Y:S01]  /*8e90*/  @UP1 ULDC UR6, c[0x0][0x44c] ;  /* 0x0001130000061ab9 */ /* 0x000fe20000000800 */
[----:B------:R-:W-:Y:S01]  /*8ea0*/  @UP1 ULDC UR11, c[0x0][0x450] ;  /* 0x00011400000b1ab9 */ /* 0x000fe20000000800 */
[----:B------:R-:W-:-:S04]  /*8eb0*/  UIMAD.WIDE.U32 UR6, UR10, UR6, URZ ;  /* 0x000000060a0672a5 */ /* 0x000fc8000f8e003f */
[----:B------:R-:W-:-:S06]  /*8ec0*/  @UP1 USHF.R.U32.HI UR10, URZ, UR11, UR7 ;  /* 0x0000000b3f0a1299 */ /* 0x000fcc0008011607 */
[----:B------:R-:W-:-:S04]  /*8ed0*/  VIADD R6, R6, UR10 ;  /* 0x0000000a06067c36 */ /* 0x000fc80008000000 */
[----:B------:R-:W-:Y:S01]  /*8ee0*/  VIADD R7, R6, -UR30 ;  /* 0x8000001e06077c36 */ /* 0x000fe20008000000 */
[----:B------:R-:W-:Y:S06]  /*8ef0*/  @P1 BRA `(.L_x_1034) ;  /* 0x0000000000441947 */ /* 0x000fec0003800000 */
[----:B------:R-:W-:-:S13]  /*8f00*/  ISETP.GT.AND P1, PT, R6, -0x1, PT ;  /* 0xffffffff0600780c */ /* 0x000fda0003f24270 */
[----:B------:R-:W-:Y:S05]  /*8f10*/  @P1 BRA `(.L_x_1035) ;  /* 0x0000000000201947 */ /* 0x000fea0003800000 */
[----:B------:R-:W0:Y:S01]  /*8f20*/  LDC R13, c[0x0][0x9e4] ;  /* 0x00027900ff0d7b82 */ /* 0x000e220000000800 */
[----:B------:R-:W-:Y:S02]  /*8f30*/  LOP3.LUT R9, RZ, R6, RZ, 0x33, !PT ;  /* 0x00000006ff097212 */ /* 0x000fe400078e33ff */
[----:B0-----:R-:W-:-:S13]  /*8f40*/  ISETP.NE.AND P1, PT, R13, 0x1, PT ;  /* 0x000000010d00780c */ /* 0x001fda0003f25270 */
[----:B------:R-:W0:Y:S02]  /*8f50*/  @P1 LDC.64 R14, c[0x0][0x9e8] ;  /* 0x00027a00ff0e1b82 */ /* 0x000e240000000a00 */
[----:B0-----:R-:W-:-:S05]  /*8f60*/  @P1 IMAD.HI.U32 R6, R9, R14, RZ ;  /* 0x0000000e09061227 */ /* 0x001fca00078e00ff */
[----:B------:R-:W-:-:S04]  /*8f70*/  @P1 SHF.R.U32.HI R9, RZ, R15, R6 ;  /* 0x0000000fff091219 */ /* 0x000fc80000011606 */
[----:B------:R-:W-:Y:S01]  /*8f80*/  LOP3.LUT R6, RZ, R9, RZ, 0x33, !PT ;  /* 0x00000009ff067212 */ /* 0x000fe200078e33ff */
[----:B------:R-:W-:Y:S06]  /*8f90*/  BRA `(.L_x_1036) ;  /* 0x0000000000147947 */ /* 0x000fec0003800000 */
.L_x_1035:
[----:B------:R-:W0:Y:S02]  /*8fa0*/  LDC R13, c[0x0][0x9e4] ;  /* 0x00027900ff0d7b82 */ /* 0x000e240000000800 */
[----:B0-----:R-:W-:-:S13]  /*8fb0*/  ISETP.NE.AND P1, PT, R13, 0x1, PT ;  /* 0x000000010d00780c */ /* 0x001fda0003f25270 */
[----:B------:R-:W0:Y:S02]  /*8fc0*/  @P1 LDC.64 R8, c[0x0][0x9e8] ;  /* 0x00027a00ff081b82 */ /* 0x000e240000000a00 */
[----:B0-----:R-:W-:-:S05]  /*8fd0*/  @P1 IMAD.HI.U32 R8, R6, R8, RZ ;  /* 0x0000000806081227 */ /* 0x001fca00078e00ff */
[----:B------:R-:W-:-:S07]  /*8fe0*/  @P1 SHF.R.U32.HI R6, RZ, R9, R8 ;  /* 0x00000009ff061219 */ /* 0x000fce0000011608 */
.L_x_1036:
[----:B------:R-:W-:-:S05]  /*8ff0*/  IMAD R6, R6, R13, RZ ;  /* 0x0000000d06067224 */ /* 0x000fca00078e02ff */
[----:B------:R-:W-:-:S07]  /*9000*/  VIMNMX R7, R7, R6, !PT ;  /* 0x0000000607077248 */ /* 0x000fce0007fe0100 */
.L_x_1034:
[----:B------:R-:W-:-:S05]  /*9010*/  VIADD R7, R7, 0x7f ;  /* 0x0000007f07077836 */ /* 0x000fca0000000000 */
[----:B------:R-:W-:-:S04]  /*9020*/  SHF.R.S32.HI R6, RZ, 0x1f, R7 ;  /* 0x0000001fff067819 */ /* 0x000fc80000011407 */
[----:B------:R-:W-:-:S04]  /*9030*/  LEA.HI R6, R6, R7, RZ, 0x7 ;  /* 0x0000000706067211 */ /* 0x000fc800078f38ff */
[----:B------:R-:W-:-:S04]  /*9040*/  SHF.R.S32.HI R7, RZ, 0x7, R6 ;  /* 0x00000007ff077819 */ /* 0x000fc80000011406 */
[----:B------:R-:W-:-:S04]  /*9050*/  VIMNMX R6, R22, R7, !PT ;  /* 0x0000000716067248 */ /* 0x000fc80007fe0100 */
[----:B------:R-:W-:-:S13]  /*9060*/  ISETP.GE.AND P1, PT, R11, R6, PT ;  /* 0x000000060b00720c */ /* 0x000fda0003f26270 */
[----:B------:R-:W-:Y:S05]  /*9070*/  @!P1 BRA `(.L_x_1037) ;  /* 0x0000002400a89947 */ /* 0x000fea0003800000 */
[----:B------:R-:W-:Y:S01]  /*9080*/  IMAD.MOV.U32 R9, RZ, RZ, R12 ;  /* 0x000000ffff097224 */ /* 0x000fe200078e000c */
[----:B------:R-:W-:Y:S01]  /*9090*/  UMOV UR30, UR37 ;  /* 0x00000025001e7c82 */ /* 0x000fe20008000000 */
[----:B------:R-:W-:Y:S01]  /*90a0*/  IMAD.MOV.U32 R7, RZ, RZ, R4 ;  /* 0x000000ffff077224 */ /* 0x000fe200078e0004 */
[----:B------:R-:W-:-:S06]  /*90b0*/  UMOV UR29, UR36 ;  /* 0x00000024001d7c82 */ /* 0x000fcc0008000000 */
.L_x_1048:
[----:B------:R-:W-:Y:S01]  /*90c0*/  ISETP.NE.AND P2, PT, RZ, UR39, PT ;  /* 0x00000027ff007c0c */ /* 0x000fe2000bf45270 */
[----:B------:R-:W-:-:S04]  /*90d0*/  UISETP.NE.AND UP0, UPT, UR29, 0x1, UPT ;  /* 0x000000011d00788c */ /* 0x000fc8000bf05270 */
[----:B------:R-:W-:-:S04]  /*90e0*/  USEL UR37, URZ, 0x1, UP0 ;  /* 0x000000013f257887 */ /* 0x000fc80008000000 */
[----:B------:R-:W-:-:S04]  /*90f0*/  ULOP3.LUT UR37, UR30, UR37, URZ, 0x3c, !UPT ;  /* 0x000000251e257292 */ /* 0x000fc8000f8e3c3f */
[----:B------:R-:W-:Y:S08]  /*9100*/  @P2 BRA `(.L_x_1038) ;  /* 0x0000000000382947 */ /* 0x000ff00003800000 */
[----:B------:R-:W-:Y:S05]  /*9110*/  @!P0 BRA `(.L_x_1039) ;  /* 0x0000000000048947 */ /* 0x000fea0003800000 */
[----:B------:R-:W-:Y:S01]  /*9120*/  BPT.TRAP 0x1 ;  /* 0x000000040000795c */ /* 0x000fe20000300000 */
.L_x_1039:
        /* <DEDUP_REMOVED lines=9> */
.L_x_1040:
[----:B-1----:R-:W-:Y:S05]  /*91c0*/  @P1 BRA `(.L_x_1038) ;  /* 0x0000000000081947 */ /* 0x002fea0003800000 */
[----:B------:R-:W1:Y:S02]  /*91d0*/  SYNCS.PHASECHK.TRANS64.TRYWAIT P1, [UR6+0x22830], R4 ;  /* 0x02283004ff0075a7 */ /* 0x000e640008020146 */
[----:B-1----:R-:W-:Y:S05]  /*91e0*/  @!P1 BRA `(.L_x_1041) ;  /* 0x000000d400f89947 */ /* 0x002fea0003800000 */
.L_x_1038:
        /* <DEDUP_REMOVED lines=40> */
.L_x_1043:
[----:B------:R-:W-:Y:S01]  /*9470*/  ULEA UR6, UR29, UR38, 0x3 ;  /* 0x000000261d067291 */ /* 0x000fe2000f8e183f */
[----:B------:R-:W-:-:S05]  /*9480*/  IMAD.U32 R4, RZ, RZ, UR30 ;  /* 0x0000001eff047e24 */ /* 0x000fca000f8e00ff */
[----:B------:R-:W-:-:S04]  /*9490*/  SHF.L.U32 R4, R4, 0x1f, RZ ;  /* 0x0000001f04047819 */ /* 0x000fc800000006ff */
[----:B------:R0:W1:Y:S01]  /*94a0*/  SYNCS.PHASECHK.TRANS64.TRYWAIT P1, [UR6+0x22850], R4 ;  /* 0x02285004ff0075a7 */ /* 0x0000620008020146 */
[----:B------:R-:W-:Y:S05]  /*94b0*/  @!P0 BRA `(.L_x_1044) ;  /* 0x0000000000048947 */ /* 0x000fea0003800000 */
[----:B------:R-:W-:Y:S01]  /*94c0*/  BPT.TRAP 0x1 ;  /* 0x000000040000795c */ /* 0x000fe20000300000 */
.L_x_1044:
[----:B-1----:R-:W-:Y:S05]  /*94d0*/  @P1 BRA `(.L_x_1042) ;  /* 0x0000000000081947 */ /* 0x002fea0003800000 */
[----:B------:R-:W1:Y:S02]  /*94e0*/  SYNCS.PHASECHK.TRANS64.TRYWAIT P1, [UR6+0x22850], R4 ;  /* 0x02285004ff0075a7 */ /* 0x000e640008020146 */
[----:B-1----:R-:W-:Y:S05]  /*94f0*/  @!P1 BRA `(.L_x_1045) ;  /* 0x000000d4004c9947 */ /* 0x002fea0003800000 */
.L_x_1042:
        /* <DEDUP_REMOVED lines=31> */
.L_x_1046:
        /* <DEDUP_REMOVED lines=39> */
[----:B---3--:R-:W-:Y:S01]  /*9960*/  FMNMX.FTZ R5, R154, R5, !PT ;  /* 0x000000059a057209 */ /* 0x008fe20007810000 */
        /* <DEDUP_REMOVED lines=41> */
[----:B------:R-:W-:Y:S01]  /*9c00*/  FMUL.FTZ R84, R0, R87 ;  /* 0x0000005700547220 */ /* 0x000fe20000410000 */
[----:B------:R-:W-:-:S04]  /*9c10*/  ULEA UR6, UR36, UR38, 0x3 ;  /* 0x0000002624067291 */ /* 0x000fc8000f8e183f */
[----:B------:R-:W2:Y:S01]  /*9c20*/  MUFU.TANH R162, R162 ;  /* 0x000000a200a27308 */ /* 0x000ea20000002400 */
[----:B---3--:R-:W-:Y:S01]  /*9c30*/  FMNMX.FTZ R5, R160, R5, !PT ;  /* 0x00000005a0057209 */ /* 0x008fe20007810000 */
[----:B------:R-:W-:-:S04]  /*9c40*/  UIADD3 UR6, UR6, 0x22840, URZ ;  /* 0x0002284006067890 */ /* 0x000fc8000fffe03f */
[----:B------:R-:W-:Y:S02]  /*9c50*/  UPRMT UR6, UR40, 0x654, UR6 ;  /* 0x0000065428067896 */ /* 0x000fe40008000006 */
[----:B------:R-:W3:Y:S01]  /*9c60*/  MUFU.TANH R26, R26 ;  /* 0x0000001a001a7308 */ /* 0x000ee20000002400 */
[----:B-1----:R-:W-:-:S06]  /*9c70*/  FMNMX.FTZ R13, R24, R13, !PT ;  /* 0x0000000d180d7209 */ /* 0x002fcc0007810000 */
[----:B------:R-:W-:Y:S01]  /*9c80*/  SYNCS.ARRIVE.TRANS64.RED.A1T0 RZ, [UR6], RZ ;  /* 0x000000ffffff79a7 */ /* 0x000fe20008100406 */
[----:B------:R-:W1:Y:S01]  /*9c90*/  MUFU.TANH R164, R164 ;  /* 0x000000a400a47308 */ /* 0x000e620000002400 */
[----:B--2---:R-:W-:-:S07]  /*9ca0*/  FMNMX.FTZ R5, R162, R5, !PT ;  /* 0x00000005a2057209 */ /* 0x004fce0007810000 */
[----:B------:R-:W2:Y:S01]  /*9cb0*/  MUFU.TANH R28, R28 ;  /* 0x0000001c001c7308 */ /* 0x000ea20000002400 */
[----:B---3--:R-:W-:-:S07]  /*9cc0*/  FMNMX.FTZ R13, R26, R13, !PT ;  /* 0x0000000d1a0d7209 */ /* 0x008fce0007810000 */
[----:B------:R-:W3:Y:S01]  /*9cd0*/  MUFU.TANH R166, R166 ;  /* 0x000000a600a67308 */ /* 0x000ee20000002400 */
[----:B-1----:R-:W-:-:S07]  /*9ce0*/  FMNMX.FTZ R5, R164, R5, !PT ;  /* 0x00000005a4057209 */ /* 0x002fce0007810000 */
        /* <DEDUP_REMOVED lines=97> */
[----:B--2---:R-:W-:Y:S02]  /*a300*/  FMNMX.FTZ R13, R82, R13, !PT ;  /* 0x0000000d520d7209 */ /* 0x004fe40007810000 */
[----:B---3--:R-:W-:Y:S02]  /*a310*/  FMNMX.FTZ R15, R220, R5, !PT ;  /* 0x00000005dc0f7209 */ /* 0x008fe40007810000 */
[----:B------:R-:W2:Y:S03]  /*a320*/  LDC R5, c[0x0][0x988] ;  /* 0x00026200ff057b82 */ /* 0x000ea60000000800 */
[----:B0-----:R-:W0:Y:S01]  /*a330*/  SHFL.BFLY PT, R4, R15, 0x2, 0x1f ;  /* 0x0c401f000f047f89 */ /* 0x001e2200000e0000 */
[----:B-1----:R-:W-:-:S05]  /*a340*/  FMNMX.FTZ R13, R84, R13, !PT ;  /* 0x0000000d540d7209 */ /* 0x002fca0007810000 */
[----:B------:R-:W1:Y:S01]  /*a350*/  SHFL.BFLY PT, R12, R13, 0x2, 0x1f ;  /* 0x0c401f000d0c7f89 */ /* 0x000e6200000e0000 */
[----:B0-----:R-:W-:-:S05]  /*a360*/  FMNMX.FTZ R21, R15, R4, !PT ;  /* 0x000000040f157209 */ /* 0x001fca0007810000 */
[----:B------:R-:W0:Y:S01]  /*a370*/  SHFL.BFLY PT, R4, R21, 0x1, 0x1f ;  /* 0x0c201f0015047f89 */ /* 0x000e2200000e0000 */
[----:B-1----:R-:W-:-:S05]  /*a380*/  FMNMX.FTZ R25, R13, R12, !PT ;  /* 0x0000000c0d197209 */ /* 0x002fca0007810000 */
[----:B------:R-:W1:Y:S01]  /*a390*/  SHFL.BFLY PT, R12, R25, 0x1, 0x1f ;  /* 0x0c201f00190c7f89 */ /* 0x000e6200000e0000 */
[----:B0-----:R-:W-:-:S05]  /*a3a0*/  FMNMX.FTZ R4, R21, R4, !PT ;  /* 0x0000000415047209 */ /* 0x001fca0007810000 */
[C---:B--2---:R-:W-:Y:S01]  /*a3b0*/  FFMA.FTZ R49, R4.reuse, R5, -8 ;  /* 0xc100000004317423 */ /* 0x044fe20000010005 */
[----:B------:R-:W-:-:S01]  /*a3c0*/  FADD.FTZ R86, -R4, R7 ;  /* 0x0000000704567221 */ /* 0x000fc20000010100 */
[----:B-1----:R-:W-:Y:S02]  /*a3d0*/  FMNMX.FTZ R12, R25, R12, !PT ;  /* 0x0000000c190c7209 */ /* 0x002fe40007810000 */
[----:B------:R-:W-:-:S01]  /*a3e0*/  FFMA.FTZ R13, R156, R5, -R49 ;  /* 0x000000059c0d7223 */ /* 0x000fc20000010831 */
[-CC-:B------:R-:W-:Y:S01]  /*a3f0*/  FFMA.FTZ R15, R160, R5.reuse, -R49.reuse ;  /* 0x00000005a00f7223 */ /* 0x180fe20000010831 */
[----:B------:R-:W-:-:S01]  /*a400*/  FFMA.FTZ R156, R162, R5, -R49 ;  /* 0x00000005a29c7223 */ /* 0x000fc20000010831 */
[----:B------:R-:W-:Y:S01]  /*a410*/  FFMA.FTZ R21, R164, R5, -R49 ;  /* 0x00000005a4157223 */ /* 0x000fe20000010831 */
[----:B------:R-:W-:-:S01]  /*a420*/  FADD.FTZ R222, -R12, R9 ;  /* 0x000000090cde7221 */ /* 0x000fc20000010100 */
[-CC-:B------:R-:W-:Y:S01]  /*a430*/  FFMA.FTZ R9, R152, R5.reuse, -R49.reuse ;  /* 0x0000000598097223 */ /* 0x180fe20000010831 */
[----:B------:R-:W-:-:S01]  /*a440*/  FFMA.FTZ R152, R154, R5, -R49 ;  /* 0x000000059a987223 */ /* 0x000fc20000010831 */
        /* <DEDUP_REMOVED lines=26> */
[-C--:B------:R-:W-:Y:S01]  /*a5f0*/  FFMA.FTZ R49, R12, R5.reuse, -8 ;  /* 0xc10000000c317423 */ /* 0x080fe20000010005 */
[-C--:B------:R-:W-:Y:S01]  /*a600*/  FMUL.FTZ R86, R86, R5.reuse ;  /* 0x0000000556567220 */ /* 0x080fe20000410000 */
[-C--:B------:R-:W-:Y:S01]  /*a610*/  FMUL.FTZ R7, R222, R5.reuse ;  /* 0x00000005de077220 */ /* 0x080fe20000410000 */
[----:B------:R-:W-:Y:S01]  /*a620*/  MUFU.EX2 R9, R9 ;  /* 0x0000000900097308 */ /* 0x000fe20000000800 */
[----:B------:R-:W-:-:S01]  /*a630*/  FFMA.FTZ R8, R8, R5, -R49 ;  /* 0x0000000508087223 */ /* 0x000fc20000010831 */
[-CC-:B------:R-:W-:Y:S01]  /*a640*/  FFMA.FTZ R51, R10, R5.reuse, -R49.reuse ;  /* 0x000000050a337223 */ /* 0x180fe20000010831 */
[----:B------:R-:W-:-:S01]  /*a650*/  FFMA.FTZ R10, R14, R5, -R49 ;  /* 0x000000050e0a7223 */ /* 0x000fc20000010831 */
[-CC-:B------:R-:W-:Y:S01]  /*a660*/  FFMA.FTZ R53, R20, R5.reuse, -R49.reuse ;  /* 0x0000000514357223 */ /* 0x180fe20000010831 */
[----:B------:R-:W-:-:S01]  /*a670*/  FFMA.FTZ R14, R24, R5, -R49 ;  /* 0x00000005180e7223 */ /* 0x000fc20000010831 */
[-CC-:B------:R-:W-:Y:S01]  /*a680*/  FFMA.FTZ R55, R26, R5.reuse, -R49.reuse ;  /* 0x000000051a377223 */ /* 0x180fe20000010831 */
[----:B------:R-:W-:-:S01]  /*a690*/  FFMA.FTZ R20, R28, R5, -R49 ;  /* 0x000000051c147223 */ /* 0x000fc20000010831 */
        /* <DEDUP_REMOVED lines=16> */
[----:B------:R-:W1:Y:S01]  /*a7a0*/  MUFU.EX2 R8, R8 ;  /* 0x0000000800087308 */ /* 0x000e620000000800 */
[----:B0-----:R-:W-:-:S01]  /*a7b0*/  FFMA.FTZ R3, R86, R3, R9 ;  /* 0x0000000356037223 */ /* 0x001fc20000010009 */
[-CC-:B------:R-:W-:Y:S01]  /*a7c0*/  FFMA.FTZ R62, R62, R5.reuse, -R49.reuse ;  /* 0x000000053e3e7223 */ /* 0x180fe20000010831 */
[----:B------:R-:W-:-:S01]  /*a7d0*/  FFMA.FTZ R68, R68, R5, -R49 ;  /* 0x0000000544447223 */ /* 0x000fc20000010831 */
[-CC-:B------:R-:W-:Y:S01]  /*a7e0*/  FFMA.FTZ R70, R70, R5.reuse, -R49.reuse ;  /* 0x0000000546467223 */ /* 0x180fe20000010831 */
[----:B------:R-:W-:-:S01]  /*a7f0*/  FFMA.FTZ R76, R76, R5, -R49 ;  /* 0x000000054c4c7223 */ /* 0x000fc20000010831 */
[-CC-:B------:R-:W-:Y:S01]  /*a800*/  FFMA.FTZ R78, R78, R5.reuse, -R49.reuse ;  /* 0x000000054e4e7223 */ /* 0x180fe20000010831 */
[----:B------:R-:W-:-:S01]  /*a810*/  FFMA.FTZ R82, R82, R5, -R49 ;  /* 0x0000000552527223 */ /* 0x000fc20000010831 */
[----:B------:R-:W0:Y:S08]  /*a820*/  MUFU.EX2 R152, R152 ;  /* 0x0000009800987308 */ /* 0x000e300000000800 */
[----:B------:R-:W2:Y:S01]  /*a830*/  MUFU.EX2 R51, R51 ;  /* 0x0000003300337308 */ /* 0x000ea20000000800 */
[----:B-1----:R-:W-:-:S07]  /*a840*/  FFMA.FTZ R2, R7, R2, R8 ;  /* 0x0000000207027223 */ /* 0x002fce0000010008 */
[----:B------:R-:W1:Y:S01]  /*a850*/  MUFU.EX2 R13, R13 ;  /* 0x0000000d000d7308 */ /* 0x000e620000000800 */
[----:B0-----:R-:W-:-:S07]  /*a860*/  FADD.FTZ R36, R152, R3 ;  /* 0x0000000398247221 */ /* 0x001fce0000010000 */
[----:B------:R-:W0:Y:S01]  /*a870*/  MUFU.EX2 R10, R10 ;  /* 0x0000000a000a7308 */ /* 0x000e220000000800 */
[----:B--2---:R-:W-:-:S07]  /*a880*/  FADD.FTZ R3, R51, R2 ;  /* 0x0000000233037221 */ /* 0x004fce0000010000 */
[----:B------:R-:W2:Y:S01]  /*a890*/  MUFU.EX2 R154, R154 ;  /* 0x0000009a009a7308 */ /* 0x000ea20000000800 */
[----:B-1----:R-:W-:-:S01]  /*a8a0*/  FADD.FTZ R71, R13, R36 ;  /* 0x000000240d477221 */ /* 0x002fc20000010000 */
[----:B------:R-:W-:-:S06]  /*a8b0*/  FFMA.FTZ R36, R56, R5, -R49 ;  /* 0x0000000538247223 */ /* 0x000fcc0000010831 */
        /* <DEDUP_REMOVED lines=33> */
[----:B------:R-:W-:-:S06]  /*aad0*/  FFMA.FTZ R38, R64, R5, -R49 ;  /* 0x0000000540267223 */ /* 0x000fcc0000010831 */
        /* <DEDUP_REMOVED lines=12> */
[-CC-:B------:R-:W-:Y:S01]  /*aba0*/  FFMA.FTZ R73, R66, R5.reuse, -R49.reuse ;  /* 0x0000000542497223 */ /* 0x180fe20000010831 */
[----:B------:R-:W-:-:S05]  /*abb0*/  FFMA.FTZ R49, R84, R5, -R49 ;  /* 0x0000000554317223 */ /* 0x000fca0000010831 */
        /* <DEDUP_REMOVED lines=70> */
[----:B0-----:R-:W-:-:S03]  /*b020*/  FADD.FTZ R3, R188, R3 ;  /* 0x00000003bc037221 */ /* 0x001fc60000010000 */
[----:B--2---:R-:W-:Y:S01]  /*b030*/  FADD.FTZ R2, R49, R2 ;  /* 0x0000000231027221 */ /* 0x004fe20000010000 */
[----:B------:R-:W-:Y:S06]  /*b040*/  @!P0 BRA `(.L_x_1047) ;  /* 0x0000000000048947 */ /* 0x000fec0003800000 */
[----:B------:R-:W-:Y:S01]  /*b050*/  BPT.TRAP 0x1 ;  /* 0x000000040000795c */ /* 0x000fe20000300000 */
.L_x_1047:
        /* <DEDUP_REMOVED lines=9> */
[----:B------:R-:W-:Y:S01]  /*b0f0*/  F2FP.SATFINITE.E4M3.F32.PACK_AB_MERGE_C R13, R152, R9, R13 ;  /* 0x00000009980d723e */ /* 0x000fe2000480700d */
        /* <DEDUP_REMOVED lines=71> */
[-C--:B------:R-:W-:Y:S01]  /*b570*/  FMUL.FTZ R109, R109, R86.reuse ;  /* 0x000000566d6d7220 */ /* 0x080fe20000410000 */
        /* <DEDUP_REMOVED lines=23> */
[----:B------:R-:W-:Y:S02]  /*b6f0*/  IMAD.MOV.U32 R7, RZ, RZ, R4 ;  /* 0x000000ffff077224 */ /* 0x000fe400078e0004 */
[----:B------:R-:W-:Y:S01]  /*b700*/  IMAD.MOV.U32 R164, RZ, RZ, R13 ;  /* 0x000000ffffa47224 */ /* 0x000fe200078e000d */
[----:B------:R-:W-:Y:S06]  /*b710*/  @P1 BRA `(.L_x_1048) ;  /* 0xffffffd800681947 */ /* 0x000fec000383ffff */
.L_x_1037:
[----:B------:R-:W-:-:S13]  /*b720*/  ISETP.GE.AND P1, PT, R11, R22, PT ;  /* 0x000000160b00720c */ /* 0x000fda0003f26270 */
[----:B------:R-:W-:Y:S05]  /*b730*/  @!P1 BRA `(.L_x_1049) ;  /* 0x0000003400ec9947 */ /* 0x000fea0003800000 */
[----:B------:R-:W-:Y:S01]  /*b740*/  IMAD.MOV.U32 R7, RZ, RZ, R12 ;  /* 0x000000ffff077224 */ /* 0x000fe200078e000c */
[----:B------:R-:W-:Y:S01]  /*b750*/  UMOV UR34, UR37 ;  /* 0x0000002500227c82 */ /* 0x000fe20008000000 */
[----:B------:R-:W-:Y:S01]  /*b760*/  IMAD.MOV.U32 R6, RZ, RZ, R4 ;  /* 0x000000ffff067224 */ /* 0x000fe200078e0004 */
[----:B------:R-:W-:Y:S01]  /*b770*/  UMOV UR33, UR36 ;  /* 0x0000002400217c82 */ /* 0x000fe20008000000 */
[----:B------:R-:W-:Y:S01]  /*b780*/  ULDC UR29, c[0x0][0x9e4] ;  /* 0x00027900001d7ab9 */ /* 0x000fe20000000800 */
[----:B------:R-:W-:Y:S01]  /*b790*/  ULDC UR32, c[0x0][0x9dc] ;  /* 0x0002770000207ab9 */ /* 0x000fe20000000800 */
[----:B------:R-:W-:Y:S01]  /*b7a0*/  ULDC UR31, c[0x0][0x288] ;  /* 0x0000a200001f7ab9 */ /* 0x000fe20000000800 */
[----:B------:R-:W-:-:S05]  /*b7b0*/  ULDC UR30, c[0x0][0x9e0] ;  /* 0x00027800001e7ab9 */ /* 0x000fca0000000800 */
.L_x_1068:
[----:B------:R-:W-:Y:S01]  /*b7c0*/  UIADD3 UR36, UR33, 0x1, URZ ;  /* 0x0000000121247890 */ /* 0x000fe2000fffe03f */
[----:B------:R-:W-:-:S03]  /*b7d0*/  ISETP.NE.AND P2, PT, RZ, UR39, PT ;  /* 0x00000027ff007c0c */ /* 0x000fc6000bf45270 */
[----:B------:R-:W-:-:S04]  /*b7e0*/  UISETP.NE.AND UP0, UPT, UR36, 0x2, UPT ;  /* 0x000000022400788c */ /* 0x000fc8000bf05270 */
[----:B------:R-:W-:Y:S02]  /*b7f0*/  USEL UR37, URZ, 0x1, UP0 ;  /* 0x000000013f257887 */ /* 0x000fe40008000000 */
[----:B------:R-:W-:Y:S02]  /*b800*/  USEL UR36, UR36, URZ, UP0 ;  /* 0x0000003f24247287 */ /* 0x000fe40008000000 */
[----:B------:R-:W-:Y:S02]  /*b810*/  ULOP3.LUT UR37, UR34, UR37, URZ, 0x3c, !UPT ;  /* 0x0000002522257292 */ /* 0x000fe4000f8e3c3f */
[----:B------:R-:W-:Y:S10]  /*b820*/  @P2 BRA `(.L_x_1050) ;  /* 0x00000000002c2947 */ /* 0x000ff40003800000 */
[----:B------:R-:W-:Y:S05]  /*b830*/  @!P0 BRA `(.L_x_1051) ;  /* 0x0000000000048947 */ /* 0x000fea0003800000 */
[----:B------:R-:W-:Y:S01]  /*b840*/  BPT.TRAP 0x1 ;  /* 0x000000040000795c */ /* 0x000fe20000300000 */
.L_x_1051:
[----:B------:R-:W-:Y:S01]  /*b850*/  ULEA UR6, UR36, UR38, 0x3 ;  /* 0x0000002624067291 */ /* 0x000fe2000f8e183f */
[----:B------:R-:W-:-:S05]  /*b860*/  IMAD.U32 R4, RZ, RZ, UR37 ;  /* 0x00000025ff047e24 */ /* 0x000fca000f8e00ff */
[----:B------:R-:W-:-:S04]  /*b870*/  SHF.L.U32 R4, R4, 0x1f, RZ ;  /* 0x0000001f04047819 */ /* 0x000fc800000006ff */
[----:B------:R0:W1:Y:S01]  /*b880*/  SYNCS.PHASECHK.TRANS64.TRYWAIT P1, [UR6+0x22830], R4 ;  /* 0x02283004ff0075a7 */ /* 0x0000620008020146 */
[----:B------:R-:W-:Y:S05]  /*b890*/  @!P0 BRA `(.L_x_1052) ;  /* 0x0000000000048947 */ /* 0x000fea0003800000 */
[----:B------:R-:W-:Y:S01]  /*b8a0*/  BPT.TRAP 0x1 ;  /* 0x000000040000795c */ /* 0x000fe20000300000 */
.L_x_1052:
[----:B-1----:R-:W-:Y:S05]  /*b8b0*/  @P1 BRA `(.L_x_1050) ;  /* 0x0000000000081947 */ /* 0x002fea0003800000 */
[----:B------:R-:W1:Y:S02]  /*b8c0*/  SYNCS.PHASECHK.TRANS64.TRYWAIT P1, [UR6+0x22830], R4 ;  /* 0x02283004ff0075a7 */ /* 0x000e640008020146 */
[----:B-1----:R-:W-:Y:S05]  /*b8d0*/  @!P1 BRA `(.L_x_1053) ;  /* 0x000000b0006c9947 */ /* 0x002fea0003800000 */
.L_x_1050:
[----:B-1----:R-:W1:Y:S01]  /*b8e0*/  S2R R5, SR_TID.X ;  /* 0x0000000000057919 */ /* 0x002e620000002100 */
[----:B------:R-:W-:Y:S01]  /*b8f0*/  UIMAD UR26, UR36, 0x600, UR28 ;  /* 0x00000600241a78a4 */ /* 0x000fe2000f8e021c */
[----:B------:R-:W-:Y:S01]  /*b900*/  UMOV UR27, 0x80000020 ;  /* 0x80000020001b7882 */ /* 0x000fe20000000000 */
[----:B------:R-:W-:Y:S02]  /*b910*/  UMOV UR7, 0x80000020 ;  /* 0x8000002000077882 */ /* 0x000fe40000000000 */
[----:B------:R-:W-:Y:S02]  /*b920*/  UIADD3 UR6, UR26, 0x2, URZ ;  /* 0x000000021a067890 */ /* 0x000fe4000fffe03f */
[----:B------:R-:W-:Y:S01]  /*b930*/  UIADD3 UR10, UR26, 0x200, URZ ;  /* 0x000002001a0a7890 */ /* 0x000fe2000fffe03f */
[----:B------:R-:W-:Y:S01]  /*b940*/  UMOV UR11, 0x80000020 ;  /* 0x80000020000b7882 */ /* 0x000fe20000000000 */
[----:B------:R-:W-:Y:S01]  /*b950*/  UIADD3 UR14, UR26, 0x202, URZ ;  /* 0x000002021a0e7890 */ /* 0x000fe2000fffe03f */
[----:B------:R-:W-:Y:S01]  /*b960*/  UMOV UR15, 0x80000020 ;  /* 0x80000020000f7882 */ /* 0x000fe20000000000 */
[----:B------:R-:W-:Y:S01]  /*b970*/  UIADD3 UR18, UR26, 0x400, URZ ;  /* 0x000004001a127890 */ /* 0x000fe2000fffe03f */
[----:B------:R-:W-:Y:S01]  /*b980*/  UMOV UR19, 0x80000020 ;  /* 0x8000002000137882 */ /* 0x000fe20000000000 */
[----:B------:R-:W-:Y:S01]  /*b990*/  UIADD3 UR22, UR26, 0x402, URZ ;  /* 0x000004021a167890 */ /* 0x000fe2000fffe03f */
[----:B------:R-:W-:Y:S01]  /*b9a0*/  UMOV UR23, 0x80000020 ;  /* 0x8000002000177882 */ /* 0x000fe20000000000 */
        /* <DEDUP_REMOVED lines=24> */
.L_x_1055:
[----:B------:R-:W-:Y:S01]  /*bb30*/  ULEA UR6, UR33, UR38, 0x3 ;  /* 0x0000002621067291 */ /* 0x000fe2000f8e183f */
[----:B------:R-:W-:-:S05]  /*bb40*/  IMAD.U32 R4, RZ, RZ, UR34 ;  /* 0x00000022ff047e24 */ /* 0x000fca000f8e00ff */
[----:B------:R-:W-:-:S04]  /*bb50*/  SHF.L.U32 R4, R4, 0x1f, RZ ;  /* 0x0000001f04047819 */ /* 0x000fc800000006ff */
[----:B------:R0:W1:Y:S01]  /*bb60*/  SYNCS.PHASECHK.TRANS64.TRYWAIT P1, [UR6+0x22850], R4 ;  /* 0x02285004ff0075a7 */ /* 0x0000620008020146 */
[----:B------:R-:W-:Y:S05]  /*bb70*/  @!P0 BRA `(.L_x_1056) ;  /* 0x0000000000048947 */ /* 0x000fea0003800000 */
[----:B------:R-:W-:Y:S01]  /*bb80*/  BPT.TRAP 0x1 ;  /* 0x000000040000795c */ /* 0x000fe20000300000 */
.L_x_1056:
[----:B-1----:R-:W-:Y:S05]  /*bb90*/  @P1 BRA `(.L_x_1054) ;  /* 0x0000000000081947 */ /* 0x002fea0003800000 */
[----:B------:R-:W1:Y:S02]  /*bba0*/  SYNCS.PHASECHK.TRANS64.TRYWAIT P1, [UR6+0x22850], R4 ;  /* 0x02285004ff0075a7 */ /* 0x000e640008020146 */
[----:B-1----:R-:W-:Y:S05]  /*bbb0*/  @!P1 BRA `(.L_x_1057) ;  /* 0x000000ac00cc9947 */ /* 0x002fea0003800000 */
.L_x_1054:
        /* <DEDUP_REMOVED lines=31> */
.L_x_1058:
[----:B------:R-:W-:Y:S01]  /*bdb0*/  UISETP.NE.AND UP1, UPT, UR46, URZ, UPT ;  /* 0x0000003f2e00728c */ /* 0x000fe2000bf25270 */
[C---:B------:R-:W-:Y:S01]  /*bdc0*/  FMUL.FTZ R153, R0.reuse, R25 ;  /* 0x0000001900997220 */ /* 0x040fe20000410000 */
[C---:B------:R-:W-:Y:S01]  /*bdd0*/  FMUL.FTZ R25, R0.reuse, R47 ;  /* 0x0000002f00197220 */ /* 0x040fe20000410000 */
[C---:B------:R-:W-:Y:S01]  /*bde0*/  FMUL.FTZ R47, R0.reuse, R48 ;  /* 0x00000030002f7220 */ /* 0x040fe20000410000 */
[C---:B------:R-:W-:Y:S01]  /*bdf0*/  FMUL.FTZ R48, R0.reuse, R49 ;  /* 0x0000003100307220 */ /* 0x040fe20000410000 */
[C---:B------:R-:W-:Y:S01]  /*be00*/  FMUL.FTZ R13, R0.reuse, R35 ;  /* 0x00000023000d7220 */ /* 0x040fe20000410000 */
[----:B------:R-:W-:Y:S01]  /*be10*/  PLOP3.LUT P1, PT, PT, PT, UP1, 0x80, 0x0 ;  /* 0x000000000000781c */ /* 0x000fe20003f2f018 */
[C---:B------:R-:W-:Y:S01]  /*be20*/  FMUL.FTZ R49, R0.reuse, R52 ;  /* 0x0000003400317220 */ /* 0x040fe20000410000 */
[----:B------:R-:W-:Y:S01]  /*be30*/  PLOP3.LUT P2, PT, PT, PT, UP1, 0x80, 0x0 ;  /* 0x000000000000781c */ /* 0x000fe20003f4f018 */
[C---:B------:R-:W-:Y:S01]  /*be40*/  FMUL.FTZ R52, R0.reuse, R57 ;  /* 0x0000003900347220 */ /* 0x040fe20000410000 */
[C---:B------:R-:W-:Y:S01]  /*be50*/  FMUL.FTZ R35, R0.reuse, R66 ;  /* 0x0000004200237220 */ /* 0x040fe20000410000 */
[----:B------:R-:W-:Y:S01]  /*be60*/  FMUL.FTZ R66, R0, R72 ;  /* 0x0000004800427220 */ /* 0x000fe20000410000 */
[----:B------:R-:W-:-:S02]  /*be70*/  VIADD R57, R17, UR42 ;  /* 0x0000002a11397c36 */ /* 0x000fc40008000000 */
[C---:B------:R-:W-:Y:S01]  /*be80*/  FMUL.FTZ R72, R0.reuse, R73 ;  /* 0x0000004900487220 */ /* 0x040fe20000410000 */
[----:B------:R-:W-:Y:S01]  /*be90*/  @UP1 ULDC UR7, c[0x0][0x44c] ;  /* 0x0001130000071ab9 */ /* 0x000fe20000000800 */
[----:B------:R-:W1:Y:S01]  /*bea0*/  LDC R73, c[0x0][0x2f0] ;  /* 0x0000bc00ff497b82 */ /* 0x000e620000000800 */
[----:B------:R-:W-:Y:S01]  /*beb0*/  ULEA UR6, UR36, UR38, 0x3 ;  /* 0x0000002624067291 */ /* 0x000fe2000f8e183f */
[----:B------:R-:W-:Y:S01]  /*bec0*/  IMAD.SHL.U32 R200, R11, 0x80, RZ ;  /* 0x000000800bc87824 */ /* 0x000fe200078e00ff */
[----:B------:R-:W-:Y:S01]  /*bed0*/  UISETP.NE.AND UP0, UPT, UR45, URZ, UPT ;  /* 0x0000003f2d00728c */ /* 0x000fe2000bf05270 */
[----:B0-----:R-:W-:Y:S01]  /*bee0*/  @P1 IMAD.HI.U32 R4, R57, UR7, RZ ;  /* 0x0000000739041c27 */ /* 0x001fe2000f8e00ff */
[----:B------:R-:W-:Y:S01]  /*bef0*/  @UP1 ULDC UR7, c[0x0][0x450] ;  /* 0x0001140000071ab9 */ /* 0x000fe20000000800 */
[----:B------:R-:W-:Y:S02]  /*bf00*/  UIADD3 UR6, UR6, 0x22840, URZ ;  /* 0x0002284006067890 */ /* 0x000fe4000fffe03f */
[C---:B------:R-:W-:Y:S01]  /*bf10*/  FMUL.FTZ R9, R0.reuse, R27 ;  /* 0x0000001b00097220 */ /* 0x040fe20000410000 */
[C---:B------:R-:W-:Y:S01]  /*bf20*/  FMUL.FTZ R154, R0.reuse, R28 ;  /* 0x0000001c009a7220 */ /* 0x040fe20000410000 */
[----:B------:R-:W-:Y:S01]  /*bf30*/  @P2 SHF.R.U32.HI R57, RZ, UR7, R4 ;  /* 0x00000007ff392c19 */ /* 0x000fe20008011604 */
[----:B------:R-:W-:Y:S01]  /*bf40*/  FMUL.FTZ R155, R0, R29 ;  /* 0x0000001d009b7220 */ /* 0x000fe20000410000 */
[----:B------:R-:W-:Y:S01]  /*bf50*/  IADD3 R5, -R200, 0x1, RZ ;  /* 0x00000001c8057810 */ /* 0x000fe20007ffe1ff */
[C---:B------:R-:W-:Y:S01]  /*bf60*/  FMUL.FTZ R152, R0.reuse, R24 ;  /* 0x0000001800987220 */ /* 0x040fe20000410000 */
[C---:B------:R-:W-:Y:S01]  /*bf70*/  FMUL.FTZ R8, R0.reuse, R26 ;  /* 0x0000001a00087220 */ /* 0x040fe20000410000 */
[----:B------:R-:W0:Y:S01]  /*bf80*/  SHFL.IDX PT, R4, R57, RZ, 0x1c1f ;  /* 0x001c1fff39047589 */ /* 0x000e2200000e0000 */
        /* <DEDUP_REMOVED lines=52> */
[----:B------:R-:W2:Y:S01]  /*c2d0*/  MUFU.TANH R152, R152 ;  /* 0x0000009800987308 */ /* 0x000ea20000002400 */
[----:B------:R-:W-:Y:S01]  /*c2e0*/  SYNCS.ARRIVE.TRANS64.RED.A1T0 RZ, [UR6], RZ ;  /* 0x000000ffffff79a7 */ /* 0x000fe20008100406 */
[----:B-1----:R-:W-:Y:S01]  /*c2f0*/  IMAD R5, R73, UR41, R5 ;  /* 0x0000002949057c24 */ /* 0x002fe2000f8e0205 */
[----:B------:R-:W-:-:S03]  /*c300*/  ULOP3.LUT UR6, URZ, UR32, URZ, 0x33, !UPT ;  /* 0x000000203f067292 */ /* 0x000fc6000f8e333f */
[----:B------:R-:W-:Y:S02]  /*c310*/  VIADD R5, R5, -UR31 ;  /* 0x8000001f05057c36 */ /* 0x000fe40008000000 */
[----:B------:R-:W1:Y:S02]  /*c320*/  MUFU.TANH R153, R153 ;  /* 0x0000009900997308 */ /* 0x000e640000002400 */
[C---:B------:R-:W-:Y:S02]  /*c330*/  VIADD R69, R5.reuse, UR30 ;  /* 0x0000001e05457c36 */ /* 0x040fe40008000000 */
[----:B------:R-:W-:Y:S02]  /*c340*/  VIADD R71, R5, UR6 ;  /* 0x0000000605477c36 */ /* 0x000fe40008000000 */
[--C-:B0-----:R-:W-:Y:S02]  /*c350*/  IMAD.IADD R59, R69, 0x1, R4.reuse ;  /* 0x00000001453b7824 */ /* 0x101fe400078e0204 */
[----:B------:R-:W0:Y:S01]  /*c360*/  MUFU.TANH R8, R8 ;  /* 0x0000000800087308 */ /* 0x000e220000002400 */
[----:B------:R-:W-:-:S07]  /*c370*/  IMAD.IADD R61, R71, 0x1, R4 ;  /* 0x00000001473d7824 */ /* 0x000fce00078e0204 */
[----:B------:R-:W3:Y:S08]  /*c380*/  MUFU.TANH R9, R9 ;  /* 0x0000000900097308 */ /* 0x000ef00000002400 */
        /* <DEDUP_REMOVED lines=63> */
[----:B------:R-:W-:-:S05]  /*c780*/  VIADD R63, R4, -UR31 ;  /* 0x8000001f043f7c36 */ /* 0x000fca0008000000 */
        /* <DEDUP_REMOVED lines=10> */
.L_x_1061:
[----:B------:R-:W-:-:S05]  /*c830*/  IMAD.U32 R58, RZ, RZ, UR29 ;  /* 0x0000001dff3a7e24 */ /* 0x000fca000f8e00ff */
[----:B------:R-:W-:-:S13]  /*c840*/  ISETP.NE.AND P1, PT, R58, 0x1, PT ;  /* 0x000000013a00780c */ /* 0x000fda0003f25270 */
[----:B------:R-:W1:Y:S02]  /*c850*/  @P1 LDC.64 R4, c[0x0][0x9e8] ;  /* 0x00027a00ff041b82 */ /* 0x000e640000000a00 */
[----:B-1----:R-:W-:-:S05]  /*c860*/  @P1 IMAD.HI.U32 R4, R63, R4, RZ ;  /* 0x000000043f041227 */ /* 0x002fca00078e00ff */
[----:B------:R-:W-:-:S07]  /*c870*/  @P1 SHF.R.U32.HI R63, RZ, R5, R4 ;  /* 0x00000005ff3f1219 */ /* 0x000fce0000011604 */
.L_x_1062:
[----:B------:R-:W-:Y:S05]  /*c880*/  BSYNC B0 ;  /* 0x0000000000007941 */ /* 0x000fea0003800000 */
.L_x_1060:
[----:B------:R-:W-:-:S04]  /*c890*/  IMAD R63, R63, R58, -R200 ;  /* 0x0000003a3f3f7224 */ /* 0x000fc800078e0ac8 */
[----:B------:R-:W-:-:S05]  /*c8a0*/  IMAD R4, R16, -0x2, R63 ;  /* 0xfffffffe10047824 */ /* 0x000fca00078e023f */
[----:B------:R-:W-:Y:S02]  /*c8b0*/  VIADDMNMX R59, R4, R58, R59, PT ;  /* 0x0000003a043b7246 */ /* 0x000fe4000380013b */
[----:B------:R-:W-:-:S07]  /*c8c0*/  VIMNMX R61, R61, R4, !PT ;  /* 0x000000043d3d7248 */ /* 0x000fce0007fe0100 */
.L_x_1059:
[----:B------:R-:W-:Y:S01]  /*c8d0*/  ISETP.GT.AND P1, PT, R11, -0x1, PT ;  /* 0xffffffff0b00780c */ /* 0x000fe20003f24270 */
[----:B------:R-:W1:Y:S01]  /*c8e0*/  SHFL.IDX PT, R4, R57, 0x1, 0x1c1f ;  /* 0x003c1f0039047f89 */ /* 0x000e6200000e0000 */
[----:B------:R-:W-:Y:S02]  /*c8f0*/  UISETP.NE.AND UP0, UPT, UR45, URZ, UPT ;  /* 0x0000003f2d00728c */ /* 0x000fe4000bf05270 */
[C---:B------:R-:W-:Y:S02]  /*c900*/  ISETP.GT.AND P6, PT, R61.reuse, RZ, P1 ;  /* 0x000000ff3d00720c */ /* 0x040fe40000fc4270 */
[----:B------:R-:W-:Y:S02]  /*c910*/  ISETP.GT.AND P3, PT, R61, 0x8, P1 ;  /* 0x000000083d00780c */ /* 0x000fe40000f64270 */
[C---:B------:R-:W-:Y:S02]  /*c920*/  ISETP.LT.OR P6, PT, R59.reuse, 0x1, P6 ;  /* 0x000000013b00780c */ /* 0x040fe400037c1670 */
[----:B------:R-:W-:-:S02]  /*c930*/  ISETP.LT.OR P3, PT, R59, 0x9, P3 ;  /* 0x000000093b00780c */ /* 0x000fc40001f61670 */
[C---:B------:R-:W-:Y:S02]  /*c940*/  ISETP.GT.AND P2, PT, R61.reuse, 0x1, P1 ;  /* 0x000000013d00780c */ /* 0x040fe40000f44270 */
[----:B------:R-:W-:Y:S02]  /*c950*/  FSEL R198, R152, -INF , !P6 ;  /* 0xff80000098c67808 */ /* 0x000fe40007000000 */
[C---:B------:R-:W-:Y:S02]  /*c960*/  ISETP.GT.AND P6, PT, R61.reuse, 0x11, P1 ;  /* 0x000000113d00780c */ /* 0x040fe40000fc4270 */
[----:B------:R-:W-:Y:S02]  /*c970*/  FSEL R182, R154, -INF , !P3 ;  /* 0xff8000009ab67808 */ /* 0x000fe40005800000 */
[----:B------:R-:W-:Y:S02]  /*c980*/  ISETP.GT.AND P3, PT, R61, 0x19, P1 ;  /* 0x000000193d00780c */ /* 0x000fe40000f64270 */
[----:B------:R-:W-:-:S02]  /*c990*/  ISETP.LT.OR P2, PT, R59, 0x2, P2 ;  /* 0x000000023b00780c */ /* 0x000fc40001741670 */
[C---:B------:R-:W-:Y:S02]  /*c9a0*/  ISETP.LT.OR P6, PT, R59.reuse, 0x12, P6 ;  /* 0x000000123b00780c */ /* 0x040fe400037c1670 */
[----:B------:R-:W-:Y:S02]  /*c9b0*/  ISETP.LT.OR P3, PT, R59, 0x1a, P3 ;  /* 0x0000001a3b00780c */ /* 0x000fe40001f61670 */
[----:B------:R-:W-:Y:S02]  /*c9c0*/  FSEL R166, R153, -INF , !P2 ;  /* 0xff80000099a67808 */ /* 0x000fe40005000000 */
[C---:B------:R-:W-:Y:S02]  /*c9d0*/  ISETP.GT.AND P5, PT, R61.reuse, 0x9, P1 ;  /* 0x000000093d00780c */ /* 0x040fe40000fa4270 */
[C---:B------:R-:W-:Y:S02]  /*c9e0*/  ISETP.GT.AND P4, PT, R61.reuse, 0x10, P1 ;  /* 0x000000103d00780c */ /* 0x040fe40000f84270 */
[----:B------:R-:W-:-:S02]  /*c9f0*/  ISETP.GT.AND P2, PT, R61, 0x18, P1 ;  /* 0x000000183d00780c */ /* 0x000fc40000f44270 */
[----:B0-----:R-:W-:Y:S02]  /*ca00*/  FSEL R194, R157, -INF , !P6 ;  /* 0xff8000009dc27808 */ /* 0x001fe40007000000 */
[----:B------:R-:W-:Y:S02]  /*ca10*/  ISETP.GT.AND P6, PT, R61, 0x28, P1 ;  /* 0x000000283d00780c */ /* 0x000fe40000fc4270 */
        /* <DEDUP_REMOVED lines=10> */
[C---:B------:R-:W-:Y:S02]  /*cac0*/  ISETP.GT.AND P5, PT, R61.reuse, 0x20, P1 ;  /* 0x000000203d00780c */ /* 0x040fe40000fa4270 */
[C---:B------:R-:W-:Y:S02]  /*cad0*/  ISETP.GT.AND P4, PT, R61.reuse, 0x21, P1 ;  /* 0x000000213d00780c */ /* 0x040fe40000f84270 */
[----:B------:R-:W-:Y:S02]  /*cae0*/  ISETP.GT.AND P2, PT, R61, 0x29, P1 ;  /* 0x000000293d00780c */ /* 0x000fe40000f44270 */
[----:B------:R-:W-:Y:S02]  /*caf0*/  FSEL R180, R162, -INF , !P6 ;  /* 0xff800000a2b47808 */ /* 0x000fe40007000000 */
[----:B------:R-:W-:Y:S01]  /*cb00*/  FSEL R162, R47, -INF , !P3 ;  /* 0xff8000002fa27808 */ /* 0x000fe20005800000 */
[----:B-1----:R-:W-:Y:S01]  /*cb10*/  IMAD.IADD R47, R69, 0x1, R4 ;  /* 0x00000001452f7824 */ /* 0x002fe200078e0204 */
[----:B------:R-:W-:-:S02]  /*cb20*/  ISETP.GT.AND P3, PT, R61, 0x41, P1 ;  /* 0x000000413d00780c */ /* 0x000fc40000f64270 */
[C---:B------:R-:W-:Y:S02]  /*cb30*/  ISETP.LT.OR P5, PT, R59.reuse, 0x21, P5 ;  /* 0x000000213b00780c */ /* 0x040fe40002fa1670 */
[C---:B------:R-:W-:Y:S02]  /*cb40*/  ISETP.LT.OR P4, PT, R59.reuse, 0x22, P4 ;  /* 0x000000223b00780c */ /* 0x040fe40002781670 */
[C---:B------:R-:W-:Y:S02]  /*cb50*/  ISETP.LT.OR P2, PT, R59.reuse, 0x2a, P2 ;  /* 0x0000002a3b00780c */ /* 0x040fe40001741670 */
[----:B------:R-:W-:Y:S02]  /*cb60*/  ISETP.LT.OR P3, PT, R59, 0x42, P3 ;  /* 0x000000423b00780c */ /* 0x000fe40001f61670 */
        /* <DEDUP_REMOVED lines=15> */
[----:B------:R-:W-:Y:S01]  /*cc60*/  FSEL R82, R49, -INF , !P4 ;  /* 0xff80000031527808 */ /* 0x000fe20006000000 */
[----:B------:R-:W-:Y:S01]  /*cc70*/  IMAD.IADD R49, R71, 0x1, R4 ;  /* 0x0000000147317824 */ /* 0x000fe200078e0204 */
        /* <DEDUP_REMOVED lines=57> */
.L_x_1065:
[----:B------:R-:W-:-:S05]  /*d010*/  IMAD.U32 R53, RZ, RZ, UR29 ;  /* 0x0000001dff357e24 */ /* 0x000fca000f8e00ff */
[----:B------:R-:W-:-:S13]  /*d020*/  ISETP.NE.AND P2, PT, R53, 0x1, PT ;  /* 0x000000013500780c */ /* 0x000fda0003f45270 */
[----:B------:R-:W0:Y:S02]  /*d030*/  @P2 LDC.64 R4, c[0x0][0x9e8] ;  /* 0x00027a00ff042b82 */ /* 0x000e240000000a00 */
[----:B0-----:R-:W-:-:S05]  /*d040*/  @P2 IMAD.HI.U32 R4, R51, R4, RZ ;  /* 0x0000000433042227 */ /* 0x001fca00078e00ff */
[----:B------:R-:W-:-:S07]  /*d050*/  @P2 SHF.R.U32.HI R51, RZ, R5, R4 ;  /* 0x00000005ff332219 */ /* 0x000fce0000011604 */
.L_x_1066:
[----:B------:R-:W-:Y:S05]  /*d060*/  BSYNC B0 ;  /* 0x0000000000007941 */ /* 0x000fea0003800000 */
.L_x_1064:
[----:B------:R-:W-:-:S04]  /*d070*/  IMAD R51, R51, R53, -R200 ;  /* 0x0000003533337224 */ /* 0x000fc800078e0ac8 */
[----:B------:R-:W-:-:S05]  /*d080*/  IMAD R4, R16, -0x2, R51 ;  /* 0xfffffffe10047824 */ /* 0x000fca00078e0233 */
[----:B------:R-:W-:Y:S02]  /*d090*/  VIADDMNMX R47, R4, R53, R47, PT ;  /* 0x00000035042f7246 */ /* 0x000fe4000380012f */
[----:B------:R-:W-:-:S07]  /*d0a0*/  VIMNMX R49, R49, R4, !PT ;  /* 0x0000000431317248 */ /* 0x000fce0007fe0100 */
.L_x_1063:
[----:B------:R-:W-:Y:S02]  /*d0b0*/  FMNMX.FTZ R5, R198, R6, !PT ;  /* 0x00000006c6057209 */ /* 0x000fe40007810000 */
[----:B------:R-:W-:Y:S02]  /*d0c0*/  ISETP.GT.AND P5, PT, R49, 0x10, P1 ;  /* 0x000000103100780c */ /* 0x000fe40000fa4270 */
[----:B------:R-:W-:Y:S02]  /*d0d0*/  FMNMX.FTZ R5, R166, R5, !PT ;  /* 0x00000005a6057209 */ /* 0x000fe40007810000 */
[----:B------:R-:W-:Y:S02]  /*d0e0*/  ISETP.LT.OR P5, PT, R47, 0x11, P5 ;  /* 0x000000112f00780c */ /* 0x000fe40002fa1670 */
[----:B------:R-:W-:Y:S02]  /*d0f0*/  FMNMX.FTZ R5, R182, R5, !PT ;  /* 0x00000005b6057209 */ /* 0x000fe40007810000 */
[----:B------:R-:W-:-:S02]  /*d100*/  ISETP.GT.AND P6, PT, R49, 0x1, P1 ;  /* 0x000000013100780c */ /* 0x000fc40000fc4270 */
        /* <DEDUP_REMOVED lines=15> */
[----:B------:R-:W-:Y:S02]  /*d200*/  ISETP.LT.OR P4, PT, R47, 0xa, P4 ;  /* 0x0000000a2f00780c */ /* 0x000fe40002781670 */
[----:B------:R-:W-:Y:S02]  /*d210*/  FMNMX.FTZ R5, R164, R5, !PT ;  /* 0x00000005a4057209 */ /* 0x000fe40007810000 */
[----:B------:R-:W-:-:S02]  /*d220*/  FSEL R24, R24, -INF , !P5 ;  /* 0xff80000018187808 */ /* 0x000fc40006800000 */
[----:B------:R-:W-:Y:S02]  /*d230*/  FMNMX.FTZ R5, R162, R5, !PT ;  /* 0x00000005a2057209 */ /* 0x000fe40007810000 */
[----:B------:R-:W-:Y:S02]  /*d240*/  ISETP.GT.AND P5, PT, R49, RZ, P1 ;  /* 0x000000ff3100720c */ /* 0x000fe40000fa4270 */
        /* <DEDUP_REMOVED lines=49> */
[----:B------:R-:W-:Y:S01]  /*d560*/  FSEL R166, R15, -INF , !P4 ;  /* 0xff8000000fa67808 */ /* 0x000fe20006000000 */
[--C-:B------:R-:W-:Y:S01]  /*d570*/  FFMA.FTZ R13, R182, R5, -R51.reuse ;  /* 0x00000005b60d7223 */ /* 0x100fe20000010833 */
[----:B------:R-:W-:Y:S01]  /*d580*/  FMNMX.FTZ R15, R196, R7, !PT ;  /* 0x00000007c40f7209 */ /* 0x000fe20007810000 */
[--C-:B------:R-:W-:Y:S01]  /*d590*/  FFMA.FTZ R14, R190, R5, -R51.reuse ;  /* 0x00000005be0e7223 */ /* 0x100fe20000010833 */
[----:B------:R-:W-:Y:S01]  /*d5a0*/  FSEL R182, R21, -INF , !P2 ;  /* 0xff80000015b67808 */ /* 0x000fe20005000000 */
[----:B------:R0:W-:Y:S01]  /*d5b0*/  MUFU.EX2 R8, R12 ;  /* 0x0000000c00087308 */ /* 0x0001e20000000800 */
[----:B------:R-:W-:Y:S01]  /*d5c0*/  FMNMX.FTZ R15, R84, R15, !PT ;  /* 0x0000000f540f7209 */ /* 0x000fe20007810000 */
[-CC-:B------:R-:W-:Y:S01]  /*d5d0*/  FFMA.FTZ R20, R192, R5.reuse, -R51.reuse ;  /* 0x00000005c0147223 */ /* 0x180fe20000010833 */
[----:B------:R-:W-:Y:S01]  /*d5e0*/  ISETP.GT.AND P4, PT, R49, 0x29, P1 ;  /* 0x000000293100780c */ /* 0x000fe20000f84270 */
[--C-:B------:R-:W-:Y:S01]  /*d5f0*/  FFMA.FTZ R10, R198, R5, -R51.reuse ;  /* 0x00000005c60a7223 */ /* 0x100fe20000010833 */
[----:B------:R-:W-:Y:S01]  /*d600*/  FMNMX.FTZ R15, R86, R15, !PT ;  /* 0x0000000f560f7209 */ /* 0x000fe20007810000 */
[-CC-:B------:R-:W-:Y:S01]  /*d610*/  FFMA.FTZ R55, R50, R5.reuse, -R51.reuse ;  /* 0x0000000532377223 */ /* 0x180fe20000010833 */
[----:B------:R-:W-:Y:S01]  /*d620*/  ISETP.LT.OR P4, PT, R47, 0x2a, P4 ;  /* 0x0000002a2f00780c */ /* 0x000fe20002781670 */
[--C-:B------:R-:W-:Y:S01]  /*d630*/  FFMA.FTZ R76, R76, R5, -R51.reuse ;  /* 0x000000054c4c7223 */ /* 0x100fe20000010833 */
[----:B------:R-:W-:Y:S01]  /*d640*/  FMNMX.FTZ R21, R152, R15, !PT ;  /* 0x0000000f98157209 */ /* 0x000fe20007810000 */
[-CC-:B0-----:R-:W-:Y:S01]  /*d650*/  FFMA.FTZ R12, R194, R5.reuse, -R51.reuse ;  /* 0x00000005c20c7223 */ /* 0x181fe20000010833 */
[----:B------:R-:W-:Y:S01]  /*d660*/  FSEL R190, R25, -INF , !P4 ;  /* 0xff80000019be7808 */ /* 0x000fe20006000000 */
[--C-:B------:R-:W-:Y:S01]  /*d670*/  FFMA.FTZ R74, R74, R5, -R51.reuse ;  /* 0x000000054a4a7223 */ /* 0x100fe20000010833 */
[----:B------:R-:W-:Y:S01]  /*d680*/  FMNMX.FTZ R21, R154, R21, !PT ;  /* 0x000000159a157209 */ /* 0x000fe20007810000 */
[----:B------:R0:W-:Y:S01]  /*d690*/  MUFU.EX2 R15, R12 ;  /* 0x0000000c000f7308 */ /* 0x0001e20000000800 */
[----:B------:R-:W-:Y:S01]  /*d6a0*/  FSEL R194, R27, -INF , !P3 ;  /* 0xff8000001bc27808 */ /* 0x000fe20005800000 */
[--C-:B------:R-:W-:Y:S01]  /*d6b0*/  FFMA.FTZ R68, R68, R5, -R51.reuse ;  /* 0x0000000544447223 */ /* 0x100fe20000010833 */
[----:B------:R-:W-:Y:S01]  /*d6c0*/  FMNMX.FTZ R21, R158, R21, !PT ;  /* 0x000000159e157209 */ /* 0x000fe20007810000 */
[----:B------:R-:W-:Y:S01]  /*d6d0*/  FFMA.FTZ R52, R52, R5, -R51 ;  /* 0x0000000534347223 */ /* 0x000fe20000010833 */
[----:B------:R-:W-:-:S02]  /*d6e0*/  ISETP.GT.AND P2, PT, R49, 0x30, P1 ;  /* 0x000000303100780c */ /* 0x000fc40000f44270 */
[----:B------:R-:W-:Y:S01]  /*d6f0*/  FMNMX.FTZ R21, R160, R21, !PT ;  /* 0x00000015a0157209 */ /* 0x000fe20007810000 */
[----:B------:R-:W-:Y:S01]  /*d700*/  MUFU.EX2 R10, R10 ;  /* 0x0000000a000a7308 */ /* 0x000fe20000000800 */
[----:B------:R-:W-:Y:S01]  /*d710*/  ISETP.GT.AND P4, PT, R49, 0x39, P1 ;  /* 0x000000393100780c */ /* 0x000fe20000f84270 */
[----:B0-----:R-:W-:Y:S01]  /*d720*/  FFMA.FTZ R12, R188, R5, -R51 ;  /* 0x00000005bc0c7223 */ /* 0x001fe20000010833 */
[----:B------:R-:W-:Y:S02]  /*d730*/  FMNMX.FTZ R25, R166, R21, !PT ;  /* 0x00000015a6197209 */ /* 0x000fe40007810000 */
[C---:B------:R-:W-:Y:S02]  /*d740*/  ISETP.LT.OR P2, PT, R47.reuse, 0x31, P2 ;  /* 0x000000312f00780c */ /* 0x040fe40001741670 */
[----:B------:R-:W-:Y:S01]  /*d750*/  FMNMX.FTZ R25, R24, R25, !PT ;  /* 0x0000001918197209 */ /* 0x000fe20007810000 */
[----:B------:R0:W-:Y:S01]  /*d760*/  MUFU.EX2 R21, R12 ;  /* 0x0000000c00157308 */ /* 0x0001e20000000800 */
[----:B------:R-:W-:-:S02]  /*d770*/  ISETP.LT.OR P4, PT, R47, 0x3a, P4 ;  /* 0x0000003a2f00780c */ /* 0x000fc40002781670 */
[----:B------:R-:W-:Y:S02]  /*d780*/  FMNMX.FTZ R27, R182, R25, !PT ;  /* 0x00000019b61b7209 */ /* 0x000fe40007810000 */
[----:B------:R-:W-:Y:S02]  /*d790*/  ISETP.GT.AND P5, PT, R49, 0x38, P1 ;  /* 0x000000383100780c */ /* 0x000fe40000fa4270 */
[----:B------:R-:W-:Y:S01]  /*d7a0*/  FMNMX.FTZ R27, R26, R27, !PT ;  /* 0x0000001b1a1b7209 */ /* 0x000fe20007810000 */
[----:B------:R-:W-:Y:S01]  /*d7b0*/  MUFU.EX2 R9, R9 ;  /* 0x0000000900097308 */ /* 0x000fe20000000800 */
[----:B------:R-:W-:Y:S01]  /*d7c0*/  FSEL R28, R28, -INF , !P2 ;  /* 0xff8000001c1c7808 */ /* 0x000fe20005000000 */
[--C-:B0-----:R-:W-:Y:S01]  /*d7d0*/  FFMA.FTZ R12, R180, R5, -R51.reuse ;  /* 0x00000005b40c7223 */ /* 0x101fe20000010833 */
[----:B------:R-:W-:Y:S02]  /*d7e0*/  FMNMX.FTZ R27, R190, R27, !PT ;  /* 0x0000001bbe1b7209 */ /* 0x000fe40007810000 */
[----:B------:R-:W-:Y:S01]  /*d7f0*/  FSEL R188, R29, -INF , !P4 ;  /* 0xff8000001dbc7808 */ /* 0x000fe20006000000 */
[----:B------:R-:W-:-:S01]  /*d800*/  FFMA.FTZ R29, R186, R5, -R51 ;  /* 0x00000005ba1d7223 */ /* 0x000fc20000010833 */
[----:B------:R-:W-:Y:S01]  /*d810*/  ISETP.LT.OR P5, PT, R47, 0x39, P5 ;  /* 0x000000392f00780c */ /* 0x000fe20002fa1670 */
[----:B------:R-:W-:Y:S01]  /*d820*/  MUFU.EX2 R13, R13 ;  /* 0x0000000d000d7308 */ /* 0x000fe20000000800 */
[----:B------:R-:W-:-:S02]  /*d830*/  FMNMX.FTZ R27, R28, R27, !PT ;  /* 0x0000001b1c1b7209 */ /* 0x000fc40007810000 */
[C---:B------:R-:W-:Y:S02]  /*d840*/  ISETP.GT.AND P2, PT, R49.reuse, 0x40, P1 ;  /* 0x000000403100780c */ /* 0x040fe40000f44270 */
[----:B------:R-:W-:Y:S02]  /*d850*/  FSEL R30, R30, -INF , !P5 ;  /* 0xff8000001e1e7808 */ /* 0x000fe40006800000 */
[----:B------:R-:W-:Y:S01]  /*d860*/  ISETP.GT.AND P3, PT, R49, 0x41, P1 ;  /* 0x000000413100780c */ /* 0x000fe20000f64270 */
[----:B------:R0:W-:Y:S01]  /*d870*/  MUFU.EX2 R25, R29 ;  /* 0x0000001d00197308 */ /* 0x0001e20000000800 */
[----:B------:R-:W-:Y:S02]  /*d880*/  ISETP.LT.OR P2, PT, R47, 0x41, P2 ;  /* 0x000000412f00780c */ /* 0x000fe40001741670 */
[----:B------:R-:W-:Y:S02]  /*d890*/  ISETP.GT.AND P5, PT, R49, 0x48, P1 ;  /* 0x000000483100780c */ /* 0x000fe40000fa4270 */
[----:B------:R-:W-:-:S02]  /*d8a0*/  FSEL R192, R31, -INF , !P2 ;  /* 0xff8000001fc07808 */ /* 0x000fc40005000000 */
[----:B------:R-:W-:Y:S01]  /*d8b0*/  ISETP.LT.OR P3, PT, R47, 0x42, P3 ;  /* 0x000000422f00780c */ /* 0x000fe20001f61670 */
[----:B------:R-:W-:Y:S01]  /*d8c0*/  MUFU.EX2 R14, R14 ;  /* 0x0000000e000e7308 */ /* 0x000fe20000000800 */
[----:B0-----:R-:W-:Y:S02]  /*d8d0*/  FMNMX.FTZ R29, R194, R27, !PT ;  /* 0x0000001bc21d7209 */ /* 0x001fe40007810000 */
[----:B------:R-:W-:Y:S02]  /*d8e0*/  ISETP.GT.AND P4, PT, R49, 0x49, P1 ;  /* 0x000000493100780c */ /* 0x000fe40000f84270 */
[----:B------:R-:W-:Y:S02]  /*d8f0*/  FMNMX.FTZ R29, R30, R29, !PT ;  /* 0x0000001d1e1d7209 */ /* 0x000fe40007810000 */
[----:B------:R-:W-:Y:S01]  /*d900*/  ISETP.LT.OR P5, PT, R47, 0x49, P5 ;  /* 0x000000492f00780c */ /* 0x000fe20002fa1670 */
[----:B------:R0:W-:Y:S01]  /*d910*/  MUFU.EX2 R27, R12 ;  /* 0x0000000c001b7308 */ /* 0x0001e20000000800 */
[----:B------:R-:W-:-:S02]  /*d920*/  FMNMX.FTZ R29, R188, R29, !PT ;  /* 0x0000001dbc1d7209 */ /* 0x000fc40007810000 */
[----:B------:R-:W-:Y:S01]  /*d930*/  FSEL R186, R32, -INF , !P3 ;  /* 0xff80000020ba7808 */ /* 0x000fe20005800000 */
[----:B------:R-:W-:-:S01]  /*d940*/  FFMA.FTZ R32, R184, R5, -R51 ;  /* 0x00000005b8207223 */ /* 0x000fc20000010833 */
[----:B------:R-:W-:Y:S02]  /*d950*/  FMNMX.FTZ R29, R192, R29, !PT ;  /* 0x0000001dc01d7209 */ /* 0x000fe40007810000 */
[----:B------:R-:W-:Y:S01]  /*d960*/  ISETP.GT.AND P2, PT, R49, 0x50, P1 ;  /* 0x000000503100780c */ /* 0x000fe20000f44270 */
[----:B------:R-:W-:Y:S01]  /*d970*/  MUFU.EX2 R20, R20 ;  /* 0x0000001400147308 */ /* 0x000fe20000000800 */
[----:B------:R-:W-:Y:S01]  /*d980*/  FSEL R184, R33, -INF , !P5 ;  /* 0xff80000021b87808 */ /* 0x000fe20006800000 */
[----:B0-----:R-:W-:Y:S01]  /*d990*/  FFMA.FTZ R12, R162, R5, -R51 ;  /* 0x00000005a20c7223 */ /* 0x001fe20000010833 */
[----:B------:R-:W-:Y:S02]  /*d9a0*/  ISETP.LT.OR P4, PT, R47, 0x4a, P4 ;  /* 0x0000004a2f00780c */ /* 0x000fe40002781670 */
[----:B------:R-:W-:-:S02]  /*d9b0*/  FMNMX.FTZ R31, R186, R29, !PT ;  /* 0x0000001dba1f7209 */ /* 0x000fc40007810000 */
[----:B------:R-:W-:Y:S01]  /*d9c0*/  ISETP.GT.AND P3, PT, R49, 0x51, P1 ;  /* 0x000000513100780c */ /* 0x000fe20000f64270 */
[----:B------:R0:W-:Y:S01]  /*d9d0*/  MUFU.EX2 R29, R12 ;  /* 0x0000000c001d7308 */ /* 0x0001e20000000800 */
[----:B------:R-:W-:Y:S02]  /*d9e0*/  ISETP.LT.OR P2, PT, R47, 0x51, P2 ;  /* 0x000000512f00780c */ /* 0x000fe40001741670 */
[----:B------:R-:W-:Y:S01]  /*d9f0*/  FSEL R180, R34, -INF , !P4 ;  /* 0xff80000022b47808 */ /* 0x000fe20006000000 */
[----:B------:R-:W-:-:S01]  /*da00*/  FFMA.FTZ R34, R164, R5, -R51 ;  /* 0x00000005a4227223 */ /* 0x000fc20000010833 */
[----:B------:R-:W-:Y:S02]  /*da10*/  FMNMX.FTZ R31, R184, R31, !PT ;  /* 0x0000001fb81f7209 */ /* 0x000fe40007810000 */
[----:B------:R-:W-:Y:S01]  /*da20*/  ISETP.GT.AND P5, PT, R49, 0x58, P1 ;  /* 0x000000583100780c */ /* 0x000fe20000fa4270 */
[----:B------:R-:W-:Y:S01]  /*da30*/  MUFU.EX2 R32, R32 ;  /* 0x0000002000207308 */ /* 0x000fe20000000800 */
[----:B------:R-:W-:Y:S01]  /*da40*/  FSEL R198, R35, -INF , !P2 ;  /* 0xff80000023c67808 */ /* 0x000fe20005000000 */
[-CC-:B------:R-:W-:Y:S01]  /*da50*/  FFMA.FTZ R35, R156, R5.reuse, -R51.reuse ;  /* 0x000000059c237223 */ /* 0x180fe20000010833 */
[----:B------:R-:W-:Y:S01]  /*da60*/  ISETP.LT.OR P3, PT, R47, 0x52, P3 ;  /* 0x000000522f00780c */ /* 0x000fe20001f61670 */
[--C-:B0-----:R-:W-:Y:S01]  /*da70*/  FFMA.FTZ R12, R82, R5, -R51.reuse ;  /* 0x00000005520c7223 */ /* 0x101fe20000010833 */
[----:B------:R-:W-:Y:S01]  /*da80*/  FMNMX.FTZ R31, R180, R31, !PT ;  /* 0x0000001fb41f7209 */ /* 0x000fe20007810000 */
[----:B------:R-:W-:Y:S01]  /*da90*/  FFMA.FTZ R82, R80, R5, -R51 ;  /* 0x0000000550527223 */ /* 0x000fe20000010833 */
[----:B------:R-:W-:Y:S01]  /*daa0*/  ISETP.GT.AND P4, PT, R49, 0x59, P1 ;  /* 0x000000593100780c */ /* 0x000fe20000f84270 */
[----:B------:R-:W-:Y:S01]  /*dab0*/  MUFU.EX2 R34, R34 ;  /* 0x0000002200227308 */ /* 0x000fe20000000800 */
[----:B------:R-:W-:-:S02]  /*dac0*/  ISETP.LT.OR P5, PT, R47, 0x59, P5 ;  /* 0x000000592f00780c */ /* 0x000fc40002fa1670 */
[----:B------:R-:W-:Y:S02]  /*dad0*/  FSEL R36, R36, -INF , !P3 ;  /* 0xff80000024247808 */ /* 0x000fe40005800000 */
[----:B------:R-:W-:Y:S02]  /*dae0*/  FMNMX.FTZ R31, R198, R31, !PT ;  /* 0x0000001fc61f7209 */ /* 0x000fe40007810000 */
[----:B------:R-:W-:Y:S01]  /*daf0*/  ISETP.GT.AND P2, PT, R49, 0x60, P1 ;  /* 0x000000603100780c */ /* 0x000fe20000f44270 */
[----:B------:R-:W-:Y:S01]  /*db00*/  MUFU.EX2 R82, R82 ;  /* 0x0000005200527308 */ /* 0x000fe20000000800 */
[----:B------:R-:W-:Y:S02]  /*db10*/  FSEL R162, R37, -INF , !P5 ;  /* 0xff80000025a27808 */ /* 0x000fe40006800000 */
[----:B------:R-:W-:Y:S02]  /*db20*/  ISETP.LT.OR P4, PT, R47, 0x5a, P4 ;  /* 0x0000005a2f00780c */ /* 0x000fe40002781670 */
[----:B------:R-:W-:-:S02]  /*db30*/  FMNMX.FTZ R33, R36, R31, !PT ;  /* 0x0000001f24217209 */ /* 0x000fc40007810000 */
[----:B------:R-:W-:Y:S01]  /*db40*/  ISETP.GT.AND P3, PT, R49, 0x61, P1 ;  /* 0x000000613100780c */ /* 0x000fe20000f64270 */
[----:B------:R0:W-:Y:S01]  /*db50*/  MUFU.EX2 R31, R12 ;  /* 0x0000000c001f7308 */ /* 0x0001e20000000800 */
[----:B------:R-:W-:Y:S02]  /*db60*/  ISETP.LT.OR P2, PT, R47, 0x61, P2 ;  /* 0x000000612f00780c */ /* 0x000fe40001741670 */
[----:B------:R-:W-:Y:S02]  /*db70*/  FSEL R156, R38, -INF , !P4 ;  /* 0xff800000269c7808 */ /* 0x000fe40006000000 */
[----:B------:R-:W-:Y:S02]  /*db80*/  FMNMX.FTZ R33, R162, R33, !PT ;  /* 0x00000021a2217209 */ /* 0x000fe40007810000 */
[----:B------:R-:W-:Y:S01]  /*db90*/  ISETP.GT.AND P5, PT, R49, 0x68, P1 ;  /* 0x000000683100780c */ /* 0x000fe20000fa4270 */
[----:B------:R1:W-:Y:S01]  /*dba0*/  MUFU.EX2 R38, R35 ;  /* 0x0000002300267308 */ /* 0x0003e20000000800 */
[----:B------:R-:W-:Y:S01]  /*dbb0*/  FSEL R164, R39, -INF , !P2 ;  /* 0xff80000027a47808 */ /* 0x000fe20005000000 */
[-CC-:B0-----:R-:W-:Y:S01]  /*dbc0*/  FFMA.FTZ R12, R78, R5.reuse, -R51.reuse ;  /* 0x000000054e0c7223 */ /* 0x181fe20000010833 */
[----:B------:R-:W-:Y:S01]  /*dbd0*/  ISETP.LT.OR P3, PT, R47, 0x62, P3 ;  /* 0x000000622f00780c */ /* 0x000fe20001f61670 */
[--C-:B------:R-:W-:Y:S01]  /*dbe0*/  FFMA.FTZ R39, R62, R5, -R51.reuse ;  /* 0x000000053e277223 */ /* 0x100fe20000010833 */
        /* <DEDUP_REMOVED lines=9> */
[----:B------:R-:W-:Y:S01]  /*dc80*/  FSEL R80, R41, -INF , !P5 ;  /* 0xff80000029507808 */ /* 0x000fe20006800000 */
[----:B------:R-:W-:Y:S01]  /*dc90*/  FFMA.FTZ R41, R66, R5, -R51 ;  /* 0x0000000542297223 */ /* 0x000fe20000010833 */
[----:B------:R-:W-:Y:S02]  /*dca0*/  ISETP.LT.OR P4, PT, R47, 0x6a, P4 ;  /* 0x0000006a2f00780c */ /* 0x000fe40002781670 */
[----:B-1----:R-:W-:-:S02]  /*dcb0*/  FMNMX.FTZ R35, R40, R33, !PT ;  /* 0x0000002128237209 */ /* 0x002fc40007810000 */
[----:B------:R-:W-:Y:S01]  /*dcc0*/  ISETP.GT.AND P3, PT, R49, 0x71, P1 ;  /* 0x000000713100780c */ /* 0x000fe20000f64270 */
[----:B------:R0:W-:Y:S01]  /*dcd0*/  MUFU.EX2 R33, R12 ;  /* 0x0000000c00217308 */ /* 0x0001e20000000800 */
[----:B------:R-:W-:Y:S02]  /*dce0*/  ISETP.LT.OR P2, PT, R47, 0x71, P2 ;  /* 0x000000712f00780c */ /* 0x000fe40001741670 */
[----:B------:R-:W-:Y:S02]  /*dcf0*/  FSEL R42, R42, -INF , !P4 ;  /* 0xff8000002a2a7808 */ /* 0x000fe40006000000 */
[----:B------:R-:W-:Y:S02]  /*dd00*/  FMNMX.FTZ R35, R80, R35, !PT ;  /* 0x0000002350237209 */ /* 0x000fe40007810000 */
[----:B------:R-:W-:Y:S01]  /*dd10*/  ISETP.GT.AND P5, PT, R49, 0x78, P1 ;  /* 0x000000783100780c */ /* 0x000fe20000fa4270 */
[----:B------:R-:W-:Y:S01]  /*dd20*/  MUFU.EX2 R39, R39 ;  /* 0x0000002700277308 */ /* 0x000fe20000000800 */
[----:B------:R-:W-:-:S02]  /*dd30*/  ISETP.LT.OR P3, PT, R47, 0x72, P3 ;  /* 0x000000722f00780c */ /* 0x000fc40001f61670 */
[----:B------:R-:W-:Y:S02]  /*dd40*/  FSEL R78, R43, -INF , !P2 ;  /* 0xff8000002b4e7808 */ /* 0x000fe40005000000 */
[----:B------:R-:W-:Y:S02]  /*dd50*/  FMNMX.FTZ R35, R42, R35, !PT ;  /* 0x000000232a237209 */ /* 0x000fe40007810000 */
[----:B------:R-:W-:Y:S01]  /*dd60*/  ISETP.GT.AND P1, PT, R49, 0x79, P1 ;  /* 0x000000793100780c */ /* 0x000fe20000f24270 */
[----:B------:R-:W-:Y:S01]  /*dd70*/  MUFU.EX2 R41, R41 ;  /* 0x0000002900297308 */ /* 0x000fe20000000800 */
[----:B------:R-:W-:Y:S02]  /*dd80*/  ISETP.LT.OR P5, PT, R47, 0x79, P5 ;  /* 0x000000792f00780c */ /* 0x000fe40002fa1670 */
[----:B------:R-:W-:Y:S02]  /*dd90*/  FSEL R44, R44, -INF , !P3 ;  /* 0xff8000002c2c7808 */ /* 0x000fe40005800000 */
[----:B------:R-:W-:-:S02]  /*dda0*/  FMNMX.FTZ R35, R78, R35, !PT ;  /* 0x000000234e237209 */ /* 0x000fc40007810000 */
[----:B------:R-:W-:Y:S01]  /*ddb0*/  ISETP.LT.OR P1, PT, R47, 0x7a, P1 ;  /* 0x0000007a2f00780c */ /* 0x000fe20000f21670 */
[----:B------:R-:W-:Y:S01]  /*ddc0*/  MUFU.EX2 R62, R62 ;  /* 0x0000003e003e7308 */ /* 0x000fe20000000800 */
[----:B------:R-:W-:Y:S01]  /*ddd0*/  FSEL R200, R45, -INF , !P5 ;  /* 0xff8000002dc87808 */ /* 0x000fe20006800000 */
[----:B------:R-:W-:Y:S01]  /*dde0*/  FFMA.FTZ R45, R56, R5, -R51 ;  /* 0x00000005382d7223 */ /* 0x000fe20000010833 */
[----:B------:R-:W-:Y:S02]  /*ddf0*/  FMNMX.FTZ R37, R44, R35, !PT ;  /* 0x000000232c257209 */ /* 0x000fe40007810000 */
[----:B------:R-:W-:Y:S02]  /*de00*/  FSEL R46, R46, -INF , !P1 ;  /* 0xff8000002e2e7808 */ /* 0x000fe40004800000 */
[----:B------:R-:W-:Y:S01]  /*de10*/  FMNMX.FTZ R37, R200, R37, !PT ;  /* 0x00000025c8257209 */ /* 0x000fe20007810000 */
[----:B------:R-:W-:Y:S01]  /*de20*/  MUFU.EX2 R35, R74 ;  /* 0x0000004a00237308 */ /* 0x000fe20000000800 */
[----:B------:R-:W-:-:S02]  /*de30*/  FSEL R49, R4, RZ, P6 ;  /* 0x000000ff04317208 */ /* 0x000fc40003000000 */
[----:B0-----:R-:W-:Y:S01]  /*de40*/  FMNMX.FTZ R12, R46, R37, !PT ;  /* 0x000000252e0c7209 */ /* 0x001fe20007810000 */
[----:B------:R-:W-:-:S01]  /*de50*/  FFMA.FTZ R37, R58, R5, -R51 ;  /* 0x000000053a257223 */ /* 0x000fc20000010833 */
[----:B------:R-:W-:Y:S01]  /*de60*/  FFMA.FTZ R58, R60, R5, -R51 ;  /* 0x000000053c3a7223 */ /* 0x000fe20000010833 */
[----:B------:R-:W-:-:S01]  /*de70*/  FADD.FTZ R50, -R49, R6 ;  /* 0x0000000631327221 */ /* 0x000fc20000010100 */
[-CC-:B------:R-:W-:Y:S01]  /*de80*/  FFMA.FTZ R60, R64, R5.reuse, -R51.reuse ;  /* 0x00000005403c7223 */ /* 0x180fe20000010833 */
[----:B------:R-:W0:Y:S01]  /*de90*/  SHFL.BFLY PT, R43, R12, 0x2, 0x1f ;  /* 0x0c401f000c2b7f89 */ /* 0x000e2200000e0000 */
[----:B------:R-:W-:-:S01]  /*dea0*/  FFMA.FTZ R6, R48, R5, -R51 ;  /* 0x0000000530067223 */ /* 0x000fc20000010833 */
[----:B------:R-:W-:Y:S08]  /*deb0*/  MUFU.EX2 R37, R37 ;  /* 0x0000002500257308 */ /* 0x000ff00000000800 */
[----:B------:R-:W-:Y:S08]  /*dec0*/  MUFU.EX2 R58, R58 ;  /* 0x0000003a003a7308 */ /* 0x000ff00000000800 */
[----:B------:R-:W-:Y:S01]  /*ded0*/  MUFU.EX2 R60, R60 ;  /* 0x0000003c003c7308 */ /* 0x000fe20000000800 */
[----:B0-----:R-:W-:Y:S01]  /*dee0*/  FMNMX.FTZ R47, R12, R43, !PT ;  /* 0x0000002b0c2f7209 */ /* 0x001fe20007810000 */
[-CC-:B------:R-:W-:Y:S01]  /*def0*/  FFMA.FTZ R43, R54, R5.reuse, -R51.reuse ;  /* 0x00000005362b7223 */ /* 0x180fe20000010833 */
[----:B------:R-:W-:-:S01]  /*df00*/  FFMA.FTZ R54, R70, R5, -R51 ;  /* 0x0000000546367223 */ /* 0x000fc20000010833 */
[----:B------:R-:W-:-:S04]  /*df10*/  FMUL.FTZ R51, R50, R5 ;  /* 0x0000000532337220 */ /* 0x000fc80000410000 */
[----:B------:R-:W-:Y:S01]  /*df20*/  MUFU.EX2 R45, R45 ;  /* 0x0000002d002d7308 */ /* 0x000fe20000000800 */
[----:B------:R-:W0:Y:S07]  /*df30*/  SHFL.BFLY PT, R12, R47, 0x1, 0x1f ;  /* 0x0c201f002f0c7f89 */ /* 0x000e2e00000e0000 */
[----:B------:R-:W1:Y:S08]  /*df40*/  MUFU.EX2 R51, R51 ;  /* 0x0000003300337308 */ /* 0x000e700000000800 */
[----:B------:R-:W-:Y:S08]  /*df50*/  MUFU.EX2 R43, R43 ;  /* 0x0000002b002b7308 */ /* 0x000ff00000000800 */
[----:B------:R-:W-:Y:S01]  /*df60*/  MUFU.EX2 R54, R54 ;  /* 0x0000003600367308 */ /* 0x000fe20000000800 */
[----:B0-----:R-:W-:Y:S01]  /*df70*/  FMNMX.FTZ R12, R47, R12, !PT ;  /* 0x0000000c2f0c7209 */ /* 0x001fe20007810000 */
[----:B-1----:R-:W-:-:S03]  /*df80*/  FFMA.FTZ R72, R51, R3, R10 ;  /* 0x0000000333487223 */ /* 0x002fc6000001000a */
[C---:B------:R-:W-:Y:S01]  /*df90*/  FSETP.NEU.FTZ.AND P1, PT, R12.reuse, -INF , PT ;  /* 0xff8000000c00780b */ /* 0x040fe20003f3d000 */
[----:B------:R-:W-:-:S02]  /*dfa0*/  FFMA.FTZ R49, R12, R5, -8 ;  /* 0xc10000000c317423 */ /* 0x000fc40000010005 */
[----:B------:R0:W-:Y:S01]  /*dfb0*/  MUFU.EX2 R47, R55 ;  /* 0x00000037002f7308 */ /* 0x0001e20000000800 */
[----:B------:R-:W-:Y:S02]  /*dfc0*/  FSEL R66, R12, RZ, P1 ;  /* 0x000000ff0c427208 */ /* 0x000fe40000800000 */
[----:B------:R-:W-:-:S03]  /*dfd0*/  FSEL R49, R49, RZ, P1 ;  /* 0x000000ff31317208 */ /* 0x000fc60000800000 */
[----:B------:R-:W-:Y:S02]  /*dfe0*/  FADD.FTZ R66, -R66, R7 ;  /* 0x0000000742427221 */ /* 0x000fe40000010100 */
[----:B------:R-:W-:-:S01]  /*dff0*/  FFMA.FTZ R69, R30, R5, -R49 ;  /* 0x000000051e457223 */ /* 0x000fc20000010831 */
[-CC-:B------:R-:W-:Y:S01]  /*e000*/  FFMA.FTZ R53, R196, R5.reuse, -R49.reuse ;  /* 0x00000005c4357223 */ /* 0x180fe20000010831 */
[-C--:B------:R-:W-:Y:S01]  /*e010*/  FMUL.FTZ R30, R66, R5.reuse ;  /* 0x00000005421e7220 */ /* 0x080fe20000410000 */
[-CC-:B------:R-:W-:Y:S01]  /*e020*/  FFMA.FTZ R48, R84, R5.reuse, -R49.reuse ;  /* 0x0000000554307223 */ /* 0x180fe20000010831 */
[----:B------:R-:W-:-:S01]  /*e030*/  FFMA.FTZ R50, R86, R5, -R49 ;  /* 0x0000000556327223 */ /* 0x000fc20000010831 */
[-CC-:B0-----:R-:W-:Y:S01]  /*e040*/  FFMA.FTZ R55, R152, R5.reuse, -R49.reuse ;  /* 0x0000000598377223 */ /* 0x181fe20000010831 */
        /* <DEDUP_REMOVED lines=27> */
[----:B------:R-:W-:Y:S01]  /*e200*/  FADD.FTZ R2, R9, R72 ;  /* 0x0000004809027221 */ /* 0x000fe20000010000 */
[----:B------:R-:W-:-:S01]  /*e210*/  FFMA.FTZ R72, R180, R5, -R49 ;  /* 0x00000005b4487223 */ /* 0x000fc20000010831 */
[----:B------:R-:W-:-:S02]  /*e220*/  FFMA.FTZ R46, R46, R5, -R49 ;  /* 0x000000052e2e7223 */ /* 0x000fc40000010831 */
[----:B------:R-:W-:-:S02]  /*e230*/  FADD.FTZ R71, R13, R2 ;  /* 0x000000020d477221 */ /* 0x000fc40000010000 */
[----:B------:R-:W0:Y:S01]  /*e240*/  MUFU.EX2 R55, R55 ;  /* 0x0000003700377308 */ /* 0x000e220000000800 */
[----:B-1----:R-:W-:-:S07]  /*e250*/  FADD.FTZ R3, R48, R3 ;  /* 0x0000000330037221 */ /* 0x002fce0000010000 */
[----:B------:R-:W1:Y:S01]  /*e260*/  MUFU.EX2 R56, R56 ;  /* 0x0000003800387308 */ /* 0x000e620000000800 */
[----:B--2---:R-:W-:-:S01]  /*e270*/  FADD.FTZ R2, R50, R3 ;  /* 0x0000000332027221 */ /* 0x004fc20000010000 */
[----:B------:R-:W-:Y:S01]  /*e280*/  FADD.FTZ R3, R8, R71 ;  /* 0x0000004708037221 */ /* 0x000fe20000010000 */
[----:B------:R-:W-:-:S05]  /*e290*/  FFMA.FTZ R71, R198, R5, -R49 ;  /* 0x00000005c6477223 */ /* 0x000fca0000010831 */
        /* <DEDUP_REMOVED lines=14> */
[----:B------:R-:W-:Y:S01]  /*e380*/  FADD.FTZ R73, R27, R84 ;  /* 0x000000541b497221 */ /* 0x000fe20000010000 */
[----:B------:R-:W-:-:S03]  /*e390*/  FFMA.FTZ R74, R162, R5, -R49 ;  /* 0x00000005a24a7223 */ /* 0x000fc60000010831 */
[----:B------:R-:W-:Y:S01]  /*e3a0*/  FADD.FTZ R84, R34, R73 ;  /* 0x0000004922547221 */ /* 0x000fe20000010000 */
[----:B------:R-:W-:-:S01]  /*e3b0*/  FFMA.FTZ R73, R164, R5, -R49 ;  /* 0x00000005a4497223 */ /* 0x000fc20000010831 */
        /* <DEDUP_REMOVED lines=46> */
[----:B0-----:R-:W-:-:S07]  /*e6a0*/  FADD.FTZ R75, R36, R75 ;  /* 0x0000004b244b7221 */ /* 0x001fce0000010000 */
[----:B------:R-:W0:Y:S01]  /*e6b0*/  MUFU.EX2 R73, R73 ;  /* 0x0000004900497308 */ /* 0x000e220000000800 */
[----:B-1----:R-:W-:-:S07]  /*e6c0*/  FADD.FTZ R75, R74, R75 ;  /* 0x0000004b4a4b7221 */ /* 0x002fce0000010000 */
[----:B------:R-:W1:Y:S08]  /*e6d0*/  MUFU.EX2 R40, R40 ;  /* 0x0000002800287308 */ /* 0x000e700000000800 */
[----:B------:R-:W3:Y:S08]  /*e6e0*/  MUFU.EX2 R80, R80 ;  /* 0x0000005000507308 */ /* 0x000ef00000000800 */
[----:B------:R2:W4:Y:S08]  /*e6f0*/  MUFU.EX2 R77, R42 ;  /* 0x0000002a004d7308 */ /* 0x0005300000000800 */
[----:B------:R-:W5:Y:S01]  /*e700*/  MUFU.EX2 R78, R78 ;  /* 0x0000004e004e7308 */ /* 0x000f620000000800 */
[----:B--2---:R-:W-:-:S04]  /*e710*/  FADD.FTZ R42, R156, R75 ;  /* 0x0000004b9c2a7221 */ /* 0x004fc80000010000 */
[----:B0-----:R-:W-:-:S03]  /*e720*/  FADD.FTZ R75, R73, R42 ;  /* 0x0000002a494b7221 */ /* 0x001fc60000010000 */
[----:B------:R-:W0:Y:S01]  /*e730*/  MUFU.EX2 R52, R52 ;  /* 0x0000003400347308 */ /* 0x000e220000000800 */
[----:B-1----:R-:W-:-:S04]  /*e740*/  FADD.FTZ R75, R40, R75 ;  /* 0x0000004b284b7221 */ /* 0x002fc80000010000 */
[----:B---3--:R-:W-:-:S03]  /*e750*/  FADD.FTZ R75, R80, R75 ;  /* 0x0000004b504b7221 */ /* 0x008fc60000010000 */
[----:B------:R-:W1:Y:S01]  /*e760*/  MUFU.EX2 R44, R44 ;  /* 0x0000002c002c7308 */ /* 0x000e620000000800 */
[----:B----4-:R-:W-:-:S04]  /*e770*/  FADD.FTZ R75, R77, R75 ;  /* 0x0000004b4d4b7221 */ /* 0x010fc80000010000 */
[----:B-----5:R-:W-:-:S03]  /*e780*/  FADD.FTZ R75, R78, R75 ;  /* 0x0000004b4e4b7221 */ /* 0x020fc60000010000 */
        /* <DEDUP_REMOVED lines=11> */
.L_x_1067:
        /* <DEDUP_REMOVED lines=107> */
.L_x_1049:
[----:B------:R-:W-:Y:S06]  /*eef0*/  BAR.ARV 0x8, 0x180 ;  /* 0x0206000000007b1d */ /* 0x000fec0000002000 */
[----:B------:R-:W-:Y:S05]  /*ef00*/  @!P0 BRA `(.L_x_1069) ;  /* 0x0000000000048947 */ /* 0x000fea0003800000 */
[----:B------:R-:W-:Y:S01]  /*ef10*/  BPT.TRAP 0x1 ;  /* 0x000000040000795c */ /* 0x000fe20000300000 */
.L_x_1069:
[----:B------:R-:W-:Y:S01]  /*ef20*/  ULEA UR5, UR36, UR38, 0x3 ;  /* 0x0000002624057291 */ /* 0x000fe2000f8e183f */
[----:B------:R-:W-:-:S05]  /*ef30*/  IMAD.U32 R0, RZ, RZ, UR37 ;  /* 0x00000025ff007e24 */ /* 0x000fca000f8e00ff */
[----:B------:R-:W-:-:S04]  /*ef40*/  SHF.L.U32 R0, R0, 0x1f, RZ ;  /* 0x0000001f00007819 */ /* 0x000fc800000006ff */
[----:B------:R0:W1:Y:S01]  /*ef50*/  SYNCS.PHASECHK.TRANS64.TRYWAIT P1, [UR5+0x22850], R0 ;  /* 0x02285000ff0075a7 */ /* 0x0000620008020145 */
[----:B------:R-:W-:Y:S05]  /*ef60*/  @!P0 BRA `(.L_x_1070) ;  /* 0x0000000000048947 */ /* 0x000fea0003800000 */
[----:B------:R-:W-:Y:S01]  /*ef70*/  BPT.TRAP 0x1 ;  /* 0x000000040000795c */ /* 0x000fe20000300000 */
.L_x_1070:
[----:B-1----:R-:W-:Y:S05]  /*ef80*/  @P1 BRA `(.L_x_1071) ;  /* 0x0000000000081947 */ /* 0x002fea0003800000 */
[----:B------:R-:W1:Y:S02]  /*ef90*/  SYNCS.PHASECHK.TRANS64.TRYWAIT P1, [UR5+0x22850], R0 ;  /* 0x02285000ff0075a7 */ /* 0x000e640008020145 */
[----:B-1----:R-:W-:Y:S05]  /*efa0*/  @!P1 BRA `(.L_x_1072) ;  /* 0x0000007800e89947 */ /* 0x002fea0003800000 */
.L_x_1071:
[----:B------:R-:W-:Y:S01]  /*efb0*/  UIADD3 UR38, UR38, 0x400, URZ ;  /* 0x0000040026267890 */ /* 0x000fe2000fffe03f */
[----:B------:R-:W-:Y:S01]  /*efc0*/  WARPGROUP.ARRIVE ;  /* 0x00000000000079c5 */ /* 0x000fe20000000000 */
[----:B------:R-:W-:Y:S01]  /*efd0*/  UMOV UR7, 0x40000040 ;  /* 0x4000004000077882 */ /* 0x000fe20000000000 */
[----:B------:R-:W2:Y:S01]  /*efe0*/  LDC.64 R10, c[0x0][0x9a0] ;  /* 0x00026800ff0a7b82 */ /* 0x000ea20000000a00 */
[----:B------:R-:W-:-:S04]  /*eff0*/  USHF.R.U32.HI UR38, URZ, 0x4, UR38 ;  /* 0x000000043f267899 */ /* 0x000fc80008011626 */
[----:B------:R-:W-:-:S04]  /*f000*/  ULOP3.LUT UR38, UR38, 0x3fff, URZ, 0xc0, !UPT ;  /* 0x00003fff26267892 */ /* 0x000fc8000f8ec03f */
[----:B------:R-:W-:-:S04]  /*f010*/  ULOP3.LUT UR4, UR38, 0x10000, URZ, 0xfc, !UPT ;  /* 0x0001000026047892 */ /* 0x000fc8000f8efc3f */
[----:B------:R-:W-:-:S07]  /*f020*/  ULEA UR4, UR36, UR4, 0xa ;  /* 0x0000000424047291 */ /* 0x000fce000f8e503f */
[----:B------:R-:W-:Y:S02]  /*f030*/  UMOV UR6, UR4 ;  /* 0x0000000400067c82 */ /* 0x000fe40008000000 */
[----:B------:R-:W-:Y:S01]  /*f040*/  QGMMA.64x128x32.F32.E4M3.E4M3 R88, R164, gdesc[UR4], R88, gsb0 ;  /* 0x01e00004a4587df3 */ /* 0x000fe20008000858 */
[----:B--2---:R-:W-:-:S04]  /*f050*/  ISETP.NE.U32.AND P1, PT, R10, RZ, PT ;  /* 0x000000ff0a00720c */ /* 0x004fc80003f25070 */
[----:B------:R-:W-:-:S13]  /*f060*/  ISETP.NE.AND.EX P1, PT, R11, RZ, PT, P1 ;  /* 0x000000ff0b00720c */ /* 0x000fda0003f25310 */
[----:B------:R-:W0:Y:S01]  /*f070*/  @P1 LDC.64 R8, c[0x0][0x9c8] ;  /* 0x00027200ff081b82 */ /* 0x000e220000000a00 */
[----:B-1----:R-:W-:Y:S02]  /*f080*/  @P1 SHF.R.S32.HI R7, RZ, 0x1f, R19 ;  /* 0x0000001fff071819 */ /* 0x002fe40000011413 */
[----:B------:R-:W-:-:S05]  /*f090*/  @P1 SHF.R.S32.HI R13, RZ, 0x1f, R23 ;  /* 0x0000001fff0d1819 */ /* 0x000fca0000011417 */
[----:B------:R-:W1:Y:S01]  /*f0a0*/  @P1 LDC.64 R14, c[0x0][0x9d0] ;  /* 0x00027400ff0e1b82 */ /* 0x000e620000000a00 */
[----:B------:R-:W-:Y:S01]  /*f0b0*/  UIADD3 UR6, UR4, 0x2, URZ ;  /* 0x0000000204067890 */ /* 0x000fe2000fffe03f */
[-C--:B0-----:R-:W-:Y:S02]  /*f0c0*/  @P1 IMAD R0, R7, R8.reuse, RZ ;  /* 0x0000000807001224 */ /* 0x081fe400078e02ff */
[----:B------:R-:W-:-:S04]  /*f0d0*/  @P1 IMAD.WIDE.U32 R6, R19, R8, RZ ;  /* 0x0000000813061225 */ /* 0x000fc800078e00ff */
[----:B------:R-:W-:Y:S02]  /*f0e0*/  @P1 IMAD R9, R19, R9, R0 ;  /* 0x0000000913091224 */ /* 0x000fe400078e0200 */
[-C--:B-1----:R-:W-:Y:S02]  /*f0f0*/  @P1 IMAD R0, R13, R14.reuse, RZ ;  /* 0x0000000e0d001224 */ /* 0x082fe400078e02ff */
[----:B------:R-:W-:Y:S02]  /*f100*/  @P1 IMAD.IADD R7, R7, 0x1, R9 ;  /* 0x0000000107071824 */ /* 0x000fe400078e0209 */
[C---:B------:R-:W-:Y:S02]  /*f110*/  @P1 IMAD R9, R23.reuse, R15, R0 ;  /* 0x0000000f17091224 */ /* 0x040fe400078e0200 */
[----:B------:R-:W-:Y:S01]  /*f120*/  @P1 IMAD.WIDE.U32 R6, R23, R14, R6 ;  /* 0x0000000e17061225 */ /* 0x000fe200078e0006 */
[----:B------:R-:W-:-:S03]  /*f130*/  UMOV UR7, 0x40000040 ;  /* 0x4000004000077882 */ /* 0x000fc60000000000 */
[----:B------:R-:W-:Y:S01]  /*f140*/  @P1 IMAD.IADD R0, R7, 0x1, R9 ;  /* 0x0000000107001824 */ /* 0x000fe200078e0209 */
[----:B------:R-:W-:-:S04]  /*f150*/  @P1 LEA R8, P2, R6, R10, 0x2 ;  /* 0x0000000a06081211 */ /* 0x000fc800078410ff */
[----:B------:R-:W-:Y:S01]  /*f160*/  @P1 LEA.HI.X R9, R6, R11, R0, 0x2, P2 ;  /* 0x0000000b06091211 */ /* 0x000fe200010f1400 */
[----:B------:R-:W-:-:S06]  /*f170*/  IMAD.MOV.U32 R6, RZ, RZ, 0x3f800000 ;  /* 0x3f800000ff067424 */ /* 0x000fcc00078e00ff */
[----:B------:R0:W2:Y:S01]  /*f180*/  @P1 LDG.E R6, desc[UR48][R8.64] ;  /* 0x0000003008061981 */ /* 0x0000a2000c1e1900 */
[----:B------:R-:W-:Y:S02]  /*f190*/  WARPGROUP.DEPBAR.LE gsb0, 0x0 ;  /* 0x00008000000079c5 */ /* 0x000fe40000010000 */
[----:B------:R-:W-:-:S06]  /*f1a0*/  WARPGROUP.ARRIVE ;  /* 0x00000000000079c5 */ /* 0x000fcc0000000000 */
[----:B------:R-:W-:Y:S01]  /*f1b0*/  QGMMA.64x128x32.F32.E4M3.E4M3 R88, R160, gdesc[UR4], R88, gsb0 ;  /* 0x01e00004a0587df3 */ /* 0x000fe20008000858 */
[----:B------:R-:W-:Y:S01]  /*f1c0*/  UIADD3 UR6, UR4, 0x4, URZ ;  /* 0x0000000404067890 */ /* 0x000fe2000fffe03f */
[----:B------:R-:W-:Y:S01]  /*f1d0*/  UMOV UR7, 0x40000040 ;  /* 0x4000004000077882 */ /* 0x000fe20000000000 */
[----:B------:R-:W-:Y:S01]  /*f1e0*/  UIADD3 UR4, UR4, 0x6, URZ ;  /* 0x0000000604047890 */ /* 0x000fe2000fffe03f */
[----:B------:R-:W1:Y:S04]  /*f1f0*/  SHFL.BFLY PT, R0, R3, 0x2, 0x1f ;  /* 0x0c401f0003007f89 */ /* 0x000e6800000e0000 */
[----:B------:R-:W3:Y:S01]  /*f200*/  SHFL.BFLY PT, R11, R2, 0x2, 0x1f ;  /* 0x0c401f00020b7f89 */ /* 0x000ee200000e0000 */
[----:B------:R-:W-:Y:S02]  /*f210*/  WARPGROUP.DEPBAR.LE gsb0, 0x0 ;  /* 0x00008000000079c5 */ /* 0x000fe40000010000 */
[----:B------:R-:W-:-:S06]  /*f220*/  WARPGROUP.ARRIVE ;  /* 0x00000000000079c5 */ /* 0x000fcc0000000000 */
[----:B------:R-:W-:Y:S01]  /*f230*/  QGMMA.64x128x32.F32.E4M3.E4M3 R88, R156, gdesc[UR4], R88, gsb0 ;  /* 0x01e000049c587df3 */ /* 0x000fe20008000858 */
[----:B------:R-:W-:Y:S01]  /*f240*/  UMOV UR6, UR4 ;  /* 0x0000000400067c82 */ /* 0x000fe20008000000 */
[----:B------:R-:W-:Y:S01]  /*f250*/  UMOV UR7, 0x40000040 ;  /* 0x4000004000077882 */ /* 0x000fe20000000000 */
[----:B-1----:R-:W-:-:S01]  /*f260*/  FADD.FTZ R0, R0, R3 ;  /* 0x0000000300007221 */ /* 0x002fc20000010000 */
[----:B---3--:R-:W-:-:S04]  /*f270*/  FADD.FTZ R11, R11, R2 ;  /* 0x000000020b0b7221 */ /* 0x008fc80000010000 */
[----:B------:R-:W1:Y:S04]  /*f280*/  SHFL.BFLY PT, R7, R0, 0x1, 0x1f ;  /* 0x0c201f0000077f89 */ /* 0x000e6800000e0000 */
[----:B0-----:R-:W0:Y:S01]  /*f290*/  SHFL.BFLY PT, R8, R11, 0x1, 0x1f ;  /* 0x0c201f000b087f89 */ /* 0x001e2200000e0000 */
[----:B------:R-:W-:Y:S02]  /*f2a0*/  IMAD.MOV.U32 R3, RZ, RZ, RZ ;  /* 0x000000ffff037224 */ /* 0x000fe400078e00ff */
[----:B-1----:R-:W-:Y:S01]  /*f2b0*/  FADD.FTZ R13, R0, R7 ;  /* 0x00000007000d7221 */ /* 0x002fe20000010000 */
[----:B0-----:R-:W-:-:S04]  /*f2c0*/  FADD.FTZ R14, R11, R8 ;  /* 0x000000080b0e7221 */ /* 0x001fc80000010000 */
        /* <DEDUP_REMOVED lines=13> */
[----:B------:R-:W3:Y:S01]  /*f3a0*/  @P1 MUFU.RCP R9, R14 ;  /* 0x0000000e00091308 */ /* 0x000ee20000001000 */
[C---:B------:R-:W-:Y:S01]  /*f3b0*/  @P2 FMUL.FTZ R7, R5.reuse, 0.69314718246459960938 ;  /* 0x3f31721805072820 */ /* 0x040fe20000410000 */
[----:B------:R-:W-:Y:S01]  /*f3c0*/  @P3 FMUL.FTZ R20, R5, 0.69314718246459960938 ;  /* 0x3f31721805143820 */ /* 0x000fe20000410000 */
[----:B0-----:R-:W-:Y:S01]  /*f3d0*/  @P2 FMUL.FTZ R8, R8, 0.69314718246459960938 ;  /* 0x3f31721808082820 */ /* 0x001fe20000410000 */
[----:B------:R-:W-:-:S02]  /*f3e0*/  IMAD.MOV.U32 R2, RZ, RZ, -0x800000 ;  /* 0xff800000ff027424 */ /* 0x000fc400078e00ff */
[----:B--2---:R-:W-:Y:S01]  /*f3f0*/  FMUL.FTZ R3, R3, R6 ;  /* 0x0000000603037220 */ /* 0x004fe20000410000 */
[----:B------:R-:W-:Y:S02]  /*f400*/  IMAD.MOV.U32 R0, RZ, RZ, -0x800000 ;  /* 0xff800000ff007424 */ /* 0x000fe400078e00ff */
[----:B-1----:R-:W-:Y:S01]  /*f410*/  @P3 FMUL.FTZ R5, R10, 0.69314718246459960938 ;  /* 0x3f3172180a053820 */ /* 0x002fe20000410000 */
[----:B------:R-:W-:-:S03]  /*f420*/  @P2 FFMA.FTZ R2, R7, R4, R8 ;  /* 0x0000000407022223 */ /* 0x000fc60000010008 */
[----:B------:R-:W-:Y:S01]  /*f430*/  @P3 FFMA.FTZ R0, R20, R12, R5 ;  /* 0x0000000c14003223 */ /* 0x000fe20000010005 */
[----:B---3--:R-:W-:Y:S01]  /*f440*/  FMUL.FTZ R22, R9, R6 ;  /* 0x0000000609167220 */ /* 0x008fe20000410000 */
[----:B------:R-:W-:Y:S02]  /*f450*/  WARPGROUP.DEPBAR.LE gsb0, 0x0 ;  /* 0x00008000000079c5 */ /* 0x000fe40000010000 */
[----:B------:R-:W-:Y:S05]  /*f460*/  @!P0 BRA `(.L_x_1073) ;  /* 0x0000000000048947 */ /* 0x000fea0003800000 */
[----:B------:R-:W-:Y:S01]  /*f470*/  BPT.TRAP 0x1 ;  /* 0x000000040000795c */ /* 0x000fe20000300000 */
.L_x_1073:
        /* <DEDUP_REMOVED lines=13> */
[----:B------:R-:W-:Y:S01]  /*f550*/  SYNCS.ARRIVE.TRANS64.RED.A1T0 RZ, [UR4], RZ ;  /* 0x000000ffffff79a7 */ /* 0x000fe20008100404 */
[----:B------:R-:W-:Y:S01]  /*f560*/  USEL UR4, URZ, 0x1, UP0 ;  /* 0x000000013f047887 */ /* 0x000fe20008000000 */
        /* <DEDUP_REMOVED lines=55> */
[----:B------:R-:W-:Y:S01]  /*f8e0*/  FMUL.FTZ R151, R151, R22 ;  /* 0x0000001697977220 */ /* 0x000fe20000410000 */
[----:B------:R-:W-:Y:S01]  /*f8f0*/  VIADD R171, R171, 0x1 ;  /* 0x00000001abab7836 */ /* 0x000fe20000000000 */
[----:B------:R-:W-:-:S02]  /*f900*/  USEL UR36, UR36, URZ, UP0 ;  /* 0x0000003f24247287 */ /* 0x000fc40008000000 */
[----:B------:R-:W-:-:S12]  /*f910*/  ULOP3.LUT UR37, UR37, UR4, URZ, 0x3c, !UPT ;  /* 0x0000000425257292 */ /* 0x000fd8000f8e3c3f */
.L_x_995:
[----:B------:R-:W0:Y:S01]  /*f920*/  S2R R22, SR_CgaCtaId ;  /* 0x0000000000167919 */ /* 0x000e220000008800 */
[----:B------:R-:W-:Y:S01]  /*f930*/  MOV R3, 0x400 ;  /* 0x0000040000037802 */ /* 0x000fe20000000f00 */
[----:B------:R-:W-:Y:S01]  /*f940*/  BSSY B0, `(.L_x_1074) ;  /* 0x0000228000007945 */ /* 0x000fe20003800000 */
[----:B------:R-:W-:Y:S02]  /*f950*/  BAR.SYNC.DEFER_BLOCKING 0x5, 0x180 ;  /* 0x0146000000007b1d */ /* 0x000fe40000010000 */
[----:B0-----:R-:W-:-:S05]  /*f960*/  LEA R3, R22, R3, 0x18 ;  /* 0x0000000316037211 */ /* 0x001fca00078ec0ff */
[----:B------:R-:W0:Y:S02]  /*f970*/  LDS R22, [R3+0x228d0] ;  /* 0x0228d00003167984 */ /* 0x000e240000000800 */
[----:B0-----:R-:W-:Y:S01]  /*f980*/  R2UR UR4, R22 ;  /* 0x00000000160472ca */ /* 0x001fe200000e0000 */
[----:B------:R-:W-:Y:S06]  /*f990*/  BAR.ARV 0x4, 0x180 ;  /* 0x0106000000007b1d */ /* 0x000fec0000002000 */
[----:B------:R-:W-:Y:S08]  /*f9a0*/  @P0 BRA `(.L_x_1075) ;  /* 0x0000001800400947 */ /* 0x000ff00003800000 */
[----:B------:R-:W0:Y:S01]  /*f9b0*/  S2R R44, SR_TID.X ;  /* 0x00000000002c7919 */ /* 0x000e220000002100 */
[----:B------:R-:W-:Y:S01]  /*f9c0*/  ULDC.64 UR6, c[0x4][0x40] ;  /* 0x0100100000067ab9 */ /* 0x000fe20000000a00 */
[----:B------:R-:W-:Y:S01]  /*f9d0*/  F2FP.BF16.F32.PACK_AB R33, R110, R33 ;  /* 0x000000216e21723e */ /* 0x000fe200000010ff */
[----:B------:R-:W1:Y:S01]  /*f9e0*/  LDC R52, c[0x0][0xbe8] ;  /* 0x0002fa00ff347b82 */ /* 0x000e620000000800 */
[----:B------:R-:W-:Y:S01]  /*f9f0*/  F2FP.BF16.F32.PACK_AB R32, R111, R32 ;  /* 0x000000206f20723e */ /* 0x000fe200000010ff */
[----:B------:R-:W-:Y:S01]  /*fa00*/  ULDC UR5, c[0x0][0xa88] ;  /* 0x0002a20000057ab9 */ /* 0x000fe20000000800 */
[----:B0-----:R-:W-:-:S05]  /*fa10*/  IMAD.SHL.U32 R22, R44, 0x4, RZ ;  /* 0x000000042c167824 */ /* 0x001fca00078e00ff */
[----:B------:R-:W-:-:S04]  /*fa20*/  LOP3.LUT R22, R22, 0xc, RZ, 0xc0, !PT ;  /* 0x0000000c16167812 */ /* 0x000fc800078ec0ff */
[----:B------:R-:W-:-:S05]  /*fa30*/  IADD3 R26, P0, R22, UR6, RZ ;  /* 0x00000006161a7c10 */ /* 0x000fca000ff1e0ff */
[----:B------:R-:W-:Y:S01]  /*fa40*/  IMAD.X R27, RZ, RZ, UR7, P0 ;  /* 0x00000007ff1b7e24 */ /* 0x000fe200080e06ff */
[----:B------:R-:W0:Y:S01]  /*fa50*/  S2R R22, SR_SWINHI ;  /* 0x0000000000167919 */ /* 0x000e220000002f00 */
[----:B------:R-:W-:Y:S01]  /*fa60*/  F2FP.BF16.F32.PACK_AB R7, R148, R7 ;  /* 0x000000079407723e */ /* 0x000fe200000010ff */
[----:B------:R-:W-:Y:S02]  /*fa70*/  ULDC.64 UR6, c[0x0][0xb90] ;  /* 0x0002e40000067ab9 */ /* 0x000fe40000000a00 */
[----:B------:R2:W3:Y:S01]  /*fa80*/  LDG.E.CONSTANT R26, desc[UR48][R26.64] ;  /* 0x000000301a1a7981 */ /* 0x0004e2000c1e9900 */
[----:B------:R-:W-:Y:S02]  /*fa90*/  F2FP.BF16.F32.PACK_AB R6, R149, R6 ;  /* 0x000000069506723e */ /* 0x000fe400000010ff */
[----:B------:R-:W-:Y:S02]  /*faa0*/  F2FP.BF16.F32.PACK_AB R41, R94, R41 ;  /* 0x000000295e29723e */ /* 0x000fe400000010ff */
[----:B------:R-:W-:-:S02]  /*fab0*/  F2FP.BF16.F32.PACK_AB R40, R95, R40 ;  /* 0x000000285f28723e */ /* 0x000fc400000010ff */
[----:B------:R-:W-:Y:S02]  /*fac0*/  F2FP.BF16.F32.PACK_AB R11, R140, R11 ;  /* 0x0000000b8c0b723e */ /* 0x000fe400000010ff */
[----:B------:R-:W-:Y:S02]  /*fad0*/  F2FP.BF16.F32.PACK_AB R10, R141, R10 ;  /* 0x0000000a8d0a723e */ /* 0x000fe400000010ff */
[----:B--2---:R-:W-:Y:S02]  /*fae0*/  LOP3.LUT P0, R27, R44, 0x3, RZ, 0xc0, !PT ;  /* 0x000000032c1b7812 */ /* 0x004fe4000780c0ff */
[----:B------:R-:W-:Y:S02]  /*faf0*/  F2FP.BF16.F32.PACK_AB R31, R116, R31 ;  /* 0x0000001f741f723e */ /* 0x000fe400000010ff */
[----:B------:R-:W-:Y:S02]  /*fb00*/  ISETP.EQ.OR P0, PT, R27, 0x3, !P0 ;  /* 0x000000031b00780c */ /* 0x000fe40004702670 */
[----:B------:R-:W-:-:S02]  /*fb10*/  F2FP.BF16.F32.PACK_AB R30, R117, R30 ;  /* 0x0000001e751e723e */ /* 0x000fc400000010ff */
[----:B------:R-:W-:Y:S02]  /*fb20*/  SEL R65, R33, R32, P0 ;  /* 0x0000002021417207 */ /* 0x000fe40000000000 */
[----:B------:R-:W-:Y:S02]  /*fb30*/  SEL R68, R32, R33, P0 ;  /* 0x0000002120447207 */ /* 0x000fe40000000000 */
[----:B------:R-:W-:Y:S02]  /*fb40*/  SEL R59, R7, R6, P0 ;  /* 0x00000006073b7207 */ /* 0x000fe40000000000 */
[----:B------:R-:W-:Y:S01]  /*fb50*/  SEL R62, R6, R7, P0 ;  /* 0x00000007063e7207 */ /* 0x000fe20000000000 */
[----:B------:R-:W-:Y:S01]  /*fb60*/  IMAD R7, R170, 0x40, R18 ;  /* 0x00000040aa077824 */ /* 0x000fe200078e0212 */
[----:B------:R-:W-:Y:S02]  /*fb70*/  SEL R61, R41, R40, P0 ;  /* 0x00000028293d7207 */ /* 0x000fe40000000000 */
[----:B------:R-:W-:-:S02]  /*fb80*/  MOV R32, R3 ;  /* 0x0000000300207202 */ /* 0x000fc40000000f00 */
[----:B0-----:R-:W-:Y:S02]  /*fb90*/  MOV R33, R22 ;  /* 0x0000001600217202 */ /* 0x001fe40000000f00 */
[----:B------:R-:W-:Y:S02]  /*fba0*/  SHF.R.S32.HI R22, RZ, 0x1f, R23 ;  /* 0x0000001fff167819 */ /* 0x000fe40000011417 */
[----:B------:R-:W-:Y:S01]  /*fbb0*/  SEL R64, R40, R41, P0 ;  /* 0x0000002928407207 */ /* 0x000fe20000000000 */
[--C-:B------:R-:W-:Y:S01]  /*fbc0*/  IMAD.WIDE R44, R175, 0x2, R32.reuse ;  /* 0x00000002af2c7825 */ /* 0x100fe200078e0220 */
[----:B------:R-:W-:Y:S02]  /*fbd0*/  SEL R57, R11, R10, P0 ;  /* 0x0000000a0b397207 */ /* 0x000fe40000000000 */
[----:B------:R-:W-:Y:S01]  /*fbe0*/  SEL R60, R10, R11, P0 ;  /* 0x0000000b0a3c7207 */ /* 0x000fe20000000000 */
[----:B------:R-:W-:Y:S01]  /*fbf0*/  IMAD R6, R22, UR6, RZ ;  /* 0x0000000616067c24 */ /* 0x000fe2000f8e02ff */
[----:B------:R-:W-:Y:S01]  /*fc00*/  IADD3 R41, P6, R44, 0x4060, RZ ;  /* 0x000040602c297810 */ /* 0x000fe20007fde0ff */
[----:B------:R-:W-:Y:S01]  /*fc10*/  IMAD.WIDE R32, R7, 0x2, R32 ;  /* 0x0000000207207825 */ /* 0x000fe200078e0220 */
[----:B------:R-:W-:-:S02]  /*fc20*/  F2FP.BF16.F32.PACK_AB R15, R132, R15 ;  /* 0x0000000f840f723e */ /* 0x000fc400000010ff */
[----:B------:R-:W-:Y:S01]  /*fc30*/  F2FP.BF16.F32.PACK_AB R14, R133, R14 ;  /* 0x0000000e850e723e */ /* 0x000fe200000010ff */
[----:B------:R-:W-:Y:S01]  /*fc40*/  IMAD R11, R23, UR7, R6 ;  /* 0x00000007170b7c24 */ /* 0x000fe2000f8e0206 */
[----:B------:R-:W-:Y:S02]  /*fc50*/  IADD3 R6, P1, R44, 0x60, RZ ;  /* 0x000000602c067810 */ /* 0x000fe40007f3e0ff */
[----:B------:R-:W-:Y:S02]  /*fc60*/  F2FP.BF16.F32.PACK_AB R5, R150, R5 ;  /* 0x000000059605723e */ /* 0x000fe400000010ff */
[----:B------:R-:W-:Y:S02]  /*fc70*/  F2FP.BF16.F32.PACK_AB R4, R151, R4 ;  /* 0x000000049704723e */ /* 0x000fe400000010ff */
[----:B------:R-:W-:Y:S02]  /*fc80*/  LOP3.LUT R40, R41, 0x380, RZ, 0xc0, !PT ;  /* 0x0000038029287812 */ /* 0x000fe400078ec0ff */
[----:B------:R-:W-:-:S02]  /*fc90*/  IADD3 R7, P2, R44, 0x20, RZ ;  /* 0x000000202c077810 */ /* 0x000fc40007f5e0ff */
[----:B------:R-:W-:Y:S02]  /*fca0*/  SEL R51, R31, R30, P0 ;  /* 0x0000001e1f337207 */ /* 0x000fe40000000000 */
[----:B------:R-:W-:Y:S01]  /*fcb0*/  SEL R54, R30, R31, P0 ;  /* 0x0000001f1e367207 */ /* 0x000fe20000000000 */
[----:B------:R-:W-:Y:S01]  /*fcc0*/  IMAD.X R31, RZ, RZ, R45, P1 ;  /* 0x000000ffff1f7224 */ /* 0x000fe200008e062d */
[----:B------:R-:W-:Y:S02]  /*fcd0*/  SEL R55, R15, R14, P0 ;  /* 0x0000000e0f377207 */ /* 0x000fe40000000000 */
[----:B------:R-:W-:Y:S02]  /*fce0*/  SEL R58, R14, R15, P0 ;  /* 0x0000000f0e3a7207 */ /* 0x000fe40000000000 */
[----:B------:R-:W-:Y:S02]  /*fcf0*/  SEL R75, R5, R4, P0 ;  /* 0x00000004054b7207 */ /* 0x000fe40000000000 */
[----:B------:R-:W-:-:S02]  /*fd00*/  SHF.R.U64 R40, R40, 0x3, RZ ;  /* 0x0000000328287819 */ /* 0x000fc400000012ff */
[----:B------:R-:W-:Y:S02]  /*fd10*/  SEL R78, R4, R5, P0 ;  /* 0x00000005044e7207 */ /* 0x000fe40000000000 */
[----:B------:R-:W-:Y:S02]  /*fd20*/  F2FP.BF16.F32.PACK_AB R9, R142, R9 ;  /* 0x000000098e09723e */ /* 0x000fe400000010ff */
[----:B------:R-:W-:Y:S02]  /*fd30*/  F2FP.BF16.F32.PACK_AB R8, R143, R8 ;  /* 0x000000088f08723e */ /* 0x000fe400000010ff */
[----:B------:R-:W-:Y:S02]  /*fd40*/  LOP3.LUT R4, R7, 0x380, RZ, 0xc0, !PT ;  /* 0x0000038007047812 */ /* 0x000fe400078ec0ff */
[----:B------:R-:W-:Y:S02]  /*fd50*/  IADD3 R15, P1, R32, 0x2000, RZ ;  /* 0x00002000200f7810 */ /* 0x000fe40007f3e0ff */
[----:B------:R-:W-:-:S02]  /*fd60*/  F2FP.BF16.F32.PACK_AB R35, R108, R35 ;  /* 0x000000236c23723e */ /* 0x000fc400000010ff */
[----:B------:R-:W-:Y:S02]  /*fd70*/  F2FP.BF16.F32.PACK_AB R34, R109, R34 ;  /* 0x000000226d22723e */ /* 0x000fe400000010ff */
[----:B------:R-:W-:Y:S01]  /*fd80*/  LOP3.LUT R40, R40, R41, RZ, 0x3c, !PT ;  /* 0x0000002928287212 */ /* 0x000fe200078e3cff */
[----:B------:R-:W-:Y:S01]  /*fd90*/  IMAD.X R41, RZ, RZ, R45, P6 ;  /* 0x000000ffff297224 */ /* 0x000fe200030e062d */
[----:B------:R-:W-:Y:S02]  /*fda0*/  SEL R73, R9, R8, P0 ;  /* 0x0000000809497207 */ /* 0x000fe40000000000 */
[----:B------:R-:W-:Y:S02]  /*fdb0*/  SEL R76, R8, R9, P0 ;  /* 0x00000009084c7207 */ /* 0x000fe40000000000 */
[----:B------:R-:W-:Y:S02]  /*fdc0*/  SHF.R.U64 R4, R4, 0x3, RZ ;  /* 0x0000000304047819 */ /* 0x000fe400000012ff */
[----:B------:R-:W-:-:S02]  /*fdd0*/  LOP3.LUT R14, R15, 0x380, RZ, 0xc0, !PT ;  /* 0x000003800f0e7812 */ /* 0x000fc400078ec0ff */
[----:B------:R-:W-:Y:S02]  /*fde0*/  IADD3 R9, P6, R44, 0x40, RZ ;  /* 0x000000402c097810 */ /* 0x000fe40007fde0ff */
[----:B------:R-:W-:Y:S02]  /*fdf0*/  SEL R49, R35, R34, P0 ;  /* 0x0000002223317207 */ /* 0x000fe40000000000 */
[----:B------:R-:W-:Y:S01]  /*fe00*/  SEL R50, R34, R35, P0 ;  /* 0x0000002322327207 */ /* 0x000fe20000000000 */
[----:B------:R-:W-:Y:S01]  /*fe10*/  IMAD.X R35, RZ, RZ, R45, P2 ;  /* 0x000000ffff237224 */ /* 0x000fe200010e062d */
[----:B------:R-:W-:Y:S02]  /*fe20*/  LOP3.LUT R34, R4, R7, RZ, 0x3c, !PT ;  /* 0x0000000704227212 */ /* 0x000fe400078e3cff */
[----:B------:R-:W-:Y:S02]  /*fe30*/  SHF.R.U64 R14, R14, 0x3, RZ ;  /* 0x000000030e0e7819 */ /* 0x000fe400000012ff */
[----:B------:R-:W-:-:S02]  /*fe40*/  LOP3.LUT R4, R9, 0x380, RZ, 0xc0, !PT ;  /* 0x0000038009047812 */ /* 0x000fc400078ec0ff */
[----:B------:R-:W-:Y:S02]  /*fe50*/  F2FP.BF16.F32.PACK_AB R25, R124, R25 ;  /* 0x000000197c19723e */ /* 0x000fe400000010ff */
[----:B------:R-:W-:Y:S02]  /*fe60*/  F2FP.BF16.F32.PACK_AB R24, R125, R24 ;  /* 0x000000187d18723e */ /* 0x000fe400000010ff */
[----:B-1----:R-:W-:Y:S02]  /*fe70*/  ISETP.NE.AND P2, PT, R52, 0x1, PT ;  /* 0x000000013400780c */ /* 0x002fe40003f45270 */
[----:B------:R-:W-:Y:S02]  /*fe80*/  F2FP.BF16.F32.PACK_AB R29, R118, R29 ;  /* 0x0000001d761d723e */ /* 0x000fe400000010ff */
[----:B------:R-:W-:Y:S02]  /*fe90*/  F2FP.BF16.F32.PACK_AB R28, R119, R28 ;  /* 0x0000001c771c723e */ /* 0x000fe400000010ff */
[----:B------:R-:W-:Y:S01]  /*fea0*/  LOP3.LUT R14, R14, R15, RZ, 0x3c, !PT ;  /* 0x0000000f0e0e7212 */ /* 0x000fe200078e3cff */
[----:B------:R-:W-:Y:S01]  /*feb0*/  IMAD.X R15, RZ, RZ, R33, P1 ;  /* 0x000000ffff0f7224 */ /* 0x000fe200008e0621 */
[----:B------:R-:W-:-:S02]  /*fec0*/  LOP3.LUT R5, R44, 0x380, RZ, 0xc0, !PT ;  /* 0x000003802c057812 */ /* 0x000fc400078ec0ff */
[----:B------:R-:W-:Y:S02]  /*fed0*/  SHF.R.U64 R4, R4, 0x3, RZ ;  /* 0x0000000304047819 */ /* 0x000fe400000012ff */
[----:B------:R-:W-:Y:S01]  /*fee0*/  SEL R53, R25, R24, P0 ;  /* 0x0000001819357207 */ /* 0x000fe20000000000 */
[----:B------:R-:W0:Y:S01]  /*fef0*/  @P2 LDC R83, c[0x0][0xbec] ;  /* 0x0002fb00ff532b82 */ /* 0x000e220000000800 */
[----:B------:R-:W-:Y:S01]  /*ff00*/  SEL R56, R24, R25, P0 ;  /* 0x0000001918387207 */ /* 0x000fe20000000000 */
[----:B------:R-:W-:Y:S01]  /*ff10*/  IMAD.WIDE.U32 R24, R23, UR6, RZ ;  /* 0x0000000617187c25 */ /* 0x000fe2000f8e00ff */
[----:B------:R-:W-:Y:S01]  /*ff20*/  IADD3 R77, P1, R32, 0x7000, RZ ;  /* 0x00007000204d7810 */ /* 0x000fe20007f3e0ff */
[----:B------:R-:W-:Y:S01]  /*ff30*/  ULDC.64 UR6, c[0x0][0xb98] ;  /* 0x0002e60000067ab9 */ /* 0x000fe20000000a00 */
[----:B------:R-:W-:Y:S01]  /*ff40*/  F2FP.BF16.F32.PACK_AB R13, R134, R13 ;  /* 0x0000000d860d723e */ /* 0x000fe200000010ff */
[----:B------:R-:W-:Y:S01]  /*ff50*/  IMAD.IADD R25, R25, 0x1, R11 ;  /* 0x0000000119197824 */ /* 0x000fe200078e020b */
[----:B------:R-:W-:-:S02]  /*ff60*/  F2FP.BF16.F32.PACK_AB R12, R135, R12 ;  /* 0x0000000c870c723e */ /* 0x000fc400000010ff */
[----:B------:R-:W-:Y:S01]  /*ff70*/  SEL R67, R29, R28, P0 ;  /* 0x0000001c1d437207 */ /* 0x000fe20000000000 */
[----:B------:R-:W-:Y:S01]  /*ff80*/  IMAD.WIDE.U32 R24, R19, UR6, R24 ;  /* 0x0000000613187c25 */ /* 0x000fe2000f8e0018 */
[----:B------:R-:W-:Y:S02]  /*ff90*/  SEL R70, R28, R29, P0 ;  /* 0x0000001d1c467207 */ /* 0x000fe40000000000 */
[----:B------:R-:W-:Y:S01]  /*ffa0*/  SHF.R.U64 R5, R5, 0x3, RZ ;  /* 0x0000000305057819 */ /* 0x000fe200000012ff */
[----:B------:R-:W-:Y:S01]  /*ffb0*/  IMAD.X R29, RZ, RZ, R45, P6 ;  /* 0x000000ffff1d7224 */ /* 0x000fe200030e062d */
[----:B------:R-:W-:Y:S02]  /*ffc0*/  LOP3.LUT R28, R4, R9, RZ, 0x3c, !PT ;  /* 0x00000009041c7212 */ /* 0x000fe400078e3cff */
[----:B------:R-:W-:Y:S02]  /*ffd0*/  IADD3 R8, P3, R44, 0x4000, RZ ;  /* 0x000040002c087810 */ /* 0x000fe40007f7e0ff */
[----:B------:R-:W-:-:S02]  /*ffe0*/  LOP3.LUT R4, R77, 0x380, RZ, 0xc0, !PT ;  /* 0x000003804d047812 */ /* 0x000fc400078ec0ff */
[----:B------:R-:W-:Y:S02]  /*fff0*/  SEL R71, R13, R12, P0 ;  /* 0x0000000c0d477207 */ /* 0x000fe40000000000 */
[----:B------:R-:W-:Y:S02]  /*10000*/  SEL R74, R12, R13, P0 ;  /* 0x0000000d0c4a7207 */ /* 0x000fe40000000000 */
[C---:B------:R-:W-:Y:S02]  /*10010*/  IADD3 R13, P5, R44.reuse, 0x4040, RZ ;  /* 0x000040402c0d7810 */ /* 0x040fe40007fbe0ff */
[----:B------:R-:W-:Y:S02]  /*10020*/  IADD3 R11, P4, R44, 0x4020, RZ ;  /* 0x000040202c0b7810 */ /* 0x000fe40007f9e0ff */
[----:B------:R-:W-:Y:S02]  /*10030*/  LOP3.LUT R44, R5, R44, RZ, 0x3c, !PT ;  /* 0x0000002c052c7212 */ /* 0x000fe400078e3cff */
[----:B------:R-:W-:-:S02]  /*10040*/  LOP3.LUT R5, R8, 0x380, RZ, 0xc0, !PT ;  /* 0x0000038008057812 */ /* 0x000fc400078ec0ff */
[----:B------:R-:W-:Y:S02]  /*10050*/  SHF.R.U64 R4, R4, 0x3, RZ ;  /* 0x0000000304047819 */ /* 0x000fe400000012ff */
[----:B------:R-:W-:Y:S02]  /*10060*/  F2FP.BF16.F32.PACK_AB R39, R100, R39 ;  /* 0x000000276427723e */ /* 0x000fe400000010ff */
[----:B------:R-:W-:Y:S02]  /*10070*/  F2FP.BF16.F32.PACK_AB R38, R101, R38 ;  /* 0x000000266526723e */ /* 0x000fe400000010ff */
[----:B------:R-:W-:Y:S02]  /*10080*/  SHF.R.U64 R5, R5, 0x3, RZ ;  /* 0x0000000305057819 */ /* 0x000fe400000012ff */
[----:B------:R-:W-:Y:S02]  /*10090*/  LOP3.LUT R4, R4, R77, RZ, 0x3c, !PT ;  /* 0x0000004d04047212 */ /* 0x000fe400078e3cff */
[----:B------:R-:W-:-:S02]  /*100a0*/  MOV R77, R40 ;  /* 0x00000028004d7202 */ /* 0x000fc40000000f00 */
[----:B------:R-:W-:Y:S02]  /*100b0*/  MOV R40, R34 ;  /* 0x0000002200287202 */ /* 0x000fe40000000f00 */
[----:B------:R-:W-:Y:S01]  /*100c0*/  SEL R47, R39, R38, P0 ;  /* 0x00000026272f7207 */ /* 0x000fe20000000000 */
[----:B------:R-:W1:Y:S01]  /*100d0*/  @P2 LDC R35, c[0x0][0xbf0] ;  /* 0x0002fc00ff232b82 */ /* 0x000e620000000800 */
[----:B------:R-:W-:Y:S01]  /*100e0*/  SEL R48, R38, R39, P0 ;  /* 0x0000002726307207 */ /* 0x000fe20000000000 */
[----:B------:R-:W-:Y:S01]  /*100f0*/  IMAD.X R39, RZ, RZ, R45, P3 ;  /* 0x000000ffff277224 */ /* 0x000fe200018e062d */
[----:B------:R-:W-:Y:S02]  /*10100*/  LOP3.LUT R38, R5, R8, RZ, 0x3c, !PT ;  /* 0x0000000805267212 */ /* 0x000fe400078e3cff */
[----:B------:R-:W-:Y:S02]  /*10110*/  LOP3.LUT R5, R6, 0x380, RZ, 0xc0, !PT ;  /* 0x0000038006057812 */ /* 0x000fe400078ec0ff */
[----:B------:R-:W-:-:S02]  /*10120*/  LOP3.LUT R12, R13, 0x380, RZ, 0xc0, !PT ;  /* 0x000003800d0c7812 */ /* 0x000fc400078ec0ff */
[----:B------:R-:W-:Y:S02]  /*10130*/  SHF.R.U64 R5, R5, 0x3, RZ ;  /* 0x0000000305057819 */ /* 0x000fe400000012ff */
[----:B------:R-:W-:Y:S02]  /*10140*/  F2FP.BF16.F32.PACK_AB R43, R92, R43 ;  /* 0x0000002b5c2b723e */ /* 0x000fe400000010ff */
[----:B------:R-:W-:Y:S02]  /*10150*/  F2FP.BF16.F32.PACK_AB R42, R93, R42 ;  /* 0x0000002a5d2a723e */ /* 0x000fe400000010ff */
[----:B------:R-:W-:Y:S02]  /*10160*/  SHF.R.U64 R12, R12, 0x3, RZ ;  /* 0x000000030c0c7819 */ /* 0x000fe400000012ff */
[----:B------:R-:W-:Y:S02]  /*10170*/  LOP3.LUT R30, R5, R6, RZ, 0x3c, !PT ;  /* 0x00000006051e7212 */ /* 0x000fe400078e3cff */
[----:B------:R-:W-:-:S02]  /*10180*/  SEL R27, R43, R42, P0 ;  /* 0x0000002a2b1b7207 */ /* 0x000fc40000000000 */
[----:B------:R-:W-:Y:S01]  /*10190*/  SEL R46, R42, R43, P0 ;  /* 0x0000002b2a2e7207 */ /* 0x000fe20000000000 */
[----:B------:R-:W-:Y:S01]  /*101a0*/  IMAD.X R43, RZ, RZ, R45, P5 ;  /* 0x000000ffff2b7224 */ /* 0x000fe200028e062d */
[----:B------:R-:W-:Y:S02]  /*101b0*/  LOP3.LUT R42, R12, R13, RZ, 0x3c, !PT ;  /* 0x0000000d0c2a7212 */ /* 0x000fe400078e3cff */
[----:B------:R-:W-:Y:S01]  /*101c0*/  MOV R82, R30 ;  /* 0x0000001e00527202 */ /* 0x000fe20000000f00 */
[----:B------:R-:W-:Y:S01]  /*101d0*/  VIADD R30, R17, UR42 ;  /* 0x0000002a111e7c36 */ /* 0x000fe20008000000 */
[----:B------:R-:W-:Y:S02]  /*101e0*/  F2FP.BF16.F32.PACK_AB R37, R102, R37 ;  /* 0x000000256625723e */ /* 0x000fe400000010ff */
[----:B------:R-:W-:Y:S02]  /*101f0*/  F2FP.BF16.F32.PACK_AB R36, R103, R36 ;  /* 0x000000246724723e */ /* 0x000fe400000010ff */
[----:B------:R-:W-:-:S02]  /*10200*/  F2FP.BF16.F32.PACK_AB R21, R126, R21 ;  /* 0x000000157e15723e */ /* 0x000fc400000010ff */
[----:B------:R-:W-:Y:S02]  /*10210*/  F2FP.BF16.F32.PACK_AB R20, R127, R20 ;  /* 0x000000147f14723e */ /* 0x000fe400000010ff */
[----:B------:R-:W-:Y:S02]  /*10220*/  LOP3.LUT R10, R11, 0x380, RZ, 0xc0, !PT ;  /* 0x000003800b0a7812 */ /* 0x000fe400078ec0ff */
[----:B------:R-:W-:Y:S02]  /*10230*/  MOV R79, R42 ;  /* 0x0000002a004f7202 */ /* 0x000fe40000000f00 */
[----:B------:R-:W-:Y:S01]  /*10240*/  MOV R43, R28 ;  /* 0x0000001c002b7202 */ /* 0x000fe20000000f00 */
[----:B0-----:R-:W-:Y:S01]  /*10250*/  @P2 IMAD.HI.U32 R28, R30, R83, RZ ;  /* 0x000000531e1c2227 */ /* 0x001fe200078e00ff */
[----:B------:R-:W-:Y:S02]  /*10260*/  SEL R63, R37, R36, P0 ;  /* 0x00000024253f7207 */ /* 0x000fe40000000000 */
[----:B------:R-:W-:Y:S01]  /*10270*/  SEL R66, R36, R37, P0 ;  /* 0x0000002524427207 */ /* 0x000fe20000000000 */
[----:B------:R-:W-:Y:S01]  /*10280*/  IMAD.X R37, RZ, RZ, R45, P4 ;  /* 0x000000ffff257224 */ /* 0x000fe200020e062d */
[----:B------:R-:W-:Y:S01]  /*10290*/  SEL R69, R21, R20, P0 ;  /* 0x0000001415457207 */ /* 0x000fe20000000000 */
[----:B------:R-:W-:Y:S01]  /*102a0*/  IMAD.MOV.U32 R29, RZ, RZ, R30 ;  /* 0x000000ffff1d7224 */ /* 0x000fe200078e001e */
[----:B------:R-:W-:-:S02]  /*102b0*/  SEL R72, R20, R21, P0 ;  /* 0x0000001514487207 */ /* 0x000fc40000000000 */
[----:B------:R-:W-:Y:S02]  /*102c0*/  SHF.R.U64 R10, R10, 0x3, RZ ;  /* 0x000000030a0a7819 */ /* 0x000fe400000012ff */
[----:B------:R-:W-:Y:S02]  /*102d0*/  IADD3 R21, P6, R32, 0x1000, RZ ;  /* 0x0000100020157810 */ /* 0x000fe40007fde0ff */
[----:B------:R-:W-:Y:S02]  /*102e0*/  LOP3.LUT R36, R10, R11, RZ, 0x3c, !PT ;  /* 0x0000000b0a247212 */ /* 0x000fe400078e3cff */
[----:B-1----:R-:W-:Y:S02]  /*102f0*/  @P2 SHF.R.U32.HI R29, RZ, R35, R28 ;  /* 0x00000023ff1d2219 */ /* 0x002fe4000001161c */
[----:B------:R-:W-:Y:S02]  /*10300*/  LOP3.LUT R20, R21, 0x380, RZ, 0xc0, !PT ;  /* 0x0000038015147812 */ /* 0x000fe400078ec0ff */
[----:B------:R-:W-:-:S02]  /*10310*/  LOP3.LUT R5, R32, 0x380, RZ, 0xc0, !PT ;  /* 0x0000038020057812 */ /* 0x000fc400078ec0ff */
[----:B------:R-:W-:Y:S01]  /*10320*/  MOV R80, R36 ;  /* 0x0000002400507202 */ /* 0x000fe20000000f00 */
[----:B------:R-:W-:Y:S01]  /*10330*/  IMAD.MOV R37, RZ, RZ, -R29 ;  /* 0x000000ffff257224 */ /* 0x000fe200078e0a1d */
[----:B------:R-:W-:Y:S02]  /*10340*/  SHF.R.S32.HI R84, RZ, 0x1f, R19 ;  /* 0x0000001fff547819 */ /* 0x000fe40000011413 */
[----:B------:R-:W-:Y:S01]  /*10350*/  SHF.R.U64 R20, R20, 0x3, RZ ;  /* 0x0000000314147819 */ /* 0x000fe200000012ff */
[----:B------:R-:W-:Y:S01]  /*10360*/  IMAD R37, R52, R37, R30 ;  /* 0x0000002534257224 */ /* 0x000fe200078e021e */
[----:B------:R-:W-:Y:S01]  /*10370*/  SHF.R.U64 R5, R5, 0x3, RZ ;  /* 0x0000000305057819 */ /* 0x000fe200000012ff */
[----:B------:R-:W-:Y:S01]  /*10380*/  IMAD R28, R84, UR6, RZ ;  /* 0x00000006541c7c24 */ /* 0x000fe2000f8e02ff */
[----:B------:R-:W-:Y:S01]  /*10390*/  LOP3.LUT R20, R20, R21, RZ, 0x3c, !PT ;  /* 0x0000001514147212 */ /* 0x000fe200078e3cff */
[----:B------:R-:W-:Y:S01]  /*103a0*/  IMAD.X R21, RZ, RZ, R33, P6 ;  /* 0x000000ffff157224 */ /* 0x000fe200030e0621 */
[C---:B------:R-:W-:Y:S01]  /*103b0*/  IADD3 R13, P3, R32.reuse, 0x3000, RZ ;  /* 0x00003000200d7810 */ /* 0x040fe20007f7e0ff */
[----:B------:R-:W-:Y:S01]  /*103c0*/  IMAD R28, R19, UR7, R28 ;  /* 0x00000007131c7c24 */ /* 0x000fe2000f8e021c */
[C---:B------:R-:W-:Y:S01]  /*103d0*/  IADD3 R11, P4, R32.reuse, 0x4000, RZ ;  /* 0x00004000200b7810 */ /* 0x040fe20007f9e0ff */
[----:B------:R-:W-:Y:S01]  /*103e0*/  ULDC.64 UR6, c[0x0][0xb88] ;  /* 0x0002e20000067ab9 */ /* 0x000fe20000000a00 */
[----:B------:R-:W-:-:S02]  /*103f0*/  IADD3 R9, P5, R32, 0x5000, RZ ;  /* 0x0000500020097810 */ /* 0x000fc40007fbe0ff */
[----:B------:R-:W-:Y:S02]  /*10400*/  IADD3 R7, P6, R32, 0x6000, RZ ;  /* 0x0000600020077810 */ /* 0x000fe40007fde0ff */
[----:B------:R-:W-:Y:S01]  /*10410*/  LOP3.LUT R32, R5, R32, RZ, 0x3c, !PT ;  /* 0x0000002005207212 */ /* 0x000fe200078e3cff */
[----:B------:R-:W-:Y:S01]  /*10420*/  IMAD.X R5, RZ, RZ, R33, P1 ;  /* 0x000000ffff057224 */ /* 0x000fe200008e0621 */
[----:B------:R-:W-:Y:S02]  /*10430*/  SHF.R.S32.HI R35, RZ, 0x1f, R29 ;  /* 0x0000001fff237819 */ /* 0x000fe4000001141d */
[----:B------:R-:W-:Y:S02]  /*10440*/  IADD3 R34, P1, R29, R24, RZ ;  /* 0x000000181d227210 */ /* 0x000fe40007f3e0ff */
[----:B------:R-:W-:Y:S02]  /*10450*/  SHF.R.S32.HI R36, RZ, 0x1f, R37 ;  /* 0x0000001fff247819 */ /* 0x000fe40000011425 */
[----:B------:R-:W-:-:S02]  /*10460*/  LOP3.LUT R10, R11, 0x380, RZ, 0xc0, !PT ;  /* 0x000003800b0a7812 */ /* 0x000fc400078ec0ff */
[----:B------:R-:W-:Y:S01]  /*10470*/  IADD3.X R35, R35, R25, R28, P1, !PT ;  /* 0x0000001923237210 */ /* 0x000fe20000ffe41c */
[----:B------:R-:W-:Y:S01]  /*10480*/  IMAD R36, R36, UR6, RZ ;  /* 0x0000000624247c24 */ /* 0x000fe2000f8e02ff */
[----:B------:R-:W-:Y:S02]  /*10490*/  LOP3.LUT R12, R13, 0x380, RZ, 0xc0, !PT ;  /* 0x000003800d0c7812 */ /* 0x000fe400078ec0ff */
[----:B------:R-:W-:Y:S01]  /*104a0*/  MOV R44, R44 ;  /* 0x0000002c002c7202 */ /* 0x000fe20000000f00 */
[C---:B------:R-:W-:Y:S01]  /*104b0*/  IMAD.WIDE.U32 R34, R37.reuse, UR6, R34 ;  /* 0x0000000625227c25 */ /* 0x040fe2000f8e0022 */
[----:B------:R-:W-:Y:S02]  /*104c0*/  SHF.R.U64 R10, R10, 0x3, RZ ;  /* 0x000000030a0a7819 */ /* 0x000fe400000012ff */
[----:B------:R-:W-:Y:S01]  /*104d0*/  SHF.R.U64 R12, R12, 0x3, RZ ;  /* 0x000000030c0c7819 */ /* 0x000fe200000012ff */
[----:B------:R-:W-:Y:S01]  /*104e0*/  IMAD R45, R37, UR7, R36 ;  /* 0x00000007252d7c24 */ /* 0x000fe2000f8e0224 */
[----:B------:R-:W-:Y:S01]  /*104f0*/  LOP3.LUT R10, R10, R11, RZ, 0x3c, !PT ;  /* 0x0000000b0a0a7212 */ /* 0x000fe200078e3cff */
[----:B------:R-:W-:Y:S01]  /*10500*/  ULDC.64 UR6, c[0x0][0xb50] ;  /* 0x0002d40000067ab9 */ /* 0x000fe20000000a00 */
[----:B------:R-:W-:Y:S01]  /*10510*/  IMAD.X R11, RZ, RZ, R33, P4 ;  /* 0x000000ffff0b7224 */ /* 0x000fe200020e0621 */
[----:B------:R-:W-:-:S02]  /*10520*/  LOP3.LUT P1, RZ, R172, 0x3, RZ, 0xc0, !PT ;  /* 0x00000003acff7812 */ /* 0x000fc4000782c0ff */
[----:B------:R-:W-:Y:S02]  /*10530*/  MOV R81, R38 ;  /* 0x0000002600517202 */ /* 0x000fe40000000f00 */
[----:B------:R-:W-:Y:S01]  /*10540*/  LOP3.LUT R12, R12, R13, RZ, 0x3c, !PT ;  /* 0x0000000d0c0c7212 */ /* 0x000fe200078e3cff */
[----:B------:R-:W-:Y:S01]  /*10550*/  IMAD.X R13, RZ, RZ, R33, P3 ;  /* 0x000000ffff0d7224 */ /* 0x000fe200018e0621 */
[----:B------:R-:W-:Y:S02]  /*10560*/  LOP3.LUT R8, R9, 0x380, RZ, 0xc0, !PT ;  /* 0x0000038009087812 */ /* 0x000fe400078ec0ff */
[----:B------:R-:W-:Y:S02]  /*10570*/  LOP3.LUT R6, R7, 0x380, RZ, 0xc0, !PT ;  /* 0x0000038007067812 */ /* 0x000fe400078ec0ff */
[----:B------:R-:W-:Y:S02]  /*10580*/  SHF.R.U64 R8, R8, 0x3, RZ ;  /* 0x0000000308087819 */ /* 0x000fe400000012ff */
[----:B------:R-:W-:-:S02]  /*10590*/  SHF.R.U64 R6, R6, 0x3, RZ ;  /* 0x0000000306067819 */ /* 0x000fc400000012ff */
[----:B------:R-:W-:Y:S01]  /*105a0*/  LOP3.LUT R8, R8, R9, RZ, 0x3c, !PT ;  /* 0x0000000908087212 */ /* 0x000fe200078e3cff */
[--C-:B------:R-:W-:Y:S01]  /*105b0*/  IMAD.X R9, RZ, RZ, R33.reuse, P5 ;  /* 0x000000ffff097224 */ /* 0x100fe200028e0621 */
[----:B------:R-:W-:Y:S01]  /*105c0*/  LOP3.LUT R6, R6, R7, RZ, 0x3c, !PT ;  /* 0x0000000706067212 */ /* 0x000fe200078e3cff */
[----:B------:R-:W-:Y:S01]  /*105d0*/  IMAD.X R7, RZ, RZ, R33, P6 ;  /* 0x000000ffff077224 */ /* 0x000fe200030e0621 */
[----:B---3--:R-:W-:Y:S01]  /*105e0*/  LOP3.LUT R31, R26, 0x2, RZ, 0x3c, !PT ;  /* 0x000000021a1f7812 */ /* 0x008fe200078e3cff */
[----:B------:R-:W-:Y:S04]  /*105f0*/  SHFL.IDX PT, R27, R27, R26, 0x1c1f ;  /* 0x001c1f1a1b1b7589 */ /* 0x000fe800000e0000 */
[----:B------:R-:W0:Y:S04]  /*10600*/  SHFL.IDX PT, R46, R46, R31, 0x1c1f ;  /* 0x001c1f1f2e2e7589 */ /* 0x000e2800000e0000 */
[----:B------:R-:W-:Y:S04]  /*10610*/  SHFL.IDX PT, R61, R61, R26, 0x1c1f ;  /* 0x001c1f1a3d3d7589 */ /* 0x000fe800000e0000 */
[----:B------:R-:W1:Y:S04]  /*10620*/  SHFL.IDX PT, R64, R64, R31, 0x1c1f ;  /* 0x001c1f1f40407589 */ /* 0x000e6800000e0000 */
[----:B------:R-:W-:Y:S04]  /*10630*/  SHFL.IDX PT, R47, R47, R26, 0x1c1f ;  /* 0x001c1f1a2f2f7589 */ /* 0x000fe800000e0000 */
[----:B------:R-:W2:Y:S04]  /*10640*/  SHFL.IDX PT, R48, R48, R31, 0x1c1f ;  /* 0x001c1f1f30307589 */ /* 0x000ea800000e0000 */
[----:B------:R-:W-:Y:S04]  /*10650*/  SHFL.IDX PT, R63, R63, R26, 0x1c1f ;  /* 0x001c1f1a3f3f7589 */ /* 0x000fe800000e0000 */
[----:B------:R-:W3:Y:S01]  /*10660*/  SHFL.IDX PT, R66, R66, R31, 0x1c1f ;  /* 0x001c1f1f42427589 */ /* 0x000ee200000e0000 */
[----:B0-----:R-:W-:-:S03]  /*10670*/  SEL R24, R27, R46, P0 ;  /* 0x0000002e1b187207 */ /* 0x001fc60000000000 */
[----:B------:R-:W-:Y:S04]  /*10680*/  SHFL.IDX PT, R49, R49, R26, 0x1c1f ;  /* 0x001c1f1a31317589 */ /* 0x000fe800000e0000 */
[----:B------:R-:W-:Y:S01]  /*10690*/  SHFL.IDX PT, R65, R65, R26, 0x1c1f ;  /* 0x001c1f1a41417589 */ /* 0x000fe200000e0000 */
[----:B-1----:R-:W-:-:S03]  /*106a0*/  SEL R25, R61, R64, P0 ;  /* 0x000000403d197207 */ /* 0x002fc60000000000 */
[----:B------:R-:W0:Y:S04]  /*106b0*/  SHFL.IDX PT, R50, R50, R31, 0x1c1f ;  /* 0x001c1f1f32327589 */ /* 0x000e2800000e0000 */
[----:B------:R-:W1:Y:S01]  /*106c0*/  SHFL.IDX PT, R68, R68, R31, 0x1c1f ;  /* 0x001c1f1f44447589 */ /* 0x000e6200000e0000 */
[----:B--2---:R-:W-:Y:S02]  /*106d0*/  SEL R28, R47, R48, P0 ;  /* 0x000000302f1c7207 */ /* 0x004fe40000000000 */
[----:B------:R-:W-:Y:S01]  /*106e0*/  SEL R30, R48, R47, P0 ;  /* 0x0000002f301e7207 */ /* 0x000fe20000000000 */
[----:B------:R-:W-:Y:S01]  /*106f0*/  SHFL.IDX PT, R51, R51, R26, 0x1c1f ;  /* 0x001c1f1a33337589 */ /* 0x000fe200000e0000 */
[----:B------:R-:W-:-:S03]  /*10700*/  VIADD R47, R174, UR42 ;  /* 0x0000002aae2f7c36 */ /* 0x000fc60008000000 */
[----:B------:R-:W-:Y:S01]  /*10710*/  SHFL.IDX PT, R42, R55, R26, 0x1c1f ;  /* 0x001c1f1a372a7589 */ /* 0x000fe200000e0000 */
[----:B---3--:R-:W-:-:S03]  /*10720*/  SEL R29, R63, R66, P0 ;  /* 0x000000423f1d7207 */ /* 0x008fc60000000000 */
[----:B------:R-:W-:Y:S04]  /*10730*/  SHFL.IDX PT, R67, R67, R26, 0x1c1f ;  /* 0x001c1f1a43437589 */ /* 0x000fe800000e0000 */
[----:B------:R-:W-:Y:S04]  /*10740*/  SHFL.IDX PT, R54, R54, R31, 0x1c1f ;  /* 0x001c1f1f36367589 */ /* 0x000fe800000e0000 */
[----:B------:R-:W-:Y:S01]  /*10750*/  SHFL.IDX PT, R41, R58, R31, 0x1c1f ;  /* 0x001c1f1f3a297589 */ /* 0x000fe200000e0000 */
[----:B0-----:R-:W-:Y:S02]  /*10760*/  SEL R36, R49, R50, P0 ;  /* 0x0000003231247207 */ /* 0x001fe40000000000 */
[----:B------:R-:W-:Y:S01]  /*10770*/  SEL R38, R50, R49, P0 ;  /* 0x0000003132267207 */ /* 0x000fe20000000000 */
[----:B------:R-:W-:Y:S01]  /*10780*/  SHFL.IDX PT, R70, R70, R31, 0x1c1f ;  /* 0x001c1f1f46467589 */ /* 0x000fe200000e0000 */
[----:B-1----:R-:W-:-:S02]  /*10790*/  SEL R37, R65, R68, P0 ;  /* 0x0000004441257207 */ /* 0x002fc40000000000 */
[----:B------:R-:W-:Y:S01]  /*107a0*/  SEL R39, R68, R65, P0 ;  /* 0x0000004144277207 */ /* 0x000fe20000000000 */
[----:B------:R-:W-:Y:S04]  /*107b0*/  SHFL.IDX PT, R53, R53, R26, 0x1c1f ;  /* 0x001c1f1a35357589 */ /* 0x000fe800000e0000 */
        /* <DEDUP_REMOVED lines=11> */
[----:B------:R0:W-:Y:S04]  /*10870*/  SHFL.IDX PT, R75, R75, R26, 0x1c1f ;  /* 0x001c1f1a4b4b7589 */ /* 0x0001e800000e0000 */
[----:B------:R1:W2:Y:S01]  /*10880*/  SHFL.IDX PT, R78, R78, R31, 0x1c1f ;  /* 0x001c1f1f4e4e7589 */ /* 0x0002a200000e0000 */
[----:B0-----:R-:W-:-:S02]  /*10890*/  SEL R26, R46, R27, P0 ;  /* 0x0000001b2e1a7207 */ /* 0x001fc40000000000 */
[----:B------:R-:W-:Y:S01]  /*108a0*/  SEL R27, R64, R61, P0 ;  /* 0x0000003d401b7207 */ /* 0x000fe20000000000 */
[----:B------:R-:W-:Y:S01]  /*108b0*/  BAR.SYNC.DEFER_BLOCKING 0x1, 0x100 ;  /* 0x0044000000007b1d */ /* 0x000fe20000010000 */
[----:B-1----:R-:W-:Y:S01]  /*108c0*/  SEL R31, R66, R63, P0 ;  /* 0x0000003f421f7207 */ /* 0x002fe20000000000 */
[----:B------:R-:W-:-:S05]  /*108d0*/  IMAD R66, R52, UR5, RZ ;  /* 0x0000000534427c24 */ /* 0x000fca000f8e02ff */
[----:B------:R-:W-:Y:S02]  /*108e0*/  ISETP.GE.OR P3, PT, R47, R66, P1 ;  /* 0x000000422f00720c */ /* 0x000fe40000f66670 */
[----:B--2---:R-:W-:Y:S02]  /*108f0*/  SEL R61, R75, R78, P0 ;  /* 0x0000004e4b3d7207 */ /* 0x004fe40000000000 */
[----:B------:R-:W-:Y:S01]  /*10900*/  SEL R63, R78, R75, P0 ;  /* 0x0000004b4e3f7207 */ /* 0x000fe20000000000 */
[----:B------:R0:W-:Y:S04]  /*10910*/  STSM.16.M88.4 [R44], R24 ;  /* 0x000000182c007844 */ /* 0x0001e80000000200 */
[----:B------:R1:W-:Y:S04]  /*10920*/  STSM.16.M88.4 [R40], R28 ;  /* 0x0000001c28007844 */ /* 0x0003e80000000200 */
[----:B------:R2:W-:Y:S01]  /*10930*/  STSM.16.M88.4 [R43], R36 ;  /* 0x000000242b007844 */ /* 0x0005e20000000200 */
[----:B0-----:R-:W-:Y:S01]  /*10940*/  VIADD R25, R47, 0x8 ;  /* 0x000000082f197836 */ /* 0x001fe20000000000 */
[----:B------:R-:W-:Y:S01]  /*10950*/  SEL R24, R51, R54, P0 ;  /* 0x0000003633187207 */ /* 0x000fe20000000000 */
[----:B------:R-:W-:Y:S01]  /*10960*/  IMAD.IADD R27, R35, 0x1, R45 ;  /* 0x00000001231b7824 */ /* 0x000fe200078e022d */
[----:B------:R-:W-:-:S02]  /*10970*/  LEA R35, P4, R34, UR6, 0x2 ;  /* 0x0000000622237c11 */ /* 0x000fc4000f8810ff */
[----:B------:R-:W-:Y:S02]  /*10980*/  ISETP.GE.OR P1, PT, R25, R66, P1 ;  /* 0x000000421900720c */ /* 0x000fe40000f26670 */
[----:B------:R-:W-:Y:S01]  /*10990*/  LEA.HI.X R34, R34, UR7, R27, 0x2, P4 ;  /* 0x0000000722227c11 */ /* 0x000fe2000a0f141b */
[----:B------:R-:W-:Y:S01]  /*109a0*/  SHFL.IDX PT, R64, R35, 0x1, 0x1c1f ;  /* 0x003c1f0023407f89 */ /* 0x000fe200000e0000 */
[----:B------:R-:W-:Y:S01]  /*109b0*/  SEL R26, R54, R51, P0 ;  /* 0x00000033361a7207 */ /* 0x000fe20000000000 */
[----:B------:R-:W-:Y:S01]  /*109c0*/  ULDC.64 UR6, c[0x0][0xae8] ;  /* 0x0002ba0000067ab9 */ /* 0x000fe20000000a00 */
[----:B-1----:R-:W-:Y:S01]  /*109d0*/  SEL R40, R42, R41, P0 ;  /* 0x000000292a287207 */ /* 0x002fe20000000000 */
[----:B------:R-:W-:Y:S01]  /*109e0*/  SHFL.IDX PT, R54, R35, RZ, 0x1c1f ;  /* 0x001c1fff23367589 */ /* 0x000fe200000e0000 */
[----:B------:R-:W-:Y:S02]  /*109f0*/  SEL R25, R67, R70, P0 ;  /* 0x0000004643197207 */ /* 0x000fe40000000000 */
[----:B------:R-:W-:Y:S01]  /*10a00*/  SEL R27, R70, R67, P0 ;  /* 0x00000043461b7207 */ /* 0x000fe20000000000 */
[----:B------:R-:W0:Y:S01]  /*10a10*/  SHFL.IDX PT, R55, R34, RZ, 0x1c1f ;  /* 0x001c1fff22377589 */ /* 0x000e2200000e0000 */
[----:B------:R-:W-:-:S02]  /*10a20*/  SEL R28, R53, R56, P0 ;  /* 0x00000038351c7207 */ /* 0x000fc40000000000 */
[----:B------:R-:W-:Y:S01]  /*10a30*/  SEL R30, R56, R53, P0 ;  /* 0x00000035381e7207 */ /* 0x000fe20000000000 */
[----:B------:R-:W-:Y:S01]  /*10a40*/  STSM.16.M88.4 [R82], R24 ;  /* 0x0000001852007844 */ /* 0x000fe20000000200 */
[----:B------:R-:W-:Y:S01]  /*10a50*/  SEL R42, R41, R42, P0 ;  /* 0x0000002a292a7207 */ /* 0x000fe20000000000 */
[----:B------:R-:W1:Y:S01]  /*10a60*/  @P2 LDC R53, c[0x0][0xbec] ;  /* 0x0002fb00ff352b82 */ /* 0x000e620000000800 */
[----:B------:R-:W-:Y:S01]  /*10a70*/  SEL R29, R69, R72, P0 ;  /* 0x00000048451d7207 */ /* 0x000fe20000000000 */
[----:B------:R-:W3:Y:S01]  /*10a80*/  SHFL.IDX PT, R65, R34, 0x1, 0x1c1f ;  /* 0x003c1f0022417f89 */ /* 0x000ee200000e0000 */
[----:B------:R-:W-:Y:S02]  /*10a90*/  SEL R31, R72, R69, P0 ;  /* 0x00000045481f7207 */ /* 0x000fe40000000000 */
[----:B--2---:R-:W-:Y:S02]  /*10aa0*/  SEL R36, R57, R60, P0 ;  /* 0x0000003c39247207 */ /* 0x004fe40000000000 */
[----:B------:R-:W-:Y:S01]  /*10ab0*/  SEL R38, R60, R57, P0 ;  /* 0x000000393c267207 */ /* 0x000fe20000000000 */
[----:B------:R-:W-:Y:S01]  /*10ac0*/  STSM.16.M88.4 [R81], R28 ;  /* 0x0000001c51007844 */ /* 0x000fe20000000200 */
[----:B------:R-:W-:-:S02]  /*10ad0*/  SEL R41, R71, R74, P0 ;  /* 0x0000004a47297207 */ /* 0x000fc40000000000 */
[----:B------:R-:W-:Y:S02]  /*10ae0*/  SEL R43, R74, R71, P0 ;  /* 0x000000474a2b7207 */ /* 0x000fe40000000000 */
[----:B------:R-:W-:Y:S02]  /*10af0*/  SEL R60, R59, R62, P0 ;  /* 0x0000003e3b3c7207 */ /* 0x000fe40000000000 */
[----:B------:R-:W-:Y:S01]  /*10b00*/  SEL R37, R73, R76, P0 ;  /* 0x0000004c49257207 */ /* 0x000fe20000000000 */
[----:B------:R-:W-:Y:S01]  /*10b10*/  STSM.16.M88.4 [R80], R40 ;  /* 0x0000002850007844 */ /* 0x000fe20000000200 */
[----:B------:R-:W-:Y:S02]  /*10b20*/  SEL R39, R76, R73, P0 ;  /* 0x000000494c277207 */ /* 0x000fe40000000000 */
[----:B------:R-:W-:-:S03]  /*10b30*/  SEL R62, R62, R59, P0 ;  /* 0x0000003b3e3e7207 */ /* 0x000fc60000000000 */
[----:B------:R-:W-:Y:S04]  /*10b40*/  STSM.16.M88.4 [R79], R36 ;  /* 0x000000244f007844 */ /* 0x000fe80000000200 */
[----:B------:R-:W-:Y:S01]  /*10b50*/  STSM.16.M88.4 [R77], R60 ;  /* 0x0000003c4d007844 */ /* 0x000fe20000000200 */
[----:B------:R-:W-:Y:S01]  /*10b60*/  BAR.SYNC.DEFER_BLOCKING 0x1, 0x100 ;  /* 0x0044000000007b1d */ /* 0x000fe20000010000 */
[----:B------:R-:W-:-:S05]  /*10b70*/  IMAD R22, R22, UR6, RZ ;  /* 0x0000000616167c24 */ /* 0x000fca000f8e02ff */
[----:B0-----:R0:W-:Y:S04]  /*10b80*/  @!P3 ST.E desc[UR48][R54.64], R2 ;  /* 0x000000023600b985 */ /* 0x0011e8000c101930 */
[----:B---3--:R2:W-:Y:S04]  /*10b90*/  @!P1 ST.E desc[UR48][R64.64], R0 ;  /* 0x0000000040009985 */ /* 0x0085e8000c101930 */
[----:B------:R3:W5:Y:S01]  /*10ba0*/  LD.E.128 R56, desc[UR48][R10.64] ;  /* 0x000000300a387980 */ /* 0x000762000c101d00 */
[----:B0-----:R-:W0:Y:S03]  /*10bb0*/  @P2 LDC R55, c[0x0][0xbf0] ;  /* 0x0002fc00ff372b82 */ /* 0x001e260000000800 */
[----:B------:R4:W5:Y:S01]  /*10bc0*/  LD.E.128 R44, desc[UR48][R14.64] ;  /* 0x000000300e2c7980 */ /* 0x000962000c101d00 */
[----:B--2---:R-:W-:-:S03]  /*10bd0*/  IMAD R0, R169, 0x20, R170 ;  /* 0x00000020a9007824 */ /* 0x004fc600078e02aa */
[----:B------:R2:W5:Y:S01]  /*10be0*/  LD.E.128 R24, desc[UR48][R12.64] ;  /* 0x000000300c187980 */ /* 0x000562000c101d00 */
[----:B---3--:R-:W-:-:S03]  /*10bf0*/  VIADD R10, R0, UR42 ;  /* 0x0000002a000a7c36 */ /* 0x008fc60008000000 */
[----:B------:R3:W5:Y:S01]  /*10c00*/  LD.E.128 R40, desc[UR48][R8.64] ;  /* 0x0000003008287980 */ /* 0x000762000c101d00 */
[C---:B----4-:R-:W-:Y:S02]  /*10c10*/  IMAD R15, R23.reuse, UR7, R22 ;  /* 0x00000007170f7c24 */ /* 0x050fe4000f8e0216 */
[----:B-1----:R-:W-:Y:S01]  /*10c20*/  @P2 IMAD.HI.U32 R0, R10, R53, RZ ;  /* 0x000000350a002227 */ /* 0x002fe200078e00ff */
[----:B------:R1:W5:Y:S03]  /*10c30*/  LD.E.128 R36, desc[UR48][R6.64] ;  /* 0x0000003006247980 */ /* 0x000366000c101d00 */
[----:B--2---:R-:W-:Y:S01]  /*10c40*/  IMAD.WIDE.U32 R12, R23, UR6, RZ ;  /* 0x00000006170c7c25 */ /* 0x004fe2000f8e00ff */
[----:B------:R-:W-:Y:S01]  /*10c50*/  ULDC.64 UR6, c[0x0][0xaf0] ;  /* 0x0002bc0000067ab9 */ /* 0x000fe20000000a00 */
[----:B------:R2:W5:Y:S02]  /*10c60*/  LD.E.128 R28, desc[UR48][R4.64] ;  /* 0x00000030041c7980 */ /* 0x000564000c101d00 */
[----:B---3--:R-:W-:-:S02]  /*10c70*/  IMAD.MOV.U32 R9, RZ, RZ, R10 ;  /* 0x000000ffff097224 */ /* 0x008fc400078e000a */
[----:B------:R-:W5:Y:S01]  /*10c80*/  LD.E.128 R32, desc[UR48][R32.64] ;  /* 0x0000003020207980 */ /* 0x000f62000c101d00 */
[----:B-1----:R-:W-:Y:S01]  /*10c90*/  IMAD.IADD R7, R13, 0x1, R15 ;  /* 0x000000010d077824 */ /* 0x002fe200078e020f */
[----:B0-----:R-:W-:Y:S01]  /*10ca0*/  @P2 SHF.R.U32.HI R9, RZ, R55, R0 ;  /* 0x00000037ff092219 */ /* 0x001fe20000011600 */
[----:B------:R-:W-:Y:S01]  /*10cb0*/  IMAD.MOV.U32 R6, RZ, RZ, R12 ;  /* 0x000000ffff067224 */ /* 0x000fe200078e000c */
[----:B------:R0:W5:Y:S01]  /*10cc0*/  LD.E.128 R48, desc[UR48][R20.64] ;  /* 0x0000003014307980 */ /* 0x000162000c101d00 */
[----:B------:R-:W-:Y:S01]  /*10cd0*/  IMAD R2, R84, UR6, RZ ;  /* 0x0000000654027c24 */ /* 0x000fe2000f8e02ff */
[----:B------:R-:W-:Y:S01]  /*10ce0*/  SHF.R.S32.HI R0, RZ, 0x1f, R9 ;  /* 0x0000001fff007819 */ /* 0x000fe20000011409 */
[----:B--2---:R-:W-:Y:S01]  /*10cf0*/  IMAD.WIDE.U32 R4, R19, UR6, R6 ;  /* 0x0000000613047c25 */ /* 0x004fe2000f8e0006 */
[----:B------:R-:W-:Y:S01]  /*10d00*/  @!PT LDS RZ, [RZ] ;  /* 0x00000000fffff984 */ /* 0x000fe20000000800 */
[----:B------:R-:W-:Y:S01]  /*10d10*/  @!PT LDS RZ, [RZ] ;  /* 0x00000000fffff984 */ /* 0x000fe20000000800 */
[----:B------:R-:W-:Y:S01]  /*10d20*/  @!PT LDS RZ, [RZ] ;  /* 0x00000000fffff984 */ /* 0x000fe20000000800 */
[----:B------:R-:W-:Y:S01]  /*10d30*/  @!PT LDS RZ, [RZ] ;  /* 0x00000000fffff984 */ /* 0x000fe20000000800 */
[----:B------:R1:W-:Y:S06]  /*10d40*/  MEMBAR.ALL.CTA ;  /* 0x0000000000007992 */ /* 0x0003ec0000008000 */
[----:B-1----:R-:W1:Y:S01]  /*10d50*/  FENCE.VIEW.ASYNC.S ;  /* 0x00000000000073c6 */ /* 0x002e620000000000 */
[----:B------:R-:W-:-:S02]  /*10d60*/  IMAD.MOV R7, RZ, RZ, -R9 ;  /* 0x000000ffff077224 */ /* 0x000fc400078e0a09 */
[----:B------:R-:W-:Y:S01]  /*10d70*/  IMAD R11, R19, UR7, R2 ;  /* 0x00000007130b7c24 */ /* 0x000fe2000f8e0202 */
[----:B------:R-:W-:Y:S01]  /*10d80*/  ULDC.64 UR6, c[0x0][0xae0] ;  /* 0x0002b80000067ab9 */ /* 0x000fe20000000a00 */
[----:B------:R-:W-:Y:S02]  /*10d90*/  IMAD R7, R52, R7, R10 ;  /* 0x0000000734077224 */ /* 0x000fe400078e020a */
[----:B------:R-:W-:Y:S02]  /*10da0*/  IMAD R0, R0, UR6, RZ ;  /* 0x0000000600007c24 */ /* 0x000fe4000f8e02ff */
[----:B------:R-:W-:Y:S02]  /*10db0*/  IMAD.IADD R5, R5, 0x1, R11 ;  /* 0x0000000105057824 */ /* 0x000fe400078e020b */
[C---:B------:R-:W-:Y:S01]  /*10dc0*/  IMAD R11, R9.reuse, UR7, R0 ;  /* 0x00000007090b7c24 */ /* 0x040fe2000f8e0200 */
[----:B------:R-:W-:Y:S01]  /*10dd0*/  SHF.R.S32.HI R0, RZ, 0x1f, R7 ;  /* 0x0000001fff007819 */ /* 0x000fe20000011407 */
[----:B------:R-:W-:Y:S01]  /*10de0*/  IMAD.WIDE.U32 R4, R9, UR6, R4 ;  /* 0x0000000609047c25 */ /* 0x000fe2000f8e0004 */
[----:B------:R-:W-:-:S03]  /*10df0*/  ULDC.64 UR6, c[0x0][0xad8] ;  /* 0x0002b60000067ab9 */ /* 0x000fc60000000a00 */
[----:B------:R-:W-:Y:S02]  /*10e00*/  IMAD.IADD R5, R5, 0x1, R11 ;  /* 0x0000000105057824 */ /* 0x000fe400078e020b */
[----:B------:R-:W-:Y:S02]  /*10e10*/  IMAD R0, R0, UR6, RZ ;  /* 0x0000000600007c24 */ /* 0x000fe4000f8e02ff */
[----:B------:R-:W-:Y:S02]  /*10e20*/  VIADD R13, R170, UR42 ;  /* 0x0000002aaa0d7c36 */ /* 0x000fe40008000000 */
[C---:B------:R-:W-:Y:S02]  /*10e30*/  IMAD R11, R7.reuse, UR7, R0 ;  /* 0x00000007070b7c24 */ /* 0x040fe4000f8e0200 */
[----:B------:R-:W-:Y:S01]  /*10e40*/  IMAD.WIDE.U32 R4, R7, UR6, R4 ;  /* 0x0000000607047c25 */ /* 0x000fe2000f8e0004 */
[----:B------:R-:W-:Y:S01]  /*10e50*/  ISETP.GE.AND P2, PT, R13, R66, PT ;  /* 0x000000420d00720c */ /* 0x000fe20003f46270 */
[----:B------:R-:W-:-:S02]  /*10e60*/  ULDC.64 UR6, c[0x0][0xa80] ;  /* 0x0002a00000067ab9 */ /* 0x000fc40000000a00 */
[----:B------:R-:W-:Y:S01]  /*10e70*/  VIADD R3, R3, 0x22820 ;  /* 0x0002282003037836 */ /* 0x000fe20000000000 */
[----:B------:R-:W-:Y:S01]  /*10e80*/  LEA R0, P3, R4, UR6, 0x1 ;  /* 0x0000000604007c11 */ /* 0x000fe2000f8608ff */
[----:B------:R-:W-:-:S03]  /*10e90*/  IMAD.IADD R5, R5, 0x1, R11 ;  /* 0x0000000105057824 */ /* 0x000fc600078e020b */
[----:B------:R-:W-:Y:S02]  /*10ea0*/  PRMT R3, RZ, 0x654, R3 ;  /* 0x00000654ff037816 */ /* 0x000fe40000000003 */
[----:B------:R-:W-:Y:S01]  /*10eb0*/  LEA.HI.X R6, R4, UR7, R5, 0x1, P3 ;  /* 0x0000000704067c11 */ /* 0x000fe200098f0c05 */
[C---:B------:R-:W-:Y:S01]  /*10ec0*/  VIADD R9, R13.reuse, 0x20 ;  /* 0x000000200d097836 */ /* 0x040fe20000000000 */
[----:B-1----:R1:W-:Y:S01]  /*10ed0*/  SYNCS.ARRIVE.TRANS64.RED.A1T0 RZ, [R3+URZ], RZ ;  /* 0x000000ff03ff79a7 */ /* 0x0023e2000810043f */
[----:B------:R-:W-:Y:S01]  /*10ee0*/  VIADD R7, R13, 0x40 ;  /* 0x000000400d077836 */ /* 0x000fe20000000000 */
[----:B------:R-:W-:Y:S01]  /*10ef0*/  BSSY B1, `(.L_x_1076) ;  /* 0x000000f000017945 */ /* 0x000fe20003800000 */
[----:B------:R0:W2:Y:S01]  /*10f00*/  SHFL.IDX PT, R5, R6, RZ, 0x181f ;  /* 0x00181fff06057589 */ /* 0x0000a200000e0000 */
[----:B------:R-:W-:-:S03]  /*10f10*/  ISETP.GE.AND P0, PT, R9, R66, PT ;  /* 0x000000420900720c */ /* 0x000fc60003f06270 */
[----:B-1----:R0:W1:Y:S01]  /*10f20*/  SHFL.IDX PT, R3, R0, RZ, 0x181f ;  /* 0x00181fff00037589 */ /* 0x00206200000e0000 */
        /* <DEDUP_REMOVED lines=9> */
[----:B-----5:R3:W-:Y:S04]  /*10fc0*/  @!P2 ST.E.128 desc[UR48][R2.64], R32 ;  /* 0x000000200200a985 */ /* 0x0207e8000c101d30 */
[----:B------:R3:W-:Y:S02]  /*10fd0*/  @!P3 ST.E.128 desc[UR48][R4.64], R56 ;  /* 0x000000380400b985 */ /* 0x0007e4000c101d30 */
.L_x_1077:
[----:B------:R-:W-:Y:S05]  /*10fe0*/  BSYNC B1 ;  /* 0x0000000000017941 */ /* 0x000fea0003800000 */
.L_x_1076:
        /* <DEDUP_REMOVED lines=11> */
[----:B-----5:R4:W-:Y:S04]  /*110a0*/  @!P3 ST.E.128 desc[UR48][R2.64], R48 ;  /* 0x000000300200b985 */ /* 0x0209e8000c101d30 */
[----:B------:R4:W-:Y:S02]  /*110b0*/  @!P4 ST.E.128 desc[UR48][R4.64], R40 ;  /* 0x000000280400c985 */ /* 0x0009e4000c101d30 */
.L_x_1079:
[----:B------:R-:W-:Y:S05]  /*110c0*/  BSYNC B1 ;  /* 0x0000000000017941 */ /* 0x000fea0003800000 */
.L_x_1078:
        /* <DEDUP_REMOVED lines=11> */
[----:B-----5:R1:W-:Y:S04]  /*11180*/  @!P2 ST.E.128 desc[UR48][R2.64], R44 ;  /* 0x0000002c0200a985 */ /* 0x0203e8000c101d30 */
[----:B------:R1:W-:Y:S02]  /*11190*/  @!P3 ST.E.128 desc[UR48][R4.64], R36 ;  /* 0x000000240400b985 */ /* 0x0003e4000c101d30 */
.L_x_1081:
[----:B------:R-:W-:Y:S05]  /*111a0*/  BSYNC B1 ;  /* 0x0000000000017941 */ /* 0x000fea0003800000 */
.L_x_1080:
[----:B-1----:R-:W-:Y:S01]  /*111b0*/  VIADD R3, R13, 0x60 ;  /* 0x000000600d037836 */ /* 0x002fe20000000000 */
[----:B----4-:R1:W4:Y:S04]  /*111c0*/  SHFL.IDX PT, R5, R6, 0x3, 0x181f ;  /* 0x00781f0006057f89 */ /* 0x01032800000e0000 */
[----:B------:R-:W-:Y:S01]  /*111d0*/  ISETP.GE.AND P0, PT, R3, R66, PT ;  /* 0x000000420300720c */ /* 0x000fe20003f06270 */
[----:B------:R1:W0:-:S12]  /*111e0*/  SHFL.IDX PT, R7, R0, 0x3, 0x181f ;  /* 0x00781f0000077f89 */ /* 0x00021800000e0000 */
[----:B-1----:R-:W-:Y:S05]  /*111f0*/  @P0 BRA `(.L_x_1082) ;  /* 0x0000000800700947 */ /* 0x002fea0003800000 */
[----:B------:R-:W-:Y:S02]  /*11200*/  ULDC UR5, c[0x0][0xac8] ;  /* 0x0002b20000057ab9 */ /* 0x000fe40000000800 */
[----:B------:R-:W-:-:S13]  /*11210*/  ISETP.GE.AND P1, PT, R18, UR5, PT ;  /* 0x0000000512007c0c */ /* 0x000fda000bf26270 */
[----:B0-----:R-:W-:-:S04]  /*11220*/  @!P1 LEA R2, P0, R18, R7, 0x1 ;  /* 0x0000000712029211 */ /* 0x001fc800078008ff */
[----:B----4-:R-:W-:Y:S02]  /*11230*/  @!P1 LEA.HI.X R3, R18, R5, R177, 0x1, P0 ;  /* 0x0000000512039211 */ /* 0x010fe400000f0cb1 */
[----:B------:R-:W-:-:S03]  /*11240*/  ISETP.GE.AND P0, PT, R168, UR5, PT ;  /* 0x00000005a8007c0c */ /* 0x000fc6000bf06270 */
[----:B-----5:R1:W-:Y:S10]  /*11250*/  @!P1 ST.E.128 desc[UR48][R2.64], R24 ;  /* 0x0000001802009985 */ /* 0x0203f4000c101d30 */
[----:B------:R-:W-:Y:S05]  /*11260*/  @P0 BRA `(.L_x_1082) ;  /* 0x0000000800540947 */ /* 0x000fea0003800000 */
[----:B-1----:R-:W-:-:S04]  /*11270*/  LEA R2, P0, R168, R7, 0x1 ;  /* 0x00000007a8027211 */ /* 0x002fc800078008ff */
[----:B------:R-:W-:-:S05]  /*11280*/  LEA.HI.X R3, R168, R5, R176, 0x1, P0 ;  /* 0x00000005a8037211 */ /* 0x000fca00000f0cb0 */
[----:B------:R0:W-:Y:S01]  /*11290*/  ST.E.128 desc[UR48][R2.64], R28 ;  /* 0x0000001c02007985 */ /* 0x0001e2000c101d30 */
[----:B------:R-:W-:Y:S05]  /*112a0*/  BRA `(.L_x_1082) ;  /* 0x0000000800447947 */ /* 0x000fea0003800000 */
.L_x_1075:
[----:B------:R-:W0:Y:S01]  /*112b0*/  LDC R12, c[0x0][0xbe8] ;  /* 0x0002fa00ff0c7b82 */ /* 0x000e220000000800 */
[----:B------:R-:W-:Y:S01]  /*112c0*/  ISETP.GE.AND P0, PT, R178, 0x80, PT ;  /* 0x00000080b200780c */ /* 0x000fe20003f06270 */
[----:B------:R-:W-:Y:S01]  /*112d0*/  IMAD R0, R169, 0x20, R170 ;  /* 0x00000020a9007824 */ /* 0x000fe200078e02aa */
[----:B------:R-:W-:Y:S01]  /*112e0*/  BSSY B1, `(.L_x_1083) ;  /* 0x000002f000017945 */ /* 0x000fe20003800000 */
[----:B------:R-:W-:Y:S02]  /*112f0*/  SHF.R.S32.HI R8, RZ, 0x1f, R23 ;  /* 0x0000001fff087819 */ /* 0x000fe40000011417 */
[----:B------:R-:W-:Y:S01]  /*11300*/  VIADD R13, R0, UR42 ;  /* 0x0000002a000d7c36 */ /* 0x000fe20008000000 */
[----:B------:R-:W-:Y:S02]  /*11310*/  SHF.R.S32.HI R10, RZ, 0x1f, R19 ;  /* 0x0000001fff0a7819 */ /* 0x000fe40000011413 */
[----:B0-----:R-:W-:-:S13]  /*11320*/  ISETP.NE.AND P1, PT, R12, 0x1, PT ;  /* 0x000000010c00780c */ /* 0x001fda0003f25270 */
[----:B------:R-:W0:Y:S08]  /*11330*/  @P1 LDC R14, c[0x0][0xbec] ;  /* 0x0002fb00ff0e1b82 */ /* 0x000e300000000800 */
[----:B------:R-:W1:Y:S01]  /*11340*/  @P1 LDC R15, c[0x0][0xbf0] ;  /* 0x0002fc00ff0f1b82 */ /* 0x000e620000000800 */
[----:B------:R-:W-:Y:S05]  /*11350*/  @P0 BRA `(.L_x_1084) ;  /* 0x00000000009c0947 */ /* 0x000fea0003800000 */
[----:B------:R-:W2:Y:S01]  /*11360*/  S2R R2, SR_TID.X ;  /* 0x0000000000027919 */ /* 0x000ea20000002100 */
[----:B------:R-:W3:Y:S01]  /*11370*/  LDC R9, c[0x0][0xbe8] ;  /* 0x0002fa00ff097b82 */ /* 0x000ee20000000800 */
[----:B------:R-:W-:Y:S01]  /*11380*/  IMAD.U32 R6, RZ, RZ, UR42 ;  /* 0x0000002aff067e24 */ /* 0x000fe2000f8e00ff */
[----:B------:R-:W-:Y:S02]  /*11390*/  ULDC UR5, c[0x0][0xa88] ;  /* 0x0002a20000057ab9 */ /* 0x000fe40000000800 */
[----:B---3--:R-:W-:Y:S02]  /*113a0*/  IMAD R3, R9, UR5, RZ ;  /* 0x0000000509037c24 */ /* 0x008fe4000f8e02ff */
[----:B--2---:R-:W-:-:S04]  /*113b0*/  IADD3 R6, R6, -0x80, R2 ;  /* 0xffffff8006067810 */ /* 0x004fc80007ffe002 */
[----:B------:R-:W-:-:S13]  /*113c0*/  ISETP.GE.AND P0, PT, R6, R3, PT ;  /* 0x000000030600720c */ /* 0x000fda0003f06270 */
[----:B------:R-:W-:Y:S05]  /*113d0*/  @P0 BRA `(.L_x_1084) ;  /* 0x00000000007c0947 */ /* 0x000fea0003800000 */
[----:B------:R-:W-:Y:S01]  /*113e0*/  ISETP.NE.AND P0, PT, R9, 0x1, PT ;  /* 0x000000010900780c */ /* 0x000fe20003f05270 */
[----:B------:R-:W-:Y:S01]  /*113f0*/  ULDC.64 UR6, c[0x0][0xb90] ;  /* 0x0002e40000067ab9 */ /* 0x000fe20000000a00 */
[----:B------:R-:W-:Y:S02]  /*11400*/  IMAD.MOV.U32 R5, RZ, RZ, R6 ;  /* 0x000000ffff057224 */ /* 0x000fe400078e0006 */
[----:B------:R-:W-:-:S04]  /*11410*/  IMAD R4, R8, UR6, RZ ;  /* 0x0000000608047c24 */ /* 0x000fc8000f8e02ff */
[----:B------:R-:W-:-:S05]  /*11420*/  IMAD R7, R23, UR7, R4 ;  /* 0x0000000717077c24 */ /* 0x000fca000f8e0204 */
[----:B------:R-:W2:Y:S08]  /*11430*/  @P0 LDC R3, c[0x0][0xbec] ;  /* 0x0002fb00ff030b82 */ /* 0x000eb00000000800 */
[----:B------:R-:W3:Y:S01]  /*11440*/  @P0 LDC R11, c[0x0][0xbf0] ;  /* 0x0002fc00ff0b0b82 */ /* 0x000ee20000000800 */
[----:B--2---:R-:W-:-:S04]  /*11450*/  @P0 IMAD.HI.U32 R0, R6, R3, RZ ;  /* 0x0000000306000227 */ /* 0x004fc800078e00ff */
[----:B------:R-:W-:Y:S01]  /*11460*/  IMAD.WIDE.U32 R2, R23, UR6, RZ ;  /* 0x0000000617027c25 */ /* 0x000fe2000f8e00ff */
[----:B------:R-:W-:Y:S01]  /*11470*/  ULDC.64 UR6, c[0x0][0xb98] ;  /* 0x0002e60000067ab9 */ /* 0x000fe20000000a00 */
[----:B---3--:R-:W-:Y:S02]  /*11480*/  @P0 SHF.R.U32.HI R5, RZ, R11, R0 ;  /* 0x0000000bff050219 */ /* 0x008fe40000011600 */
[----:B------:R-:W-:Y:S02]  /*11490*/  IMAD.IADD R3, R3, 0x1, R7 ;  /* 0x0000000103037824 */ /* 0x000fe400078e0207 */
[----:B------:R-:W-:Y:S02]  /*114a0*/  IMAD R0, R10, UR6, RZ ;  /* 0x000000060a007c24 */ /* 0x000fe4000f8e02ff */
        /* <DEDUP_REMOVED lines=15> */
[----:B------:R-:W-:Y:S01]  /*115a0*/  LEA.HI.X R5, R2, UR7, R3, 0x2, P0 ;  /* 0x0000000702057c11 */ /* 0x000fe200080f1403 */
[----:B------:R-:W-:-:S05]  /*115b0*/  IMAD.MOV.U32 R3, RZ, RZ, -0x800000 ;  /* 0xff800000ff037424 */ /* 0x000fca00078e00ff */
[----:B------:R2:W-:Y:S02]  /*115c0*/  STG.E desc[UR48][R4.64], R3 ;  /* 0x0000000304007986 */ /* 0x0005e4000c101930 */
.L_x_1084:
[----:B------:R-:W-:Y:S05]  /*115d0*/  BSYNC B1 ;  /* 0x0000000000017941 */ /* 0x000fea0003800000 */
.L_x_1083:
[----:B------:R-:W-:Y:S01]  /*115e0*/  ULDC.64 UR6, c[0x0][0xae8] ;  /* 0x0002ba0000067ab9 */ /* 0x000fe20000000a00 */
[----:B0-----:R-:W-:Y:S01]  /*115f0*/  @P1 IMAD.HI.U32 R0, R13, R14, RZ ;  /* 0x0000000e0d001227 */ /* 0x001fe200078e00ff */
[----:B------:R-:W-:Y:S01]  /*11600*/  ULDC UR5, c[0x0][0xa88] ;  /* 0x0002a20000057ab9 */ /* 0x000fe20000000800 */
[----:B------:R-:W-:Y:S02]  /*11610*/  BSSY B1, `(.L_x_1085) ;  /* 0x0000030000017945 */ /* 0x000fe40003800000 */
[----:B------:R-:W-:Y:S02]  /*11620*/  IMAD R2, R8, UR6, RZ ;  /* 0x0000000608027c24 */ /* 0x000fe4000f8e02ff */
[----:B--2---:R-:W-:Y:S01]  /*11630*/  IMAD.MOV.U32 R5, RZ, RZ, R13 ;  /* 0x000000ffff057224 */ /* 0x004fe200078e000d */
[----:B-1----:R-:W-:Y:S01]  /*11640*/  @P1 SHF.R.U32.HI R5, RZ, R15, R0 ;  /* 0x0000000fff051219 */ /* 0x002fe20000011600 */
[C---:B------:R-:W-:Y:S02]  /*11650*/  IMAD R7, R23.reuse, UR7, R2 ;  /* 0x0000000717077c24 */ /* 0x040fe4000f8e0202 */
[----:B------:R-:W-:Y:S01]  /*11660*/  IMAD.WIDE.U32 R2, R23, UR6, RZ ;  /* 0x0000000617027c25 */ /* 0x000fe2000f8e00ff */
[----:B------:R-:W-:Y:S01]  /*11670*/  ULDC.64 UR6, c[0x0][0xaf0] ;  /* 0x0002bc0000067ab9 */ /* 0x000fe20000000a00 */
[----:B------:R-:W-:-:S02]  /*11680*/  SHF.R.S32.HI R0, RZ, 0x1f, R5 ;  /* 0x0000001fff007819 */ /* 0x000fc40000011405 */
[----:B------:R-:W-:Y:S02]  /*11690*/  IMAD R4, R10, UR6, RZ ;  /* 0x000000060a047c24 */ /* 0x000fe4000f8e02ff */
[----:B------:R-:W-:Y:S02]  /*116a0*/  IMAD.IADD R3, R3, 0x1, R7 ;  /* 0x0000000103037824 */ /* 0x000fe400078e0207 */
[C---:B------:R-:W-:Y:S02]  /*116b0*/  IMAD R7, R19.reuse, UR7, R4 ;  /* 0x0000000713077c24 */ /* 0x040fe4000f8e0204 */
[----:B------:R-:W-:Y:S01]  /*116c0*/  IMAD.WIDE.U32 R2, R19, UR6, R2 ;  /* 0x0000000613027c25 */ /* 0x000fe2000f8e0002 */
[----:B------:R-:W-:-:S03]  /*116d0*/  ULDC.64 UR6, c[0x0][0xae0] ;  /* 0x0002b80000067ab9 */ /* 0x000fc60000000a00 */
[----:B------:R-:W-:Y:S02]  /*116e0*/  IMAD.MOV R4, RZ, RZ, -R5 ;  /* 0x000000ffff047224 */ /* 0x000fe400078e0a05 */
        /* <DEDUP_REMOVED lines=9> */
[----:B------:R-:W-:Y:S02]  /*11780*/  VIADD R8, R170, UR42 ;  /* 0x0000002aaa087c36 */ /* 0x000fe40008000000 */
[----:B------:R-:W-:Y:S02]  /*11790*/  IMAD R9, R12, UR5, RZ ;  /* 0x000000050c097c24 */ /* 0x000fe4000f8e02ff */
        /* <DEDUP_REMOVED lines=23> */
.L_x_1086:
[----:B------:R-:W-:Y:S05]  /*11910*/  BSYNC B1 ;  /* 0x0000000000017941 */ /* 0x000fea0003800000 */
.L_x_1085:
        /* <DEDUP_REMOVED lines=13> */
.L_x_1088:
[----:B------:R-:W-:Y:S05]  /*119f0*/  BSYNC B1 ;  /* 0x0000000000017941 */ /* 0x000fea0003800000 */
.L_x_1087:
        /* <DEDUP_REMOVED lines=13> */
.L_x_1090:
[----:B------:R-:W-:Y:S05]  /*11ad0*/  BSYNC B1 ;  /* 0x0000000000017941 */ /* 0x000fea0003800000 */
.L_x_1089:
[----:B------:R-:W-:Y:S01]  /*11ae0*/  VIADD R0, R8, 0x60 ;  /* 0x0000006008007836 */ /* 0x000fe20000000000 */
[----:B-1--4-:R1:W4:Y:S04]  /*11af0*/  SHFL.IDX PT, R3, R6, 0x3, 0x181f ;  /* 0x00781f0006037f89 */ /* 0x01232800000e0000 */
[----:B------:R-:W-:Y:S01]  /*11b00*/  ISETP.GE.AND P0, PT, R0, R9, PT ;  /* 0x000000090000720c */ /* 0x000fe20003f06270 */
[----:B------:R1:W0:-:S12]  /*11b10*/  SHFL.IDX PT, R5, R4, 0x3, 0x181f ;  /* 0x00781f0004057f89 */ /* 0x00021800000e0000 */
[----:B-1----:R-:W-:Y:S05]  /*11b20*/  @P0 BRA `(.L_x_1082) ;  /* 0x0000000000240947 */ /* 0x002fea0003800000 */
[----:B------:R-:W-:Y:S02]  /*11b30*/  ULDC UR5, c[0x0][0xac8] ;  /* 0x0002b20000057ab9 */ /* 0x000fe40000000800 */
[----:B------:R-:W-:Y:S02]  /*11b40*/  ISETP.GE.AND P2, PT, R18, UR5, PT ;  /* 0x0000000512007c0c */ /* 0x000fe4000bf46270 */
[----:B------:R-:W-:-:S11]  /*11b50*/  ISETP.GE.AND P3, PT, R168, UR5, PT ;  /* 0x00000005a8007c0c */ /* 0x000fd6000bf66270 */
[-C--:B0-23--:R-:W-:Y:S02]  /*11b60*/  @!P2 LEA R4, P0, R18, R5.reuse, 0x1 ;  /* 0x000000051204a211 */ /* 0x08dfe400078008ff */
[----:B------:R-:W-:Y:S02]  /*11b70*/  @!P3 LEA R2, P1, R168, R5, 0x1 ;  /* 0x00000005a802b211 */ /* 0x000fe400078208ff */
[-C--:B----4-:R-:W-:Y:S02]  /*11b80*/  @!P2 LEA.HI.X R5, R18, R3.reuse, R177, 0x1, P0 ;  /* 0x000000031205a211 */ /* 0x090fe400000f0cb1 */
[----:B------:R-:W-:-:S03]  /*11b90*/  @!P3 LEA.HI.X R3, R168, R3, R176, 0x1, P1 ;  /* 0x00000003a803b211 */ /* 0x000fc600008f0cb0 */
[----:B------:R0:W-:Y:S04]  /*11ba0*/  @!P2 ST.E.128 desc[UR48][R4.64], RZ ;  /* 0x000000ff0400a985 */ /* 0x0001e8000c101d30 */
[----:B------:R0:W-:Y:S02]  /*11bb0*/  @!P3 ST.E.128 desc[UR48][R2.64], RZ ;  /* 0x000000ff0200b985 */ /* 0x0001e4000c101d30 */
.L_x_1082:
[----:B------:R-:W-:Y:S05]  /*11bc0*/  BSYNC B0 ;  /* 0x0000000000007941 */ /* 0x000fea0003800000 */
.L_x_1074:
[----:B------:R-:W-:Y:S02]  /*11bd0*/  ULDC UR5, c[0x0][0xc38] ;  /* 0x00030e0000057ab9 */ /* 0x000fe40000000800 */
[----:B------:R-:W-:-:S06]  /*11be0*/  UISETP.GE.AND UP0, UPT, UR4, UR5, UPT ;  /* 0x000000050400728c */ /* 0x000fcc000bf06270 */
[----:B------:R-:W-:-:S13]  /*11bf0*/  PLOP3.LUT P0, PT, PT, PT, UP0, 0x80, 0x0 ;  /* 0x000000000000781c */ /* 0x000fda0003f0f008 */
[----:B------:R-:W-:Y:S05]  /*11c00*/  @!P0 BRA `(.L_x_1091) ;  /* 0xfffffef000388947 */ /* 0x000fea000383ffff */
[----:B------:R-:W-:Y:S05]  /*11c10*/  EXIT ;  /* 0x000000000000794d */ /* 0x000fea0003800000 */
.L_x_985:
[----:B------:R-:W-:-:S08]  /*11c20*/  NOP ;  /* 0x0000000000007918 */ /* 0x000fd00000000000 */
[----:B------:R-:W0:-:S00]  /*11c30*/  USETMAXREG.DEALLOC.CTAPOOL 0x28 ;  /* 0x00000028000079c8 */ /* 0x000e0000080e0500 */
[----:B0-----:R-:W-:-:S06]  /*11c40*/  LOP3.LUT R0, R0, 0x3, RZ, 0xc0, !PT ;  /* 0x0000000300007812 */ /* 0x001fcc00078ec0ff */
[----:B------:R-:W0:Y:S01]  /*11c50*/  S2UR UR5, SR_CTAID.X ;  /* 0x00000000000579c3 */ /* 0x000e220000002500 */
[----:B------:R-:W-:Y:S01]  /*11c60*/  LOP3.LUT R16, R16, 0xfffffbff, RZ, 0xc0, !PT ;  /* 0xfffffbff10107812 */ /* 0x000fe200078ec0ff */
[----:B------:R-:W-:Y:S01]  /*11c70*/  STL [R1+0x10], RZ ;  /* 0x000010ff01007387 */ /* 0x000fe20000100800 */
[----:B------:R-:W-:Y:S02]  /*11c80*/  IMAD.MOV.U32 R19, RZ, RZ, RZ ;  /* 0x000000ffff137224 */ /* 0x000fe400078e00ff */
[----:B------:R-:W-:Y:S01]  /*11c90*/  IMAD.MOV.U32 R23, RZ, RZ, 0x1 ;  /* 0x00000001ff177424 */ /* 0x000fe200078e00ff */
[----:B------:R1:W2:Y:S02]  /*11ca0*/  SHFL.IDX PT, R2, R0, RZ, 0x1f ;  /* 0x00001fff00027589 */ /* 0x0002a400000e0000 */
[----:B-1----:R-:W0:Y:S01]  /*11cb0*/  LDC R0, c[0x0][0xc38] ;  /* 0x00030e00ff007b82 */ /* 0x002e220000000800 */
[----:B--2---:R-:W-:-:S13]  /*11cc0*/  ISETP.NE.AND P0, PT, R2, RZ, PT ;  /* 0x000000ff0200720c */ /* 0x004fda0003f05270 */
[----:B------:R-:W-:Y:S01]  /*11cd0*/  @P0 LOP3.LUT R16, R16, 0x400, RZ, 0xfc, !PT ;  /* 0x0000040010100812 */ /* 0x000fe200078efcff */
[----:B------:R-:W-:Y:S06]  /*11ce0*/  @P0 BAR.ARV 0x4, 0x180 ;  /* 0x0106000000000b1d */ /* 0x000fec0000002000 */
[----:B0-----:R-:W-:-:S13]  /*11cf0*/  ISETP.LE.AND P0, PT, R0, UR5, PT ;  /* 0x0000000500007c0c */ /* 0x001fda000bf03270 */
[----:B------:R-:W-:Y:S05]  /*11d00*/  @P0 BRA `(.L_x_1092) ;  /* 0x0000004400cc0947 */ /* 0x000fea0003800000 */
[----:B------:R-:W0:Y:S01]  /*11d10*/  S2R R6, SR_TID.X ;  /* 0x0000000000067919 */ /* 0x000e220000002100 */
[----:B------:R-:W-:Y:S01]  /*11d20*/  ULDC.64 UR6, c[0x0][0x2f0] ;  /* 0x0000bc0000067ab9 */ /* 0x000fe20000000a00 */
[----:B------:R-:W-:Y:S01]  /*11d30*/  ULDC UR8, c[0x0][0x320] ;  /* 0x0000c80000087ab9 */ /* 0x000fe20000000800 */
[----:B------:R-:W-:Y:S01]  /*11d40*/  LOP3.LUT R16, R16, 0xfffffff7, RZ, 0xc0, !PT ;  /* 0xfffffff710107812 */ /* 0x000fe200078ec0ff */
[----:B------:R-:W-:Y:S01]  /*11d50*/  ULDC UR9, c[0x0][0x2b8] ;  /* 0x0000ae0000097ab9 */ /* 0x000fe20000000800 */
[----:B------:R-:W-:Y:S01]  /*11d60*/  IMAD.MOV.U32 R30, RZ, RZ, 0x40 ;  /* 0x00000040ff1e7424 */ /* 0x000fe200078e00ff */
[----:B------:R-:W-:Y:S01]  /*11d70*/  ULDC.64 UR10, c[0x0][0x418] ;  /* 0x00010600000a7ab9 */ /* 0x000fe20000000a00 */
[----:B------:R-:W-:Y:S01]  /*11d80*/  IMAD.MOV.U32 R28, RZ, RZ, 0x20 ;  /* 0x00000020ff1c7424 */ /* 0x000fe200078e00ff */
[----:B------:R-:W-:Y:S01]  /*11d90*/  UISETP.NE.U32.AND UP0, UPT, UR10, URZ, UPT ;  /* 0x0000003f0a00728c */ /* 0x000fe2000bf05070 */
[----:B------:R-:W-:Y:S01]  /*11da0*/  IMAD.MOV.U32 R23, RZ, RZ, 0x1 ;  /* 0x00000001ff177424 */ /* 0x000fe200078e00ff */
[----:B------:R-:W-:Y:S01]  /*11db0*/  ULDC UR4, c[0x0][0x424] ;  /* 0x0001090000047ab9 */ /* 0x000fe20000000800 */
[----:B------:R-:W-:Y:S01]  /*11dc0*/  ULDC UR39, c[0x0][0x288] ;  /* 0x0000a20000277ab9 */ /* 0x000fe20000000800 */
[----:B------:R-:W-:Y:S01]  /*11dd0*/  UISETP.NE.AND.EX UP0, UPT, UR11, URZ, UPT, UP0 ;  /* 0x0000003f0b00728c */ /* 0x000fe2000bf05300 */
[----:B------:R-:W-:Y:S01]  /*11de0*/  IMAD.MOV.U32 R19, RZ, RZ, RZ ;  /* 0x000000ffff137224 */ /* 0x000fe200078e00ff */
[----:B------:R-:W-:Y:S01]  /*11df0*/  ULDC UR40, c[0x0][0x448] ;  /* 0x0001120000287ab9 */ /* 0x000fe20000000800 */
[----:B------:R-:W-:Y:S01]  /*11e00*/  ULDC UR51, c[0x0][0xc] ;  /* 0x0000030000337ab9 */ /* 0x000fe20000000800 */
[----:B------:R-:W-:-:S02]  /*11e10*/  USEL UR4, UR4, 0x1, UP0 ;  /* 0x0000000104047887 */ /* 0x000fc40008000000 */
[----:B------:R-:W-:Y:S02]  /*11e20*/  UIMAD UR40, UR40, UR39, URZ ;  /* 0x00000027282872a4 */ /* 0x000fe4000f8e023f */
[----:B------:R-:W-:Y:S02]  /*11e30*/  UIMAD UR41, UR4, UR6, URZ ;  /* 0x00000006042972a4 */ /* 0x000fe4000f8e023f */
[----:B------:R-:W-:Y:S02]  /*11e40*/  ULOP3.LUT UR50, UR43, 0x2, URZ, 0xfc, !UPT ;  /* 0x000000022b327892 */ /* 0x000fe4000f8efc3f */
[----:B------:R-:W-:Y:S02]  /*11e50*/  UIADD3 UR4, UR41, 0x7f, URZ ;  /* 0x0000007f29047890 */ /* 0x000fe4000fffe03f */
[----:B------:R-:W-:Y:S02]  /*11e60*/  UIADD3 UR46, UR41, 0x1, -UR39 ;  /* 0x00000001292e7890 */ /* 0x000fe4000fffe827 */
[----:B------:R-:W-:-:S02]  /*11e70*/  ULOP3.LUT UR47, UR43, 0x1, URZ, 0xfc, !UPT ;  /* 0x000000012b2f7892 */ /* 0x000fc4000f8efc3f */
[----:B------:R-:W-:Y:S01]  /*11e80*/  UIADD3 UR39, UR41, -UR39, URZ ;  /* 0x8000002729277290 */ /* 0x000fe2000fffe03f */
[C---:B0-----:R-:W-:Y:S01]  /*11e90*/  IMAD.SHL.U32 R3, R6.reuse, 0x10, RZ ;  /* 0x0000001006037824 */ /* 0x041fe200078e00ff */
[C---:B------:R-:W-:Y:S01]  /*11ea0*/  LOP3.LUT R9, R6.reuse, 0x7f, RZ, 0xc0, !PT ;  /* 0x0000007f06097812 */ /* 0x040fe200078ec0ff */
[C---:B------:R-:W-:Y:S01]  /*11eb0*/  IMAD.SHL.U32 R2, R6.reuse, 0x80, RZ ;  /* 0x0000008006027824 */ /* 0x040fe200078e00ff */
[C---:B------:R-:W-:Y:S01]  /*11ec0*/  LOP3.LUT P0, RZ, R6.reuse, 0x10, RZ, 0xc0, !PT ;  /* 0x0000001006ff7812 */ /* 0x040fe2000780c0ff */
[C---:B------:R-:W-:Y:S01]  /*11ed0*/  IMAD.SHL.U32 R5, R6.reuse, 0x2, RZ ;  /* 0x0000000206057824 */ /* 0x040fe200078e00ff */
[----:B------:R-:W-:Y:S01]  /*11ee0*/  LOP3.LUT R0, R3, 0x1b0, RZ, 0xc0, !PT ;  /* 0x000001b003007812 */ /* 0x000fe200078ec0ff */
[----:B------:R-:W-:Y:S01]  /*11ef0*/  IMAD.SHL.U32 R29, R6, 0x4, RZ ;  /* 0x00000004061d7824 */ /* 0x000fe200078e00ff */
[----:B------:R-:W-:Y:S02]  /*11f00*/  LOP3.LUT R4, R2, 0x380, RZ, 0xc0, !PT ;  /* 0x0000038002047812 */ /* 0x000fe400078ec0ff */
[----:B------:R-:W-:-:S02]  /*11f10*/  SHF.R.U32.HI R37, RZ, 0x5, R9 ;  /* 0x00000005ff257819 */ /* 0x000fc40000011609 */
[----:B------:R-:W-:Y:S01]  /*11f20*/  LOP3.LUT R36, R0, 0x30, R5, 0x78, !PT ;  /* 0x0000003000247812 */ /* 0x000fe200078e7805 */
[C---:B------:R-:W-:Y:S01]  /*11f30*/  IMAD.SHL.U32 R0, R6.reuse, 0x20, RZ ;  /* 0x0000002006007824 */ /* 0x040fe200078e00ff */
[----:B------:R-:W-:Y:S02]  /*11f40*/  R2P PR, R6, 0x6 ;  /* 0x0000000606007804 */ /* 0x000fe40000000000 */
[----:B------:R-:W-:Y:S01]  /*11f50*/  LOP3.LUT R6, R4, 0x10, R6, 0xf8, !PT ;  /* 0x0000001004067812 */ /* 0x000fe200078ef806 */
[----:B------:R-:W-:Y:S01]  /*11f60*/  IMAD R4, R37, 0x10, R4 ;  /* 0x0000001025047824 */ /* 0x000fe200078e0204 */
[----:B------:R-:W-:Y:S02]  /*11f70*/  LOP3.LUT R32, R3, 0x30, RZ, 0xc0, !PT ;  /* 0x0000003003207812 */ /* 0x000fe400078ec0ff */
[----:B------:R-:W-:Y:S02]  /*11f80*/  SEL R31, R30, 0xffffffc0, !P2 ;  /* 0xffffffc01e1f7807 */ /* 0x000fe40005000000 */
[----:B------:R-:W-:-:S02]  /*11f90*/  LOP3.LUT R5, R4, 0x70, R3, 0x78, !PT ;  /* 0x0000007004057812 */ /* 0x000fc400078e7803 */
[----:B------:R-:W-:Y:S02]  /*11fa0*/  LOP3.LUT R4, R32, 0x40, RZ, 0xfc, !PT ;  /* 0x0000004020047812 */ /* 0x000fe400078efcff */
[----:B------:R-:W-:Y:S02]  /*11fb0*/  SEL R30, R30, 0xffffffc0, !P0 ;  /* 0xffffffc01e1e7807 */ /* 0x000fe40004000000 */
[C---:B------:R-:W-:Y:S02]  /*11fc0*/  ISETP.GE.AND P5, PT, R4.reuse, UR7, PT ;  /* 0x0000000704007c0c */ /* 0x040fe4000bfa6270 */
[C---:B------:R-:W-:Y:S02]  /*11fd0*/  ISETP.GE.AND P4, PT, R4.reuse, UR8, PT ;  /* 0x0000000804007c0c */ /* 0x040fe4000bf86270 */
[----:B------:R-:W-:Y:S02]  /*11fe0*/  ISETP.GE.AND P3, PT, R4, UR9, PT ;  /* 0x0000000904007c0c */ /* 0x000fe4000bf66270 */
[----:B------:R-:W-:-:S02]  /*11ff0*/  LOP3.LUT R4, R32, 0x80, RZ, 0xfc, !PT ;  /* 0x0000008020047812 */ /* 0x000fc400078efcff */
[----:B------:R-:W-:Y:S02]  /*12000*/  LOP3.LUT R10, R0, 0x380, RZ, 0xc0, !PT ;  /* 0x00000380000a7812 */ /* 0x000fe400078ec0ff */
[C---:B------:R-:W-:Y:S02]  /*12010*/  ISETP.GE.AND P2, PT, R4.reuse, UR7, PT ;  /* 0x0000000704007c0c */ /* 0x040fe4000bf46270 */
[----:B------:R-:W-:Y:S02]  /*12020*/  ISETP.GE.AND P0, PT, R4, UR9, PT ;  /* 0x0000000904007c0c */ /* 0x000fe4000bf06270 */
[----:B------:R-:W-:Y:S02]  /*12030*/  @P5 LOP3.LUT R16, R16, 0x8, RZ, 0xfc, !PT ;  /* 0x0000000810105812 */ /* 0x000fe400078efcff */
[----:B------:R-:W-:Y:S02]  /*12040*/  LOP3.LUT R4, R2, 0x400, RZ, 0xc0, !PT ;  /* 0x0000040002047812 */ /* 0x000fe400078ec0ff */
[----:B------:R-:W-:-:S02]  /*12050*/  LOP3.LUT R16, R16, 0xfffffffe, RZ, 0xc0, !PT ;  /* 0xfffffffe10107812 */ /* 0x000fc400078ec0ff */
[----:B------:R-:W-:Y:S01]  /*12060*/  LOP3.LUT R8, R3, 0x40, RZ, 0xc0, !PT ;  /* 0x0000004003087812 */ /* 0x000fe200078ec0ff */
[C---:B------:R-:W-:Y:S01]  /*12070*/  IMAD R4, R37.reuse, 0x800, R4 ;  /* 0x0000080025047824 */ /* 0x040fe200078e0204 */
[----:B------:R-:W-:Y:S02]  /*12080*/  @P4 LOP3.LUT R16, R16, 0x1, RZ, 0xfc, !PT ;  /* 0x0000000110104812 */ /* 0x000fe400078efcff */
[----:B------:R-:W-:Y:S01]  /*12090*/  LOP3.LUT R10, R10, 0x30, R3, 0xf8, !PT ;  /* 0x000000300a0a7812 */ /* 0x000fe200078ef803 */
[C---:B------:R-:W-:Y:S01]  /*120a0*/  IMAD R7, R37.reuse, 0x200, R8 ;  /* 0x0000020025077824 */ /* 0x040fe200078e0208 */
[----:B------:R-:W-:Y:S01]  /*120b0*/  LOP3.LUT R16, R16, 0xfffffeff, RZ, 0xc0, !PT ;  /* 0xfffffeff10107812 */ /* 0x000fe200078ec0ff */
[----:B------:R-:W-:Y:S01]  /*120c0*/  IMAD.SHL.U32 R37, R37, 0x400, RZ ;  /* 0x0000040025257824 */ /* 0x000fe200078e00ff */
[----:B------:R-:W-:Y:S01]  /*120d0*/  LOP3.LUT R2, R5, 0xc00, R2, 0xf8, !PT ;  /* 0x00000c0005027812 */ /* 0x000fe200078ef802 */
[----:B------:R-:W-:Y:S01]  /*120e0*/  IMAD.IADD R36, R36, 0x1, R7 ;  /* 0x0000000124247824 */ /* 0x000fe200078e0207 */
[----:B------:R-:W-:-:S02]  /*120f0*/  @P3 LOP3.LUT R16, R16, 0x100, RZ, 0xfc, !PT ;  /* 0x0000010010103812 */ /* 0x000fc400078efcff */
[----:B------:R-:W-:Y:S01]  /*12100*/  LOP3.LUT R3, R6, 0x70, R3, 0x78, !PT ;  /* 0x0000007006037812 */ /* 0x000fe200078e7803 */
[----:B------:R0:W-:Y:S01]  /*12110*/  STL [R1+0x4], R2 ;  /* 0x0000040201007387 */ /* 0x0001e20000100800 */
[----:B------:R-:W-:Y:S02]  /*12120*/  LOP3.LUT R16, R16, 0xfffffffb, RZ, 0xc0, !PT ;  /* 0xfffffffb10107812 */ /* 0x000fe400078ec0ff */
[----:B------:R-:W-:Y:S02]  /*12130*/  SEL R28, R28, 0xffffffe0, !P1 ;  /* 0xffffffe01c1c7807 */ /* 0x000fe40004800000 */
[----:B------:R-:W-:Y:S02]  /*12140*/  @P2 LOP3.LUT R16, R16, 0x4, RZ, 0xfc, !PT ;  /* 0x0000000410102812 */ /* 0x000fe400078efcff */
[----:B------:R-:W-:Y:S02]  /*12150*/  ISETP.GE.AND P1, PT, R32, UR8, PT ;  /* 0x0000000820007c0c */ /* 0x000fe4000bf26270 */
[----:B------:R-:W-:Y:S01]  /*12160*/  LOP3.LUT R16, R16, 0xffffff7f, RZ, 0xc0, !PT ;  /* 0xffffff7f10107812 */ /* 0x000fe200078ec0ff */
[----:B0-----:R-:W-:Y:S01]  /*12170*/  IMAD.IADD R2, R4, 0x1, R3 ;  /* 0x0000000104027824 */ /* 0x001fe200078e0203 */
[----:B------:R-:W-:Y:S01]  /*12180*/  LOP3.LUT R29, R10, 0x70, R29, 0x78, !PT ;  /* 0x000000700a1d7812 */ /* 0x000fe200078e781d */
[----:B------:R-:W-:Y:S01]  /*12190*/  IMAD.U32 R3, RZ, RZ, UR5 ;  /* 0x00000005ff037e24 */ /* 0x000fe2000f8e00ff */
[----:B------:R-:W-:Y:S01]  /*121a0*/  @P0 LOP3.LUT R16, R16, 0x80, RZ, 0xfc, !PT ;  /* 0x0000008010100812 */ /* 0x000fe200078efcff */
[----:B------:R-:W-:Y:S01]  /*121b0*/  USHF.R.S32.HI UR5, URZ, 0x1f, UR4 ;  /* 0x0000001f3f057899 */ /* 0x000fe20008011404 */
[----:B------:R0:W-:Y:S01]  /*121c0*/  STL [R1], R2 ;  /* 0x0000000201007387 */ /* 0x0001e20000100800 */
[----:B------:R-:W-:-:S02]  /*121d0*/  ISETP.GE.AND P0, PT, R32, UR7, PT ;  /* 0x0000000720007c0c */ /* 0x000fc4000bf06270 */
[----:B------:R-:W-:Y:S01]  /*121e0*/  LOP3.LUT R16, R16, 0xffffffef, RZ, 0xc0, !PT ;  /* 0xffffffef10107812 */ /* 0x000fe200078ec0ff */
[----:B------:R1:W-:Y:S01]  /*121f0*/  STL [R1+0xc], R3 ;  /* 0x00000c0301007387 */ /* 0x0003e20000100800 */
[----:B------:R-:W-:-:S03]  /*12200*/  ULEA.HI UR5, UR5, UR4, URZ, 0x7 ;  /* 0x0000000405057291 */ /* 0x000fc6000f8f383f */
[----:B------:R2:W-:Y:S01]  /*12210*/  STL [R1+0x10], RZ ;  /* 0x000010ff01007387 */ /* 0x0005e20000100800 */
[----:B------:R-:W-:Y:S01]  /*12220*/  USHF.R.S32.HI UR38, URZ, 0x7, UR5 ;  /* 0x000000073f267899 */ /* 0x000fe20008011405 */
[----:B0-----:R-:W-:-:S04]  /*12230*/  MOV R2, 0x400 ;  /* 0x0000040000027802 */ /* 0x001fc80000000f00 */
[----:B------:R-:W-:Y:S02]  /*12240*/  LEA R17, R35, R2, 0x18 ;  /* 0x0000000223117211 */ /* 0x000fe400078ec0ff */
[----:B-1----:R-:W-:Y:S02]  /*12250*/  SHF.R.U32.HI R3, RZ, 0x2, R9 ;  /* 0x00000002ff037819 */ /* 0x002fe40000011609 */
[----:B------:R-:W-:Y:S02]  /*12260*/  @P0 LOP3.LUT R16, R16, 0x10, RZ, 0xfc, !PT ;  /* 0x0000001010100812 */ /* 0x000fe400078efcff */
[----:B------:R-:W-:Y:S01]  /*12270*/  LOP3.LUT R0, R3, 0x60, R0, 0xf8, !PT ;  /* 0x0000006003007812 */ /* 0x000fe200078ef800 */
[----:B------:R-:W-:Y:S01]  /*12280*/  IMAD.IADD R0, R17, 0x1, R36 ;  /* 0x0000000111007824 */ /* 0x000fe200078e0224 */
[----:B------:R-:W-:Y:S02]  /*12290*/  ISETP.GE.AND P0, PT, R32, UR9, PT ;  /* 0x0000000920007c0c */ /* 0x000fe4000bf06270 */
[----:B------:R-:W-:-:S02]  /*122a0*/  LOP3.LUT R16, R16, 0xfffffffd, RZ, 0xc0, !PT ;  /* 0xfffffffd10107812 */ /* 0x000fc400078ec0ff */
[----:B------:R2:W-:Y:S02]  /*122b0*/  STL [R1+0x8], R0 ;  /* 0x0000080001007387 */ /* 0x0005e40000100800 */
[----:B------:R-:W-:-:S04]  /*122c0*/  @P1 LOP3.LUT R16, R16, 0x2, RZ, 0xfc, !PT ;  /* 0x0000000210101812 */ /* 0x000fc800078efcff */
[----:B------:R-:W-:-:S04]  /*122d0*/  LOP3.LUT R16, R16, 0xfffffdff, RZ, 0xc0, !PT ;  /* 0xfffffdff10107812 */ /* 0x000fc800078ec0ff */
[----:B--2---:R-:W-:-:S07]  /*122e0*/  @P0 LOP3.LUT R16, R16, 0x200, RZ, 0xfc, !PT ;  /* 0x0000020010100812 */ /* 0x004fce00078efcff */
.L_x_1163:
[----:B--2---:R-:W2:Y:S01]  /*122f0*/  LDL R0, [R1+0xc] ;  /* 0x00000c0001007983 */ /* 0x004ea20000100800 */
[----:B------:R-:W-:Y:S02]  /*12300*/  ULDC UR7, c[0x0][0xc60] ;  /* 0x0003180000077ab9 */ /* 0x000fe40000000800 */
[----:B------:R-:W-:-:S11]  /*12310*/  UISETP.NE.AND UP0, UPT, UR7, 0x1, UPT ;  /* 0x000000010700788c */ /* 0x000fd6000bf05270 */
[----:B------:R-:W-:Y:S01]  /*12320*/  @UP0 ULDC UR4, c[0x0][0xc64] ;  /* 0x0003190000040ab9 */ /* 0x000fe20000000800 */
[----:B------:R-:W-:Y:S01]  /*12330*/  @UP0 ULDC UR8, c[0x0][0xc68] ;  /* 0x00031a0000080ab9 */ /* 0x000fe20000000800 */
[C---:B--2---:R-:W-:Y:S02]  /*12340*/  R2UR UR37, R0.reuse ;  /* 0x00000000002572ca */ /* 0x044fe400000e0000 */
[----:B------:R-:W-:-:S11]  /*12350*/  R2UR UR6, R0 ;  /* 0x00000000000672ca */ /* 0x000fd600000e0000 */
[----:B------:R-:W-:-:S04]  /*12360*/  UIMAD.WIDE.U32 UR4, UR37, UR4, URZ ;  /* 0x00000004250472a5 */ /* 0x000fc8000f8e003f */
[----:B------:R-:W-:-:S03]  /*12370*/  @UP0 USHF.R.U32.HI UR37, URZ, UR8, UR5 ;  /* 0x000000083f250299 */ /* 0x000fc60008011605 */
[----:B------:R-:W-:Y:S02]  /*12380*/  ULDC UR4, c[0x0][0xc78] ;  /* 0x00031e0000047ab9 */ /* 0x000fe40000000800 */
[----:B------:R-:W-:Y:S02]  /*12390*/  UISETP.GE.AND UP0, UPT, UR37, UR4, UPT ;  /* 0x000000042500728c */ /* 0x000fe4000bf06270 */
[----:B------:R-:W-:-:S04]  /*123a0*/  UIADD3 UR4, -UR37, URZ, URZ ;  /* 0x0000003f25047290 */ /* 0x000fc8000fffe13f */
[----:B------:R-:W-:Y:S01]  /*123b0*/  PLOP3.LUT P0, PT, PT, PT, UP0, 0x40, 0x0 ;  /* 0x000000000000781c */ /* 0x000fe20003f0e808 */
[----:B------:R-:W-:-:S12]  /*123c0*/  UIMAD UR7, UR7, UR4, UR6 ;  /* 0x00000004070772a4 */ /* 0x000fd8000f8e0206 */
[----:B01----:R-:W-:Y:S05]  /*123d0*/  @P0 BRA `(.L_x_1093) ;  /* 0x0000000000200947 */ /* 0x003fea0003800000 */
        /* <DEDUP_REMOVED lines=8> */
.L_x_1093:
[----:B------:R-:W-:Y:S01]  /*12460*/  ULDC UR8, c[0x0][0xc54] ;  /* 0x0003150000087ab9 */ /* 0x000fe20000000800 */
[----:B------:R-:W-:Y:S01]  /*12470*/  UMOV UR6, UR7 ;  /* 0x0000000700067c82 */ /* 0x000fe20008000000 */
[----:B------:R-:W-:-:S11]  /*12480*/  UISETP.NE.AND UP0, UPT, UR8, 0x1, UPT ;  /* 0x000000010800788c */ /* 0x000fd6000bf05270 */
[----:B------:R-:W-:Y:S02]  /*12490*/  @UP0 ULDC.64 UR10, c[0x0][0xc58] ;  /* 0x00031600000a0ab9 */ /* 0x000fe40000000a00 */
[----:B------:R-:W-:-:S04]  /*124a0*/  UIMAD.WIDE.U32 UR4, UR7, UR10, URZ ;  /* 0x0000000a070472a5 */ /* 0x000fc8000f8e003f */
[----:B------:R-:W-:-:S04]  /*124b0*/  @UP0 USHF.R.U32.HI UR6, URZ, UR11, UR5 ;  /* 0x0000000b3f060299 */ /* 0x000fc80008011605 */
[----:B------:R-:W-:-:S12]  /*124c0*/  UIMAD UR4, UR6, UR8, URZ ;  /* 0x00000008060472a4 */ /* 0x000fd8000f8e023f */
.L_x_1094:
[----:B------:R-:W-:Y:S01]  /*124d0*/  ULDC UR5, c[0x0][0xc48] ;  /* 0x0003120000057ab9 */ /* 0x000fe20000000800 */
[----:B------:R-:W-:Y:S01]  /*124e0*/  ULDC.64 UR8, c[0x0][0xa28] ;  /* 0x00028a0000087ab9 */ /* 0x000fe20000000a00 */
[----:B------:R-:W-:Y:S01]  /*124f0*/  UISETP.NE.AND UP1, UPT, UR5, 0x1, UPT ;  /* 0x000000010500788c */ /* 0x000fe2000bf25270 */
[----:B------:R-:W-:Y:S01]  /*12500*/  IMAD.MOV.U32 R34, RZ, RZ, RZ ;  /* 0x000000ffff227224 */ /* 0x000fe200078e00ff */
[----:B------:R-:W-:Y:S02]  /*12510*/  UIADD3 UR4, UR7, -UR4, URZ ;  /* 0x8000000407047290 */ /* 0x000fe4000fffe03f */
[----:B------:R-:W-:Y:S01]  /*12520*/  UISETP.NE.U32.AND UP0, UPT, UR8, URZ, UPT ;  /* 0x0000003f0800728c */ /* 0x000fe2000bf05070 */
[----:B------:R-:W-:Y:S02]  /*12530*/  ULDC UR5, c[0x0][0xc54] ;  /* 0x0003150000057ab9 */ /* 0x000fe40000000800 */
[----:B------:R-:W-:Y:S02]  /*12540*/  UIMAD UR37, UR37, UR5, UR4 ;  /* 0x00000005252572a4 */ /* 0x000fe4000f8e0204 */
[----:B------:R-:W-:-:S02]  /*12550*/  UISETP.NE.AND.EX UP0, UPT, UR9, URZ, UPT, UP0 ;  /* 0x0000003f0900728c */ /* 0x000fc4000bf05300 */
[----:B------:R-:W-:Y:S01]  /*12560*/  @UP1 ULDC UR4, c[0x0][0xc4c] ;  /* 0x0003130000041ab9 */ /* 0x000fe20000000800 */
[----:B------:R-:W-:Y:S01]  /*12570*/  @UP1 ULDC UR7, c[0x0][0xc50] ;  /* 0x0003140000071ab9 */ /* 0x000fe20000000800 */
[----:B------:R-:W-:Y:S02]  /*12580*/  UIMAD.WIDE.U32 UR4, UR37, UR4, URZ ;  /* 0x00000004250472a5 */ /* 0x000fe4000f8e003f */
[----:B------:R-:W-:Y:S01]  /*12590*/  UMOV UR36, UR37 ;  /* 0x0000002500247c82 */ /* 0x000fe20008000000 */
[----:B------:R-:W-:Y:S01]  /*125a0*/  ULOP3.LUT UR6, UR6, 0x1ffffff, URZ, 0x3c, !UPT ;  /* 0x01ffffff06067892 */ /* 0x000fe2000f8e3c3f */
[----:B------:R-:W-:Y:S01]  /*125b0*/  PLOP3.LUT P0, PT, PT, PT, UP0, 0x80, 0x0 ;  /* 0x000000000000781c */ /* 0x000fe20003f0f008 */
[----:B------:R-:W-:-:S03]  /*125c0*/  @UP1 USHF.R.U32.HI UR36, URZ, UR7, UR5 ;  /* 0x000000073f241299 */ /* 0x000fc60008011605 */
[----:B------:R-:W-:Y:S02]  /*125d0*/  @UP0 ULDC.64 UR4, c[0x0][0xa28] ;  /* 0x00028a0000040ab9 */ /* 0x000fe40000000a00 */
[----:B------:R-:W-:-:S06]  /*125e0*/  @UP0 UIMAD.WIDE UR4, UR36, 0x4, UR4 ;  /* 0x00000004240408a5 */ /* 0x000fcc000f8e0204 */
[----:B------:R-:W-:Y:S01]  /*125f0*/  IMAD.U32 R3, RZ, RZ, UR5 ;  /* 0x00000005ff037e24 */ /* 0x000fe2000f8e00ff */
[----:B------:R-:W-:Y:S01]  /*12600*/  ULDC UR5, c[0x0][0x448] ;  /* 0x0001120000057ab9 */ /* 0x000fe20000000800 */
[----:B------:R-:W-:Y:S01]  /*12610*/  IMAD.U32 R2, RZ, RZ, UR4 ;  /* 0x00000004ff027e24 */ /* 0x000fe2000f8e00ff */
[----:B------:R-:W-:Y:S01]  /*12620*/  ULDC UR4, c[0x0][0xc3c] ;  /* 0x00030f0000047ab9 */ /* 0x000fe20000000800 */
[----:B------:R-:W-:Y:S02]  /*12630*/  UISETP.NE.AND UP2, UPT, UR5, 0x1, UPT ;  /* 0x000000010500788c */ /* 0x000fe4000bf45270 */
[----:B------:R-:W-:Y:S01]  /*12640*/  UIADD3 UR6, UR6, UR4, URZ ;  /* 0x0000000406067290 */ /* 0x000fe2000fffe03f */
[----:B------:R0:W5:Y:S01]  /*12650*/  @P0 LDG.E R34, desc[UR48][R2.64] ;  /* 0x0000003002220981 */ /* 0x000162000c1e1900 */
[----:B------:R-:W-:Y:S02]  /*12660*/  UP2UR UR52, UPR, URZ, 0x4 ;  /* 0x000000043f347883 */ /* 0x000fe40008000000 */
[----:B------:R-:W-:-:S04]  /*12670*/  USHF.L.U32 UR42, UR6, 0x7, URZ ;  /* 0x00000007062a7899 */ /* 0x000fc8000800063f */
[----:B------:R-:W-:Y:S01]  /*12680*/  UIADD3 UR6, UR42, 0x7f, URZ ;  /* 0x0000007f2a067890 */ /* 0x000fe2000fffe03f */
[----:B------:R-:W-:Y:S01]  /*12690*/  @UP2 ULDC UR4, c[0x0][0x44c] ;  /* 0x0001130000042ab9 */ /* 0x000fe20000000800 */
[----:B------:R-:W-:Y:S02]  /*126a0*/  @UP2 ULDC UR7, c[0x0][0x450] ;  /* 0x0001140000072ab9 */ /* 0x000fe40000000800 */
[----:B------:R-:W-:-:S04]  /*126b0*/  UIMAD.WIDE.U32 UR4, UR6, UR4, URZ ;  /* 0x00000004060472a5 */ /* 0x000fc8000f8e003f */
[----:B------:R-:W-:-:S03]  /*126c0*/  @UP2 USHF.R.U32.HI UR6, URZ, UR7, UR5 ;  /* 0x000000073f062299 */ /* 0x000fc60008011605 */
[----:B------:R-:W-:Y:S01]  /*126d0*/  ULDC.64 UR4, c[0x0][0x9e0] ;  /* 0x0002780000047ab9 */ /* 0x000fe20000000a00 */
[----:B------:R-:W-:Y:S02]  /*126e0*/  UIADD3 UR6, UR46, UR6, URZ ;  /* 0x000000062e067290 */ /* 0x000fe4000fffe03f */
[----:B------:R-:W-:Y:S02]  /*126f0*/  UISETP.GE.AND UP0, UPT, UR5, 0x1, UPT ;  /* 0x000000010500788c */ /* 0x000fe4000bf06270 */
[----:B------:R-:W-:-:S04]  /*12700*/  UIADD3 UR4, UR6, UR4, URZ ;  /* 0x0000000406047290 */ /* 0x000fc8000fffe03f */
[----:B------:R-:W-:-:S13]  /*12710*/  PLOP3.LUT P0, PT, PT, PT, UP0, 0x40, 0x0 ;  /* 0x000000000000781c */ /* 0x000fda0003f0e808 */
[----:B0-----:R-:W-:Y:S05]  /*12720*/  @P0 BRA `(.L_x_1095) ;  /* 0x0000000000440947 */ /* 0x001fea0003800000 */
        /* <DEDUP_REMOVED lines=10> */
.L_x_1096:
[----:B------:R-:W-:-:S11]  /*127d0*/  UISETP.NE.AND UP1, UPT, UR5, 0x1, UPT ;  /* 0x000000010500788c */ /* 0x000fd6000bf25270 */
[----:B------:R-:W-:Y:S02]  /*127e0*/  @UP1 ULDC.64 UR10, c[0x0][0x9e8] ;  /* 0x00027a00000a1ab9 */ /* 0x000fe40000000a00 */
[----:B------:R-:W-:-:S04]  /*127f0*/  UIMAD.WIDE.U32 UR6, UR8, UR10, URZ ;  /* 0x0000000a080672a5 */ /* 0x000fc8000f8e003f */
[----:B------:R-:W-:-:S12]  /*12800*/  @UP1 USHF.R.U32.HI UR8, URZ, UR11, UR7 ;  /* 0x0000000b3f081299 */ /* 0x000fd80008011607 */
.L_x_1097:
[----:B------:R-:W-:-:S04]  /*12810*/  UIMAD UR8, UR8, UR5, UR5 ;  /* 0x00000005080872a4 */ /* 0x000fc8000f8e0205 */
[----:B------:R-:W-:-:S04]  /*12820*/  UISETP.LT.AND UP1, UPT, UR4, UR8, UPT ;  /* 0x000000080400728c */ /* 0x000fc8000bf21270 */
[----:B------:R-:W-:-:S12]  /*12830*/  USEL UR4, UR4, UR8, UP1 ;  /* 0x0000000804047287 */ /* 0x000fd80008800000 */
.L_x_1095:
[----:B------:R-:W-:Y:S01]  /*12840*/  UISETP.NE.AND UP1, UPT, UR52, URZ, UPT ;  /* 0x0000003f3400728c */ /* 0x000fe2000bf25270 */
[----:B------:R-:W-:Y:S01]  /*12850*/  PLOP3.LUT P0, PT, PT, PT, UP0, 0x40, 0x0 ;  /* 0x000000000000781c */ /* 0x000fe20003f0e808 */
[----:B------:R-:W-:-:S04]  /*12860*/  UIADD3 UR4, UR4, 0x7f, URZ ;  /* 0x0000007f04047890 */ /* 0x000fc8000fffe03f */
[----:B------:R-:W-:-:S04]  /*12870*/  USHF.R.S32.HI UR8, URZ, 0x1f, UR4 ;  /* 0x0000001f3f087899 */ /* 0x000fc80008011404 */
[----:B------:R-:W-:Y:S01]  /*12880*/  ULEA.HI UR8, UR8, UR4, URZ, 0x7 ;  /* 0x0000000408087291 */ /* 0x000fe2000f8f383f */
[----:B------:R-:W-:Y:S01]  /*12890*/  @UP1 ULDC UR6, c[0x0][0x44c] ;  /* 0x0001130000061ab9 */ /* 0x000fe20000000800 */
[----:B------:R-:W-:Y:S01]  /*128a0*/  @UP1 ULDC UR9, c[0x0][0x450] ;  /* 0x0001140000091ab9 */ /* 0x000fe20000000800 */
[----:B------:R-:W-:Y:S02]  /*128b0*/  UIMAD.WIDE.U32 UR6, UR42, UR6, URZ ;  /* 0x000000062a0672a5 */ /* 0x000fe4000f8e003f */
[----:B------:R-:W-:Y:S01]  /*128c0*/  UMOV UR4, UR42 ;  /* 0x0000002a00047c82 */ /* 0x000fe20008000000 */
[----:B------:R-:W-:Y:S02]  /*128d0*/  USHF.R.S32.HI UR8, URZ, 0x7, UR8 ;  /* 0x000000073f087899 */ /* 0x000fe40008011408 */
[----:B------:R-:W-:Y:S02]  /*128e0*/  @UP1 USHF.R.U32.HI UR4, URZ, UR9, UR7 ;  /* 0x000000093f041299 */ /* 0x000fe40008011607 */
[----:B------:R-:W-:-:S02]  /*128f0*/  UISETP.LT.AND UP1, UPT, UR38, UR8, UPT ;  /* 0x000000082600728c */ /* 0x000fc4000bf21270 */
[----:B------:R-:W-:Y:S01]  /*12900*/  UIADD3 UR4, UR39, UR4, URZ ;  /* 0x0000000427047290 */ /* 0x000fe2000fffe03f */
[----:B------:R-:W-:Y:S01]  /*12910*/  ULDC UR6, c[0x0][0x9dc] ;  /* 0x0002770000067ab9 */ /* 0x000fe20000000800 */
[----:B------:R-:W-:Y:S02]  /*12920*/  USEL UR44, UR38, UR8, UP1 ;  /* 0x00000008262c7287 */ /* 0x000fe40008800000 */
[----:B------:R-:W-:Y:S01]  /*12930*/  UIADD3 UR8, UR4, -UR6, URZ ;  /* 0x8000000604087290 */ /* 0x000fe2000fffe03f */
[----:B------:R-:W-:Y:S11]  /*12940*/  @P0 BRA `(.L_x_1098) ;  /* 0x0000000000440947 */ /* 0x000ff60003800000 */
        /* <DEDUP_REMOVED lines=10> */
.L_x_1099:
[----:B------:R-:W-:-:S11]  /*129f0*/  UISETP.NE.AND UP0, UPT, UR5, 0x1, UPT ;  /* 0x000000010500788c */ /* 0x000fd6000bf05270 */
[----:B------:R-:W-:Y:S02]  /*12a00*/  @UP0 ULDC.64 UR10, c[0x0][0x9e8] ;  /* 0x00027a00000a0ab9 */ /* 0x000fe40000000a00 */
[----:B------:R-:W-:-:S04]  /*12a10*/  UIMAD.WIDE.U32 UR6, UR4, UR10, URZ ;  /* 0x0000000a040672a5 */ /* 0x000fc8000f8e003f */
[----:B------:R-:W-:-:S12]  /*12a20*/  @UP0 USHF.R.U32.HI UR4, URZ, UR11, UR7 ;  /* 0x0000000b3f040299 */ /* 0x000fd80008011607 */
.L_x_1100:
[----:B------:R-:W-:-:S04]  /*12a30*/  UIMAD UR4, UR4, UR5, URZ ;  /* 0x00000005040472a4 */ /* 0x000fc8000f8e023f */
[----:B------:R-:W-:-:S04]  /*12a40*/  UISETP.LT.AND UP0, UPT, UR8, UR4, UPT ;  /* 0x000000040800728c */ /* 0x000fc8000bf01270 */
[----:B------:R-:W-:-:S12]  /*12a50*/  USEL UR8, UR8, UR4, !UP0 ;  /* 0x0000000408087287 */ /* 0x000fd8000c000000 */
.L_x_1098:
[----:B------:R-:W-:Y:S01]  /*12a60*/  USHF.R.S32.HI UR4, URZ, 0x1f, UR8 ;  /* 0x0000001f3f047899 */ /* 0x000fe20008011408 */
[----:B------:R-:W-:Y:S03]  /*12a70*/  BSSY B7, `(.L_x_1101) ;  /* 0x0000384000077945 */ /* 0x000fe60003800000 */
[----:B------:R-:W-:-:S04]  /*12a80*/  ULEA.HI UR4, UR4, UR8, URZ, 0x7 ;  /* 0x0000000804047291 */ /* 0x000fc8000f8f383f */
[----:B------:R-:W-:-:S04]  /*12a90*/  USHF.R.S32.HI UR4, URZ, 0x7, UR4 ;  /* 0x000000073f047899 */ /* 0x000fc80008011404 */
[----:B------:R-:W-:-:S04]  /*12aa0*/  UISETP.LT.AND UP0, UPT, URZ, UR4, UPT ;  /* 0x000000043f00728c */ /* 0x000fc8000bf01270 */
[----:B------:R-:W-:-:S04]  /*12ab0*/  USEL UR45, URZ, UR4, !UP0 ;  /* 0x000000043f2d7287 */ /* 0x000fc8000c000000 */
[----:B------:R-:W-:-:S06]  /*12ac0*/  UISETP.GT.AND UP0, UPT, UR44, UR45, UPT ;  /* 0x0000002d2c00728c */ /* 0x000fcc000bf04270 */
[----:B------:R-:W-:-:S13]  /*12ad0*/  PLOP3.LUT P0, PT, PT, PT, UP0, 0x80, 0x0 ;  /* 0x000000000000781c */ /* 0x000fda0003f0f008 */
[----:B------:R-:W-:Y:S05]  /*12ae0*/  @P0 BRA `(.L_x_1102) ;  /* 0x0000000000480947 */ /* 0x000fea0003800000 */
[----:B------:R-:W0:Y:S02]  /*12af0*/  S2R R0, SR_TID.X ;  /* 0x0000000000007919 */ /* 0x000e240000002100 */
[----:B0-----:R-:W-:-:S04]  /*12b00*/  LOP3.LUT R0, R0, 0x7f, RZ, 0xc0, !PT ;  /* 0x0000007f00007812 */ /* 0x001fc800078ec0ff */
[----:B------:R-:W-:-:S13]  /*12b10*/  ISETP.NE.AND P1, PT, R0, RZ, PT ;  /* 0x000000ff0000720c */ /* 0x000fda0003f25270 */
[----:B------:R-:W-:Y:S05]  /*12b20*/  @P1 BRA `(.L_x_1103) ;  /* 0x0000003400e01947 */ /* 0x000fea0003800000 */
[----:B------:R-:W0:Y:S01]  /*12b30*/  S2R R7, SR_LANEID ;  /* 0x0000000000077919 */ /* 0x000e220000000000 */
[----:B------:R-:W-:Y:S01]  /*12b40*/  VOTEU.ANY UR4, UPT, PT ;  /* 0x0000000000047886 */ /* 0x000fe200038e0100 */
[----:B------:R-:W1:Y:S01]  /*12b50*/  LDC.64 R2, c[0x0][0xc80] ;  /* 0x00032000ff027b82 */ /* 0x000e620000000a00 */
[----:B------:R-:W0:Y:S08]  /*12b60*/  FLO.U32 R0, UR4 ;  /* 0x0000000400007d00 */ /* 0x000e3000080e0000 */
[----:B------:R-:W1:Y:S01]  /*12b70*/  POPC R5, UR4 ;  /* 0x0000000400057d09 */ /* 0x000e620008000000 */
[----:B0-----:R-:W-:-:S13]  /*12b80*/  ISETP.EQ.U32.AND P0, PT, R0, R7, PT ;  /* 0x000000070000720c */ /* 0x001fda0003f02070 */
[----:B-1----:R-:W2:Y:S01]  /*12b90*/  @P0 ATOMG.E.ADD.STRONG.GPU PT, R3, desc[UR48][R2.64], R5 ;  /* 0x00000005020309a8 */ /* 0x002ea200081ee1f0 */
[----:B------:R-:W0:Y:S02]  /*12ba0*/  S2R R4, SR_LTMASK ;  /* 0x0000000000047919 */ /* 0x000e240000003900 */
[----:B0-----:R-:W-:-:S04]  /*12bb0*/  LOP3.LUT R4, R4, UR4, RZ, 0xc0, !PT ;  /* 0x0000000404047c12 */ /* 0x001fc8000f8ec0ff */
[----:B------:R-:W0:Y:S01]  /*12bc0*/  POPC R7, R4 ;  /* 0x0000000400077309 */ /* 0x000e220000000000 */
[----:B--2---:R-:W0:Y:S02]  /*12bd0*/  SHFL.IDX PT, R0, R3, R0, 0x1f ;  /* 0x00001f0003007589 */ /* 0x004e2400000e0000 */
[----:B0-----:R-:W-:-:S05]  /*12be0*/  IADD3 R0, R0, UR51, R7 ;  /* 0x0000003300007c10 */ /* 0x001fca000fffe007 */
[----:B------:R2:W-:Y:S01]  /*12bf0*/  STL [R1+0xc], R0 ;  /* 0x00000c0001007387 */ /* 0x0005e20000100800 */
[----:B------:R-:W-:Y:S05]  /*12c00*/  BRA `(.L_x_1103) ;  /* 0x0000003400a87947 */ /* 0x000fea0003800000 */
.L_x_1102:
        /* <DEDUP_REMOVED lines=8> */
[----:B------:R-:W-:Y:S02]  /*12c90*/  IMAD.U32 R4, RZ, RZ, UR6 ;  /* 0x00000006ff047e24 */ /* 0x000fe4000f8e00ff */
[----:B------:R-:W0:Y:S01]  /*12ca0*/  LDC.64 R2, c[0x4][R2] ;  /* 0x0100000002027b82 */ /* 0x000e220000000a00 */
[----:B------:R-:W-:Y:S02]  /*12cb0*/  IMAD.U32 R5, RZ, RZ, UR7 ;  /* 0x00000007ff057e24 */ /* 0x000fe4000f8e00ff */
[----:B------:R-:W-:Y:S02]  /*12cc0*/  IMAD.U32 R6, RZ, RZ, UR8 ;  /* 0x00000008ff067e24 */ /* 0x000fe4000f8e00ff */
[----:B------:R-:W-:-:S02]  /*12cd0*/  IMAD.U32 R7, RZ, RZ, UR9 ;  /* 0x00000009ff077e24 */ /* 0x000fc4000f8e00ff */
[----:B------:R-:W-:Y:S02]  /*12ce0*/  IMAD.U32 R10, RZ, RZ, UR4 ;  /* 0x00000004ff0a7e24 */ /* 0x000fe4000f8e00ff */
[----:B------:R-:W-:Y:S02]  /*12cf0*/  IMAD.U32 R11, RZ, RZ, UR5 ;  /* 0x00000005ff0b7e24 */ /* 0x000fe4000f8e00ff */
[----:B------:R-:W-:Y:S02]  /*12d00*/  IMAD.MOV.U32 R8, RZ, RZ, 0x70 ;  /* 0x00000070ff087424 */ /* 0x000fe400078e00ff */
[----:B------:R-:W-:Y:S02]  /*12d10*/  IMAD.MOV.U32 R12, RZ, RZ, 0x1 ;  /* 0x00000001ff0c7424 */ /* 0x000fe400078e00ff */
[----:B------:R-:W-:-:S07]  /*12d20*/  IMAD.MOV.U32 R13, RZ, RZ, RZ ;  /* 0x000000ffff0d7224 */ /* 0x000fce00078e00ff */
[----:B------:R-:W-:-:S07]  /*12d30*/  LEPC R20, `(.L_x_1105) ;  /* 0x000000001014794e */ /* 0x000fce0000000000 */
[----:B0----5:R-:W-:Y:S05]  /*12d40*/  CALL.ABS.NOINC R2 ;  /* 0x0000000002007343 */ /* 0x021fea0003c00000 */
.L_x_1105:
[----:B------:R-:W-:Y:S05]  /*12d50*/  BSYNC B6 ;  /* 0x0000000000067941 */ /* 0x000fea0003800000 */
.L_x_1104:
        /* <DEDUP_REMOVED lines=22> */
.L_x_1107:
[----:B------:R-:W-:Y:S05]  /*12ec0*/  BSYNC B6 ;  /* 0x0000000000067941 */ /* 0x000fea0003800000 */
.L_x_1106:
        /* <DEDUP_REMOVED lines=20> */
.L_x_1109:
[----:B------:R-:W-:Y:S05]  /*13010*/  BSYNC B6 ;  /* 0x0000000000067941 */ /* 0x000fea0003800000 */
.L_x_1108:
[----:B------:R-:W-:Y:S01]  /*13020*/  LOP3.LUT P6, RZ, R16, 0x20, RZ, 0xc0, !PT ;  /* 0x0000002010ff7812 */ /* 0x000fe200078cc0ff */
[----:B------:R-:W-:-:S12]  /*13030*/  BSSY B6, `(.L_x_1110) ;  /* 0x0000012000067945 */ /* 0x000fd80003800000 */
        /* <DEDUP_REMOVED lines=17> */
.L_x_1111:
[----:B------:R-:W-:Y:S05]  /*13150*/  BSYNC B6 ;  /* 0x0000000000067941 */ /* 0x000fea0003800000 */
.L_x_1110:
[----:B------:R-:W-:Y:S01]  /*13160*/  ULDC.64 UR4, c[0x0][0x9f8] ;  /* 0x00027e0000047ab9 */ /* 0x000fe20000000a00 */
[----:B------:R-:W-:Y:S01]  /*13170*/  IMAD.U32 R24, RZ, RZ, UR36 ;  /* 0x00000024ff187e24 */ /* 0x000fe2000f8e00ff */
[----:B------:R-:W-:Y:S01]  /*13180*/  UISETP.NE.U32.AND UP0, UPT, UR4, URZ, UPT ;  /* 0x0000003f0400728c */ /* 0x000fe2000bf05070 */
[----:B------:R-:W0:Y:S03]  /*13190*/  LDC R10, c[0x0][0x430] ;  /* 0x00010c00ff0a7b82 */ /* 0x000e260000000800 */
[----:B------:R-:W-:-:S06]  /*131a0*/  UISETP.NE.AND.EX UP0, UPT, UR5, URZ, UPT, UP0 ;  /* 0x0000003f0500728c */ /* 0x000fcc000bf05300 */
[----:B------:R-:W-:-:S05]  /*131b0*/  PLOP3.LUT P0, PT, PT, PT, UP0, 0x80, 0x0 ;  /* 0x000000000000781c */ /* 0x000fca0003f0f008 */
[----:B------:R-:W-:Y:S02]  /*131c0*/  @UP0 ULDC.64 UR4, c[0x0][0x9f8] ;  /* 0x00027e0000040ab9 */ /* 0x000fe40000000a00 */
[----:B------:R-:W-:-:S06]  /*131d0*/  @UP0 UIMAD.WIDE UR4, UR36, 0x4, UR4 ;  /* 0x00000004240408a5 */ /* 0x000fcc000f8e0204 */
[----:B------:R-:W-:Y:S01]  /*131e0*/  IMAD.U32 R2, RZ, RZ, UR4 ;  /* 0x00000004ff027e24 */ /* 0x000fe2000f8e00ff */
[----:B------:R-:W-:Y:S01]  /*131f0*/  ULDC UR4, c[0x0][0xc48] ;  /* 0x0003120000047ab9 */ /* 0x000fe20000000800 */
[----:B------:R-:W-:-:S05]  /*13200*/  IMAD.U32 R3, RZ, RZ, UR5 ;  /* 0x00000005ff037e24 */ /* 0x000fca000f8e00ff */
[----:B------:R1:W5:Y:S01]  /*13210*/  @P0 LDG.E R24, desc[UR48][R2.64] ;  /* 0x0000003002180981 */ /* 0x000362000c1e1900 */
[----:B------:R-:W-:Y:S01]  /*13220*/  IMAD.U32 R8, RZ, RZ, UR44 ;  /* 0x0000002cff087e24 */ /* 0x000fe2000f8e00ff */
[----:B------:R-:W-:Y:S01]  /*13230*/  UMOV UR5, 0xffffffff ;  /* 0xffffffff00057882 */ /* 0x000fe20000000000 */
[----:B------:R-:W-:-:S03]  /*13240*/  IMAD.U32 R22, RZ, RZ, UR4 ;  /* 0x00000004ff167e24 */ /* 0x000fc6000f8e00ff */
[----:B------:R-:W-:Y:S01]  /*13250*/  LEA R8, R8, 0xffffff80, 0x7 ;  /* 0xffffff8008087811 */ /* 0x000fe200078e38ff */
[----:B------:R-:W-:Y:S06]  /*13260*/  BRA.DIV UR5, `(.L_x_1112) ;  /* 0x0000003a05507947 */ /* 0x000fec000b800000 */
.L_x_1183:
[----:B------:R-:W1:Y:S01]  /*13270*/  S2R R0, SR_TID.X ;  /* 0x0000000000007919 */ /* 0x000e620000002100 */
[----:B0-----:R-:W-:Y:S02]  /*13280*/  ISETP.NE.AND P1, PT, R10, 0x1, PT ;  /* 0x000000010a00780c */ /* 0x001fe40003f25270 */
[----:B-----5:R-:W-:Y:S02]  /*13290*/  SHF.R.S32.HI R33, RZ, 0x1f, R24 ;  /* 0x0000001fff217819 */ /* 0x020fe40000011418 */
[----:B------:R-:W-:-:S09]  /*132a0*/  LOP3.LUT R16, R16, 0xffffffbf, RZ, 0xc0, !PT ;  /* 0xffffffbf10107812 */ /* 0x000fd200078ec0ff */
[----:B------:R-:W0:Y:S01]  /*132b0*/  @P1 LDC R5, c[0x0][0x434] ;  /* 0x00010d00ff051b82 */ /* 0x000e220000000800 */
[----:B------:R-:W-:-:S07]  /*132c0*/  @P1 LOP3.LUT R16, R16, 0x40, RZ, 0xfc, !PT ;  /* 0x0000004010101812 */ /* 0x000fce00078efcff */
[----:B------:R-:W2:Y:S01]  /*132d0*/  @P1 LDC R7, c[0x0][0x438] ;  /* 0x00010e00ff071b82 */ /* 0x000ea20000000800 */
[C---:B-1----:R-:W-:Y:S01]  /*132e0*/  LOP3.LUT R2, R0.reuse, 0x7f, RZ, 0xc0, !PT ;  /* 0x0000007f00027812 */ /* 0x042fe200078ec0ff */
[----:B------:R-:W-:-:S03]  /*132f0*/  IMAD.SHL.U32 R0, R0, 0x20, RZ ;  /* 0x0000002000007824 */ /* 0x000fc600078e00ff */
[----:B------:R-:W-:-:S04]  /*13300*/  SHF.R.U32.HI R2, RZ, 0x2, R2 ;  /* 0x00000002ff027819 */ /* 0x000fc80000011602 */
[----:B------:R-:W-:-:S04]  /*13310*/  LOP3.LUT R0, R2, 0x60, R0, 0xf8, !PT ;  /* 0x0000006002007812 */ /* 0x000fc800078ef800 */
[----:B------:R-:W-:-:S04]  /*13320*/  LOP3.LUT R9, R0, R8, RZ, 0xfc, !PT ;  /* 0x0000000800097212 */ /* 0x000fc800078efcff */
[C---:B------:R-:W-:Y:S01]  /*13330*/  ISETP.GE.AND P0, PT, R9.reuse, UR41, PT ;  /* 0x0000002909007c0c */ /* 0x040fe2000bf06270 */
[----:B------:R-:W-:-:S04]  /*13340*/  IMAD.IADD R0, R9, 0x1, R34 ;  /* 0x0000000109007824 */ /* 0x000fc800078e0222 */
[----:B0-----:R-:W-:-:S04]  /*13350*/  @P1 IMAD.HI.U32 R4, R0, R5, RZ ;  /* 0x0000000500041227 */ /* 0x001fc800078e00ff */
[----:B------:R-:W-:Y:S01]  /*13360*/  IMAD.MOV.U32 R6, RZ, RZ, R0 ;  /* 0x000000ffff067224 */ /* 0x000fe200078e0000 */
[----:B--2---:R-:W-:-:S03]  /*13370*/  @P1 SHF.R.U32.HI R6, RZ, R7, R4 ;  /* 0x00000007ff061219 */ /* 0x004fc60000011604 */
[----:B------:R-:W0:Y:S01]  /*13380*/  @!P0 LDC.64 R2, c[0x0][0x428] ;  /* 0x00010a00ff028b82 */ /* 0x000e220000000a00 */
[--C-:B------:R-:W-:Y:S01]  /*13390*/  @!P0 SHF.R.S32.HI R5, RZ, 0x1f, R6.reuse ;  /* 0x0000001fff058819 */ /* 0x100fe20000011406 */
[----:B------:R-:W-:Y:S02]  /*133a0*/  @!P0 IMAD.MOV.U32 R4, RZ, RZ, R6 ;  /* 0x000000ffff048224 */ /* 0x000fe400078e0006 */
[-C--:B0-----:R-:W-:Y:S02]  /*133b0*/  @!P0 IMAD R7, R33, R2.reuse, RZ ;  /* 0x0000000221078224 */ /* 0x081fe400078e02ff */
        /* <DEDUP_REMOVED lines=8> */
[----:B------:R-:W-:Y:S01]  /*13440*/  IMAD R5, RZ, RZ, -UR36 ;  /* 0x80000024ff057e24 */ /* 0x000fe2000f8e02ff */
[----:B------:R-:W-:-:S03]  /*13450*/  LOP3.LUT R16, R16, 0xffffffdf, RZ, 0xc0, !PT ;  /* 0xffffffdf10107812 */ /* 0x000fc600078ec0ff */
[----:B------:R-:W-:Y:S02]  /*13460*/  IMAD R22, R22, R5, UR37 ;  /* 0x0000002516167e24 */ /* 0x000fe4000f8e0205 */
[----:B------:R-:W-:Y:S02]  /*13470*/  IMAD.MOV R5, RZ, RZ, -R6 ;  /* 0x000000ffff057224 */ /* 0x000fe400078e0a06 */
[----:B0-----:R-:W-:Y:S01]  /*13480*/  IMAD.U32 R2, RZ, RZ, UR50 ;  /* 0x00000032ff027e24 */ /* 0x001fe2000f8e00ff */
[----:B------:R-:W-:Y:S01]  /*13490*/  SHF.R.S32.HI R26, RZ, 0x1f, R22 ;  /* 0x0000001fff1a7819 */ /* 0x000fe20000011416 */
[----:B------:R-:W-:-:S03]  /*134a0*/  IMAD R5, R10, R5, R0 ;  /* 0x000000050a057224 */ /* 0x000fc600078e0200 */
[----:B------:R-:W-:-:S13]  /*134b0*/  ISETP.NE.AND P2, PT, R2, 0x3, PT ;  /* 0x000000030200780c */ /* 0x000fda0003f45270 */
[----:B------:R-:W-:Y:S01]  /*134c0*/  @P2 LOP3.LUT R16, R16, 0x20, RZ, 0xfc, !PT ;  /* 0x0000002010102812 */ /* 0x000fe200078efcff */
[----:B------:R-:W-:Y:S06]  /*134d0*/  @!P2 BRA `(.L_x_1113) ;  /* 0x000000000004a947 */ /* 0x000fec0003800000 */
[----:B------:R-:W-:Y:S01]  /*134e0*/  BPT.TRAP 0x1 ;  /* 0x000000040000795c */ /* 0x000fe20000300000 */
.L_x_1113:
[----:B------:R-:W-:Y:S01]  /*134f0*/  IMAD R0, R19, 0x8, R17 ;  /* 0x0000000813007824 */ /* 0x000fe200078e0211 */
[----:B------:R-:W-:Y:S01]  /*13500*/  SHF.L.U32 R21, R23, 0x1f, RZ ;  /* 0x0000001f17157819 */ /* 0x000fe200000006ff */
[----:B------:R-:W-:Y:S01]  /*13510*/  BSSY B0, `(.L_x_1114) ;  /* 0x0000004000007945 */ /* 0x000fe20003800000 */
[----:B------:R-:W-:Y:S02]  /*13520*/  SHF.R.S32.HI R18, RZ, 0x1f, R5 ;  /* 0x0000001fff127819 */ /* 0x000fe40000011405 */
[----:B------:R-:W0:Y:S02]  /*13530*/  SYNCS.PHASECHK.TRANS64.TRYWAIT P0, [R0+URZ+0x22880], R21 ;  /* 0x02288015000075a7 */ /* 0x000e24000800017f */
[----:B0-----:R-:W-:Y:S05]  /*13540*/  @!P0 BRA `(.L_x_1115) ;  /* 0x0000003400c48947 */ /* 0x001fea0003800000 */
.L_x_1184:
[----:B------:R-:W-:Y:S05]  /*13550*/  BSYNC B0 ;  /* 0x0000000000007941 */ /* 0x000fea0003800000 */
.L_x_1114:
[----:B------:R-:W1:Y:S01]  /*13560*/  S2R R7, SR_TID.X ;  /* 0x0000000000077919 */ /* 0x000e620000002100 */
[----:B------:R-:W-:Y:S01]  /*13570*/  ULDC.64 UR4, c[0x0][0x328] ;  /* 0x0000ca0000047ab9 */ /* 0x000fe20000000a00 */
[----:B-----5:R-:W-:Y:S01]  /*13580*/  SHF.R.S32.HI R20, RZ, 0x1f, R4 ;  /* 0x0000001fff147819 */ /* 0x020fe20000011404 */
[----:B------:R-:W-:Y:S01]  /*13590*/  IMAD R6, R18, UR4, RZ ;  /* 0x0000000412067c24 */ /* 0x000fe2000f8e02ff */
[----:B------:R-:W-:Y:S01]  /*135a0*/  ULDC.64 UR6, c[0x0][0x318] ;  /* 0x0000c60000067ab9 */ /* 0x000fe20000000a00 */
[----:B------:R-:W-:Y:S01]  /*135b0*/  IMAD.WIDE.U32 R2, R5, UR4, RZ ;  /* 0x0000000405027c25 */ /* 0x000fe2000f8e00ff */
[----:B------:R-:W-:-:S03]  /*135c0*/  LOP3.LUT P1, RZ, R16, 0x1, RZ, 0xc0, !PT ;  /* 0x0000000110ff7812 */ /* 0x000fc6000782c0ff */
[----:B------:R-:W-:Y:S01]  /*135d0*/  IMAD R6, R5, UR5, R6 ;  /* 0x0000000505067c24 */ /* 0x000fe2000f8e0206 */
[----:B------:R-:W-:-:S03]  /*135e0*/  ULDC.64 UR4, c[0x0][0x338] ;  /* 0x0000ce0000047ab9 */ /* 0x000fc60000000a00 */
[----:B------:R-:W-:Y:S02]  /*135f0*/  IMAD.IADD R3, R3, 0x1, R6 ;  /* 0x0000000103037824 */ /* 0x000fe400078e0206 */
[----:B------:R-:W-:Y:S02]  /*13600*/  IMAD R6, R20, UR4, RZ ;  /* 0x0000000414067c24 */ /* 0x000fe4000f8e02ff */
[----:B------:R-:W-:-:S04]  /*13610*/  IMAD.WIDE.U32 R2, R4, UR4, R2 ;  /* 0x0000000404027c25 */ /* 0x000fc8000f8e0002 */
[----:B------:R-:W-:Y:S01]  /*13620*/  IMAD R6, R4, UR5, R6 ;  /* 0x0000000504067c24 */ /* 0x000fe2000f8e0206 */
[----:B------:R-:W-:Y:S02]  /*13630*/  ULDC.64 UR4, c[0x0][0x330] ;  /* 0x0000cc0000047ab9 */ /* 0x000fe40000000a00 */
[----:B------:R-:W-:Y:S02]  /*13640*/  IMAD R9, R26, UR4, RZ ;  /* 0x000000041a097c24 */ /* 0x000fe4000f8e02ff */
[----:B------:R-:W-:Y:S02]  /*13650*/  IMAD.IADD R3, R3, 0x1, R6 ;  /* 0x0000000103037824 */ /* 0x000fe400078e0206 */
[C---:B------:R-:W-:Y:S02]  /*13660*/  IMAD R9, R22.reuse, UR5, R9 ;  /* 0x0000000516097c24 */ /* 0x040fe4000f8e0209 */
[----:B------:R-:W-:Y:S01]  /*13670*/  IMAD.WIDE.U32 R2, R22, UR4, R2 ;  /* 0x0000000416027c25 */ /* 0x000fe2000f8e0002 */
[----:B------:R-:W-:Y:S01]  /*13680*/  UMOV UR4, 0xffffffff ;  /* 0xffffffff00047882 */ /* 0x000fe20000000000 */
[----:B-1----:R-:W-:-:S02]  /*13690*/  LOP3.LUT R7, R7, 0x7f, RZ, 0xc0, !PT ;  /* 0x0000007f07077812 */ /* 0x002fc400078ec0ff */
[----:B------:R-:W-:Y:S01]  /*136a0*/  IMAD R6, R19, 0x4000, R37 ;  /* 0x0000400013067824 */ /* 0x000fe200078e0225 */
[----:B------:R-:W-:Y:S02]  /*136b0*/  IADD3 R10, P0, R2, UR6, RZ ;  /* 0x00000006020a7c10 */ /* 0x000fe4000ff1e0ff */
[----:B------:R-:W-:Y:S02]  /*136c0*/  SHF.R.U32.HI R7, RZ, 0x2, R7 ;  /* 0x00000002ff077819 */ /* 0x000fe40000011607 */
[----:B------:R-:W-:Y:S02]  /*136d0*/  IADD3.X R9, R3, UR7, R9, P0, !PT ;  /* 0x0000000703097c10 */ /* 0x000fe400087fe409 */
[----:B------:R-:W-:-:S04]  /*136e0*/  IADD3 R8, -R7, UR41, -R8 ;  /* 0x0000002907087c10 */ /* 0x000fc8000fffe908 */
[----:B------:R-:W-:Y:S01]  /*136f0*/  ISETP.GE.AND P4, PT, R8, 0x1, PT ;  /* 0x000000010800780c */ /* 0x000fe20003f86270 */
[----:B------:R-:W-:-:S12]  /*13700*/  BRA.DIV UR4, `(.L_x_1116) ;  /* 0x0000003604687947 */ /* 0x000fd8000b800000 */
[----:B------:R-:W1:Y:S01]  /*13710*/  SHFL.IDX PT, R2, R10, RZ, 0x1c1f ;  /* 0x001c1fff0a027589 */ /* 0x000e6200000e0000 */
[----:B------:R-:W-:Y:S02]  /*13720*/  LOP3.LUT P6, RZ, R16, 0x2, RZ, 0xc0, !PT ;  /* 0x0000000210ff7812 */ /* 0x000fe400078cc0ff */
[----:B------:R-:W-:Y:S01]  /*13730*/  IADD3 R6, R17, R6, R29 ;  /* 0x0000000611067210 */ /* 0x000fe20007ffe01d */
[----:B------:R-:W2:Y:S01]  /*13740*/  SHFL.IDX PT, R3, R9, RZ, 0x1c1f ;  /* 0x001c1fff09037589 */ /* 0x000ea200000e0000 */
[C---:B------:R-:W-:Y:S02]  /*13750*/  ISETP.GE.AND P3, PT, R8.reuse, 0x21, PT ;  /* 0x000000210800780c */ /* 0x040fe40003f66270 */
[----:B------:R-:W-:Y:S01]  /*13760*/  ISETP.GE.AND P2, PT, R8, 0x41, PT ;  /* 0x000000410800780c */ /* 0x000fe20003f46270 */
[----:B------:R-:W-:Y:S01]  /*13770*/  IMAD.IADD R7, R30, 0x1, R6 ;  /* 0x000000011e077824 */ /* 0x000fe200078e0206 */
[----:B------:R-:W-:Y:S02]  /*13780*/  ISETP.GE.AND P5, PT, R8, 0x61, PT ;  /* 0x000000610800780c */ /* 0x000fe40003fa6270 */
[----:B-1----:R-:W-:-:S05]  /*13790*/  IADD3 R2, P0, R32, R2, RZ ;  /* 0x0000000220027210 */ /* 0x002fca0007f1e0ff */
[----:B--2---:R-:W-:Y:S01]  /*137a0*/  IMAD.X R3, RZ, RZ, R3, P0 ;  /* 0x000000ffff037224 */ /* 0x004fe200000e0603 */
[----:B------:R-:W-:-:S13]  /*137b0*/  ISETP.LT.OR P0, PT, R8, 0x1, P6 ;  /* 0x000000010800780c */ /* 0x000fda0003701670 */
[----:B------:R-:W-:Y:S01]  /*137c0*/  @!PT LDS RZ, [RZ] ;  /* 0x00000000fffff984 */ /* 0x000fe20000000800 */
        /* <DEDUP_REMOVED lines=13> */
[----:B------:R-:W3:Y:S01]  /*138a0*/  SHFL.IDX PT, R9, R9, 0x3, 0x1c1f ;  /* 0x007c1f0009097f89 */ /* 0x000ee200000e0000 */
[----:B-1----:R-:W-:-:S05]  /*138b0*/  IADD3 R2, P0, R32, R2, RZ ;  /* 0x0000000220027210 */ /* 0x002fca0007f1e0ff */
[----:B--2---:R-:W-:Y:S01]  /*138c0*/  IMAD.X R3, RZ, RZ, R3, P0 ;  /* 0x000000ffff037224 */ /* 0x004fe200000e0603 */
[----:B------:R-:W-:-:S13]  /*138d0*/  ISETP.LT.OR P0, PT, R8, 0x41, P6 ;  /* 0x000000410800780c */ /* 0x000fda0003701670 */
[----:B------:R-:W-:Y:S01]  /*138e0*/  LDGSTS.E.BYPASS.LTC128B.128 [R6+0xa400], desc[UR48][R2.64], !P0 ;  /* 0x0a40000002067fae */ /* 0x000fe2000c101d70 */
[----:B------:R-:W-:-:S13]  /*138f0*/  ISETP.LT.OR P0, PT, R8, 0x41, P1 ;  /* 0x000000410800780c */ /* 0x000fda0000f01670 */
[----:B------:R1:W-:Y:S04]  /*13900*/  LDGSTS.E.BYPASS.LTC128B.128 [R7+0xa400], desc[UR48][R2.64+0x40], !P0 ;  /* 0x0a40004002077fae */ /* 0x0003e8000c101d70 */
[----:B-1-3--:R1:W2:Y:S02]  /*13910*/  SHFL.IDX PT, R2, R10, 0x3, 0x1c1f ;  /* 0x007c1f000a027f89 */ /* 0x00a2a400000e0000 */
.L_x_1194:
        /* <DEDUP_REMOVED lines=12> */
.L_x_1117:
        /* <DEDUP_REMOVED lines=11> */
.L_x_1118:
[----:B------:R2:W-:Y:S01]  /*13a90*/  SYNCS.ARRIVE.TRANS64.A1T0 RZ, [R0+URZ+0x22870], RZ ;  /* 0x022870ff00ff79a7 */ /* 0x0005e2000810003f */
[----:B------:R-:W-:Y:S05]  /*13aa0*/  @!P6 BRA `(.L_x_1119) ;  /* 0x000000000004e947 */ /* 0x000fea0003800000 */
[----:B------:R-:W-:Y:S01]  /*13ab0*/  BPT.TRAP 0x1 ;  /* 0x000000040000795c */ /* 0x000fe20000300000 */
.L_x_1119:
[----:B------:R-:W3:Y:S01]  /*13ac0*/  SYNCS.PHASECHK.TRANS64.TRYWAIT P0, [R0+URZ+0x22840], R21 ;  /* 0x02284015000075a7 */ /* 0x000ee2000800017f */
[----:B------:R-:W-:Y:S04]  /*13ad0*/  BSSY B0, `(.L_x_1120) ;  /* 0x0000002000007945 */ /* 0x000fe80003800000 */
[----:B---3--:R-:W-:Y:S05]  /*13ae0*/  @!P0 BRA `(.L_x_1121) ;  /* 0x0000003400d08947 */ /* 0x008fea0003800000 */
.L_x_1195:
[----:B------:R-:W-:Y:S05]  /*13af0*/  BSYNC B0 ;  /* 0x0000000000007941 */ /* 0x000fea0003800000 */
.L_x_1120:
[----:B------:R-:W-:Y:S01]  /*13b00*/  ULDC.64 UR4, c[0x0][0x300] ;  /* 0x0000c00000047ab9 */ /* 0x000fe20000000a00 */
[----:B------:R-:W-:Y:S01]  /*13b10*/  ULDC.64 UR6, c[0x0][0x2e8] ;  /* 0x0000ba0000067ab9 */ /* 0x000fe20000000a00 */
[----:B------:R-:W-:Y:S01]  /*13b20*/  IMAD R18, R18, UR4, RZ ;  /* 0x0000000412127c24 */ /* 0x000fe2000f8e02ff */
[----:B------:R-:W-:Y:S01]  /*13b30*/  LOP3.LUT P1, RZ, R16, 0x4, RZ, 0xc0, !PT ;  /* 0x0000000410ff7812 */ /* 0x000fe2000782c0ff */
[----:B------:R-:W-:-:S04]  /*13b40*/  IMAD.WIDE.U32 R2, R5, UR4, RZ ;  /* 0x0000000405027c25 */ /* 0x000fc8000f8e00ff */
[----:B------:R-:W-:Y:S01]  /*13b50*/  IMAD R7, R5, UR5, R18 ;  /* 0x0000000505077c24 */ /* 0x000fe2000f8e0212 */
[----:B------:R-:W-:Y:S01]  /*13b60*/  ULDC.64 UR4, c[0x0][0x310] ;  /* 0x0000c40000047ab9 */ /* 0x000fe20000000a00 */
[----:B------:R-:W-:Y:S02]  /*13b70*/  IMAD R6, R19, 0x6000, R36 ;  /* 0x0000600013067824 */ /* 0x000fe400078e0224 */
[----:B------:R-:W-:Y:S02]  /*13b80*/  IMAD.IADD R3, R3, 0x1, R7 ;  /* 0x0000000103037824 */ /* 0x000fe400078e0207 */
[----:B------:R-:W-:Y:S02]  /*13b90*/  IMAD R5, R20, UR4, RZ ;  /* 0x0000000414057c24 */ /* 0x000fe4000f8e02ff */
[----:B------:R-:W-:-:S04]  /*13ba0*/  IMAD.WIDE.U32 R2, R4, UR4, R2 ;  /* 0x0000000404027c25 */ /* 0x000fc8000f8e0002 */
[----:B------:R-:W-:Y:S01]  /*13bb0*/  IMAD R5, R4, UR5, R5 ;  /* 0x0000000504057c24 */ /* 0x000fe2000f8e0205 */
[----:B------:R-:W-:-:S03]  /*13bc0*/  ULDC.64 UR4, c[0x0][0x308] ;  /* 0x0000c20000047ab9 */ /* 0x000fc60000000a00 */
[----:B------:R-:W-:Y:S02]  /*13bd0*/  IMAD.IADD R3, R3, 0x1, R5 ;  /* 0x0000000103037824 */ /* 0x000fe400078e0205 */
[----:B------:R-:W-:Y:S02]  /*13be0*/  IMAD R5, R26, UR4, RZ ;  /* 0x000000041a057c24 */ /* 0x000fe4000f8e02ff */
[----:B------:R-:W-:Y:S01]  /*13bf0*/  IMAD.WIDE.U32 R2, R22, UR4, R2 ;  /* 0x0000000416027c25 */ /* 0x000fe2000f8e0002 */
[----:B------:R-:W-:-:S03]  /*13c00*/  UMOV UR4, 0xffffffff ;  /* 0xffffffff00047882 */ /* 0x000fc60000000000 */
[----:B------:R-:W-:Y:S01]  /*13c10*/  IMAD R5, R22, UR5, R5 ;  /* 0x0000000516057c24 */ /* 0x000fe2000f8e0205 */
[----:B------:R-:W-:-:S04]  /*13c20*/  IADD3 R4, P0, R2, UR6, RZ ;  /* 0x0000000602047c10 */ /* 0x000fc8000ff1e0ff */
[----:B------:R-:W-:Y:S01]  /*13c30*/  IADD3.X R5, R3, UR7, R5, P0, !PT ;  /* 0x0000000703057c10 */ /* 0x000fe200087fe405 */
[----:B------:R-:W-:Y:S08]  /*13c40*/  BRA.DIV UR4, `(.L_x_1122) ;  /* 0x00000036048c7947 */ /* 0x000ff0000b800000 */
[----:B------:R-:W4:Y:S01]  /*13c50*/  SHFL.IDX PT, R14, R4, RZ, 0x1c1f ;  /* 0x001c1fff040e7589 */ /* 0x000f2200000e0000 */
[----:B------:R-:W-:Y:S01]  /*13c60*/  LOP3.LUT P6, RZ, R16, 0x8, RZ, 0xc0, !PT ;  /* 0x0000000810ff7812 */ /* 0x000fe200078cc0ff */
[C-C-:B------:R-:W-:Y:S02]  /*13c70*/  @P4 IMAD.IADD R7, R17.reuse, 0x1, R6.reuse ;  /* 0x0000000111074824 */ /* 0x140fe400078e0206 */
[----:B------:R-:W5:Y:S01]  /*13c80*/  SHFL.IDX PT, R2, R5, RZ, 0x1c1f ;  /* 0x001c1fff05027589 */ /* 0x000f6200000e0000 */
[----:B------:R-:W-:Y:S01]  /*13c90*/  @P3 IMAD.IADD R9, R17, 0x1, R6 ;  /* 0x0000000111093824 */ /* 0x000fe200078e0206 */
[----:B----4-:R-:W-:-:S05]  /*13ca0*/  @P4 IADD3 R14, P0, R32, R14, RZ ;  /* 0x0000000e200e4210 */ /* 0x010fca0007f1e0ff */
[----:B-----5:R-:W-:Y:S01]  /*13cb0*/  @P4 IMAD.X R3, RZ, RZ, R2, P0 ;  /* 0x000000ffff034224 */ /* 0x020fe200000e0602 */
[C---:B------:R-:W-:Y:S01]  /*13cc0*/  LOP3.LUT P0, RZ, R16.reuse, 0x10, RZ, 0xc0, !PT ;  /* 0x0000001010ff7812 */ /* 0x040fe2000780c0ff */
[----:B------:R-:W-:Y:S02]  /*13cd0*/  @P4 IMAD.MOV.U32 R2, RZ, RZ, R14 ;  /* 0x000000ffff024224 */ /* 0x000fe400078e000e */
[----:B------:R-:W4:Y:S10]  /*13ce0*/  SHFL.IDX PT, R14, R4, 0x1, 0x1c1f ;  /* 0x003c1f00040e7f89 */ /* 0x000f3400000e0000 */
[----:B------:R-:W-:Y:S04]  /*13cf0*/  @P4 LDGSTS.E.BYPASS.LTC128B.128 [R7+0x16400], desc[UR48][R2.64], !P0 ;  /* 0x1640000002074fae */ /* 0x000fe8000c101d70 */
[----:B------:R-:W-:Y:S04]  /*13d00*/  @P4 LDGSTS.E.BYPASS.LTC128B.128 [R7+0x18400], desc[UR48][R2.64+0x40], !P6 ;  /* 0x1840004002074fae */ /* 0x000fe8000f101d70 */
[----:B------:R5:W-:Y:S01]  /*13d10*/  @P4 LDGSTS.E.BYPASS.LTC128B.128 [R7+0x1a400], desc[UR48][R2.64+0x80], !P1 ;  /* 0x1a40008002074fae */ /* 0x000be2000c901d70 */
[----:B------:R-:W-:-:S02]  /*13d20*/  LOP3.LUT P4, RZ, R16, 0x10, RZ, 0xc0, !PT ;  /* 0x0000001010ff7812 */ /* 0x000fc4000788c0ff */
[----:B----4-:R-:W-:Y:S01]  /*13d30*/  @P3 IADD3 R14, P0, R32, R14, RZ ;  /* 0x0000000e200e3210 */ /* 0x010fe20007f1e0ff */
[----:B-----5:R-:W0:Y:S01]  /*13d40*/  SHFL.IDX PT, R2, R5, 0x1, 0x1c1f ;  /* 0x003c1f0005027f89 */ /* 0x020e2200000e0000 */
[----:B------:R-:W-:-:S03]  /*13d50*/  @P2 IMAD.IADD R7, R17, 0x1, R6 ;  /* 0x0000000111072824 */ /* 0x000fc600078e0206 */
[----:B0--3--:R-:W-:Y:S02]  /*13d60*/  @P3 IMAD.X R21, RZ, RZ, R2, P0 ;  /* 0x000000ffff153224 */ /* 0x009fe400000e0602 */
[----:B------:R-:W-:Y:S02]  /*13d70*/  @P3 IMAD.MOV.U32 R2, RZ, RZ, R14 ;  /* 0x000000ffff023224 */ /* 0x000fe400078e000e */
[----:B------:R-:W-:Y:S01]  /*13d80*/  @P3 IMAD.MOV.U32 R3, RZ, RZ, R21 ;  /* 0x000000ffff033224 */ /* 0x000fe200078e0015 */
[----:B------:R-:W0:Y:S04]  /*13d90*/  SHFL.IDX PT, R14, R4, 0x2, 0x1c1f ;  /* 0x005c1f00040e7f89 */ /* 0x000e2800000e0000 */
[----:B------:R-:W-:Y:S04]  /*13da0*/  @P3 LDGSTS.E.BYPASS.LTC128B.128 [R9+0x16c00], desc[UR48][R2.64], !P4 ;  /* 0x16c0000002093fae */ /* 0x000fe8000e101d70 */
[----:B------:R-:W-:Y:S04]  /*13db0*/  @P3 LDGSTS.E.BYPASS.LTC128B.128 [R9+0x18c00], desc[UR48][R2.64+0x40], !P6 ;  /* 0x18c0004002093fae */ /* 0x000fe8000f101d70 */
[----:B------:R3:W-:Y:S04]  /*13dc0*/  @P3 LDGSTS.E.BYPASS.LTC128B.128 [R9+0x1ac00], desc[UR48][R2.64+0x80], !P1 ;  /* 0x1ac0008002093fae */ /* 0x0007e8000c901d70 */
[----:B---3--:R-:W3:Y:S01]  /*13dd0*/  SHFL.IDX PT, R2, R5, 0x2, 0x1c1f ;  /* 0x005c1f0005027f89 */ /* 0x008ee200000e0000 */
[----:B0-----:R-:W-:-:S03]  /*13de0*/  @P2 IADD3 R14, P0, R32, R14, RZ ;  /* 0x0000000e200e2210 */ /* 0x001fc60007f1e0ff */
[----:B------:R-:W0:Y:S02]  /*13df0*/  SHFL.IDX PT, R5, R5, 0x3, 0x1c1f ;  /* 0x007c1f0005057f89 */ /* 0x000e2400000e0000 */
[----:B---3--:R-:W-:Y:S02]  /*13e00*/  @P2 IMAD.X R21, RZ, RZ, R2, P0 ;  /* 0x000000ffff152224 */ /* 0x008fe400000e0602 */
[----:B------:R-:W-:Y:S02]  /*13e10*/  @P2 IMAD.MOV.U32 R2, RZ, RZ, R14 ;  /* 0x000000ffff022224 */ /* 0x000fe400078e000e */
[----:B------:R-:W-:Y:S01]  /*13e20*/  @P2 IMAD.MOV.U32 R3, RZ, RZ, R21 ;  /* 0x000000ffff032224 */ /* 0x000fe200078e0015 */
[----:B------:R3:W4:Y:S04]  /*13e30*/  SHFL.IDX PT, R14, R4, 0x3, 0x1c1f ;  /* 0x007c1f00040e7f89 */ /* 0x00072800000e0000 */
[----:B------:R3:W-:Y:S04]  /*13e40*/  @P2 LDGSTS.E.BYPASS.LTC128B.128 [R7+0x17400], desc[UR48][R2.64], !P4 ;  /* 0x1740000002072fae */ /* 0x0007e8000e101d70 */
[----:B------:R3:W-:Y:S04]  /*13e50*/  @P2 LDGSTS.E.BYPASS.LTC128B.128 [R7+0x19400], desc[UR48][R2.64+0x40], !P6 ;  /* 0x1940004002072fae */ /* 0x0007e8000f101d70 */
[----:B0-----:R3:W-:Y:S02]  /*13e60*/  @P2 LDGSTS.E.BYPASS.LTC128B.128 [R7+0x1b400], desc[UR48][R2.64+0x80], !P1 ;  /* 0x1b40008002072fae */ /* 0x0017e4000c901d70 */
.L_x_1205:
[C---:B------:R-:W-:Y:S02]  /*13e70*/  LOP3.LUT P3, RZ, R16.reuse, 0x10, RZ, 0xc0, !PT ;  /* 0x0000001010ff7812 */ /* 0x040fe4000786c0ff */
[----:B------:R-:W-:Y:S02]  /*13e80*/  LOP3.LUT P2, RZ, R16, 0x8, RZ, 0xc0, !PT ;  /* 0x0000000810ff7812 */ /* 0x000fe4000784c0ff */
[----:B---34-:R-:W-:-:S05]  /*13e90*/  @P5 IADD3 R2, P0, R32, R14, RZ ;  /* 0x0000000e20025210 */ /* 0x018fca0007f1e0ff */
[----:B------:R-:W-:Y:S01]  /*13ea0*/  @P5 IMAD.X R3, RZ, RZ, R5, P0 ;  /* 0x000000ffff035224 */ /* 0x000fe200000e0605 */
[----:B------:R-:W-:Y:S01]  /*13eb0*/  PLOP3.LUT P0, PT, PT, PT, PT, 0x80, 0x0 ;  /* 0x000000000000781c */ /* 0x000fe20003f0f070 */
[----:B------:R-:W-:-:S05]  /*13ec0*/  @P5 IMAD.IADD R5, R17, 0x1, R6 ;  /* 0x0000000111055824 */ /* 0x000fca00078e0206 */
[----:B------:R-:W-:Y:S01]  /*13ed0*/  @!PT LDS RZ, [RZ] ;  /* 0x00000000fffff984 */ /* 0x000fe20000000800 */
[----:B------:R-:W-:Y:S01]  /*13ee0*/  @!PT LDS RZ, [RZ] ;  /* 0x00000000fffff984 */ /* 0x000fe20000000800 */
[----:B------:R-:W-:Y:S01]  /*13ef0*/  @!PT LDS RZ, [RZ] ;  /* 0x00000000fffff984 */ /* 0x000fe20000000800 */
[----:B------:R0:W-:Y:S04]  /*13f00*/  @P5 LDGSTS.E.BYPASS.LTC128B.128 [R5+0x17c00], desc[UR48][R2.64], !P3 ;  /* 0x17c0000002055fae */ /* 0x0001e8000d901d70 */
[----:B------:R0:W-:Y:S04]  /*13f10*/  @P5 LDGSTS.E.BYPASS.LTC128B.128 [R5+0x19c00], desc[UR48][R2.64+0x40], !P2 ;  /* 0x19c0004002055fae */ /* 0x0001e8000d101d70 */
[----:B------:R0:W-:Y:S01]  /*13f20*/  @P5 LDGSTS.E.BYPASS.LTC128B.128 [R5+0x1bc00], desc[UR48][R2.64+0x80], !P1 ;  /* 0x1bc0008002055fae */ /* 0x0001e2000c901d70 */
[----:B------:R-:W-:Y:S01]  /*13f30*/  NOP ;  /* 0x0000000000007918 */ /* 0x000fe20000000000 */
.L_x_1123:
        /* <DEDUP_REMOVED lines=11> */
.L_x_1124:
[----:B------:R0:W-:Y:S02]  /*13ff0*/  SYNCS.ARRIVE.TRANS64.A1T0 RZ, [R0+URZ+0x22830], RZ ;  /* 0x022830ff00ff79a7 */ /* 0x0001e4000810003f */
[----:B------:R-:W-:Y:S05]  /*14000*/  WARPSYNC.ALL ;  /* 0x0000000000007948 */ /* 0x000fea0003800000 */
[----:B------:R-:W-:Y:S01]  /*14010*/  BSSY B6, `(.L_x_1125) ;  /* 0x0000015000067945 */ /* 0x000fe20003800000 */
[----:B0-2---:R-:W-:Y:S01]  /*14020*/  VIADD R0, R17, 0x10400 ;  /* 0x0001040011007836 */ /* 0x005fe20000000000 */
[----:B------:R-:W-:Y:S04]  /*14030*/  BAR.SYNC.DEFER_BLOCKING 0x8, 0x180 ;  /* 0x0206000000007b1d */ /* 0x000fe80000010000 */
        /* <DEDUP_REMOVED lines=11> */
[----:B-1----:R-:W-:Y:S02]  /*140f0*/  IMAD.U32 R10, RZ, RZ, UR4 ;  /* 0x00000004ff0a7e24 */ /* 0x002fe4000f8e00ff */
[----:B------:R-:W-:Y:S02]  /*14100*/  IMAD.U32 R11, RZ, RZ, UR5 ;  /* 0x00000005ff0b7e24 */ /* 0x000fe4000f8e00ff */
[----:B------:R-:W-:Y:S02]  /*14110*/  IMAD.MOV.U32 R8, RZ, RZ, 0x70 ;  /* 0x00000070ff087424 */ /* 0x000fe400078e00ff */
[----:B------:R-:W-:Y:S02]  /*14120*/  IMAD.MOV.U32 R12, RZ, RZ, 0x1 ;  /* 0x00000001ff0c7424 */ /* 0x000fe400078e00ff */
[----:B------:R-:W-:-:S07]  /*14130*/  IMAD.MOV.U32 R13, RZ, RZ, RZ ;  /* 0x000000ffff0d7224 */ /* 0x000fce00078e00ff */
[----:B------:R-:W-:-:S07]  /*14140*/  LEPC R20, `(.L_x_1126) ;  /* 0x000000001014794e */ /* 0x000fce0000000000 */
[----:B0-----:R-:W-:Y:S05]  /*14150*/  CALL.ABS.NOINC R2 ;  /* 0x0000000002007343 */ /* 0x001fea0003c00000 */
.L_x_1126:
[----:B------:R-:W-:Y:S05]  /*14160*/  BSYNC B6 ;  /* 0x0000000000067941 */ /* 0x000fea0003800000 */
.L_x_1125:
[----:B------:R0:W5:Y:S01]  /*14170*/  LDL R8, [R1+0x8] ;  /* 0x0000080001087983 */ /* 0x0001620000100800 */
[----:B------:R-:W-:Y:S01]  /*14180*/  UISETP.NE.AND UP0, UPT, UR52, URZ, UPT ;  /* 0x0000003f3400728c */ /* 0x000fe2000bf05270 */
[----:B------:R-:W2:Y:S01]  /*14190*/  S2R R2, SR_TID.X ;  /* 0x0000000000027919 */ /* 0x000ea20000002100 */
[----:B------:R-:W-:Y:S01]  /*141a0*/  R2UR UR6, R26 ;  /* 0x000000001a0672ca */ /* 0x000fe200000e0000 */
[----:B------:R-:W-:-:S03]  /*141b0*/  ULDC.64 UR8, c[0x0][0x2d8] ;  /* 0x0000b60000087ab9 */ /* 0x000fc60000000a00 */
[----:B------:R-:W-:Y:S02]  /*141c0*/  PLOP3.LUT P0, PT, PT, PT, UP0, 0x80, 0x0 ;  /* 0x000000000000781c */ /* 0x000fe40003f0f008 */
[C---:B------:R-:W-:Y:S02]  /*141d0*/  LOP3.LUT P3, RZ, R16.reuse, 0x200, RZ, 0xc0, !PT ;  /* 0x0000020010ff7812 */ /* 0x040fe4000786c0ff */
[C---:B------:R-:W-:Y:S01]  /*141e0*/  LOP3.LUT P4, RZ, R16.reuse, 0x100, RZ, 0xc0, !PT ;  /* 0x0000010010ff7812 */ /* 0x040fe2000788c0ff */
[----:B------:R-:W-:Y:S01]  /*141f0*/  @UP0 ULDC UR4, c[0x0][0x44c] ;  /* 0x0001130000040ab9 */ /* 0x000fe20000000800 */
[----:B------:R-:W-:Y:S02]  /*14200*/  LOP3.LUT P5, RZ, R16, 0x80, RZ, 0xc0, !PT ;  /* 0x0000008010ff7812 */ /* 0x000fe400078ac0ff */
[C---:B--2---:R-:W-:Y:S01]  /*14210*/  LOP3.LUT R18, R2.reuse, 0x7f, RZ, 0xc0, !PT ;  /* 0x0000007f02127812 */ /* 0x044fe200078ec0ff */
[----:B------:R-:W-:-:S03]  /*14220*/  IMAD.SHL.U32 R2, R2, 0x20, RZ ;  /* 0x0000002002027824 */ /* 0x000fc600078e00ff */
[----:B------:R-:W-:-:S04]  /*14230*/  SHF.R.U32.HI R18, RZ, 0x2, R18 ;  /* 0x00000002ff127819 */ /* 0x000fc80000011612 */
[----:B------:R-:W-:-:S05]  /*14240*/  LOP3.LUT R2, R18, 0x60, R2, 0xf8, !PT ;  /* 0x0000006012027812 */ /* 0x000fca00078ef802 */
[----:B------:R-:W-:-:S04]  /*14250*/  VIADD R5, R2, UR42 ;  /* 0x0000002a02057c36 */ /* 0x000fc80008000000 */
[----:B------:R-:W-:Y:S01]  /*14260*/  @P0 IMAD.HI.U32 R2, R5, UR4, RZ ;  /* 0x0000000405020c27 */ /* 0x000fe2000f8e00ff */
[----:B------:R-:W-:Y:S01]  /*14270*/  PLOP3.LUT P0, PT, PT, PT, UP0, 0x80, 0x0 ;  /* 0x000000000000781c */ /* 0x000fe20003f0f008 */
[----:B------:R-:W-:Y:S01]  /*14280*/  @UP0 ULDC UR4, c[0x0][0x450] ;  /* 0x0001140000040ab9 */ /* 0x000fe20000000800 */
[----:B------:R-:W-:Y:S01]  /*14290*/  R2UR UR7, R22 ;  /* 0x00000000160772ca */ /* 0x000fe200000e0000 */
[----:B------:R-:W-:Y:S01]  /*142a0*/  IMAD.MOV.U32 R0, RZ, RZ, R5 ;  /* 0x000000ffff007224 */ /* 0x000fe200078e0005 */
[----:B------:R-:W-:-:S09]  /*142b0*/  UIMAD UR6, UR6, UR8, URZ ;  /* 0x00000008060672a4 */ /* 0x000fd2000f8e023f */
[----:B------:R-:W-:Y:S02]  /*142c0*/  @P0 SHF.R.U32.HI R0, RZ, UR4, R2 ;  /* 0x00000004ff000c19 */ /* 0x000fe40008011602 */
[----:B------:R-:W-:Y:S01]  /*142d0*/  R2UR UR4, R22 ;  /* 0x00000000160472ca */ /* 0x000fe200000e0000 */
[----:B------:R-:W-:Y:S02]  /*142e0*/  UIMAD UR7, UR7, UR9, UR6 ;  /* 0x00000009070772a4 */ /* 0x000fe4000f8e0206 */
[----:B------:R-:W-:Y:S01]  /*142f0*/  USHF.R.S32.HI UR6, URZ, 0x1f, UR36 ;  /* 0x0000001f3f067899 */ /* 0x000fe20008011424 */
[----:B------:R-:W-:-:S09]  /*14300*/  SHF.R.S32.HI R2, RZ, 0x1f, R0 ;  /* 0x0000001fff027819 */ /* 0x000fd20000011400 */
[----:B------:R-:W-:-:S03]  /*14310*/  UIMAD.WIDE.U32 UR4, UR4, UR8, URZ ;  /* 0x00000008040472a5 */ /* 0x000fc6000f8e003f */
[----:B------:R-:W-:Y:S01]  /*14320*/  ULDC.64 UR8, c[0x0][0x2e0] ;  /* 0x0000b80000087ab9 */ /* 0x000fe20000000a00 */
[----:B------:R-:W-:Y:S02]  /*14330*/  UIADD3 UR5, UR5, UR7, URZ ;  /* 0x0000000705057290 */ /* 0x000fe4000fffe03f */
[----:B------:R-:W-:Y:S01]  /*14340*/  UIMAD UR6, UR6, UR8, URZ ;  /* 0x00000008060672a4 */ /* 0x000fe2000f8e023f */
[----:B------:R-:W2:Y:S01]  /*14350*/  S2R R18, SR_TID.X ;  /* 0x0000000000127919 */ /* 0x000ea20000002100 */
[----:B------:R-:W-:Y:S02]  /*14360*/  UIMAD.WIDE.U32 UR4, UR36, UR8, UR4 ;  /* 0x00000008240472a5 */ /* 0x000fe4000f8e0004 */
[----:B------:R-:W-:-:S03]  /*14370*/  UIMAD UR6, UR36, UR9, UR6 ;  /* 0x00000009240672a4 */ /* 0x000fc6000f8e0206 */
[----:B------:R-:W-:Y:S01]  /*14380*/  ULDC.64 UR8, c[0x0][0x2d0] ;  /* 0x0000b40000087ab9 */ /* 0x000fe20000000a00 */
[----:B------:R-:W-:Y:S01]  /*14390*/  UIADD3 UR5, UR5, UR6, URZ ;  /* 0x0000000605057290 */ /* 0x000fe2000fffe03f */
[----:B------:R-:W-:Y:S02]  /*143a0*/  IMAD R3, R2, UR8, RZ ;  /* 0x0000000802037c24 */ /* 0x000fe4000f8e02ff */
[----:B------:R-:W-:Y:S02]  /*143b0*/  IMAD.U32 R9, RZ, RZ, UR8 ;  /* 0x00000008ff097e24 */ /* 0x000fe4000f8e00ff */
[C---:B------:R-:W-:Y:S02]  /*143c0*/  IMAD R7, R0.reuse, UR9, R3 ;  /* 0x0000000900077c24 */ /* 0x040fe4000f8e0203 */
[----:B------:R-:W-:Y:S02]  /*143d0*/  IMAD.MOV R4, RZ, RZ, -R0 ;  /* 0x000000ffff047224 */ /* 0x000fe400078e0a00 */
[----:B------:R-:W-:Y:S01]  /*143e0*/  IMAD.WIDE.U32 R2, R0, R9, UR4 ;  /* 0x0000000400027e25 */ /* 0x000fe2000f8e0009 */
[----:B------:R-:W-:-:S03]  /*143f0*/  ULDC UR4, c[0x0][0x448] ;  /* 0x0001120000047ab9 */ /* 0x000fc60000000800 */
[----:B------:R-:W-:Y:S01]  /*14400*/  IMAD R5, R4, UR4, R5 ;  /* 0x0000000404057c24 */ /* 0x000fe2000f8e0205 */
[----:B------:R-:W-:Y:S01]  /*14410*/  ULDC.64 UR4, c[0x0][0x2c8] ;  /* 0x0000b20000047ab9 */ /* 0x000fe20000000a00 */
[----:B------:R-:W-:-:S03]  /*14420*/  IMAD.IADD R3, R3, 0x1, R7 ;  /* 0x0000000103037824 */ /* 0x000fc600078e0207 */
[----:B------:R-:W-:Y:S01]  /*14430*/  SHF.R.S32.HI R0, RZ, 0x1f, R5 ;  /* 0x0000001fff007819 */ /* 0x000fe20000011405 */
[----:B------:R-:W-:-:S04]  /*14440*/  IMAD.WIDE.U32 R2, R5, UR4, R2 ;  /* 0x0000000405027c25 */ /* 0x000fc8000f8e0002 */
[----:B------:R-:W-:-:S04]  /*14450*/  IMAD R0, R0, UR4, RZ ;  /* 0x0000000400007c24 */ /* 0x000fc8000f8e02ff */
[----:B------:R-:W-:Y:S01]  /*14460*/  IMAD R5, R5, UR5, R0 ;  /* 0x0000000505057c24 */ /* 0x000fe2000f8e0200 */
[----:B------:R-:W-:Y:S02]  /*14470*/  ULDC.64 UR4, c[0x0][0x280] ;  /* 0x0000a00000047ab9 */ /* 0x000fe40000000a00 */
[----:B------:R-:W-:Y:S01]  /*14480*/  IADD3 R0, P0, R2, UR4, RZ ;  /* 0x0000000402007c10 */ /* 0x000fe2000ff1e0ff */
[----:B------:R-:W-:Y:S01]  /*14490*/  UMOV UR4, 0xffffffff ;  /* 0xffffffff00047882 */ /* 0x000fe20000000000 */
[----:B--2---:R-:W-:Y:S02]  /*144a0*/  LOP3.LUT R18, R18, 0x7f, RZ, 0xc0, !PT ;  /* 0x0000007f12127812 */ /* 0x004fe400078ec0ff */
[----:B------:R-:W-:Y:S02]  /*144b0*/  IADD3.X R4, R3, UR5, R5, P0, !PT ;  /* 0x0000000503047c10 */ /* 0x000fe400087fe405 */
[----:B-1----:R-:W-:Y:S01]  /*144c0*/  SHF.R.U32.HI R10, RZ, 0x2, R18 ;  /* 0x00000002ff0a7819 */ /* 0x002fe20000011612 */
[----:B0-----:R-:W-:Y:S06]  /*144d0*/  BRA.DIV UR4, `(.L_x_1127) ;  /* 0x0000003204cc7947 */ /* 0x001fec000b800000 */
[----:B------:R-:W0:Y:S01]  /*144e0*/  SHFL.IDX PT, R14, R0, RZ, 0x1c1f ;  /* 0x001c1fff000e7589 */ /* 0x000e2200000e0000 */
[----:B------:R-:W-:-:S03]  /*144f0*/  VIADD R5, R10, UR42 ;  /* 0x0000002a0a057c36 */ /* 0x000fc60008000000 */
[----:B------:R-:W1:Y:S01]  /*14500*/  SHFL.IDX PT, R2, R4, RZ, 0x1c1f ;  /* 0x001c1fff04027589 */ /* 0x000e6200000e0000 */
[C---:B------:R-:W-:Y:S01]  /*14510*/  VIADD R6, R5.reuse, 0x20 ;  /* 0x0000002005067836 */ /* 0x040fe20000000000 */
[----:B------:R-:W-:-:S13]  /*14520*/  ISETP.GE.AND P0, PT, R5, UR40, PT ;  /* 0x0000002805007c0c */ /* 0x000fda000bf06270 */
[----:B0-----:R-:W-:-:S05]  /*14530*/  @!P0 IADD3 R14, P1, R32, R14, RZ ;  /* 0x0000000e200e8210 */ /* 0x001fca0007f3e0ff */
[----:B-1----:R-:W-:Y:S02]  /*14540*/  @!P0 IMAD.X R3, RZ, RZ, R2, P1 ;  /* 0x000000ffff038224 */ /* 0x002fe400008e0602 */
[----:B------:R-:W-:Y:S02]  /*14550*/  @!P0 IMAD.MOV.U32 R2, RZ, RZ, R14 ;  /* 0x000000ffff028224 */ /* 0x000fe400078e000e */
[----:B------:R-:W0:Y:S04]  /*14560*/  SHFL.IDX PT, R14, R0, 0x1, 0x1c1f ;  /* 0x003c1f00000e7f89 */ /* 0x000e2800000e0000 */
[----:B-----5:R-:W-:Y:S04]  /*14570*/  @!P0 LDGSTS.E.BYPASS.LTC128B.128 [R8+0x10400], desc[UR48][R2.64], !P3 ;  /* 0x1040000002088fae */ /* 0x020fe8000d901d70 */
[----:B------:R-:W-:Y:S04]  /*14580*/  @!P0 LDGSTS.E.BYPASS.LTC128B.128 [R8+0x12400], desc[UR48][R2.64+0x40], !P4 ;  /* 0x1240004002088fae */ /* 0x000fe8000e101d70 */
[----:B------:R1:W-:Y:S01]  /*14590*/  @!P0 LDGSTS.E.BYPASS.LTC128B.128 [R8+0x14400], desc[UR48][R2.64+0x80], !P5 ;  /* 0x1440008002088fae */ /* 0x0003e2000e901d70 */
[----:B------:R-:W-:Y:S01]  /*145a0*/  ISETP.GE.AND P0, PT, R6, UR40, PT ;  /* 0x0000002806007c0c */ /* 0x000fe2000bf06270 */
[----:B------:R-:W-:-:S02]  /*145b0*/  VIADD R6, R5, 0x40 ;  /* 0x0000004005067836 */ /* 0x000fc40000000000 */
[----:B-1----:R-:W1:Y:S10]  /*145c0*/  SHFL.IDX PT, R2, R4, 0x1, 0x1c1f ;  /* 0x003c1f0004027f89 */ /* 0x002e7400000e0000 */
[----:B0-----:R-:W-:-:S05]  /*145d0*/  @!P0 IADD3 R14, P1, R32, R14, RZ ;  /* 0x0000000e200e8210 */ /* 0x001fca0007f3e0ff */
[----:B-1----:R-:W-:Y:S02]  /*145e0*/  @!P0 IMAD.X R7, RZ, RZ, R2, P1 ;  /* 0x000000ffff078224 */ /* 0x002fe400008e0602 */
[----:B------:R-:W-:Y:S02]  /*145f0*/  @!P0 IMAD.MOV.U32 R2, RZ, RZ, R14 ;  /* 0x000000ffff028224 */ /* 0x000fe400078e000e */
[----:B------:R-:W-:Y:S01]  /*14600*/  @!P0 IMAD.MOV.U32 R3, RZ, RZ, R7 ;  /* 0x000000ffff038224 */ /* 0x000fe200078e0007 */
[----:B------:R-:W0:Y:S04]  /*14610*/  SHFL.IDX PT, R14, R0, 0x2, 0x1c1f ;  /* 0x005c1f00000e7f89 */ /* 0x000e2800000e0000 */
[----:B------:R-:W-:Y:S04]  /*14620*/  @!P0 LDGSTS.E.BYPASS.LTC128B.128 [R8+0x10c00], desc[UR48][R2.64], !P3 ;  /* 0x10c0000002088fae */ /* 0x000fe8000d901d70 */
[----:B------:R-:W-:Y:S04]  /*14630*/  @!P0 LDGSTS.E.BYPASS.LTC128B.128 [R8+0x12c00], desc[UR48][R2.64+0x40], !P4 ;  /* 0x12c0004002088fae */ /* 0x000fe8000e101d70 */
[----:B------:R1:W-:Y:S01]  /*14640*/  @!P0 LDGSTS.E.BYPASS.LTC128B.128 [R8+0x14c00], desc[UR48][R2.64+0x80], !P5 ;  /* 0x14c0008002088fae */ /* 0x0003e2000e901d70 */
[----:B------:R-:W-:-:S03]  /*14650*/  ISETP.GE.AND P0, PT, R6, UR40, PT ;  /* 0x0000002806007c0c */ /* 0x000fc6000bf06270 */
[----:B-1----:R-:W1:Y:S10]  /*14660*/  SHFL.IDX PT, R2, R4, 0x2, 0x1c1f ;  /* 0x005c1f0004027f89 */ /* 0x002e7400000e0000 */
[----:B0-----:R-:W-:Y:S01]  /*14670*/  @!P0 IADD3 R14, P1, R32, R14, RZ ;  /* 0x0000000e200e8210 */ /* 0x001fe20007f3e0ff */
[----:B------:R-:W0:Y:S04]  /*14680*/  SHFL.IDX PT, R4, R4, 0x3, 0x1c1f ;  /* 0x007c1f0004047f89 */ /* 0x000e2800000e0000 */
[----:B-1----:R-:W-:-:S02]  /*14690*/  @!P0 IMAD.X R7, RZ, RZ, R2, P1 ;  /* 0x000000ffff078224 */ /* 0x002fc400008e0602 */
[----:B------:R-:W-:Y:S02]  /*146a0*/  @!P0 IMAD.MOV.U32 R2, RZ, RZ, R14 ;  /* 0x000000ffff028224 */ /* 0x000fe400078e000e */
[----:B------:R-:W-:Y:S01]  /*146b0*/  @!P0 IMAD.MOV.U32 R3, RZ, RZ, R7 ;  /* 0x000000ffff038224 */ /* 0x000fe200078e0007 */
[----:B------:R1:W2:Y:S04]  /*146c0*/  SHFL.IDX PT, R14, R0, 0x3, 0x1c1f ;  /* 0x007c1f00000e7f89 */ /* 0x0002a800000e0000 */
[----:B------:R1:W-:Y:S04]  /*146d0*/  @!P0 LDGSTS.E.BYPASS.LTC128B.128 [R8+0x11400], desc[UR48][R2.64], !P3 ;  /* 0x1140000002088fae */ /* 0x0003e8000d901d70 */
[----:B------:R1:W-:Y:S04]  /*146e0*/  @!P0 LDGSTS.E.BYPASS.LTC128B.128 [R8+0x13400], desc[UR48][R2.64+0x40], !P4 ;  /* 0x1340004002088fae */ /* 0x0003e8000e101d70 */
[----:B0-----:R1:W-:Y:S02]  /*146f0*/  @!P0 LDGSTS.E.BYPASS.LTC128B.128 [R8+0x15400], desc[UR48][R2.64+0x80], !P5 ;  /* 0x1540008002088fae */ /* 0x0013e4000e901d70 */
.L_x_1214:
[----:B------:R-:W-:-:S05]  /*14700*/  VIADD R5, R5, 0x60 ;  /* 0x0000006005057836 */ /* 0x000fca0000000000 */
[----:B------:R-:W-:-:S13]  /*14710*/  ISETP.GE.AND P0, PT, R5, UR40, PT ;  /* 0x0000002805007c0c */ /* 0x000fda000bf06270 */
[----:B-12---:R-:W-:-:S05]  /*14720*/  @!P0 IADD3 R2, P1, R32, R14, RZ ;  /* 0x0000000e20028210 */ /* 0x006fca0007f3e0ff */
[----:B------:R-:W-:-:S05]  /*14730*/  @!P0 IMAD.X R3, RZ, RZ, R4, P1 ;  /* 0x000000ffff038224 */ /* 0x000fca00008e0604 */
[----:B------:R-:W-:Y:S01]  /*14740*/  @!PT LDS RZ, [RZ] ;  /* 0x00000000fffff984 */ /* 0x000fe20000000800 */
[----:B------:R-:W-:Y:S01]  /*14750*/  @!PT LDS RZ, [RZ] ;  /* 0x00000000fffff984 */ /* 0x000fe20000000800 */
[----:B------:R-:W-:Y:S01]  /*14760*/  @!PT LDS RZ, [RZ] ;  /* 0x00000000fffff984 */ /* 0x000fe20000000800 */
[----:B------:R0:W-:Y:S04]  /*14770*/  @!P0 LDGSTS.E.BYPASS.LTC128B.128 [R8+0x11c00], desc[UR48][R2.64], !P3 ;  /* 0x11c0000002088fae */ /* 0x0001e8000d901d70 */
[----:B------:R0:W-:Y:S04]  /*14780*/  @!P0 LDGSTS.E.BYPASS.LTC128B.128 [R8+0x13c00], desc[UR48][R2.64+0x40], !P4 ;  /* 0x13c0004002088fae */ /* 0x0001e8000e101d70 */
[----:B------:R0:W-:Y:S01]  /*14790*/  @!P0 LDGSTS.E.BYPASS.LTC128B.128 [R8+0x15c00], desc[UR48][R2.64+0x80], !P5 ;  /* 0x15c0008002088fae */ /* 0x0001e2000e901d70 */
[----:B------:R-:W-:Y:S01]  /*147a0*/  PLOP3.LUT P0, PT, PT, PT, PT, 0x80, 0x0 ;  /* 0x000000000000781c */ /* 0x000fe20003f0f070 */
[----:B------:R-:W-:-:S12]  /*147b0*/  NOP ;  /* 0x0000000000007918 */ /* 0x000fd80000000000 */
.L_x_1128:
[----:B------:R-:W-:Y:S02]  /*147c0*/  PLOP3.LUT P1, PT, P1, P0, PT, 0xa2, 0x0 ;  /* 0x000000000000781c */ /* 0x000fe40000f21472 */
[----:B------:R-:W-:-:S08]  /*147d0*/  @P0 R2UR P1, UR4, R17 ;  /* 0x00000000110402ca */ /* 0x000fd00000020000 */
[----:B------:R-:W-:-:S05]  /*147e0*/  @P0 PLOP3.LUT P0, PT, P1, PT, PT, 0x80, 0x0 ;  /* 0x000000000000081c */ /* 0x000fca0000f0f070 */
[----:B------:R-:W-:Y:S01]  /*147f0*/  @!P1 SYNCS.ARRIVE.TRANS64.RED.A0T1 RZ, [UR4+0x22800], RZ ;  /* 0x022800ffffff99a7 */ /* 0x000fe20008200404 */
[----:B------:R-:W-:Y:S07]  /*14800*/  @!P1 ARRIVES.LDGSTSBAR.64.TRANSCNT [UR4+0x22800] ;  /* 0x02280000ff0099b0 */ /* 0x000fee0008000a84 */
[----:B------:R-:W-:Y:S05]  /*14810*/  @P0 BRA.U.ANY `(.L_x_1128) ;  /* 0xfffffffd00e80947 */ /* 0x000fea000393ffff */
[----:B0-----:R-:W2:Y:S02]  /*14820*/  LDL.LU R2, [R1+0x10] ;  /* 0x0000100001027983 */ /* 0x001ea40000300800 */
        /* <DEDUP_REMOVED lines=9> */
[----:B------:R-:W1:Y:S03]  /*148c0*/  SYNCS.PHASECHK.TRANS64.TRYWAIT P0, [R17+URZ+0x22820], R0 ;  /* 0x02282000110075a7 */ /* 0x000e66000800017f */
[----:B01----:R-:W-:Y:S05]  /*148d0*/  @!P0 BRA `(.L_x_1130) ;  /* 0x0000003400048947 */ /* 0x003fea0003800000 */
.L_x_1215:
[----:B------:R-:W-:Y:S05]  /*148e0*/  BSYNC B0 ;  /* 0x0000000000007941 */ /* 0x000fea0003800000 */
.L_x_1129:
[----:B------:R-:W-:-:S04]  /*148f0*/  UIADD3 UR4, UR44, -0x2, URZ ;  /* 0xfffffffe2c047890 */ /* 0x000fc8000fffe03f */
[----:B------:R-:W-:-:S06]  /*14900*/  UISETP.GE.AND UP0, UPT, UR4, UR45, UPT ;  /* 0x0000002d0400728c */ /* 0x000fcc000bf06270 */
[----:B------:R-:W-:-:S13]  /*14910*/  PLOP3.LUT P0, PT, PT, PT, UP0, 0x40, 0x0 ;  /* 0x000000000000781c */ /* 0x000fda0003f0e808 */
[----:B------:R-:W-:Y:S05]  /*14920*/  @P0 BRA `(.L_x_1131) ;  /* 0x0000001000880947 */ /* 0x000fea0003800000 */
[----:B------:R-:W-:Y:S02]  /*14930*/  IMAD.MOV.U32 R4, RZ, RZ, R19 ;  /* 0x000000ffff047224 */ /* 0x000fe400078e0013 */
[----:B------:R-:W-:Y:S02]  /*14940*/  IMAD.MOV.U32 R5, RZ, RZ, R23 ;  /* 0x000000ffff057224 */ /* 0x000fe400078e0017 */
[----:B------:R-:W-:-:S07]  /*14950*/  IMAD.U32 R20, RZ, RZ, UR4 ;  /* 0x00000004ff147e24 */ /* 0x000fce000f8e00ff */
.L_x_1151:
[----:B-1----:R-:W1:Y:S01]  /*14960*/  LDC R3, c[0x0][0x430] ;  /* 0x00010c00ff037b82 */ /* 0x002e620000000800 */
[----:B0-2---:R-:W0:Y:S01]  /*14970*/  S2R R0, SR_TID.X ;  /* 0x0000000000007919 */ /* 0x005e220000002100 */
[----:B------:R-:W-:Y:S05]  /*14980*/  YIELD ;  /* 0x0000000000007946 */ /* 0x000fea0003800000 */
[----:B------:R-:W-:Y:S01]  /*14990*/  ULDC.64 UR4, c[0x0][0x428] ;  /* 0x00010a0000047ab9 */ /* 0x000fe20000000a00 */
[----:B------:R-:W-:Y:S01]  /*149a0*/  VIADD R19, R4, 0x1 ;  /* 0x0000000104137836 */ /* 0x000fe20000000000 */
[----:B-1----:R-:W-:Y:S02]  /*149b0*/  ISETP.NE.AND P0, PT, R3, 0x1, PT ;  /* 0x000000010300780c */ /* 0x002fe40003f05270 */
[C---:B0-----:R-:W-:Y:S01]  /*149c0*/  LOP3.LUT R2, R0.reuse, 0x7f, RZ, 0xc0, !PT ;  /* 0x0000007f00027812 */ /* 0x041fe200078ec0ff */
[----:B------:R-:W-:-:S10]  /*149d0*/  IMAD.SHL.U32 R0, R0, 0x20, RZ ;  /* 0x0000002000007824 */ /* 0x000fd400078e00ff */
[----:B------:R-:W0:Y:S01]  /*149e0*/  @P0 LDC R7, c[0x0][0x434] ;  /* 0x00010d00ff070b82 */ /* 0x000e220000000800 */
[----:B------:R-:W-:Y:S02]  /*149f0*/  SHF.R.U32.HI R2, RZ, 0x2, R2 ;  /* 0x00000002ff027819 */ /* 0x000fe40000011602 */
[----:B------:R-:W-:-:S03]  /*14a00*/  LOP3.LUT R0, R0, 0x60, RZ, 0xc0, !PT ;  /* 0x0000006000007812 */ /* 0x000fc600078ec0ff */
[----:B------:R-:W-:Y:S02]  /*14a10*/  IMAD R3, R20, 0x80, R2 ;  /* 0x0000008014037824 */ /* 0x000fe400078e0202 */
[----:B------:R-:W1:Y:S03]  /*14a20*/  @P0 LDC R9, c[0x0][0x438] ;  /* 0x00010e00ff090b82 */ /* 0x000e660000000800 */
[----:B------:R-:W-:-:S05]  /*14a30*/  IADD3 R0, R0, R3, R34 ;  /* 0x0000000300007210 */ /* 0x000fca0007ffe022 */
[----:B------:R-:W-:Y:S02]  /*14a40*/  IMAD.MOV.U32 R8, RZ, RZ, R0 ;  /* 0x000000ffff087224 */ /* 0x000fe400078e0000 */
[----:B0-----:R-:W-:-:S04]  /*14a50*/  @P0 IMAD.HI.U32 R2, R0, R7, RZ ;  /* 0x0000000700020227 */ /* 0x001fc800078e00ff */
[----:B------:R-:W-:Y:S01]  /*14a60*/  IMAD R7, R33, UR4, RZ ;  /* 0x0000000421077c24 */ /* 0x000fe2000f8e02ff */
[----:B-1----:R-:W-:-:S03]  /*14a70*/  @P0 SHF.R.U32.HI R8, RZ, R9, R2 ;  /* 0x00000009ff080219 */ /* 0x002fc60000011602 */
[----:B------:R-:W-:Y:S01]  /*14a80*/  IMAD R7, R24, UR5, R7 ;  /* 0x0000000518077c24 */ /* 0x000fe2000f8e0207 */
[--C-:B------:R-:W-:Y:S01]  /*14a90*/  SHF.R.S32.HI R3, RZ, 0x1f, R8.reuse ;  /* 0x0000001fff037819 */ /* 0x100fe20000011408 */
[----:B------:R-:W-:-:S04]  /*14aa0*/  IMAD.MOV.U32 R2, RZ, RZ, R8 ;  /* 0x000000ffff027224 */ /* 0x000fc800078e0008 */
[----:B------:R-:W-:Y:S01]  /*14ab0*/  IMAD.WIDE.U32 R2, R24, UR4, R2 ;  /* 0x0000000418027c25 */ /* 0x000fe2000f8e0002 */
[----:B------:R-:W-:-:S03]  /*14ac0*/  ULDC.64 UR4, c[0x0][0x418] ;  /* 0x0001060000047ab9 */ /* 0x000fc60000000a00 */
[----:B------:R-:W-:Y:S01]  /*14ad0*/  IMAD.IADD R3, R7, 0x1, R3 ;  /* 0x0000000107037824 */ /* 0x000fe200078e0203 */
[C---:B------:R-:W-:Y:S01]  /*14ae0*/  LEA R6, P0, R2.reuse, UR4, 0x2 ;  /* 0x0000000402067c11 */ /* 0x040fe2000f8010ff */
[----:B------:R-:W-:Y:S01]  /*14af0*/  IMAD.U32 R10, RZ, RZ, UR50 ;  /* 0x00000032ff0a7e24 */ /* 0x000fe2000f8e00ff */
[----:B------:R-:W-:Y:S02]  /*14b00*/  ULDC UR4, c[0x0][0x430] ;  /* 0x00010c0000047ab9 */ /* 0x000fe40000000800 */
[----:B------:R-:W-:Y:S02]  /*14b10*/  LEA.HI.X R7, R2, UR5, R3, 0x2, P0 ;  /* 0x0000000502077c11 */ /* 0x000fe400080f1403 */
[----:B------:R-:W-:Y:S01]  /*14b20*/  ISETP.NE.AND P1, PT, R10, 0x3, PT ;  /* 0x000000030a00780c */ /* 0x000fe20003f25270 */
[----:B------:R-:W-:Y:S01]  /*14b30*/  IMAD.MOV R3, RZ, RZ, -R8 ;  /* 0x000000ffff037224 */ /* 0x000fe200078e0a08 */
[----:B------:R-:W-:Y:S01]  /*14b40*/  ISETP.NE.AND P0, PT, R19, 0x2, PT ;  /* 0x000000021300780c */ /* 0x000fe20003f05270 */
[----:B------:R0:W2:Y:S03]  /*14b50*/  LDG.E R6, desc[UR48][R6.64] ;  /* 0x0000003006067981 */ /* 0x0000a6000c1e1900 */
[----:B------:R-:W-:-:S02]  /*14b60*/  SEL R23, RZ, 0x1, P0 ;  /* 0x00000001ff177807 */ /* 0x000fc40000000000 */
[----:B------:R-:W-:Y:S01]  /*14b70*/  SEL R19, R19, RZ, P0 ;  /* 0x000000ff13137207 */ /* 0x000fe20000000000 */
[----:B0-----:R-:W-:Y:S02]  /*14b80*/  IMAD R7, R3, UR4, R0 ;  /* 0x0000000403077c24 */ /* 0x001fe4000f8e0200 */
[----:B------:R-:W-:Y:S01]  /*14b90*/  IMAD.MOV.U32 R0, RZ, RZ, R20 ;  /* 0x000000ffff007224 */ /* 0x000fe200078e0014 */
[----:B------:R-:W-:Y:S01]  /*14ba0*/  LOP3.LUT R23, R5, R23, RZ, 0x3c, !PT ;  /* 0x0000001705177212 */ /* 0x000fe200078e3cff */
[----:B------:R-:W-:-:S03]  /*14bb0*/  VIADD R20, R20, 0xffffffff ;  /* 0xffffffff14147836 */ /* 0x000fc60000000000 */
[----:B------:R-:W-:Y:S02]  /*14bc0*/  ISETP.GT.AND P2, PT, R0, UR45, PT ;  /* 0x0000002d00007c0c */ /* 0x000fe4000bf44270 */
[----:B--2---:R-:W-:Y:S01]  /*14bd0*/  SHF.R.S32.HI R9, RZ, 0x1f, R6 ;  /* 0x0000001fff097819 */ /* 0x004fe20000011406 */
[----:B------:R-:W-:Y:S10]  /*14be0*/  @!P1 BRA `(.L_x_1132) ;  /* 0x0000000000049947 */ /* 0x000ff40003800000 */
[----:B------:R-:W-:Y:S01]  /*14bf0*/  BPT.TRAP 0x1 ;  /* 0x000000040000795c */ /* 0x000fe20000300000 */
.L_x_1132:
[----:B------:R-:W-:Y:S01]  /*14c00*/  IMAD R0, R19, 0x8, R17 ;  /* 0x0000000813007824 */ /* 0x000fe200078e0211 */
[----:B------:R-:W-:Y:S01]  /*14c10*/  SHF.L.U32 R10, R23, 0x1f, RZ ;  /* 0x0000001f170a7819 */ /* 0x000fe200000006ff */
[----:B------:R-:W-:Y:S01]  /*14c20*/  BSSY B0, `(.L_x_1133) ;  /* 0x0000004000007945 */ /* 0x000fe20003800000 */
[----:B------:R-:W-:Y:S02]  /*14c30*/  SHF.R.S32.HI R8, RZ, 0x1f, R7 ;  /* 0x0000001fff087819 */ /* 0x000fe40000011407 */
[----:B------:R-:W0:Y:S02]  /*14c40*/  SYNCS.PHASECHK.TRANS64.TRYWAIT P0, [R0+URZ+0x22880], R10 ;  /* 0x0228800a000075a7 */ /* 0x000e24000800017f */
[----:B0-----:R-:W-:Y:S05]  /*14c50*/  @!P0 BRA `(.L_x_1134) ;  /* 0x0000003000388947 */ /* 0x001fea0003800000 */
.L_x_1216:
[----:B------:R-:W-:Y:S05]  /*14c60*/  BSYNC B0 ;  /* 0x0000000000007941 */ /* 0x000fea0003800000 */
.L_x_1133:
[----:B------:R-:W-:Y:S01]  /*14c70*/  ULDC.64 UR4, c[0x0][0x328] ;  /* 0x0000ca0000047ab9 */ /* 0x000fe20000000a00 */
[----:B------:R-:W-:Y:S01]  /*14c80*/  ULDC.64 UR6, c[0x0][0x318] ;  /* 0x0000c60000067ab9 */ /* 0x000fe20000000a00 */
[----:B------:R-:W-:Y:S01]  /*14c90*/  IMAD R11, R8, UR4, RZ ;  /* 0x00000004080b7c24 */ /* 0x000fe2000f8e02ff */
[C---:B------:R-:W-:Y:S01]  /*14ca0*/  LOP3.LUT P3, RZ, R16.reuse, 0x2, RZ, 0xc0, !PT ;  /* 0x0000000210ff7812 */ /* 0x040fe2000786c0ff */
[----:B------:R-:W-:Y:S01]  /*14cb0*/  IMAD.WIDE.U32 R2, R7, UR4, RZ ;  /* 0x0000000407027c25 */ /* 0x000fe2000f8e00ff */
[----:B------:R-:W-:-:S03]  /*14cc0*/  LOP3.LUT P1, RZ, R16, 0x1, RZ, 0xc0, !PT ;  /* 0x0000000110ff7812 */ /* 0x000fc6000782c0ff */
[----:B------:R-:W-:Y:S01]  /*14cd0*/  IMAD R11, R7, UR5, R11 ;  /* 0x00000005070b7c24 */ /* 0x000fe2000f8e020b */
[----:B------:R-:W-:Y:S01]  /*14ce0*/  ULDC.64 UR4, c[0x0][0x338] ;  /* 0x0000ce0000047ab9 */ /* 0x000fe20000000a00 */
[----:B------:R-:W-:Y:S02]  /*14cf0*/  IMAD R21, R19, 0x4000, R37 ;  /* 0x0000400013157824 */ /* 0x000fe400078e0225 */
        /* <DEDUP_REMOVED lines=9> */
[----:B------:R-:W-:-:S02]  /*14d90*/  UMOV UR4, 0xffffffff ;  /* 0xffffffff00047882 */ /* 0x000fc40000000000 */
[----:B------:R-:W-:-:S04]  /*14da0*/  IADD3 R18, P0, R2, UR6, RZ ;  /* 0x0000000602127c10 */ /* 0x000fc8000ff1e0ff */
[----:B------:R-:W-:Y:S01]  /*14db0*/  IADD3.X R27, R27, UR7, R3, P0, !PT ;  /* 0x000000071b1b7c10 */ /* 0x000fe200087fe403 */
[----:B------:R-:W-:Y:S08]  /*14dc0*/  BRA.DIV UR4, `(.L_x_1135) ;  /* 0x0000002e04f07947 */ /* 0x000ff0000b800000 */
[----:B------:R-:W1:Y:S01]  /*14dd0*/  SHFL.IDX PT, R2, R18, RZ, 0x1c1f ;  /* 0x001c1fff12027589 */ /* 0x000e6200000e0000 */
[----:B------:R-:W-:-:S03]  /*14de0*/  IADD3 R21, R17, R21, R29 ;  /* 0x0000001511157210 */ /* 0x000fc60007ffe01d */
[----:B------:R-:W2:Y:S02]  /*14df0*/  SHFL.IDX PT, R3, R27, RZ, 0x1c1f ;  /* 0x001c1fff1b037589 */ /* 0x000ea400000e0000 */
[----:B------:R-:W-:Y:S01]  /*14e00*/  IMAD.IADD R25, R30, 0x1, R21 ;  /* 0x000000011e197824 */ /* 0x000fe200078e0215 */
[----:B-1----:R-:W-:-:S05]  /*14e10*/  IADD3 R2, P0, R32, R2, RZ ;  /* 0x0000000220027210 */ /* 0x002fca0007f1e0ff */
[----:B--2---:R-:W-:-:S05]  /*14e20*/  IMAD.X R3, RZ, RZ, R3, P0 ;  /* 0x000000ffff037224 */ /* 0x004fca00000e0603 */
[----:B------:R-:W-:Y:S01]  /*14e30*/  @!PT LDS RZ, [RZ] ;  /* 0x00000000fffff984 */ /* 0x000fe20000000800 */
        /* <DEDUP_REMOVED lines=10> */
[----:B------:R-:W3:Y:S01]  /*14ee0*/  SHFL.IDX PT, R27, R27, 0x3, 0x1c1f ;  /* 0x007c1f001b1b7f89 */ /* 0x000ee200000e0000 */
[----:B-1----:R-:W-:-:S05]  /*14ef0*/  IADD3 R2, P0, R32, R2, RZ ;  /* 0x0000000220027210 */ /* 0x002fca0007f1e0ff */
[----:B--2---:R-:W-:-:S05]  /*14f00*/  IMAD.X R3, RZ, RZ, R3, P0 ;  /* 0x000000ffff037224 */ /* 0x004fca00000e0603 */
[----:B------:R-:W-:Y:S04]  /*14f10*/  LDGSTS.E.BYPASS.LTC128B.128 [R21+0xa400], desc[UR48][R2.64], !P3 ;  /* 0x0a40000002157fae */ /* 0x000fe8000d901d70 */
[----:B------:R1:W-:Y:S04]  /*14f20*/  LDGSTS.E.BYPASS.LTC128B.128 [R25+0xa400], desc[UR48][R2.64+0x40], !P1 ;  /* 0x0a40004002197fae */ /* 0x0003e8000c901d70 */
[----:B-1-3--:R1:W2:Y:S02]  /*14f30*/  SHFL.IDX PT, R2, R18, 0x3, 0x1c1f ;  /* 0x007c1f0012027f89 */ /* 0x00a2a400000e0000 */
.L_x_1226:
        /* <DEDUP_REMOVED lines=9> */
.L_x_1136:
        /* <DEDUP_REMOVED lines=11> */
.L_x_1137:
[----:B------:R2:W-:Y:S01]  /*15080*/  SYNCS.ARRIVE.TRANS64.A1T0 RZ, [R0+URZ+0x22870], RZ ;  /* 0x022870ff00ff79a7 */ /* 0x0005e2000810003f */
[----:B------:R-:W-:Y:S05]  /*15090*/  @!P3 BRA `(.L_x_1138) ;  /* 0x000000000004b947 */ /* 0x000fea0003800000 */
[----:B------:R-:W-:Y:S01]  /*150a0*/  BPT.TRAP 0x1 ;  /* 0x000000040000795c */ /* 0x000fe20000300000 */
.L_x_1138:
[----:B------:R-:W3:Y:S01]  /*150b0*/  SYNCS.PHASECHK.TRANS64.TRYWAIT P0, [R0+URZ+0x22840], R10 ;  /* 0x0228400a000075a7 */ /* 0x000ee2000800017f */
[----:B------:R-:W-:Y:S04]  /*150c0*/  BSSY B0, `(.L_x_1139) ;  /* 0x0000002000007945 */ /* 0x000fe80003800000 */
[----:B---3--:R-:W-:Y:S05]  /*150d0*/  @!P0 BRA `(.L_x_1140) ;  /* 0x0000003000588947 */ /* 0x008fea0003800000 */
.L_x_1227:
[----:B------:R-:W-:Y:S05]  /*150e0*/  BSYNC B0 ;  /* 0x0000000000007941 */ /* 0x000fea0003800000 */
.L_x_1139:
[----:B------:R-:W-:Y:S01]  /*150f0*/  ULDC.64 UR4, c[0x0][0x300] ;  /* 0x0000c00000047ab9 */ /* 0x000fe20000000a00 */
[----:B------:R-:W-:Y:S01]  /*15100*/  ULDC.64 UR6, c[0x0][0x2e8] ;  /* 0x0000ba0000067ab9 */ /* 0x000fe20000000a00 */
[----:B------:R-:W-:Y:S01]  /*15110*/  IMAD R8, R8, UR4, RZ ;  /* 0x0000000408087c24 */ /* 0x000fe2000f8e02ff */
[C---:B------:R-:W-:Y:S01]  /*15120*/  LOP3.LUT P4, RZ, R16.reuse, 0x10, RZ, 0xc0, !PT ;  /* 0x0000001010ff7812 */ /* 0x040fe2000788c0ff */
[C---:B------:R-:W-:Y:S01]  /*15130*/  IMAD.WIDE.U32 R2, R7.reuse, UR4, RZ ;  /* 0x0000000407027c25 */ /* 0x040fe2000f8e00ff */
[C---:B------:R-:W-:Y:S02]  /*15140*/  LOP3.LUT P3, RZ, R16.reuse, 0x8, RZ, 0xc0, !PT ;  /* 0x0000000810ff7812 */ /* 0x040fe4000786c0ff */
[----:B------:R-:W-:Y:S01]  /*15150*/  LOP3.LUT P1, RZ, R16, 0x4, RZ, 0xc0, !PT ;  /* 0x0000000410ff7812 */ /* 0x000fe2000782c0ff */
[----:B------:R-:W-:Y:S01]  /*15160*/  IMAD R8, R7, UR5, R8 ;  /* 0x0000000507087c24 */ /* 0x000fe2000f8e0208 */
[----:B------:R-:W-:Y:S02]  /*15170*/  ULDC.64 UR4, c[0x0][0x310] ;  /* 0x0000c40000047ab9 */ /* 0x000fe40000000a00 */
[----:B------:R-:W-:-:S02]  /*15180*/  IMAD R7, R9, UR4, RZ ;  /* 0x0000000409077c24 */ /* 0x000fc4000f8e02ff */
[----:B------:R-:W-:Y:S02]  /*15190*/  IMAD.IADD R3, R3, 0x1, R8 ;  /* 0x0000000103037824 */ /* 0x000fe400078e0208 */
        /* <DEDUP_REMOVED lines=10> */
[----:B------:R-:W-:Y:S01]  /*15240*/  IMAD R7, R19, 0x6000, R36 ;  /* 0x0000600013077824 */ /* 0x000fe200078e0224 */
[----:B------:R-:W-:Y:S07]  /*15250*/  BRA.DIV UR4, `(.L_x_1141) ;  /* 0x00000032040c7947 */ /* 0x000fee000b800000 */
[----:B------:R-:W4:Y:S01]  /*15260*/  SHFL.IDX PT, R2, R6, RZ, 0x1c1f ;  /* 0x001c1fff06027589 */ /* 0x000f2200000e0000 */
[----:B------:R-:W-:-:S03]  /*15270*/  IMAD.IADD R7, R17, 0x1, R7 ;  /* 0x0000000111077824 */ /* 0x000fc600078e0207 */
[----:B------:R-:W5:Y:S04]  /*15280*/  SHFL.IDX PT, R3, R8, RZ, 0x1c1f ;  /* 0x001c1fff08037589 */ /* 0x000f6800000e0000 */
[----:B------:R-:W-:Y:S04]  /*15290*/  SHFL.IDX PT, R9, R8, 0x2, 0x1c1f ;  /* 0x005c1f0008097f89 */ /* 0x000fe800000e0000 */
[----:B------:R-:W-:Y:S01]  /*152a0*/  SHFL.IDX PT, R14, R6, 0x3, 0x1c1f ;  /* 0x007c1f00060e7f89 */ /* 0x000fe200000e0000 */
        /* <DEDUP_REMOVED lines=15> */
[----:B------:R4:W0:Y:S04]  /*153a0*/  SHFL.IDX PT, R9, R8, 0x3, 0x1c1f ;  /* 0x007c1f0008097f89 */ /* 0x00082800000e0000 */
[----:B------:R4:W-:Y:S04]  /*153b0*/  LDGSTS.E.BYPASS.LTC128B.128 [R7+0x17400], desc[UR48][R2.64], !P4 ;  /* 0x1740000002077fae */ /* 0x0009e8000e101d70 */
[----:B------:R4:W-:Y:S04]  /*153c0*/  LDGSTS.E.BYPASS.LTC128B.128 [R7+0x19400], desc[UR48][R2.64+0x40], !P3 ;  /* 0x1940004002077fae */ /* 0x0009e8000d901d70 */
[----:B------:R4:W-:Y:S02]  /*153d0*/  LDGSTS.E.BYPASS.LTC128B.128 [R7+0x1b400], desc[UR48][R2.64+0x80], !P1 ;  /* 0x1b40008002077fae */ /* 0x0009e4000c901d70 */
.L_x_1237:
[----:B----4-:R-:W-:-:S05]  /*153e0*/  IADD3 R2, P0, R32, R14, RZ ;  /* 0x0000000e20027210 */ /* 0x010fca0007f1e0ff */
[----:B0-----:R-:W-:Y:S01]  /*153f0*/  IMAD.X R3, RZ, RZ, R9, P0 ;  /* 0x000000ffff037224 */ /* 0x001fe200000e0609 */
        /* <DEDUP_REMOVED lines=8> */
.L_x_1142:
        /* <DEDUP_REMOVED lines=11> */
.L_x_1143:
[----:B------:R2:W-:Y:S02]  /*15530*/  SYNCS.ARRIVE.TRANS64.A1T0 RZ, [R0+URZ+0x22830], RZ ;  /* 0x022830ff00ff79a7 */ /* 0x0005e4000810003f */
[----:B--23--:R-:W-:-:S05]  /*15540*/  IMAD.U32 R0, RZ, RZ, UR47 ;  /* 0x0000002fff007e24 */ /* 0x00cfca000f8e00ff */
[----:B------:R-:W-:-:S13]  /*15550*/  ISETP.NE.AND P0, PT, R0, 0x3, PT ;  /* 0x000000030000780c */ /* 0x000fda0003f05270 */
[----:B------:R-:W-:Y:S05]  /*15560*/  @!P0 BRA `(.L_x_1144) ;  /* 0x0000000000048947 */ /* 0x000fea0003800000 */
[----:B------:R-:W-:Y:S01]  /*15570*/  BPT.TRAP 0x1 ;  /* 0x000000040000795c */ /* 0x000fe20000300000 */
.L_x_1144:
[----:B------:R-:W-:Y:S01]  /*15580*/  LOP3.LUT R3, R5, 0x1, RZ, 0x3c, !PT ;  /* 0x0000000105037812 */ /* 0x000fe200078e3cff */
[----:B------:R-:W-:Y:S01]  /*15590*/  IMAD R0, R4, 0x8, R17 ;  /* 0x0000000804007824 */ /* 0x000fe200078e0211 */
[----:B------:R-:W-:Y:S02]  /*155a0*/  BSSY B0, `(.L_x_1145) ;  /* 0x0000004000007945 */ /* 0x000fe40003800000 */
[----:B------:R-:W-:-:S04]  /*155b0*/  SHF.L.U32 R3, R3, 0x1f, RZ ;  /* 0x0000001f03037819 */ /* 0x000fc800000006ff */
[----:B------:R-:W0:Y:S02]  /*155c0*/  SYNCS.PHASECHK.TRANS64.TRYWAIT P1, [R0+URZ+0x22870], R3 ;  /* 0x02287003000075a7 */ /* 0x000e24000802017f */
[----:B0-----:R-:W-:Y:S05]  /*155d0*/  @!P1 BRA `(.L_x_1146) ;  /* 0x00000030005c9947 */ /* 0x001fea0003800000 */
.L_x_1238:
[----:B------:R-:W-:Y:S05]  /*155e0*/  BSYNC B0 ;  /* 0x0000000000007941 */ /* 0x000fea0003800000 */
.L_x_1145:
[----:B------:R-:W-:-:S05]  /*155f0*/  IMAD.U32 R2, RZ, RZ, UR50 ;  /* 0x00000032ff027e24 */ /* 0x000fca000f8e00ff */
[----:B------:R-:W-:-:S13]  /*15600*/  ISETP.NE.AND P1, PT, R2, 0x3, PT ;  /* 0x000000030200780c */ /* 0x000fda0003f25270 */
[----:B------:R-:W-:Y:S05]  /*15610*/  @!P1 BRA `(.L_x_1147) ;  /* 0x0000000000049947 */ /* 0x000fea0003800000 */
[----:B------:R-:W-:Y:S01]  /*15620*/  BPT.TRAP 0x1 ;  /* 0x000000040000795c */ /* 0x000fe20000300000 */
.L_x_1147:
[----:B0-----:R-:W-:Y:S01]  /*15630*/  SHF.L.U32 R3, R5, 0x1f, RZ ;  /* 0x0000001f05037819 */ /* 0x001fe200000006ff */
[----:B-1----:R-:W-:-:S03]  /*15640*/  IMAD.SHL.U32 R18, R4, 0x4000, RZ ;  /* 0x0000400004127824 */ /* 0x002fc600078e00ff */
[----:B------:R-:W0:Y:S02]  /*15650*/  SYNCS.PHASECHK.TRANS64.TRYWAIT P1, [R0+URZ+0x22860], R3 ;  /* 0x02286003000075a7 */ /* 0x000e24000802017f */
[----:B0-----:R-:W-:Y:S05]  /*15660*/  @!P1 BRA `(.L_x_1148) ;  /* 0x00000030004c9947 */ /* 0x001fea0003800000 */
.L_x_1239:
[----:B------:R-:W2:Y:S04]  /*15670*/  LDL R2, [R1+0x4] ;  /* 0x0000040001027983 */ /* 0x000ea80000100800 */
[----:B------:R-:W3:Y:S01]  /*15680*/  LDL R12, [R1] ;  /* 0x00000000010c7983 */ /* 0x000ee20000100800 */
[----:B------:R-:W-:Y:S05]  /*15690*/  WARPSYNC.ALL ;  /* 0x0000000000007948 */ /* 0x000fea0003800000 */
[----:B------:R-:W-:-:S05]  /*156a0*/  IMAD.U32 R21, RZ, RZ, UR50 ;  /* 0x00000032ff157e24 */ /* 0x000fca000f8e00ff */
[----:B------:R-:W-:Y:S02]  /*156b0*/  ISETP.NE.AND P1, PT, R21, 0x3, PT ;  /* 0x000000031500780c */ /* 0x000fe40003f25270 */
[----:B--2---:R-:W-:Y:S02]  /*156c0*/  LOP3.LUT R2, R18, R2, RZ, 0xfc, !PT ;  /* 0x0000000212027212 */ /* 0x004fe400078efcff */
[----:B---3--:R-:W-:-:S03]  /*156d0*/  IADD3 R18, R17, R18, R12 ;  /* 0x0000001211127210 */ /* 0x008fc60007ffe00c */
[----:B0-----:R-:W-:-:S04]  /*156e0*/  IMAD.IADD R3, R17, 0x1, R2 ;  /* 0x0000000111037824 */ /* 0x001fc800078e0202 */
[----:B------:R-:W-:Y:S01]  /*156f0*/  IMAD.IADD R2, R31, 0x1, R3 ;  /* 0x000000011f027824 */ /* 0x000fe200078e0203 */
[----:B------:R-:W0:Y:S02]  /*15700*/  LDSM.16.MT88.4 R4, [R3+0x8400] ;  /* 0x008400000304783b */ /* 0x000e240000004200 */
        /* <DEDUP_REMOVED lines=10> */
[----:B------:R0:W-:Y:S04]  /*157b0*/  STSM.16.M88.4 [R18+0x2400], R12 ;  /* 0x0024000c12007844 */ /* 0x0001e80000000200 */
[----:B------:R-:W1:Y:S01]  /*157c0*/  LDSM.16.MT88.4 R8, [R3+0x9400] ;  /* 0x009400000308783b */ /* 0x000e620000004200 */
[--C-:B0-----:R-:W-:Y:S02]  /*157d0*/  IADD3 R12, R28, 0x400, R18.reuse ;  /* 0x000004001c0c7810 */ /* 0x101fe40007ffe012 */
[----:B------:R-:W-:Y:S02]  /*157e0*/  IADD3 R18, R31, 0x400, R18 ;  /* 0x000004001f127810 */ /* 0x000fe40007ffe012 */
[C-C-:B-1----:R-:W-:Y:S02]  /*157f0*/  PRMT R4, R8.reuse, 0x6420, R9.reuse ;  /* 0x0000642008047816 */ /* 0x142fe40000000009 */
[----:B------:R-:W-:-:S02]  /*15800*/  PRMT R5, R8, 0x7531, R9 ;  /* 0x0000753108057816 */ /* 0x000fc40000000009 */
[C-C-:B------:R-:W-:Y:S02]  /*15810*/  PRMT R6, R10.reuse, 0x6420, R11.reuse ;  /* 0x000064200a067816 */ /* 0x140fe4000000000b */
[----:B------:R-:W-:Y:S02]  /*15820*/  PRMT R7, R10, 0x7531, R11 ;  /* 0x000075310a077816 */ /* 0x000fe4000000000b */
[----:B------:R-:W0:Y:S04]  /*15830*/  LDSM.16.MT88.4 R8, [R2+0x9400] ;  /* 0x009400000208783b */ /* 0x000e280000004200 */
[----:B------:R0:W-:Y:S02]  /*15840*/  STSM.16.M88.4 [R12], R4 ;  /* 0x000000040c007844 */ /* 0x0001e40000000200 */
[----:B0-----:R-:W-:-:S02]  /*15850*/  PRMT R4, R8, 0x6420, R9 ;  /* 0x0000642008047816 */ /* 0x001fc40000000009 */
[----:B------:R-:W-:Y:S02]  /*15860*/  PRMT R5, R8, 0x7531, R9 ;  /* 0x0000753108057816 */ /* 0x000fe40000000009 */
        /* <DEDUP_REMOVED lines=8> */
[----:B------:R-:W-:-:S05]  /*158f0*/  PRMT R11, R14, 0x7531, R15 ;  /* 0x000075310e0b7816 */ /* 0x000fca000000000f */
[----:B------:R1:W-:Y:S02]  /*15900*/  STSM.16.M88.4 [R18], R8 ;  /* 0x0000000812007844 */ /* 0x0003e40000000200 */
[C-C-:B-1----:R-:W-:Y:S02]  /*15910*/  PRMT R8, R4.reuse, 0x6420, R5.reuse ;  /* 0x0000642004087816 */ /* 0x142fe40000000005 */
[----:B------:R-:W-:Y:S02]  /*15920*/  PRMT R9, R4, 0x7531, R5 ;  /* 0x0000753104097816 */ /* 0x000fe40000000005 */
[C-C-:B------:R-:W-:Y:S02]  /*15930*/  PRMT R10, R6.reuse, 0x6420, R7.reuse ;  /* 0x00006420060a7816 */ /* 0x140fe40000000007 */
[----:B------:R-:W-:-:S05]  /*15940*/  PRMT R11, R6, 0x7531, R7 ;  /* 0x00007531060b7816 */ /* 0x000fca0000000007 */
[----:B------:R0:W-:Y:S04]  /*15950*/  STSM.16.M88.4 [R18+0x2000], R8 ;  /* 0x0020000812007844 */ /* 0x0001e80000000200 */
[----:B------:R-:W1:Y:S01]  /*15960*/  LDSM.16.MT88.4 R4, [R3+0xb400] ;  /* 0x00b400000304783b */ /* 0x000e620000004200 */
[----:B0-----:R-:W-:Y:S01]  /*15970*/  IMAD.IADD R18, R28, 0x1, R18 ;  /* 0x000000011c127824 */ /* 0x001fe200078e0212 */
[C-C-:B-1----:R-:W-:Y:S02]  /*15980*/  PRMT R12, R4.reuse, 0x6420, R5.reuse ;  /* 0x00006420040c7816 */ /* 0x142fe40000000005 */
[----:B------:R-:W-:Y:S02]  /*15990*/  PRMT R13, R4, 0x7531, R5 ;  /* 0x00007531040d7816 */ /* 0x000fe40000000005 */
[----:B------:R-:W-:-:S02]  /*159a0*/  PRMT R14, R6, 0x6420, R7 ;  /* 0x00006420060e7816 */ /* 0x000fc40000000007 */
[----:B------:R-:W-:Y:S02]  /*159b0*/  PRMT R15, R6, 0x7531, R7 ;  /* 0x00007531060f7816 */ /* 0x000fe40000000007 */
[----:B------:R-:W0:Y:S04]  /*159c0*/  LDSM.16.MT88.4 R4, [R2+0xb400] ;  /* 0x00b400000204783b */ /* 0x000e280000004200 */
[----:B------:R1:W-:Y:S01]  /*159d0*/  STSM.16.M88.4 [R18], R12 ;  /* 0x0000000c12007844 */ /* 0x0003e20000000200 */
        /* <DEDUP_REMOVED lines=13> */
.L_x_1149:
[----:B0-----:R0:W-:Y:S01]  /*15ab0*/  SYNCS.ARRIVE.TRANS64.A1T0 RZ, [R0+URZ+0x22850], RZ ;  /* 0x022850ff00ff79a7 */ /* 0x0011e2000810003f */
[----:B------:R-:W-:Y:S06]  /*15ac0*/  BAR.SYNC.DEFER_BLOCKING 0x2, 0x80 ;  /* 0x0082000000007b1d */ /* 0x000fec0000010000 */
[----:B------:R-:W-:Y:S05]  /*15ad0*/  @!P0 BRA `(.L_x_1150) ;  /* 0x0000000000048947 */ /* 0x000fea0003800000 */
[----:B------:R-:W-:Y:S01]  /*15ae0*/  BPT.TRAP 0x1 ;  /* 0x000000040000795c */ /* 0x000fe20000300000 */
.L_x_1150:
[----:B0-----:R-:W-:Y:S02]  /*15af0*/  VIADD R0, R0, 0x22880 ;  /* 0x0002288000007836 */ /* 0x001fe40000000000 */
[----:B------:R-:W-:Y:S02]  /*15b00*/  IMAD.MOV.U32 R4, RZ, RZ, R19 ;  /* 0x000000ffff047224 */ /* 0x000fe400078e0013 */
[----:B------:R-:W-:Y:S01]  /*15b10*/  IMAD.MOV.U32 R5, RZ, RZ, R23 ;  /* 0x000000ffff057224 */ /* 0x000fe200078e0017 */
[----:B------:R-:W-:-:S04]  /*15b20*/  PRMT R0, R35, 0x654, R0 ;  /* 0x0000065423007816 */ /* 0x000fc80000000000 */
[----:B------:R2:W-:Y:S01]  /*15b30*/  SYNCS.ARRIVE.TRANS64.RED.A1T0 RZ, [R0+URZ], RZ ;  /* 0x000000ff00ff79a7 */ /* 0x0005e2000810043f */
[----:B------:R-:W-:Y:S05]  /*15b40*/  @P2 BRA `(.L_x_1151) ;  /* 0xffffffec00842947 */ /* 0x000fea000383ffff */
.L_x_1131:
[----:B0-2---:R-:W0:Y:S01]  /*15b50*/  S2R R0, SR_TID.X ;  /* 0x0000000000007919 */ /* 0x005e220000002100 */
[----:B------:R-:W-:Y:S01]  /*15b60*/  BSSY B0, `(.L_x_1152) ;  /* 0x0000012000007945 */ /* 0x000fe20003800000 */
[----:B------:R-:W-:Y:S01]  /*15b70*/  IMAD.U32 R6, RZ, RZ, UR47 ;  /* 0x0000002fff067e24 */ /* 0x000fe2000f8e00ff */
[----:B0-----:R-:W-:-:S04]  /*15b80*/  LOP3.LUT R0, R0, 0x7f, RZ, 0xc0, !PT ;  /* 0x0000007f00007812 */ /* 0x001fc800078ec0ff */
[----:B------:R-:W-:-:S13]  /*15b90*/  ISETP.NE.AND P1, PT, R0, RZ, PT ;  /* 0x000000ff0000720c */ /* 0x000fda0003f25270 */
[----:B------:R-:W-:Y:S05]  /*15ba0*/  @P1 BRA `(.L_x_1153) ;  /* 0x0000000000341947 */ /* 0x000fea0003800000 */
[----:B------:R-:W0:Y:S01]  /*15bb0*/  S2R R7, SR_LANEID ;  /* 0x0000000000077919 */ /* 0x000e220000000000 */
[----:B------:R-:W-:Y:S01]  /*15bc0*/  VOTEU.ANY UR4, UPT, PT ;  /* 0x0000000000047886 */ /* 0x000fe200038e0100 */
[----:B------:R-:W2:Y:S01]  /*15bd0*/  LDC.64 R2, c[0x0][0xc80] ;  /* 0x00032000ff027b82 */ /* 0x000ea20000000a00 */
[----:B------:R-:W0:Y:S08]  /*15be0*/  FLO.U32 R0, UR4 ;  /* 0x0000000400007d00 */ /* 0x000e3000080e0000 */
[----:B------:R-:W2:Y:S01]  /*15bf0*/  POPC R5, UR4 ;  /* 0x0000000400057d09 */ /* 0x000ea20008000000 */
[----:B0-----:R-:W-:-:S13]  /*15c00*/  ISETP.EQ.U32.AND P0, PT, R0, R7, PT ;  /* 0x000000070000720c */ /* 0x001fda0003f02070 */
[----:B--2---:R-:W2:Y:S01]  /*15c10*/  @P0 ATOMG.E.ADD.STRONG.GPU PT, R3, desc[UR48][R2.64], R5 ;  /* 0x00000005020309a8 */ /* 0x004ea200081ee1f0 */
[----:B------:R-:W0:Y:S02]  /*15c20*/  S2R R4, SR_LTMASK ;  /* 0x0000000000047919 */ /* 0x000e240000003900 */
[----:B0-----:R-:W-:-:S04]  /*15c30*/  LOP3.LUT R4, R4, UR4, RZ, 0xc0, !PT ;  /* 0x0000000404047c12 */ /* 0x001fc8000f8ec0ff */
[----:B------:R-:W0:Y:S01]  /*15c40*/  POPC R7, R4 ;  /* 0x0000000400077309 */ /* 0x000e220000000000 */
[----:B--2---:R-:W0:Y:S02]  /*15c50*/  SHFL.IDX PT, R0, R3, R0, 0x1f ;  /* 0x00001f0003007589 */ /* 0x004e2400000e0000 */
[----:B0-----:R-:W-:-:S05]  /*15c60*/  IADD3 R0, R0, UR51, R7 ;  /* 0x0000003300007c10 */ /* 0x001fca000fffe007 */
[----:B------:R0:W-:Y:S02]  /*15c70*/  STL [R1+0xc], R0 ;  /* 0x00000c0001007387 */ /* 0x0001e40000100800 */
.L_x_1153:
[----:B------:R-:W-:Y:S05]  /*15c80*/  BSYNC B0 ;  /* 0x0000000000007941 */ /* 0x000fea0003800000 */
.L_x_1152:
[----:B------:R-:W-:-:S13]  /*15c90*/  ISETP.NE.AND P2, PT, R6, 0x3, PT ;  /* 0x000000030600780c */ /* 0x000fda0003f45270 */
[----:B------:R-:W-:Y:S05]  /*15ca0*/  @!P2 BRA `(.L_x_1154) ;  /* 0x000000000004a947 */ /* 0x000fea0003800000 */
[----:B------:R-:W-:Y:S01]  /*15cb0*/  BPT.TRAP 0x1 ;  /* 0x000000040000795c */ /* 0x000fe20000300000 */
.L_x_1154:
[----:B------:R-:W-:Y:S01]  /*15cc0*/  LOP3.LUT R3, R23, 0x1, RZ, 0x3c, !PT ;  /* 0x0000000117037812 */ /* 0x000fe200078e3cff */
[----:B-1----:R-:W-:Y:S01]  /*15cd0*/  IMAD R18, R19, 0x8, R17 ;  /* 0x0000000813127824 */ /* 0x002fe200078e0211 */
[----:B------:R-:W-:Y:S02]  /*15ce0*/  BSSY B0, `(.L_x_1155) ;  /* 0x0000004000007945 */ /* 0x000fe40003800000 */
[----:B------:R-:W-:-:S04]  /*15cf0*/  SHF.L.U32 R3, R3, 0x1f, RZ ;  /* 0x0000001f03037819 */ /* 0x000fc800000006ff */
[----:B------:R-:W1:Y:S02]  /*15d00*/  SYNCS.PHASECHK.TRANS64.TRYWAIT P0, [R18+URZ+0x22870], R3 ;  /* 0x02287003120075a7 */ /* 0x000e64000800017f */
[----:B-1----:R-:W-:Y:S05]  /*15d10*/  @!P0 BRA `(.L_x_1156) ;  /* 0x0000002800b48947 */ /* 0x002fea0003800000 */
.L_x_1240:
[----:B------:R-:W-:Y:S05]  /*15d20*/  BSYNC B0 ;  /* 0x0000000000007941 */ /* 0x000fea0003800000 */
.L_x_1155:
[----:B0-----:R-:W-:-:S05]  /*15d30*/  IMAD.U32 R0, RZ, RZ, UR50 ;  /* 0x00000032ff007e24 */ /* 0x001fca000f8e00ff */
[----:B------:R-:W-:-:S13]  /*15d40*/  ISETP.NE.AND P0, PT, R0, 0x3, PT ;  /* 0x000000030000780c */ /* 0x000fda0003f05270 */
[----:B------:R-:W-:Y:S05]  /*15d50*/  @!P0 BRA `(.L_x_1157) ;  /* 0x0000000000048947 */ /* 0x000fea0003800000 */
[----:B------:R-:W-:Y:S01]  /*15d60*/  BPT.TRAP 0x1 ;  /* 0x000000040000795c */ /* 0x000fe20000300000 */
.L_x_1157:
[----:B-1----:R-:W-:-:S04]  /*15d70*/  SHF.L.U32 R3, R23, 0x1f, RZ ;  /* 0x0000001f17037819 */ /* 0x002fc800000006ff */
[----:B------:R-:W0:Y:S02]  /*15d80*/  SYNCS.PHASECHK.TRANS64.TRYWAIT P0, [R18+URZ+0x22860], R3 ;  /* 0x02286003120075a7 */ /* 0x000e24000800017f */
[----:B0-----:R-:W-:Y:S05]  /*15d90*/  @!P0 BRA `(.L_x_1158) ;  /* 0x0000002800a88947 */ /* 0x001fea0003800000 */
.L_x_1241:
[----:B------:R-:W2:Y:S04]  /*15da0*/  LDL R0, [R1+0x4] ;  /* 0x0000040001007983 */ /* 0x000ea80000100800 */
[----:B------:R-:W3:Y:S01]  /*15db0*/  LDL R20, [R1] ;  /* 0x0000000001147983 */ /* 0x000ee20000100800 */
[----:B------:R-:W-:Y:S01]  /*15dc0*/  IMAD.SHL.U32 R2, R19, 0x4000, RZ ;  /* 0x0000400013027824 */ /* 0x000fe200078e00ff */
[----:B------:R-:W-:Y:S05]  /*15dd0*/  WARPSYNC.ALL ;  /* 0x0000000000007948 */ /* 0x000fea0003800000 */
[----:B------:R-:W-:-:S05]  /*15de0*/  IMAD.U32 R21, RZ, RZ, UR50 ;  /* 0x00000032ff157e24 */ /* 0x000fca000f8e00ff */
[----:B------:R-:W-:Y:S02]  /*15df0*/  ISETP.NE.AND P0, PT, R21, 0x3, PT ;  /* 0x000000031500780c */ /* 0x000fe40003f05270 */
[----:B--2---:R-:W-:Y:S02]  /*15e00*/  LOP3.LUT R0, R2, R0, RZ, 0xfc, !PT ;  /* 0x0000000002007212 */ /* 0x004fe400078efcff */
[----:B---3--:R-:W-:-:S03]  /*15e10*/  IADD3 R2, R17, R2, R20 ;  /* 0x0000000211027210 */ /* 0x008fc60007ffe014 */
[----:B------:R-:W-:Y:S01]  /*15e20*/  IMAD.IADD R0, R17, 0x1, R0 ;  /* 0x0000000111007824 */ /* 0x000fe200078e0200 */
[----:B------:R-:W-:-:S03]  /*15e30*/  IADD3 R20, R28, 0x400, R2 ;  /* 0x000004001c147810 */ /* 0x000fc60007ffe002 */
[----:B0-----:R-:W-:Y:S01]  /*15e40*/  IMAD.IADD R3, R31, 0x1, R0 ;  /* 0x000000011f037824 */ /* 0x001fe200078e0200 */
[----:B------:R-:W0:Y:S04]  /*15e50*/  LDSM.16.MT88.4 R4, [R0+0x8400] ;  /* 0x008400000004783b */ /* 0x000e280000004200 */
[----:B------:R-:W1:Y:S01]  /*15e60*/  LDSM.16.MT88.4 R8, [R3+0x8400] ;  /* 0x008400000308783b */ /* 0x000e620000004200 */
[C-C-:B0-----:R-:W-:Y:S02]  /*15e70*/  PRMT R12, R4.reuse, 0x6420, R5.reuse ;  /* 0x00006420040c7816 */ /* 0x141fe40000000005 */
[----:B------:R-:W-:Y:S02]  /*15e80*/  PRMT R13, R4, 0x7531, R5 ;  /* 0x00007531040d7816 */ /* 0x000fe40000000005 */
[----:B------:R-:W-:-:S02]  /*15e90*/  PRMT R14, R6, 0x6420, R7 ;  /* 0x00006420060e7816 */ /* 0x000fc40000000007 */
[----:B------:R-:W-:Y:S02]  /*15ea0*/  PRMT R15, R6, 0x7531, R7 ;  /* 0x00007531060f7816 */ /* 0x000fe40000000007 */
[C-C-:B-1----:R-:W-:Y:S02]  /*15eb0*/  PRMT R4, R8.reuse, 0x6420, R9.reuse ;  /* 0x0000642008047816 */ /* 0x142fe40000000009 */
[----:B------:R-:W-:Y:S01]  /*15ec0*/  PRMT R5, R8, 0x7531, R9 ;  /* 0x0000753108057816 */ /* 0x000fe20000000009 */
[----:B------:R-:W-:Y:S01]  /*15ed0*/  STSM.16.M88.4 [R2+0x400], R12 ;  /* 0x0004000c02007844 */ /* 0x000fe20000000200 */
[C-C-:B------:R-:W-:Y:S02]  /*15ee0*/  PRMT R6, R10.reuse, 0x6420, R11.reuse ;  /* 0x000064200a067816 */ /* 0x140fe4000000000b */
[----:B------:R-:W-:-:S05]  /*15ef0*/  PRMT R7, R10, 0x7531, R11 ;  /* 0x000075310a077816 */ /* 0x000fca000000000b */
[----:B------:R0:W-:Y:S04]  /*15f00*/  STSM.16.M88.4 [R2+0x2400], R4 ;  /* 0x0024000402007844 */ /* 0x0001e80000000200 */
[----:B------:R-:W1:Y:S04]  /*15f10*/  LDSM.16.MT88.4 R4, [R0+0x9400] ;  /* 0x009400000004783b */ /* 0x000e680000004200 */
[----:B------:R-:W2:Y:S01]  /*15f20*/  LDSM.16.MT88.4 R8, [R3+0x9400] ;  /* 0x009400000308783b */ /* 0x000ea20000004200 */
[----:B0-----:R-:W-:Y:S02]  /*15f30*/  IADD3 R2, R31, 0x400, R2 ;  /* 0x000004001f027810 */ /* 0x001fe40007ffe002 */
[----:B-1----:R-:W-:-:S02]  /*15f40*/  PRMT R12, R4, 0x6420, R5 ;  /* 0x00006420040c7816 */ /* 0x002fc40000000005 */
[----:B------:R-:W-:Y:S02]  /*15f50*/  PRMT R13, R4, 0x7531, R5 ;  /* 0x00007531040d7816 */ /* 0x000fe40000000005 */
[C-C-:B------:R-:W-:Y:S02]  /*15f60*/  PRMT R14, R6.reuse, 0x6420, R7.reuse ;  /* 0x00006420060e7816 */ /* 0x140fe40000000007 */
[----:B------:R-:W-:Y:S02]  /*15f70*/  PRMT R15, R6, 0x7531, R7 ;  /* 0x00007531060f7816 */ /* 0x000fe40000000007 */
[C-C-:B--2---:R-:W-:Y:S02]  /*15f80*/  PRMT R4, R8.reuse, 0x6420, R9.reuse ;  /* 0x0000642008047816 */ /* 0x144fe40000000009 */
[----:B------:R-:W-:Y:S01]  /*15f90*/  PRMT R5, R8, 0x7531, R9 ;  /* 0x0000753108057816 */ /* 0x000fe20000000009 */
[----:B------:R-:W-:Y:S01]  /*15fa0*/  STSM.16.M88.4 [R20], R12 ;  /* 0x0000000c14007844 */ /* 0x000fe20000000200 */
[----:B------:R-:W-:-:S02]  /*15fb0*/  PRMT R6, R10, 0x6420, R11 ;  /* 0x000064200a067816 */ /* 0x000fc4000000000b */
[----:B------:R-:W-:-:S05]  /*15fc0*/  PRMT R7, R10, 0x7531, R11 ;  /* 0x000075310a077816 */ /* 0x000fca000000000b */
[----:B------:R0:W-:Y:S04]  /*15fd0*/  STSM.16.M88.4 [R20+0x2000], R4 ;  /* 0x0020000414007844 */ /* 0x0001e80000000200 */
[----:B------:R-:W1:Y:S04]  /*15fe0*/  LDSM.16.MT88.4 R4, [R0+0xa400] ;  /* 0x00a400000004783b */ /* 0x000e680000004200 */
[----:B------:R-:W2:Y:S01]  /*15ff0*/  LDSM.16.MT88.4 R8, [R3+0xa400] ;  /* 0x00a400000308783b */ /* 0x000ea20000004200 */
[----:B0-----:R-:W-:Y:S01]  /*16000*/  IMAD.IADD R20, R28, 0x1, R2 ;  /* 0x000000011c147824 */ /* 0x001fe200078e0202 */
        /* <DEDUP_REMOVED lines=18> */
[----:B------:R0:W-:Y:S01]  /*16130*/  STSM.16.M88.4 [R20], R12 ;  /* 0x0000000c14007844 */ /* 0x0001e20000000200 */
        /* <DEDUP_REMOVED lines=11> */
.L_x_1159:
[----:B-1----:R1:W-:Y:S01]  /*161f0*/  SYNCS.ARRIVE.TRANS64.A1T0 RZ, [R18+URZ+0x22850], RZ ;  /* 0x022850ff12ff79a7 */ /* 0x0023e2000810003f */
[----:B------:R-:W-:Y:S06]  /*16200*/  BAR.SYNC.DEFER_BLOCKING 0x2, 0x80 ;  /* 0x0082000000007b1d */ /* 0x000fec0000010000 */
[----:B------:R-:W-:Y:S05]  /*16210*/  @!P2 BRA `(.L_x_1160) ;  /* 0x000000000004a947 */ /* 0x000fea0003800000 */
[----:B------:R-:W-:Y:S01]  /*16220*/  BPT.TRAP 0x1 ;  /* 0x000000040000795c */ /* 0x000fe20000300000 */
.L_x_1160:
[----:B-1----:R-:W-:Y:S02]  /*16230*/  VIADD R18, R18, 0x22880 ;  /* 0x0002288012127836 */ /* 0x002fe40000000000 */
[----:B------:R-:W-:-:S03]  /*16240*/  VIADD R19, R19, 0x1 ;  /* 0x0000000113137836 */ /* 0x000fc60000000000 */
[----:B------:R-:W-:Y:S02]  /*16250*/  PRMT R18, R35, 0x654, R18 ;  /* 0x0000065423127816 */ /* 0x000fe40000000012 */
[C---:B------:R-:W-:Y:S02]  /*16260*/  ISETP.NE.AND P0, PT, R19.reuse, 0x2, PT ;  /* 0x000000021300780c */ /* 0x040fe40003f05270 */
[----:B------:R1:W-:Y:S02]  /*16270*/  SYNCS.ARRIVE.TRANS64.RED.A1T0 RZ, [R18+URZ], RZ ;  /* 0x000000ff12ff79a7 */ /* 0x0003e4000810043f */
[----:B------:R-:W-:Y:S02]  /*16280*/  SEL R0, RZ, 0x1, P0 ;  /* 0x00000001ff007807 */ /* 0x000fe40000000000 */
[----:B------:R-:W-:Y:S02]  /*16290*/  SEL R19, R19, RZ, P0 ;  /* 0x000000ff13137207 */ /* 0x000fe40000000000 */
[----:B------:R-:W-:-:S07]  /*162a0*/  LOP3.LUT R23, R23, R0, RZ, 0x3c, !PT ;  /* 0x0000000017177212 */ /* 0x000fce00078e3cff */
.L_x_1103:
[----:B------:R-:W-:Y:S05]  /*162b0*/  BSYNC B7 ;  /* 0x0000000000077941 */ /* 0x000fea0003800000 */
.L_x_1101:
[----:B------:R3:W5:Y:S01]  /*162c0*/  LDL R2, [R1+0xc] ;  /* 0x00000c0001027983 */ /* 0x0007620000100800 */
[----:B------:R-:W-:-:S13]  /*162d0*/  LOP3.LUT P0, RZ, R16, 0x400, RZ, 0xc0, !PT ;  /* 0x0000040010ff7812 */ /* 0x000fda000780c0ff */
[----:B---3--:R-:W-:Y:S05]  /*162e0*/  @!P0 BRA `(.L_x_1161) ;  /* 0x0000000000248947 */ /* 0x008fea0003800000 */
[----:B------:R-:W3:Y:S08]  /*162f0*/  S2UR UR4, SR_CgaCtaId ;  /* 0x00000000000479c3 */ /* 0x000ef00000008800 */
[----:B------:R-:W-:Y:S01]  /*16300*/  BAR.SYNC.DEFER_BLOCKING 0x5, 0x180 ;  /* 0x0146000000007b1d */ /* 0x000fe20000010000 */
[----:B--2---:R-:W-:Y:S01]  /*16310*/  MOV R0, 0x400 ;  /* 0x0000040000007802 */ /* 0x004fe20000000f00 */
[----:B---3--:R-:W-:-:S05]  /*16320*/  IMAD.U32 R35, RZ, RZ, UR4 ;  /* 0x00000004ff237e24 */ /* 0x008fca000f8e00ff */
[----:B------:R-:W-:-:S05]  /*16330*/  LEA R17, R35, R0, 0x18 ;  /* 0x0000000023117211 */ /* 0x000fca00078ec0ff */
[----:B-----5:R-:W2:Y:S04]  /*16340*/  LDS R2, [R17+0x228d0] ;  /* 0x0228d00011027984 */ /* 0x020ea80000000800 */
[----:B--2---:R2:W-:Y:S01]  /*16350*/  STL [R1+0xc], R2 ;  /* 0x00000c0201007387 */ /* 0x0045e20000100800 */
[----:B------:R-:W-:Y:S06]  /*16360*/  BAR.ARV 0x4, 0x180 ;  /* 0x0106000000007b1d */ /* 0x000fec0000002000 */
[----:B------:R-:W-:Y:S05]  /*16370*/  BRA `(.L_x_1162) ;  /* 0x0000000000207947 */ /* 0x000fea0003800000 */
.L_x_1161:
[----:B------:R-:W3:Y:S01]  /*16380*/  @!P1 S2R R35, SR_CgaCtaId ;  /* 0x0000000000239919 */ /* 0x000ee20000008800 */
[----:B--2---:R-:W-:Y:S01]  /*16390*/  @!P1 MOV R0, 0x400 ;  /* 0x0000040000009802 */ /* 0x004fe20000000f00 */
[----:B------:R-:W-:Y:S03]  /*163a0*/  BAR.SYNC.DEFER_BLOCKING 0x4, 0x180 ;  /* 0x0106000000007b1d */ /* 0x000fe60000010000 */
[----:B---3--:R-:W-:-:S03]  /*163b0*/  @!P1 LEA R17, R35, R0, 0x18 ;  /* 0x0000000023119211 */ /* 0x008fc600078ec0ff */
[----:B-----5:R-:W2:Y:S04]  /*163c0*/  SHFL.IDX PT, R0, R2, RZ, 0x1f ;  /* 0x00001fff02007589 */ /* 0x020ea800000e0000 */
[----:B------:R3:W-:Y:S04]  /*163d0*/  @!P1 STS [R17+0x228d0], R2 ;  /* 0x0228d00211009388 */ /* 0x0007e80000000800 */
[----:B--2---:R3:W-:Y:S01]  /*163e0*/  STL [R1+0xc], R0 ;  /* 0x00000c0001007387 */ /* 0x0047e20000100800 */
[----:B------:R-:W-:Y:S06]  /*163f0*/  BAR.ARV 0x5, 0x180 ;  /* 0x0146000000007b1d */ /* 0x000fec0000002000 */
.L_x_1162:
[----:B---3--:R-:W3:Y:S01]  /*16400*/  LDL R0, [R1+0xc] ;  /* 0x00000c0001007983 */ /* 0x008ee20000100800 */
[----:B------:R-:W-:Y:S02]  /*16410*/  ULDC UR4, c[0x0][0xc38] ;  /* 0x00030e0000047ab9 */ /* 0x000fe40000000800 */
[----:B---3--:R-:W-:-:S13]  /*16420*/  ISETP.GE.AND P0, PT, R0, UR4, PT ;  /* 0x0000000400007c0c */ /* 0x008fda000bf06270 */
[----:B------:R-:W-:Y:S05]  /*16430*/  @!P0 BRA `(.L_x_1163) ;  /* 0xffffffbc00ac8947 */ /* 0x000fea000383ffff */
.L_x_1092:
[----:B------:R-:W3:Y:S01]  /*16440*/  LDL.LU R0, [R1+0x10] ;  /* 0x0000100001007983 */ /* 0x000ee20000300800 */
[----:B------:R-:W-:Y:S01]  /*16450*/  BSSY B0, `(.L_x_1164) ;  /* 0x000000b000007945 */ /* 0x000fe20003800000 */
[----:B0-----:R-:W0:Y:S01]  /*16460*/  S2R R5, SR_CgaCtaId ;  /* 0x0000000000057919 */ /* 0x001e220000008800 */
[----:B---3--:R-:W-:-:S05]  /*16470*/  VIADD R0, R0, 0x1 ;  /* 0x0000000100007836 */ /* 0x008fca0000000000 */
[----:B--2---:R-:W-:-:S04]  /*16480*/  LEA.HI R2, R0, R0, RZ, 0x1 ;  /* 0x0000000000027211 */ /* 0x004fc800078f08ff */
[----:B------:R-:W-:Y:S02]  /*16490*/  LOP3.LUT R3, R2, 0xfffffffe, RZ, 0xc0, !PT ;  /* 0xfffffffe02037812 */ /* 0x000fe400078ec0ff */
[----:B------:R-:W-:-:S03]  /*164a0*/  MOV R2, 0x400 ;  /* 0x0000040000027802 */ /* 0x000fc60000000f00 */
[----:B------:R-:W-:Y:S01]  /*164b0*/  IMAD.IADD R0, R0, 0x1, -R3 ;  /* 0x0000000100007824 */ /* 0x000fe200078e0a03 */
[----:B0-----:R-:W-:-:S04]  /*164c0*/  LEA R5, R5, R2, 0x18 ;  /* 0x0000000205057211 */ /* 0x001fc800078ec0ff */
[----:B------:R-:W-:-:S04]  /*164d0*/  SHF.L.U32 R0, R0, 0x1f, RZ ;  /* 0x0000001f00007819 */ /* 0x000fc800000006ff */
[----:B------:R-:W0:Y:S02]  /*164e0*/  SYNCS.PHASECHK.TRANS64.TRYWAIT P0, [R5+URZ+0x22820], R0 ;  /* 0x02282000050075a7 */ /* 0x000e24000800017f */
[----:B0-----:R-:W-:Y:S05]  /*164f0*/  @!P0 BRA `(.L_x_1165) ;  /* 0x0000002000e48947 */ /* 0x001fea0003800000 */
.L_x_1242:
[----:B------:R-:W-:Y:S05]  /*16500*/  BSYNC B0 ;  /* 0x0000000000007941 */ /* 0x000fea0003800000 */
.L_x_1164:
[----:B------:R-:W-:-:S03]  /*16510*/  UMOV UR4, 0xffffffff ;  /* 0xffffffff00047882 */ /* 0x000fc60000000000 */
[----:B------:R-:W-:Y:S05]  /*16520*/  BRA.DIV UR4, `(.L_x_1166) ;  /* 0x0000002204ec7947 */ /* 0x000fea000b800000 */
[----:B0-----:R-:W0:Y:S02]  /*16530*/  S2R R0, SR_TID.X ;  /* 0x0000000000007919 */ /* 0x001e240000002100 */
[----:B0-----:R-:W-:-:S04]  /*16540*/  SHF.R.U32.HI R0, RZ, 0x5, R0 ;  /* 0x00000005ff007819 */ /* 0x001fc80000011600 */
[----:B------:R-:W-:-:S05]  /*16550*/  LOP3.LUT R0, R0, 0x3, RZ, 0xc0, !PT ;  /* 0x0000000300007812 */ /* 0x000fca00078ec0ff */
[----:B------:R0:W2:Y:S02]  /*16560*/  SHFL.IDX PT, R14, R0, RZ, 0x1f ;  /* 0x00001fff000e7589 */ /* 0x0000a400000e0000 */
.L_x_1245:
[----:B--2---:R-:W-:Y:S01]  /*16570*/  ISETP.NE.AND P0, PT, R14, RZ, PT ;  /* 0x000000ff0e00720c */ /* 0x004fe20003f05270 */
[----:B------:R-:W-:-:S12]  /*16580*/  BSSY B0, `(.L_x_1167) ;  /* 0x000002c000007945 */ /* 0x000fd80003800000 */
[----:B------:R-:W-:Y:S05]  /*16590*/  @P0 BRA `(.L_x_1168) ;  /* 0x0000000000a80947 */ /* 0x000fea0003800000 */
[----:B------:R-:W-:-:S03]  /*165a0*/  UMOV UR4, 0xffffffff ;  /* 0xffffffff00047882 */ /* 0x000fc60000000000 */
[----:B------:R-:W-:Y:S05]  /*165b0*/  BRA.DIV UR4, `(.L_x_1169) ;  /* 0x0000002204fc7947 */ /* 0x000fea000b800000 */
[----:B------:R-:W-:-:S13]  /*165c0*/  ELECT P6, URZ, PT ;  /* 0x00000000003f782f */ /* 0x000fda00038c0000 */
.L_x_1248:
[----:B------:R-:W-:Y:S05]  /*165d0*/  @!P6 BRA `(.L_x_1168) ;  /* 0x000000000098e947 */ /* 0x000fea0003800000 */
[----:B------:R-:W-:-:S06]  /*165e0*/  ULOP3.LUT UR4, UR43, 0x2, URZ, 0xfc, !UPT ;  /* 0x000000022b047892 */ /* 0x000fcc000f8efc3f */
[----:B0-----:R-:W-:-:S05]  /*165f0*/  IMAD.U32 R0, RZ, RZ, UR4 ;  /* 0x00000004ff007e24 */ /* 0x001fca000f8e00ff */
[----:B------:R-:W-:-:S13]  /*16600*/  ISETP.NE.AND P0, PT, R0, 0x3, PT ;  /* 0x000000030000780c */ /* 0x000fda0003f05270 */
[----:B------:R-:W-:Y:S05]  /*16610*/  @!P0 BRA `(.L_x_1170) ;  /* 0x0000000000048947 */ /* 0x000fea0003800000 */
[----:B------:R-:W-:Y:S01]  /*16620*/  BPT.TRAP 0x1 ;  /* 0x000000040000795c */ /* 0x000fe20000300000 */
.L_x_1170:
[----:B------:R-:W-:Y:S01]  /*16630*/  IMAD R3, R19, 0x8, R5 ;  /* 0x0000000813037824 */ /* 0x000fe200078e0205 */
[----:B------:R-:W-:Y:S01]  /*16640*/  SHF.L.U32 R2, R23, 0x1f, RZ ;  /* 0x0000001f17027819 */ /* 0x000fe200000006ff */
[----:B------:R-:W-:-:S03]  /*16650*/  VIADD R19, R19, 0x1 ;  /* 0x0000000113137836 */ /* 0x000fc60000000000 */
[----:B------:R-:W0:Y:S02]  /*16660*/  SYNCS.PHASECHK.TRANS64.TRYWAIT P1, [R3+URZ+0x22840], R2 ;  /* 0x02284002030075a7 */ /* 0x000e24000802017f */
[----:B------:R-:W-:-:S04]  /*16670*/  ISETP.NE.AND P2, PT, R19, 0x2, PT ;  /* 0x000000021300780c */ /* 0x000fc80003f45270 */
[----:B------:R-:W-:Y:S01]  /*16680*/  SEL R0, RZ, 0x1, P2 ;  /* 0x00000001ff007807 */ /* 0x000fe20001000000 */
[----:B0-----:R-:W-:Y:S08]  /*16690*/  @!P1 BRA `(.L_x_1171) ;  /* 0x0000002000e49947 */ /* 0x001ff00003800000 */
.L_x_1249:
[----:B------:R-:W-:Y:S02]  /*166a0*/  SEL R19, R19, RZ, P2 ;  /* 0x000000ff13137207 */ /* 0x000fe40001000000 */
[----:B------:R-:W-:Y:S01]  /*166b0*/  LOP3.LUT R0, R23, R0, RZ, 0x3c, !PT ;  /* 0x0000000017007212 */ /* 0x000fe200078e3cff */
[----:B------:R-:W-:Y:S06]  /*166c0*/  @!P0 BRA `(.L_x_1172) ;  /* 0x0000000000048947 */ /* 0x000fec0003800000 */
[----:B------:R-:W-:Y:S01]  /*166d0*/  BPT.TRAP 0x1 ;  /* 0x000000040000795c */ /* 0x000fe20000300000 */
.L_x_1172:
[----:B------:R-:W-:Y:S01]  /*166e0*/  IMAD R19, R19, 0x8, R5 ;  /* 0x0000000813137824 */ /* 0x000fe200078e0205 */
[----:B------:R-:W-:-:S04]  /*166f0*/  SHF.L.U32 R0, R0, 0x1f, RZ ;  /* 0x0000001f00007819 */ /* 0x000fc800000006ff */
[----:B------:R-:W2:Y:S02]  /*16700*/  SYNCS.PHASECHK.TRANS64.TRYWAIT P1, [R19+URZ+0x22840], R0 ;  /* 0x02284000130075a7 */ /* 0x000ea4000802017f */
[----:B--2---:R-:W-:Y:S05]  /*16710*/  @!P1 BRA `(.L_x_1173) ;  /* 0x0000002000d89947 */ /* 0x004fea0003800000 */
.L_x_1250:
[----:B------:R-:W-:Y:S05]  /*16720*/  @!P0 BRA `(.L_x_1174) ;  /* 0x0000000000048947 */ /* 0x000fea0003800000 */
[----:B------:R-:W-:Y:S01]  /*16730*/  BPT.TRAP 0x1 ;  /* 0x000000040000795c */ /* 0x000fe20000300000 */
.L_x_1174:
[----:B------:R-:W3:Y:S02]  /*16740*/  SYNCS.PHASECHK.TRANS64.TRYWAIT P1, [R3+URZ+0x22860], R2 ;  /* 0x02286002030075a7 */ /* 0x000ee4000802017f */
[----:B---3--:R-:W-:Y:S05]  /*16750*/  @!P1 BRA `(.L_x_1175) ;  /* 0x0000002000dc9947 */ /* 0x008fea0003800000 */
.L_x_1251:
[----:B------:R-:W-:Y:S05]  /*16760*/  @!P0 BRA `(.L_x_1176) ;  /* 0x0000000000048947 */ /* 0x000fea0003800000 */
[----:B------:R-:W-:Y:S01]  /*16770*/  BPT.TRAP 0x1 ;  /* 0x000000040000795c */ /* 0x000fe20000300000 */
.L_x_1176:
[----:B------:R-:W4:Y:S02]  /*16780*/  SYNCS.PHASECHK.TRANS64.TRYWAIT P1, [R19+URZ+0x22860], R0 ;  /* 0x02286000130075a7 */ /* 0x000f24000802017f */
[----:B----4-:R-:W-:Y:S05]  /*16790*/  @!P1 BRA `(.L_x_1177) ;  /* 0x0000002000e09947 */ /* 0x010fea0003800000 */
.L_x_1252:
[----:B------:R-:W-:Y:S05]  /*167a0*/  @!P0 BRA `(.L_x_1178) ;  /* 0x0000000000048947 */ /* 0x000fea0003800000 */
[----:B------:R-:W-:Y:S01]  /*167b0*/  BPT.TRAP 0x1 ;  /* 0x000000040000795c */ /* 0x000fe20000300000 */
.L_x_1178:
[----:B------:R-:W5:Y:S02]  /*167c0*/  SYNCS.PHASECHK.TRANS64.TRYWAIT P1, [R3+URZ+0x22880], R2 ;  /* 0x02288002030075a7 */ /* 0x000f64000802017f */
[----:B-----5:R-:W-:Y:S05]  /*167d0*/  @!P1 BRA `(.L_x_1179) ;  /* 0x0000002000e49947 */ /* 0x020fea0003800000 */
.L_x_1253:
[----:B------:R-:W-:Y:S05]  /*167e0*/  @!P0 BRA `(.L_x_1180) ;  /* 0x0000000000048947 */ /* 0x000fea0003800000 */
[----:B------:R-:W-:Y:S01]  /*167f0*/  BPT.TRAP 0x1 ;  /* 0x000000040000795c */ /* 0x000fe20000300000 */
.L_x_1180:
[----:B------:R0:W0:Y:S02]  /*16800*/  SYNCS.PHASECHK.TRANS64.TRYWAIT P0, [R19+URZ+0x22880], R0 ;  /* 0x02288000130075a7 */ /* 0x000024000800017f */
[----:B0-----:R-:W-:Y:S05]  /*16810*/  @!P0 NANOSLEEP.SYNCS 0x989680 ;  /* 0x009896800000895d */ /* 0x001fea0003900000 */
[----:B------:R-:W0:Y:S02]  /*16820*/  @!P0 SYNCS.PHASECHK.TRANS64 P0, [R19+URZ+0x22880], R0 ;  /* 0x02288000130085a7 */ /* 0x000e24000800007f */
[----:B0-----:R-:W-:Y:S05]  /*16830*/  @!P0 BRA `(.L_x_1180) ;  /* 0xfffffffc00f08947 */ /* 0x001fea000383ffff */
.L_x_1168:
[----:B------:R-:W-:Y:S05]  /*16840*/  BSYNC B0 ;  /* 0x0000000000007941 */ /* 0x000fea0003800000 */
.L_x_1167:
[----:B------:R-:W-:Y:S05]  /*16850*/  EXIT ;  /* 0x000000000000794d */ /* 0x000fea0003800000 */
.L_x_997:
[----:B0-----:R-:W-:-:S04]  /*16860*/  IMAD.U32 R3, RZ, RZ, UR38 ;  /* 0x00000026ff037e24 */ /* 0x001fc8000f8e00ff */
[----:B------:R0:W1:Y:S03]  /*16870*/  SYNCS.PHASECHK.TRANS64.TRYWAIT P1, [R3+URZ+0x22800], R2 ;  /* 0x02280002030075a7 */ /* 0x000066000802017f */
[----:B-1----:R-:W-:Y:S05]  /*16880*/  @!P1 NANOSLEEP.SYNCS 0x989680 ;  /* 0x009896800000995d */ /* 0x002fea0003900000 */
[----:B------:R-:W1:Y:S02]  /*16890*/  @!P1 SYNCS.PHASECHK.TRANS64 P1, [R3+URZ+0x22800], R2 ;  /* 0x02280002030095a7 */ /* 0x000e64000802007f */
[----:B-1----:R-:W-:Y:S05]  /*168a0*/  @!P1 BRA `(.L_x_997) ;  /* 0xfffffffc00ec9947 */ /* 0x002fea000383ffff */
[----:B------:R-:W-:Y:S05]  /*168b0*/  BRA `(.L_x_1181) ;  /* 0xfffffeb000e07947 */ /* 0x000fea000383ffff */
.L_x_1001:
[----:B-1----:R1:W2:Y:S02]  /*168c0*/  SYNCS.PHASECHK.TRANS64.TRYWAIT P1, [R7+URZ+0x22830], R2 ;  /* 0x02283002070075a7 */ /* 0x0022a4000802017f */
[----:B--2---:R-:W-:Y:S05]  /*168d0*/  @!P1 NANOSLEEP.SYNCS 0x989680 ;  /* 0x009896800000995d */ /* 0x004fea0003900000 */
[----:B------:R-:W2:Y:S02]  /*168e0*/  @!P1 SYNCS.PHASECHK.TRANS64 P1, [R7+URZ+0x22830], R2 ;  /* 0x02283002070095a7 */ /* 0x000ea4000802007f */
[----:B--2---:R-:W-:Y:S05]  /*168f0*/  @!P1 BRA `(.L_x_1001) ;  /* 0xfffffffc00f09947 */ /* 0x004fea000383ffff */
[----:B------:R-:W-:Y:S05]  /*16900*/  BRA `(.L_x_1000) ;  /* 0xfffffeb000fc7947 */ /* 0x000fea000383ffff */
.L_x_1018:
[----:B-1----:R-:W-:-:S04]  /*16910*/  IMAD.U32 R5, RZ, RZ, UR6 ;  /* 0x00000006ff057e24 */ /* 0x002fc8000f8e00ff */
[----:B------:R1:W2:Y:S03]  /*16920*/  SYNCS.PHASECHK.TRANS64.TRYWAIT P1, [R5+URZ+0x22830], R4 ;  /* 0x02283004050075a7 */ /* 0x0002a6000802017f */
[----:B--2---:R-:W-:Y:S05]  /*16930*/  @!P1 NANOSLEEP.SYNCS 0x989680 ;  /* 0x009896800000995d */ /* 0x004fea0003900000 */
[----:B------:R-:W2:Y:S02]  /*16940*/  @!P1 SYNCS.PHASECHK.TRANS64 P1, [R5+URZ+0x22830], R4 ;  /* 0x02283004050095a7 */ /* 0x000ea4000802007f */
[----:B--2---:R-:W-:Y:S05]  /*16950*/  @!P1 BRA `(.L_x_1018) ;  /* 0xfffffffc00ec9947 */ /* 0x004fea000383ffff */
[----:B------:R-:W-:Y:S05]  /*16960*/  BRA `(.L_x_1015) ;  /* 0xfffffeec009c7947 */ /* 0x000fea000383ffff */
.L_x_1022:
[----:B-1----:R-:W-:-:S04]  /*16970*/  IMAD.U32 R5, RZ, RZ, UR6 ;  /* 0x00000006ff057e24 */ /* 0x002fc8000f8e00ff */
[----:B------:R1:W2:Y:S03]  /*16980*/  SYNCS.PHASECHK.TRANS64.TRYWAIT P1, [R5+URZ+0x22850], R4 ;  /* 0x02285004050075a7 */ /* 0x0002a6000802017f */
[----:B--2---:R-:W-:Y:S05]  /*16990*/  @!P1 NANOSLEEP.SYNCS 0x989680 ;  /* 0x009896800000995d */ /* 0x004fea0003900000 */
[----:B------:R-:W2:Y:S02]  /*169a0*/  @!P1 SYNCS.PHASECHK.TRANS64 P1, [R5+URZ+0x22850], R4 ;  /* 0x02285004050095a7 */ /* 0x000ea4000802007f */
[----:B--2---:R-:W-:Y:S05]  /*169b0*/  @!P1 BRA `(.L_x_1022) ;  /* 0xfffffffc00ec9947 */ /* 0x004fea000383ffff */
[----:B------:R-:W-:Y:S05]  /*169c0*/  BRA `(.L_x_1019) ;  /* 0xfffffef000487947 */ /* 0x000fea000383ffff */
.L_x_1041:
[----:B-1----:R-:W-:-:S04]  /*169d0*/  IMAD.U32 R5, RZ, RZ, UR6 ;  /* 0x00000006ff057e24 */ /* 0x002fc8000f8e00ff */
[----:B------:R1:W2:Y:S03]  /*169e0*/  SYNCS.PHASECHK.TRANS64.TRYWAIT P1, [R5+URZ+0x22830], R4 ;  /* 0x02283004050075a7 */ /* 0x0002a6000802017f */
[----:B--2---:R-:W-:Y:S05]  /*169f0*/  @!P1 NANOSLEEP.SYNCS 0x989680 ;  /* 0x009896800000995d */ /* 0x004fea0003900000 */
[----:B------:R-:W2:Y:S02]  /*16a00*/  @!P1 SYNCS.PHASECHK.TRANS64 P1, [R5+URZ+0x22830], R4 ;  /* 0x02283004050095a7 */ /* 0x000ea4000802007f */
[----:B--2---:R-:W-:Y:S05]  /*16a10*/  @!P1 BRA `(.L_x_1041) ;  /* 0xfffffffc00ec9947 */ /* 0x004fea000383ffff */
[----:B------:R-:W-:Y:S05]  /*16a20*/  BRA `(.L_x_1038) ;  /* 0xffffff2400f07947 */ /* 0x000fea000383ffff */
.L_x_1045:
[----:B-1----:R-:W-:-:S04]  /*16a30*/  IMAD.U32 R5, RZ, RZ, UR6 ;  /* 0x00000006ff057e24 */ /* 0x002fc8000f8e00ff */
[----:B------:R1:W2:Y:S03]  /*16a40*/  SYNCS.PHASECHK.TRANS64.TRYWAIT P1, [R5+URZ+0x22850], R4 ;  /* 0x02285004050075a7 */ /* 0x0002a6000802017f */
[----:B--2---:R-:W-:Y:S05]  /*16a50*/  @!P1 NANOSLEEP.SYNCS 0x989680 ;  /* 0x009896800000995d */ /* 0x004fea0003900000 */
[----:B------:R-:W2:Y:S02]  /*16a60*/  @!P1 SYNCS.PHASECHK.TRANS64 P1, [R5+URZ+0x22850], R4 ;  /* 0x02285004050095a7 */ /* 0x000ea4000802007f */
[----:B--2---:R-:W-:Y:S05]  /*16a70*/  @!P1 BRA `(.L_x_1045) ;  /* 0xfffffffc00ec9947 */ /* 0x004fea000383ffff */
[----:B------:R-:W-:Y:S05]  /*16a80*/  BRA `(.L_x_1042) ;  /* 0xffffff28009c7947 */ /* 0x000fea000383ffff */
.L_x_1053:
[----:B-1----:R-:W-:-:S04]  /*16a90*/  IMAD.U32 R5, RZ, RZ, UR6 ;  /* 0x00000006ff057e24 */ /* 0x002fc8000f8e00ff */
[----:B------:R1:W2:Y:S03]  /*16aa0*/  SYNCS.PHASECHK.TRANS64.TRYWAIT P1, [R5+URZ+0x22830], R4 ;  /* 0x02283004050075a7 */ /* 0x0002a6000802017f */
[----:B--2---:R-:W-:Y:S05]  /*16ab0*/  @!P1 NANOSLEEP.SYNCS 0x989680 ;  /* 0x009896800000995d */ /* 0x004fea0003900000 */
[----:B------:R-:W2:Y:S02]  /*16ac0*/  @!P1 SYNCS.PHASECHK.TRANS64 P1, [R5+URZ+0x22830], R4 ;  /* 0x02283004050095a7 */ /* 0x000ea4000802007f */
[----:B--2---:R-:W-:Y:S05]  /*16ad0*/  @!P1 BRA `(.L_x_1053) ;  /* 0xfffffffc00ec9947 */ /* 0x004fea000383ffff */
[----:B------:R-:W-:Y:S05]  /*16ae0*/  BRA `(.L_x_1050) ;  /* 0xffffff4c007c7947 */ /* 0x000fea000383ffff */
.L_x_1057:
[----:B-1----:R-:W-:-:S04]  /*16af0*/  IMAD.U32 R5, RZ, RZ, UR6 ;  /* 0x00000006ff057e24 */ /* 0x002fc8000f8e00ff */
[----:B------:R1:W2:Y:S03]  /*16b00*/  SYNCS.PHASECHK.TRANS64.TRYWAIT P1, [R5+URZ+0x22850], R4 ;  /* 0x02285004050075a7 */ /* 0x0002a6000802017f */
[----:B--2---:R-:W-:Y:S05]  /*16b10*/  @!P1 NANOSLEEP.SYNCS 0x989680 ;  /* 0x009896800000995d */ /* 0x004fea0003900000 */
[----:B------:R-:W2:Y:S02]  /*16b20*/  @!P1 SYNCS.PHASECHK.TRANS64 P1, [R5+URZ+0x22850], R4 ;  /* 0x02285004050095a7 */ /* 0x000ea4000802007f */
[----:B--2---:R-:W-:Y:S05]  /*16b30*/  @!P1 BRA `(.L_x_1057) ;  /* 0xfffffffc00ec9947 */ /* 0x004fea000383ffff */
[----:B------:R-:W-:Y:S05]  /*16b40*/  BRA `(.L_x_1054) ;  /* 0xffffff50001c7947 */ /* 0x000fea000383ffff */
.L_x_1072:
[----:B-1----:R-:W-:-:S04]  /*16b50*/  IMAD.U32 R7, RZ, RZ, UR5 ;  /* 0x00000005ff077e24 */ /* 0x002fc8000f8e00ff */
[----:B------:R1:W2:Y:S03]  /*16b60*/  SYNCS.PHASECHK.TRANS64.TRYWAIT P1, [R7+URZ+0x22850], R0 ;  /* 0x02285000070075a7 */ /* 0x0002a6000802017f */
[----:B--2---:R-:W-:Y:S05]  /*16b70*/  @!P1 NANOSLEEP.SYNCS 0x989680 ;  /* 0x009896800000995d */ /* 0x004fea0003900000 */
[----:B------:R-:W2:Y:S02]  /*16b80*/  @!P1 SYNCS.PHASECHK.TRANS64 P1, [R7+URZ+0x22850], R0 ;  /* 0x02285000070095a7 */ /* 0x000ea4000802007f */
[----:B--2---:R-:W-:Y:S05]  /*16b90*/  @!P1 BRA `(.L_x_1072) ;  /* 0xfffffffc00ec9947 */ /* 0x004fea000383ffff */
[----:B------:R-:W-:Y:S05]  /*16ba0*/  BRA `(.L_x_1071) ;  /* 0xffffff8400007947 */ /* 0x000fea000383ffff */
.L_x_1112:
[----:B------:R-:W2:Y:S01]  /*16bb0*/  S2R R18, SR_TID.X ;  /* 0x0000000000127919 */ /* 0x000ea20000002100 */
[----:B------:R-:W-:Y:S02]  /*16bc0*/  IMAD.MOV.U32 R12, RZ, RZ, RZ ;  /* 0x000000ffff0c7224 */ /* 0x000fe400078e00ff */
[----:B------:R-:W-:Y:S02]  /*16bd0*/  IMAD.MOV.U32 R11, RZ, RZ, 0x1f ;  /* 0x0000001fff0b7424 */ /* 0x000fe400078e00ff */
[----:B------:R-:W-:Y:S01]  /*16be0*/  IMAD.MOV.U32 R15, RZ, RZ, -0x1 ;  /* 0xffffffffff0f7424 */ /* 0x000fe200078e00ff */
[----:B--2---:R-:W-:-:S04]  /*16bf0*/  SHF.R.U32.HI R18, RZ, 0x5, R18 ;  /* 0x00000005ff127819 */ /* 0x004fc80000011612 */
[----:B------:R-:W-:-:S05]  /*16c00*/  LOP3.LUT R18, R18, 0x3, RZ, 0xc0, !PT ;  /* 0x0000000312127812 */ /* 0x000fca00078ec0ff */
[----:B------:R-:W-:-:S07]  /*16c10*/  IMAD.MOV.U32 R13, RZ, RZ, R18 ;  /* 0x000000ffff0d7224 */ /* 0x000fce00078e0012 */
[----:B01---5:R-:W-:Y:S05]  /*16c20*/  WARPSYNC.COLLECTIVE R15, `(.L_x_1182) ;  /* 0x000000000f087348 */ /* 0x023fea0003c00000 */
[----:B------:R2:W3:Y:S02]  /*16c30*/  SHFL.IDX P6, R14, R13, R12, R11 ;  /* 0x0000000c0d0e7389 */ /* 0x0004e400000c000b */
[----:B0123-5:R-:W-:Y:S01]  /*16c40*/  ENDCOLLECTIVE ;  /* 0x000000000000791b */ /* 0x02ffe20003800000 */
.L_x_1182:
[----:B------:R-:W-:Y:S05]  /*16c50*/  BRA `(.L_x_1183) ;  /* 0xffffffc400847947 */ /* 0x000fea000383ffff */
.L_x_1115:
[----:B0-----:R0:W1:Y:S02]  /*16c60*/  SYNCS.PHASECHK.TRANS64.TRYWAIT P0, [R0+URZ+0x22880], R21 ;  /* 0x02288015000075a7 */ /* 0x001064000800017f */
[----:B-1----:R-:W-:Y:S05]  /*16c70*/  @!P0 NANOSLEEP.SYNCS 0x989680 ;  /* 0x009896800000895d */ /* 0x002fea0003900000 */
[----:B------:R-:W1:Y:S02]  /*16c80*/  @!P0 SYNCS.PHASECHK.TRANS64 P0, [R0+URZ+0x22880], R21 ;  /* 0x02288015000085a7 */ /* 0x000e64000800007f */
[----:B-1----:R-:W-:Y:S05]  /*16c90*/  @!P0 BRA `(.L_x_1115) ;  /* 0xfffffffc00f08947 */ /* 0x002fea000383ffff */
[----:B------:R-:W-:Y:S05]  /*16ca0*/  BRA `(.L_x_1184) ;  /* 0xffffffc800287947 */ /* 0x000fea000383ffff */
.L_x_1116:
[----:B------:R-:W-:Y:S01]  /*16cb0*/  BSSY B0, `(.L_x_1185) ;  /* 0x0000008000007945 */ /* 0x000fe20003800000 */
[----:B------:R-:W-:Y:S02]  /*16cc0*/  IMAD.MOV.U32 R13, RZ, RZ, R9 ;  /* 0x000000ffff0d7224 */ /* 0x000fe400078e0009 */
[----:B------:R-:W-:Y:S02]  /*16cd0*/  IMAD.MOV.U32 R12, RZ, RZ, RZ ;  /* 0x000000ffff0c7224 */ /* 0x000fe400078e00ff */
[----:B------:R-:W-:Y:S02]  /*16ce0*/  IMAD.MOV.U32 R11, RZ, RZ, 0x1c1f ;  /* 0x00001c1fff0b7424 */ /* 0x000fe400078e00ff */
[----:B------:R-:W-:-:S07]  /*16cf0*/  IMAD.MOV.U32 R15, RZ, RZ, -0x1 ;  /* 0xffffffffff0f7424 */ /* 0x000fce00078e00ff */
[----:B0-----:R-:W-:Y:S05]  /*16d00*/  WARPSYNC.COLLECTIVE R15, `(.L_x_1186) ;  /* 0x000000000f087348 */ /* 0x001fea0003c00000 */
[----:B------:R1:W2:Y:S02]  /*16d10*/  SHFL.IDX P6, R14, R13, R12, R11 ;  /* 0x0000000c0d0e7389 */ /* 0x0002a400000c000b */
[----:B012---:R-:W-:Y:S01]  /*16d20*/  ENDCOLLECTIVE ;  /* 0x000000000000791b */ /* 0x007fe20003800000 */
.L_x_1186:
[----:B------:R-:W-:Y:S05]  /*16d30*/  BSYNC B0 ;  /* 0x0000000000007941 */ /* 0x000fea0003800000 */
.L_x_1185:
[----:B------:R-:W-:Y:S01]  /*16d40*/  IMAD.MOV.U32 R13, RZ, RZ, R10 ;  /* 0x000000ffff0d7224 */ /* 0x000fe200078e000a */
[----:B------:R-:W-:Y:S01]  /*16d50*/  LOP3.LUT P2, RZ, R16, 0x2, RZ, 0xc0, !PT ;  /* 0x0000000210ff7812 */ /* 0x000fe2000784c0ff */
[----:B------:R-:W-:Y:S01]  /*16d60*/  IMAD.MOV.U32 R12, RZ, RZ, RZ ;  /* 0x000000ffff0c7224 */ /* 0x000fe200078e00ff */
[----:B------:R-:W-:Y:S01]  /*16d70*/  IADD3 R6, R17, R6, R29 ;  /* 0x0000000611067210 */ /* 0x000fe20007ffe01d */
[----:B------:R-:W-:Y:S01]  /*16d80*/  IMAD.MOV.U32 R11, RZ, RZ, 0x1c1f ;  /* 0x00001c1fff0b7424 */ /* 0x000fe200078e00ff */
[C---:B------:R-:W-:Y:S01]  /*16d90*/  ISETP.GE.AND P3, PT, R8.reuse, 0x21, PT ;  /* 0x000000210800780c */ /* 0x040fe20003f66270 */
[----:B------:R-:W-:Y:S01]  /*16da0*/  IMAD.MOV.U32 R15, RZ, RZ, -0x1 ;  /* 0xffffffffff0f7424 */ /* 0x000fe200078e00ff */
[----:B------:R-:W-:Y:S01]  /*16db0*/  ISETP.GE.AND P5, PT, R8, 0x61, PT ;  /* 0x000000610800780c */ /* 0x000fe20003fa6270 */
[----:B------:R-:W-:Y:S02]  /*16dc0*/  IMAD.MOV.U32 R3, RZ, RZ, R14 ;  /* 0x000000ffff037224 */ /* 0x000fe400078e000e */
[----:B------:R-:W-:-:S10]  /*16dd0*/  IMAD.IADD R7, R30, 0x1, R6 ;  /* 0x000000011e077824 */ /* 0x000fd400078e0206 */
[----:B------:R-:W-:Y:S05]  /*16de0*/  WARPSYNC.COLLECTIVE R15, `(.L_x_1187) ;  /* 0x000000000f087348 */ /* 0x000fea0003c00000 */
[----:B------:R0:W1:Y:S02]  /*16df0*/  SHFL.IDX P6, R14, R13, R12, R11 ;  /* 0x0000000c0d0e7389 */ /* 0x00006400000c000b */
[----:B01----:R-:W-:Y:S01]  /*16e00*/  ENDCOLLECTIVE ;  /* 0x000000000000791b */ /* 0x003fe20003800000 */
.L_x_1187:
[----:B------:R-:W-:Y:S02]  /*16e10*/  IMAD.MOV.U32 R13, RZ, RZ, R9 ;  /* 0x000000ffff0d7224 */ /* 0x000fe400078e0009 */
[----:B------:R-:W-:Y:S02]  /*16e20*/  IMAD.MOV.U32 R12, RZ, RZ, 0x1 ;  /* 0x00000001ff0c7424 */ /* 0x000fe400078e00ff */
[----:B------:R-:W-:-:S07]  /*16e30*/  IMAD.MOV.U32 R2, RZ, RZ, R14 ;  /* 0x000000ffff027224 */ /* 0x000fce00078e000e */
[----:B------:R-:W-:Y:S05]  /*16e40*/  WARPSYNC.COLLECTIVE R15, `(.L_x_1188) ;  /* 0x000000000f087348 */ /* 0x000fea0003c00000 */
[----:B------:R0:W1:Y:S02]  /*16e50*/  SHFL.IDX P6, R14, R13, R12, R11 ;  /* 0x0000000c0d0e7389 */ /* 0x00006400000c000b */
[----:B01----:R-:W-:Y:S01]  /*16e60*/  ENDCOLLECTIVE ;  /* 0x000000000000791b */ /* 0x003fe20003800000 */
.L_x_1188:
        /* <DEDUP_REMOVED lines=14> */
.L_x_1189:
[----:B------:R-:W-:Y:S02]  /*16f50*/  IMAD.MOV.U32 R13, RZ, RZ, R9 ;  /* 0x000000ffff0d7224 */ /* 0x000fe400078e0009 */
[----:B------:R-:W-:Y:S02]  /*16f60*/  IMAD.MOV.U32 R12, RZ, RZ, 0x2 ;  /* 0x00000002ff0c7424 */ /* 0x000fe400078e00ff */
[----:B------:R-:W-:-:S07]  /*16f70*/  IMAD.MOV.U32 R2, RZ, RZ, R14 ;  /* 0x000000ffff027224 */ /* 0x000fce00078e000e */
[----:B------:R-:W-:Y:S05]  /*16f80*/  WARPSYNC.COLLECTIVE R15, `(.L_x_1190) ;  /* 0x000000000f087348 */ /* 0x000fea0003c00000 */
[----:B------:R0:W1:Y:S02]  /*16f90*/  SHFL.IDX P6, R14, R13, R12, R11 ;  /* 0x0000000c0d0e7389 */ /* 0x00006400000c000b */
[----:B01----:R-:W-:Y:S01]  /*16fa0*/  ENDCOLLECTIVE ;  /* 0x000000000000791b */ /* 0x003fe20003800000 */
.L_x_1190:
        /* <DEDUP_REMOVED lines=14> */
.L_x_1191:
[----:B------:R-:W-:Y:S02]  /*17090*/  IMAD.MOV.U32 R13, RZ, RZ, R9 ;  /* 0x000000ffff0d7224 */ /* 0x000fe400078e0009 */
[----:B------:R-:W-:Y:S02]  /*170a0*/  IMAD.MOV.U32 R12, RZ, RZ, 0x3 ;  /* 0x00000003ff0c7424 */ /* 0x000fe400078e00ff */
[----:B------:R-:W-:-:S07]  /*170b0*/  IMAD.MOV.U32 R2, RZ, RZ, R14 ;  /* 0x000000ffff027224 */ /* 0x000fce00078e000e */
[----:B------:R-:W-:Y:S05]  /*170c0*/  WARPSYNC.COLLECTIVE R15, `(.L_x_1192) ;  /* 0x000000000f087348 */ /* 0x000fea0003c00000 */
[----:B------:R0:W1:Y:S02]  /*170d0*/  SHFL.IDX P6, R14, R13, R12, R11 ;  /* 0x0000000c0d0e7389 */ /* 0x00006400000c000b */
[----:B01----:R-:W-:Y:S01]  /*170e0*/  ENDCOLLECTIVE ;  /* 0x000000000000791b */ /* 0x003fe20003800000 */
.L_x_1192:
        /* <DEDUP_REMOVED lines=14> */
.L_x_1193:
[----:B------:R-:W-:Y:S01]  /*171d0*/  @!PT LDS RZ, [RZ] ;  /* 0x00000000fffff984 */ /* 0x000fe20000000800 */
[----:B------:R-:W-:Y:S01]  /*171e0*/  @!PT LDS RZ, [RZ] ;  /* 0x00000000fffff984 */ /* 0x000fe20000000800 */
[----:B------:R-:W-:Y:S01]  /*171f0*/  @!PT LDS RZ, [RZ] ;  /* 0x00000000fffff984 */ /* 0x000fe20000000800 */
[----:B------:R0:W-:Y:S02]  /*17200*/  LDGSTS.E.BYPASS.LTC128B.128 [R7+0xa400], desc[UR48][R2.64+0x40], !P0 ;  /* 0x0a40004002077fae */ /* 0x0001e4000c101d70 */
[----:B0-----:R-:W-:Y:S01]  /*17210*/  IMAD.MOV.U32 R2, RZ, RZ, R14 ;  /* 0x000000ffff027224 */ /* 0x001fe200078e000e */
[----:B------:R-:W-:Y:S06]  /*17220*/  BRA `(.L_x_1194) ;  /* 0xffffffc400bc7947 */ /* 0x000fec000383ffff */
.L_x_1121:
[----:B---3--:R3:W4:Y:S02]  /*17230*/  SYNCS.PHASECHK.TRANS64.TRYWAIT P0, [R0+URZ+0x22840], R21 ;  /* 0x02284015000075a7 */ /* 0x008724000800017f */
[----:B----4-:R-:W-:Y:S05]  /*17240*/  @!P0 NANOSLEEP.SYNCS 0x989680 ;  /* 0x009896800000895d */ /* 0x010fea0003900000 */
[----:B------:R-:W4:Y:S02]  /*17250*/  @!P0 SYNCS.PHASECHK.TRANS64 P0, [R0+URZ+0x22840], R21 ;  /* 0x02284015000085a7 */ /* 0x000f24000800007f */
[----:B----4-:R-:W-:Y:S05]  /*17260*/  @!P0 BRA `(.L_x_1121) ;  /* 0xfffffffc00f08947 */ /* 0x010fea000383ffff */
[----:B------:R-:W-:Y:S05]  /*17270*/  BRA `(.L_x_1195) ;  /* 0xffffffc8001c7947 */ /* 0x000fea000383ffff */
.L_x_1122:
        /* <DEDUP_REMOVED lines=8> */
.L_x_1197:
[----:B------:R-:W-:Y:S05]  /*17300*/  BSYNC B0 ;  /* 0x0000000000007941 */ /* 0x000fea0003800000 */
.L_x_1196:
[----:B------:R-:W-:Y:S01]  /*17310*/  IMAD.MOV.U32 R13, RZ, RZ, R4 ;  /* 0x000000ffff0d7224 */ /* 0x000fe200078e0004 */
[----:B------:R-:W-:Y:S01]  /*17320*/  LOP3.LUT R16, R16, 0xf7ffffff, RZ, 0xc0, !PT ;  /* 0xf7ffffff10107812 */ /* 0x000fe200078ec0ff */
[----:B------:R-:W-:Y:S02]  /*17330*/  IMAD.MOV.U32 R12, RZ, RZ, RZ ;  /* 0x000000ffff0c7224 */ /* 0x000fe400078e00ff */
[----:B------:R-:W-:Y:S01]  /*17340*/  IMAD.MOV.U32 R11, RZ, RZ, 0x1c1f ;  /* 0x00001c1fff0b7424 */ /* 0x000fe200078e00ff */
[----:B------:R-:W-:Y:S01]  /*17350*/  @P5 LOP3.LUT R16, R16, 0x8000000, RZ, 0xfc, !PT ;  /* 0x0800000010105812 */ /* 0x000fe200078efcff */
[----:B------:R-:W-:Y:S02]  /*17360*/  IMAD.MOV.U32 R15, RZ, RZ, -0x1 ;  /* 0xffffffffff0f7424 */ /* 0x000fe400078e00ff */
[----:B------:R-:W-:Y:S01]  /*17370*/  IMAD.MOV.U32 R2, RZ, RZ, R14 ;  /* 0x000000ffff027224 */ /* 0x000fe200078e000e */
[----:B------:R-:W-:Y:S01]  /*17380*/  LOP3.LUT P5, RZ, R16, 0x8, RZ, 0xc0, !PT ;  /* 0x0000000810ff7812 */ /* 0x000fe200078ac0ff */
[----:B------:R-:W-:-:S12]  /*17390*/  @P4 IMAD.IADD R7, R17, 0x1, R6 ;  /* 0x0000000111074824 */ /* 0x000fd800078e0206 */
[----:B------:R-:W-:Y:S05]  /*173a0*/  WARPSYNC.COLLECTIVE R15, `(.L_x_1198) ;  /* 0x000000000f087348 */ /* 0x000fea0003c00000 */
[----:B------:R0:W1:Y:S02]  /*173b0*/  SHFL.IDX P6, R14, R13, R12, R11 ;  /* 0x0000000c0d0e7389 */ /* 0x00006400000c000b */
[----:B01----:R-:W-:Y:S01]  /*173c0*/  ENDCOLLECTIVE ;  /* 0x000000000000791b */ /* 0x003fe20003800000 */
.L_x_1198:
[----:B------:R-:W-:Y:S02]  /*173d0*/  @P3 IMAD.IADD R9, R17, 0x1, R6 ;  /* 0x0000000111093824 */ /* 0x000fe400078e0206 */
[----:B------:R-:W-:Y:S02]  /*173e0*/  IMAD.MOV.U32 R13, RZ, RZ, R5 ;  /* 0x000000ffff0d7224 */ /* 0x000fe400078e0005 */
[----:B------:R-:W-:Y:S01]  /*173f0*/  IMAD.MOV.U32 R12, RZ, RZ, 0x1 ;  /* 0x00000001ff0c7424 */ /* 0x000fe200078e00ff */
[----:B------:R-:W-:Y:S02]  /*17400*/  LOP3.LUT P6, RZ, R16, 0x10, RZ, 0xc0, !PT ;  /* 0x0000001010ff7812 */ /* 0x000fe400078cc0ff */
[----:B------:R-:W-:-:S05]  /*17410*/  @P4 IADD3 R14, P0, R32, R14, RZ ;  /* 0x0000000e200e4210 */ /* 0x000fca0007f1e0ff */
[----:B------:R-:W-:Y:S02]  /*17420*/  @P4 IMAD.X R3, RZ, RZ, R2, P0 ;  /* 0x000000ffff034224 */ /* 0x000fe400000e0602 */
[----:B------:R-:W-:-:S05]  /*17430*/  @P4 IMAD.MOV.U32 R2, RZ, RZ, R14 ;  /* 0x000000ffff024224 */ /* 0x000fca00078e000e */
[----:B------:R-:W-:Y:S01]  /*17440*/  @!PT LDS RZ, [RZ] ;  /* 0x00000000fffff984 */ /* 0x000fe20000000800 */
[----:B------:R-:W-:Y:S01]  /*17450*/  @!PT LDS RZ, [RZ] ;  /* 0x00000000fffff984 */ /* 0x000fe20000000800 */
[----:B------:R-:W-:Y:S01]  /*17460*/  @!PT LDS RZ, [RZ] ;  /* 0x00000000fffff984 */ /* 0x000fe20000000800 */
[----:B------:R0:W-:Y:S02]  /*17470*/  @P4 LDGSTS.E.BYPASS.LTC128B.128 [R7+0x16400], desc[UR48][R2.64], !P6 ;  /* 0x1640000002074fae */ /* 0x0001e4000f101d70 */
[----:B0-----:R-:W-:Y:S05]  /*17480*/  WARPSYNC.COLLECTIVE R15, `(.L_x_1199) ;  /* 0x000000000f087348 */ /* 0x001fea0003c00000 */
[----:B------:R1:W2:Y:S02]  /*17490*/  SHFL.IDX P6, R14, R13, R12, R11 ;  /* 0x0000000c0d0e7389 */ /* 0x0002a400000c000b */
[----:B012---:R-:W-:Y:S01]  /*174a0*/  ENDCOLLECTIVE ;  /* 0x000000000000791b */ /* 0x007fe20003800000 */
.L_x_1199:
        /* <DEDUP_REMOVED lines=12> */
.L_x_1200:
[----:B------:R-:W-:Y:S02]  /*17570*/  IMAD.MOV.U32 R13, RZ, RZ, R5 ;  /* 0x000000ffff0d7224 */ /* 0x000fe400078e0005 */
[----:B------:R-:W-:Y:S01]  /*17580*/  IMAD.MOV.U32 R12, RZ, RZ, 0x2 ;  /* 0x00000002ff0c7424 */ /* 0x000fe200078e00ff */
[----:B------:R-:W-:-:S05]  /*17590*/  @P3 IADD3 R14, P0, R32, R14, RZ ;  /* 0x0000000e200e3210 */ /* 0x000fca0007f1e0ff */
[----:B------:R-:W-:Y:S02]  /*175a0*/  @P3 IMAD.X R21, RZ, RZ, R2, P0 ;  /* 0x000000ffff153224 */ /* 0x000fe400000e0602 */
[----:B------:R-:W-:-:S07]  /*175b0*/  @P3 IMAD.MOV.U32 R2, RZ, RZ, R14 ;  /* 0x000000ffff023224 */ /* 0x000fce00078e000e */
[----:B------:R-:W-:Y:S05]  /*175c0*/  WARPSYNC.COLLECTIVE R15, `(.L_x_1201) ;  /* 0x000000000f087348 */ /* 0x000fea0003c00000 */
[----:B------:R0:W1:Y:S02]  /*175d0*/  SHFL.IDX P6, R14, R13, R12, R11 ;  /* 0x0000000c0d0e7389 */ /* 0x00006400000c000b */
[----:B01----:R-:W-:Y:S01]  /*175e0*/  ENDCOLLECTIVE ;  /* 0x000000000000791b */ /* 0x003fe20003800000 */
.L_x_1201:
[----:B------:R-:W-:-:S05]  /*175f0*/  @P3 IMAD.MOV.U32 R3, RZ, RZ, R21 ;  /* 0x000000ffff033224 */ /* 0x000fca00078e0015 */
[----:B------:R-:W-:Y:S01]  /*17600*/  @!PT LDS RZ, [RZ] ;  /* 0x00000000fffff984 */ /* 0x000fe20000000800 */
[----:B------:R-:W-:Y:S01]  /*17610*/  @!PT LDS RZ, [RZ] ;  /* 0x00000000fffff984 */ /* 0x000fe20000000800 */
[----:B------:R-:W-:Y:S01]  /*17620*/  @!PT LDS RZ, [RZ] ;  /* 0x00000000fffff984 */ /* 0x000fe20000000800 */
[----:B------:R-:W-:Y:S04]  /*17630*/  @P3 LDGSTS.E.BYPASS.LTC128B.128 [R9+0x16c00], desc[UR48][R2.64], !P4 ;  /* 0x16c0000002093fae */ /* 0x000fe8000e101d70 */
[----:B------:R-:W-:Y:S01]  /*17640*/  @P3 LDGSTS.E.BYPASS.LTC128B.128 [R9+0x18c00], desc[UR48][R2.64+0x40], !P5 ;  /* 0x18c0004002093fae */ /* 0x000fe2000e901d70 */
[----:B------:R-:W-:-:S03]  /*17650*/  IMAD.MOV.U32 R13, RZ, RZ, R4 ;  /* 0x000000ffff0d7224 */ /* 0x000fc600078e0004 */
[----:B------:R0:W-:Y:S02]  /*17660*/  @P3 LDGSTS.E.BYPASS.LTC128B.128 [R9+0x1ac00], desc[UR48][R2.64+0x80], !P1 ;  /* 0x1ac0008002093fae */ /* 0x0001e4000c901d70 */
[----:B0-----:R-:W-:-:S07]  /*17670*/  IMAD.MOV.U32 R2, RZ, RZ, R14 ;  /* 0x000000ffff027224 */ /* 0x001fce00078e000e */
[----:B------:R-:W-:Y:S05]  /*17680*/  WARPSYNC.COLLECTIVE R15, `(.L_x_1202) ;  /* 0x000000000f087348 */ /* 0x000fea0003c00000 */
[----:B------:R0:W1:Y:S02]  /*17690*/  SHFL.IDX P6, R14, R13, R12, R11 ;  /* 0x0000000c0d0e7389 */ /* 0x00006400000c000b */
[----:B01----:R-:W-:Y:S01]  /*176a0*/  ENDCOLLECTIVE ;  /* 0x000000000000791b */ /* 0x003fe20003800000 */
.L_x_1202:
        /* <DEDUP_REMOVED lines=8> */
.L_x_1203:
[----:B------:R-:W-:-:S05]  /*17730*/  @P2 IMAD.MOV.U32 R3, RZ, RZ, R21 ;  /* 0x000000ffff032224 */ /* 0x000fca00078e0015 */
[----:B------:R-:W-:Y:S01]  /*17740*/  @!PT LDS RZ, [RZ] ;  /* 0x00000000fffff984 */ /* 0x000fe20000000800 */
[----:B------:R-:W-:Y:S01]  /*17750*/  @!PT LDS RZ, [RZ] ;  /* 0x00000000fffff984 */ /* 0x000fe20000000800 */
[----:B------:R-:W-:Y:S01]  /*17760*/  @!PT LDS RZ, [RZ] ;  /* 0x00000000fffff984 */ /* 0x000fe20000000800 */
[----:B------:R0:W-:Y:S04]  /*17770*/  @P2 LDGSTS.E.BYPASS.LTC128B.128 [R7+0x17400], desc[UR48][R2.64], !P4 ;  /* 0x1740000002072fae */ /* 0x0001e8000e101d70 */
[----:B------:R0:W-:Y:S01]  /*17780*/  @P2 LDGSTS.E.BYPASS.LTC128B.128 [R7+0x19400], desc[UR48][R2.64+0x40], !P5 ;  /* 0x1940004002072fae */ /* 0x0001e2000e901d70 */
[----:B------:R-:W-:Y:S01]  /*17790*/  LOP3.LUT P5, RZ, R16, 0x8000000, RZ, 0xc0, !PT ;  /* 0x0800000010ff7812 */ /* 0x000fe200078ac0ff */
[----:B------:R-:W-:Y:S02]  /*177a0*/  IMAD.MOV.U32 R13, RZ, RZ, R4 ;  /* 0x000000ffff0d7224 */ /* 0x000fe400078e0004 */
[----:B------:R0:W-:Y:S01]  /*177b0*/  @P2 LDGSTS.E.BYPASS.LTC128B.128 [R7+0x1b400], desc[UR48][R2.64+0x80], !P1 ;  /* 0x1b40008002072fae */ /* 0x0001e2000c901d70 */
[----:B------:R-:W-:-:S09]  /*177c0*/  IMAD.MOV.U32 R5, RZ, RZ, R14 ;  /* 0x000000ffff057224 */ /* 0x000fd200078e000e */
[----:B0-----:R-:W-:Y:S05]  /*177d0*/  WARPSYNC.COLLECTIVE R15, `(.L_x_1204) ;  /* 0x000000000f087348 */ /* 0x001fea0003c00000 */
[----:B------:R1:W2:Y:S02]  /*177e0*/  SHFL.IDX P6, R14, R13, R12, R11 ;  /* 0x0000000c0d0e7389 */ /* 0x0002a400000c000b */
[----:B012---:R-:W-:Y:S01]  /*177f0*/  ENDCOLLECTIVE ;  /* 0x000000000000791b */ /* 0x007fe20003800000 */
.L_x_1204:
[----:B------:R-:W-:Y:S05]  /*17800*/  BRA `(.L_x_1205) ;  /* 0xffffffc400987947 */ /* 0x000fea000383ffff */
.L_x_1127:
[----:B------:R-:W-:Y:S02]  /*17810*/  IMAD.MOV.U32 R13, RZ, RZ, R4 ;  /* 0x000000ffff0d7224 */ /* 0x000fe400078e0004 */
[----:B------:R-:W-:Y:S02]  /*17820*/  IMAD.MOV.U32 R12, RZ, RZ, RZ ;  /* 0x000000ffff0c7224 */ /* 0x000fe400078e00ff */
[----:B------:R-:W-:Y:S02]  /*17830*/  IMAD.MOV.U32 R11, RZ, RZ, 0x1c1f ;  /* 0x00001c1fff0b7424 */ /* 0x000fe400078e00ff */
[----:B------:R-:W-:Y:S02]  /*17840*/  IMAD.MOV.U32 R15, RZ, RZ, -0x1 ;  /* 0xffffffffff0f7424 */ /* 0x000fe400078e00ff */
[----:B------:R-:W-:-:S07]  /*17850*/  VIADD R5, R10, UR42 ;  /* 0x0000002a0a057c36 */ /* 0x000fce0008000000 */
[----:B-----5:R-:W-:Y:S05]  /*17860*/  WARPSYNC.COLLECTIVE R15, `(.L_x_1206) ;  /* 0x000000000f087348 */ /* 0x020fea0003c00000 */
[----:B------:R0:W1:Y:S02]  /*17870*/  SHFL.IDX P6, R14, R13, R12, R11 ;  /* 0x0000000c0d0e7389 */ /* 0x00006400000c000b */
[----:B01---5:R-:W-:Y:S01]  /*17880*/  ENDCOLLECTIVE ;  /* 0x000000000000791b */ /* 0x023fe20003800000 */
.L_x_1206:
[C---:B------:R-:W-:Y:S01]  /*17890*/  VIADD R6, R5.reuse, 0x20 ;  /* 0x0000002005067836 */ /* 0x040fe20000000000 */
[----:B------:R-:W-:Y:S01]  /*178a0*/  ISETP.GE.AND P0, PT, R5, UR40, PT ;  /* 0x0000002805007c0c */ /* 0x000fe2000bf06270 */
[----:B------:R-:W-:Y:S02]  /*178b0*/  IMAD.MOV.U32 R13, RZ, RZ, R0 ;  /* 0x000000ffff0d7224 */ /* 0x000fe400078e0000 */
[----:B------:R-:W-:-:S10]  /*178c0*/  IMAD.MOV.U32 R2, RZ, RZ, R14 ;  /* 0x000000ffff027224 */ /* 0x000fd400078e000e */
[----:B------:R-:W-:Y:S05]  /*178d0*/  WARPSYNC.COLLECTIVE R15, `(.L_x_1207) ;  /* 0x000000000f087348 */ /* 0x000fea0003c00000 */
[----:B------:R0:W1:Y:S02]  /*178e0*/  SHFL.IDX P6, R14, R13, R12, R11 ;  /* 0x0000000c0d0e7389 */ /* 0x00006400000c000b */
[----:B01----:R-:W-:Y:S01]  /*178f0*/  ENDCOLLECTIVE ;  /* 0x000000000000791b */ /* 0x003fe20003800000 */
.L_x_1207:
[----:B------:R-:W-:Y:S02]  /*17900*/  IMAD.MOV.U32 R13, RZ, RZ, R4 ;  /* 0x000000ffff0d7224 */ /* 0x000fe400078e0004 */
[----:B------:R-:W-:Y:S01]  /*17910*/  IMAD.MOV.U32 R12, RZ, RZ, 0x1 ;  /* 0x00000001ff0c7424 */ /* 0x000fe200078e00ff */
[----:B------:R-:W-:-:S05]  /*17920*/  @!P0 IADD3 R14, P1, R32, R14, RZ ;  /* 0x0000000e200e8210 */ /* 0x000fca0007f3e0ff */
[----:B------:R-:W-:Y:S02]  /*17930*/  @!P0 IMAD.X R3, RZ, RZ, R2, P1 ;  /* 0x000000ffff038224 */ /* 0x000fe400008e0602 */
[----:B------:R-:W-:-:S07]  /*17940*/  @!P0 IMAD.MOV.U32 R2, RZ, RZ, R14 ;  /* 0x000000ffff028224 */ /* 0x000fce00078e000e */
[----:B------:R-:W-:Y:S05]  /*17950*/  WARPSYNC.COLLECTIVE R15, `(.L_x_1208) ;  /* 0x000000000f087348 */ /* 0x000fea0003c00000 */
[----:B------:R0:W1:Y:S02]  /*17960*/  SHFL.IDX P6, R14, R13, R12, R11 ;  /* 0x0000000c0d0e7389 */ /* 0x00006400000c000b */
[----:B01----:R-:W-:Y:S01]  /*17970*/  ENDCOLLECTIVE ;  /* 0x000000000000791b */ /* 0x003fe20003800000 */
.L_x_1208:
[----:B------:R-:W-:Y:S01]  /*17980*/  @!PT LDS RZ, [RZ] ;  /* 0x00000000fffff984 */ /* 0x000fe20000000800 */
[----:B------:R-:W-:Y:S01]  /*17990*/  @!PT LDS RZ, [RZ] ;  /* 0x00000000fffff984 */ /* 0x000fe20000000800 */
[----:B------:R-:W-:Y:S01]  /*179a0*/  @!PT LDS RZ, [RZ] ;  /* 0x00000000fffff984 */ /* 0x000fe20000000800 */
[----:B------:R-:W-:Y:S04]  /*179b0*/  @!P0 LDGSTS.E.BYPASS.LTC128B.128 [R8+0x10400], desc[UR48][R2.64], !P3 ;  /* 0x1040000002088fae */ /* 0x000fe8000d901d70 */
[----:B------:R-:W-:Y:S04]  /*179c0*/  @!P0 LDGSTS.E.BYPASS.LTC128B.128 [R8+0x12400], desc[UR48][R2.64+0x40], !P4 ;  /* 0x1240004002088fae */ /* 0x000fe8000e101d70 */
[----:B------:R0:W-:Y:S01]  /*179d0*/  @!P0 LDGSTS.E.BYPASS.LTC128B.128 [R8+0x14400], desc[UR48][R2.64+0x80], !P5 ;  /* 0x1440008002088fae */ /* 0x0001e2000e901d70 */
[----:B------:R-:W-:Y:S01]  /*179e0*/  ISETP.GE.AND P0, PT, R6, UR40, PT ;  /* 0x0000002806007c0c */ /* 0x000fe2000bf06270 */
[----:B------:R-:W-:-:S02]  /*179f0*/  IMAD.MOV.U32 R13, RZ, RZ, R0 ;  /* 0x000000ffff0d7224 */ /* 0x000fc400078e0000 */
[----:B------:R-:W-:Y:S02]  /*17a00*/  VIADD R6, R5, 0x40 ;  /* 0x0000004005067836 */ /* 0x000fe40000000000 */
[----:B0-----:R-:W-:-:S08]  /*17a10*/  IMAD.MOV.U32 R2, RZ, RZ, R14 ;  /* 0x000000ffff027224 */ /* 0x001fd000078e000e */
[----:B------:R-:W-:Y:S05]  /*17a20*/  WARPSYNC.COLLECTIVE R15, `(.L_x_1209) ;  /* 0x000000000f087348 */ /* 0x000fea0003c00000 */
[----:B------:R0:W1:Y:S02]  /*17a30*/  SHFL.IDX P6, R14, R13, R12, R11 ;  /* 0x0000000c0d0e7389 */ /* 0x00006400000c000b */
[----:B01----:R-:W-:Y:S01]  /*17a40*/  ENDCOLLECTIVE ;  /* 0x000000000000791b */ /* 0x003fe20003800000 */
.L_x_1209:
        /* <DEDUP_REMOVED lines=8> */
.L_x_1210:
        /* <DEDUP_REMOVED lines=8> */
[----:B------:R-:W-:Y:S01]  /*17b50*/  ISETP.GE.AND P0, PT, R6, UR40, PT ;  /* 0x0000002806007c0c */ /* 0x000fe2000bf06270 */
[----:B0-----:R-:W-:-:S12]  /*17b60*/  IMAD.MOV.U32 R2, RZ, RZ, R14 ;  /* 0x000000ffff027224 */ /* 0x001fd800078e000e */
[----:B------:R-:W-:Y:S05]  /*17b70*/  WARPSYNC.COLLECTIVE R15, `(.L_x_1211) ;  /* 0x000000000f087348 */ /* 0x000fea0003c00000 */
[----:B------:R0:W1:Y:S02]  /*17b80*/  SHFL.IDX P6, R14, R13, R12, R11 ;  /* 0x0000000c0d0e7389 */ /* 0x00006400000c000b */
[----:B01----:R-:W-:Y:S01]  /*17b90*/  ENDCOLLECTIVE ;  /* 0x000000000000791b */ /* 0x003fe20003800000 */
.L_x_1211:
        /* <DEDUP_REMOVED lines=8> */
.L_x_1212:
        /* <DEDUP_REMOVED lines=12> */
.L_x_1213:
[----:B------:R-:W-:Y:S05]  /*17ce0*/  BRA `(.L_x_1214) ;  /* 0xffffffc800847947 */ /* 0x000fea000383ffff */
.L_x_1130:
[----:B0-----:R0:W1:Y:S02]  /*17cf0*/  SYNCS.PHASECHK.TRANS64.TRYWAIT P0, [R17+URZ+0x22820], R0 ;  /* 0x02282000110075a7 */ /* 0x001064000800017f */
[----:B-1----:R-:W-:Y:S05]  /*17d00*/  @!P0 NANOSLEEP.SYNCS 0x989680 ;  /* 0x009896800000895d */ /* 0x002fea0003900000 */
[----:B------:R-:W1:Y:S02]  /*17d10*/  @!P0 SYNCS.PHASECHK.TRANS64 P0, [R17+URZ+0x22820], R0 ;  /* 0x02282000110085a7 */ /* 0x000e64000800007f */
[----:B-1----:R-:W-:Y:S05]  /*17d20*/  @!P0 BRA `(.L_x_1130) ;  /* 0xfffffffc00f08947 */ /* 0x002fea000383ffff */
[----:B------:R-:W-:Y:S05]  /*17d30*/  BRA `(.L_x_1215) ;  /* 0xffffffc800e87947 */ /* 0x000fea000383ffff */
.L_x_1134:
[----:B0-----:R0:W1:Y:S02]  /*17d40*/  SYNCS.PHASECHK.TRANS64.TRYWAIT P0, [R0+URZ+0x22880], R10 ;  /* 0x0228800a000075a7 */ /* 0x001064000800017f */
[----:B-1----:R-:W-:Y:S05]  /*17d50*/  @!P0 NANOSLEEP.SYNCS 0x989680 ;  /* 0x009896800000895d */ /* 0x002fea0003900000 */
[----:B------:R-:W1:Y:S02]  /*17d60*/  @!P0 SYNCS.PHASECHK.TRANS64 P0, [R0+URZ+0x22880], R10 ;  /* 0x0228800a000085a7 */ /* 0x000e64000800007f */
[----:B-1----:R-:W-:Y:S05]  /*17d70*/  @!P0 BRA `(.L_x_1134) ;  /* 0xfffffffc00f08947 */ /* 0x002fea000383ffff */
[----:B------:R-:W-:Y:S05]  /*17d80*/  BRA `(.L_x_1216) ;  /* 0xffffffcc00b47947 */ /* 0x000fea000383ffff */
.L_x_1135:
        /* <DEDUP_REMOVED lines=8> */
.L_x_1218:
[----:B------:R-:W-:Y:S05]  /*17e10*/  BSYNC B0 ;  /* 0x0000000000007941 */ /* 0x000fea0003800000 */
.L_x_1217:
        /* <DEDUP_REMOVED lines=10> */
.L_x_1219:
[----:B------:R-:W-:Y:S02]  /*17ec0*/  IMAD.MOV.U32 R13, RZ, RZ, R27 ;  /* 0x000000ffff0d7224 */ /* 0x000fe400078e001b */
[----:B------:R-:W-:Y:S02]  /*17ed0*/  IMAD.MOV.U32 R12, RZ, RZ, 0x1 ;  /* 0x00000001ff0c7424 */ /* 0x000fe400078e00ff */
[----:B------:R-:W-:-:S07]  /*17ee0*/  IMAD.MOV.U32 R2, RZ, RZ, R14 ;  /* 0x000000ffff027224 */ /* 0x000fce00078e000e */
[----:B------:R-:W-:Y:S05]  /*17ef0*/  WARPSYNC.COLLECTIVE R15, `(.L_x_1220) ;  /* 0x000000000f087348 */ /* 0x000fea0003c00000 */
[----:B------:R0:W1:Y:S02]  /*17f00*/  SHFL.IDX P6, R14, R13, R12, R11 ;  /* 0x0000000c0d0e7389 */ /* 0x00006400000c000b */
[----:B01----:R-:W-:Y:S01]  /*17f10*/  ENDCOLLECTIVE ;  /* 0x000000000000791b */ /* 0x003fe20003800000 */
.L_x_1220:
        /* <DEDUP_REMOVED lines=12> */
.L_x_1221:
[----:B------:R-:W-:Y:S02]  /*17fe0*/  IMAD.MOV.U32 R13, RZ, RZ, R27 ;  /* 0x000000ffff0d7224 */ /* 0x000fe400078e001b */
[----:B------:R-:W-:Y:S02]  /*17ff0*/  IMAD.MOV.U32 R12, RZ, RZ, 0x2 ;  /* 0x00000002ff0c7424 */ /* 0x000fe400078e00ff */
[----:B------:R-:W-:-:S07]  /*18000*/  IMAD.MOV.U32 R2, RZ, RZ, R14 ;  /* 0x000000ffff027224 */ /* 0x000fce00078e000e */
[----:B------:R-:W-:Y:S05]  /*18010*/  WARPSYNC.COLLECTIVE R15, `(.L_x_1222) ;  /* 0x000000000f087348 */ /* 0x000fea0003c00000 */
[----:B------:R0:W1:Y:S02]  /*18020*/  SHFL.IDX P6, R14, R13, R12, R11 ;  /* 0x0000000c0d0e7389 */ /* 0x00006400000c000b */
[----:B01----:R-:W-:Y:S01]  /*18030*/  ENDCOLLECTIVE ;  /* 0x000000000000791b */ /* 0x003fe20003800000 */
.L_x_1222:
        /* <DEDUP_REMOVED lines=12> */
.L_x_1223:
[----:B------:R-:W-:Y:S02]  /*18100*/  IMAD.MOV.U32 R13, RZ, RZ, R27 ;  /* 0x000000ffff0d7224 */ /* 0x000fe400078e001b */
[----:B------:R-:W-:Y:S02]  /*18110*/  IMAD.MOV.U32 R12, RZ, RZ, 0x3 ;  /* 0x00000003ff0c7424 */ /* 0x000fe400078e00ff */
[----:B------:R-:W-:-:S07]  /*18120*/  IMAD.MOV.U32 R2, RZ, RZ, R14 ;  /* 0x000000ffff027224 */ /* 0x000fce00078e000e */
[----:B------:R-:W-:Y:S05]  /*18130*/  WARPSYNC.COLLECTIVE R15, `(.L_x_1224) ;  /* 0x000000000f087348 */ /* 0x000fea0003c00000 */
[----:B------:R0:W1:Y:S02]  /*18140*/  SHFL.IDX P6, R14, R13, R12, R11 ;  /* 0x0000000c0d0e7389 */ /* 0x00006400000c000b */
[----:B01----:R-:W-:Y:S01]  /*18150*/  ENDCOLLECTIVE ;  /* 0x000000000000791b */ /* 0x003fe20003800000 */
.L_x_1224:
        /* <DEDUP_REMOVED lines=12> */
.L_x_1225:
[----:B------:R-:W-:Y:S01]  /*18220*/  IMAD.MOV.U32 R2, RZ, RZ, R14 ;  /* 0x000000ffff027224 */ /* 0x000fe200078e000e */
[----:B------:R-:W-:Y:S06]  /*18230*/  BRA `(.L_x_1226) ;  /* 0xffffffcc00407947 */ /* 0x000fec000383ffff */
.L_x_1140:
[----:B---3--:R3:W4:Y:S02]  /*18240*/  SYNCS.PHASECHK.TRANS64.TRYWAIT P0, [R0+URZ+0x22840], R10 ;  /* 0x0228400a000075a7 */ /* 0x008724000800017f */
[----:B----4-:R-:W-:Y:S05]  /*18250*/  @!P0 NANOSLEEP.SYNCS 0x989680 ;  /* 0x009896800000895d */ /* 0x010fea0003900000 */
[----:B------:R-:W4:Y:S02]  /*18260*/  @!P0 SYNCS.PHASECHK.TRANS64 P0, [R0+URZ+0x22840], R10 ;  /* 0x0228400a000085a7 */ /* 0x000f24000800007f */
[----:B----4-:R-:W-:Y:S05]  /*18270*/  @!P0 BRA `(.L_x_1140) ;  /* 0xfffffffc00f08947 */ /* 0x010fea000383ffff */
[----:B------:R-:W-:Y:S05]  /*18280*/  BRA `(.L_x_1227) ;  /* 0xffffffcc00947947 */ /* 0x000fea000383ffff */
.L_x_1141:
        /* <DEDUP_REMOVED lines=8> */
.L_x_1229:
[----:B------:R-:W-:Y:S05]  /*18310*/  BSYNC B0 ;  /* 0x0000000000007941 */ /* 0x000fea0003800000 */
.L_x_1228:
[----:B------:R-:W-:Y:S02]  /*18320*/  IMAD.MOV.U32 R13, RZ, RZ, R6 ;  /* 0x000000ffff0d7224 */ /* 0x000fe400078e0006 */
        /* <DEDUP_REMOVED lines=8> */
.L_x_1230:
[----:B------:R-:W-:Y:S02]  /*183b0*/  IMAD.MOV.U32 R13, RZ, RZ, R8 ;  /* 0x000000ffff0d7224 */ /* 0x000fe400078e0008 */
[----:B------:R-:W-:Y:S02]  /*183c0*/  IMAD.MOV.U32 R12, RZ, RZ, 0x1 ;  /* 0x00000001ff0c7424 */ /* 0x000fe400078e00ff */
[----:B------:R-:W-:-:S07]  /*183d0*/  IMAD.MOV.U32 R2, RZ, RZ, R14 ;  /* 0x000000ffff027224 */ /* 0x000fce00078e000e */
[----:B------:R-:W-:Y:S05]  /*183e0*/  WARPSYNC.COLLECTIVE R15, `(.L_x_1231) ;  /* 0x000000000f087348 */ /* 0x000fea0003c00000 */
[----:B------:R0:W1:Y:S02]  /*183f0*/  SHFL.IDX P6, R14, R13, R12, R11 ;  /* 0x0000000c0d0e7389 */ /* 0x00006400000c000b */
[----:B01----:R-:W-:Y:S01]  /*18400*/  ENDCOLLECTIVE ;  /* 0x000000000000791b */ /* 0x003fe20003800000 */
.L_x_1231:
        /* <DEDUP_REMOVED lines=13> */
.L_x_1232:
[----:B------:R-:W-:Y:S02]  /*184e0*/  IMAD.MOV.U32 R13, RZ, RZ, R8 ;  /* 0x000000ffff0d7224 */ /* 0x000fe400078e0008 */
[----:B------:R-:W-:Y:S02]  /*184f0*/  IMAD.MOV.U32 R12, RZ, RZ, 0x2 ;  /* 0x00000002ff0c7424 */ /* 0x000fe400078e00ff */
[----:B------:R-:W-:-:S07]  /*18500*/  IMAD.MOV.U32 R2, RZ, RZ, R14 ;  /* 0x000000ffff027224 */ /* 0x000fce00078e000e */
[----:B------:R-:W-:Y:S05]  /*18510*/  WARPSYNC.COLLECTIVE R15, `(.L_x_1233) ;  /* 0x000000000f087348 */ /* 0x000fea0003c00000 */
[----:B------:R0:W1:Y:S02]  /*18520*/  SHFL.IDX P6, R14, R13, R12, R11 ;  /* 0x0000000c0d0e7389 */ /* 0x00006400000c000b */
[----:B01----:R-:W-:Y:S01]  /*18530*/  ENDCOLLECTIVE ;  /* 0x000000000000791b */ /* 0x003fe20003800000 */
.L_x_1233:
        /* <DEDUP_REMOVED lines=13> */
.L_x_1234:
[----:B------:R-:W-:Y:S02]  /*18610*/  IMAD.MOV.U32 R13, RZ, RZ, R8 ;  /* 0x000000ffff0d7224 */ /* 0x000fe400078e0008 */
[----:B------:R-:W-:Y:S02]  /*18620*/  IMAD.MOV.U32 R12, RZ, RZ, 0x3 ;  /* 0x00000003ff0c7424 */ /* 0x000fe400078e00ff */
[----:B------:R-:W-:-:S07]  /*18630*/  IMAD.MOV.U32 R2, RZ, RZ, R14 ;  /* 0x000000ffff027224 */ /* 0x000fce00078e000e */
[----:B------:R-:W-:Y:S05]  /*18640*/  WARPSYNC.COLLECTIVE R15, `(.L_x_1235) ;  /* 0x000000000f087348 */ /* 0x000fea0003c00000 */
[----:B------:R0:W1:Y:S02]  /*18650*/  SHFL.IDX P6, R14, R13, R12, R11 ;  /* 0x0000000c0d0e7389 */ /* 0x00006400000c000b */
[----:B01----:R-:W-:Y:S01]  /*18660*/  ENDCOLLECTIVE ;  /* 0x000000000000791b */ /* 0x003fe20003800000 */
.L_x_1235:
        /* <DEDUP_REMOVED lines=13> */
.L_x_1236:
[----:B------:R-:W-:Y:S05]  /*18740*/  BRA `(.L_x_1237) ;  /* 0xffffffcc00247947 */ /* 0x000fea000383ffff */
.L_x_1146:
[----:B0-----:R0:W2:Y:S02]  /*18750*/  SYNCS.PHASECHK.TRANS64.TRYWAIT P1, [R0+URZ+0x22870], R3 ;  /* 0x02287003000075a7 */ /* 0x0010a4000802017f */
[----:B--2---:R-:W-:Y:S05]  /*18760*/  @!P1 NANOSLEEP.SYNCS 0x989680 ;  /* 0x009896800000995d */ /* 0x004fea0003900000 */
[----:B------:R-:W2:Y:S02]  /*18770*/  @!P1 SYNCS.PHASECHK.TRANS64 P1, [R0+URZ+0x22870], R3 ;  /* 0x02287003000095a7 */ /* 0x000ea4000802007f */
[----:B--2---:R-:W-:Y:S05]  /*18780*/  @!P1 BRA `(.L_x_1146) ;  /* 0xfffffffc00f09947 */ /* 0x004fea000383ffff */
[----:B------:R-:W-:Y:S05]  /*18790*/  BRA `(.L_x_1238) ;  /* 0xffffffcc00907947 */ /* 0x000fea000383ffff */
.L_x_1148:
[----:B0-----:R0:W1:Y:S02]  /*187a0*/  SYNCS.PHASECHK.TRANS64.TRYWAIT P1, [R0+URZ+0x22860], R3 ;  /* 0x02286003000075a7 */ /* 0x001064000802017f */
[----:B-1----:R-:W-:Y:S05]  /*187b0*/  @!P1 NANOSLEEP.SYNCS 0x989680 ;  /* 0x009896800000995d */ /* 0x002fea0003900000 */
[----:B------:R-:W1:Y:S02]  /*187c0*/  @!P1 SYNCS.PHASECHK.TRANS64 P1, [R0+URZ+0x22860], R3 ;  /* 0x02286003000095a7 */ /* 0x000e64000802007f */
[----:B-1----:R-:W-:Y:S05]  /*187d0*/  @!P1 BRA `(.L_x_1148) ;  /* 0xfffffffc00f09947 */ /* 0x002fea000383ffff */
[----:B------:R-:W-:Y:S05]  /*187e0*/  BRA `(.L_x_1239) ;  /* 0xffffffcc00a07947 */ /* 0x000fea000383ffff */
.L_x_1156:
[----:B-1----:R1:W2:Y:S02]  /*187f0*/  SYNCS.PHASECHK.TRANS64.TRYWAIT P0, [R18+URZ+0x22870], R3 ;  /* 0x02287003120075a7 */ /* 0x0022a4000800017f */
[----:B--2---:R-:W-:Y:S05]  /*18800*/  @!P0 NANOSLEEP.SYNCS 0x989680 ;  /* 0x009896800000895d */ /* 0x004fea0003900000 */
[----:B------:R-:W2:Y:S02]  /*18810*/  @!P0 SYNCS.PHASECHK.TRANS64 P0, [R18+URZ+0x22870], R3 ;  /* 0x02287003120085a7 */ /* 0x000ea4000800007f */
[----:B--2---:R-:W-:Y:S05]  /*18820*/  @!P0 BRA `(.L_x_1156) ;  /* 0xfffffffc00f08947 */ /* 0x004fea000383ffff */
[----:B------:R-:W-:Y:S05]  /*18830*/  BRA `(.L_x_1240) ;  /* 0xffffffd400387947 */ /* 0x000fea000383ffff */
.L_x_1158:
[----:B0-----:R0:W1:Y:S02]  /*18840*/  SYNCS.PHASECHK.TRANS64.TRYWAIT P0, [R18+URZ+0x22860], R3 ;  /* 0x02286003120075a7 */ /* 0x001064000800017f */
[----:B-1----:R-:W-:Y:S05]  /*18850*/  @!P0 NANOSLEEP.SYNCS 0x989680 ;  /* 0x009896800000895d */ /* 0x002fea0003900000 */
[----:B------:R-:W1:Y:S02]  /*18860*/  @!P0 SYNCS.PHASECHK.TRANS64 P0, [R18+URZ+0x22860], R3 ;  /* 0x02286003120085a7 */ /* 0x000e64000800007f */
[----:B-1----:R-:W-:Y:S05]  /*18870*/  @!P0 BRA `(.L_x_1158) ;  /* 0xfffffffc00f08947 */ /* 0x002fea000383ffff */
[----:B------:R-:W-:Y:S05]  /*18880*/  BRA `(.L_x_1241) ;  /* 0xffffffd400447947 */ /* 0x000fea000383ffff */
.L_x_1165:
[----:B0-----:R0:W2:Y:S02]  /*18890*/  SYNCS.PHASECHK.TRANS64.TRYWAIT P0, [R5+URZ+0x22820], R0 ;  /* 0x02282000050075a7 */ /* 0x0010a4000800017f */
[----:B--2---:R-:W-:Y:S05]  /*188a0*/  @!P0 NANOSLEEP.SYNCS 0x989680 ;  /* 0x009896800000895d */ /* 0x004fea0003900000 */
[----:B------:R-:W2:Y:S02]  /*188b0*/  @!P0 SYNCS.PHASECHK.TRANS64 P0, [R5+URZ+0x22820], R0 ;  /* 0x02282000050085a7 */ /* 0x000ea4000800007f */
[----:B--2---:R-:W-:Y:S05]  /*188c0*/  @!P0 BRA `(.L_x_1165) ;  /* 0xfffffffc00f08947 */ /* 0x004fea000383ffff */
[----:B------:R-:W-:Y:S05]  /*188d0*/  BRA `(.L_x_1242) ;  /* 0xffffffdc00087947 */ /* 0x000fea000383ffff */
.L_x_1166:
[----:B------:R-:W2:Y:S01]  /*188e0*/  S2R R2, SR_TID.X ;  /* 0x0000000000027919 */ /* 0x000ea20000002100 */
[----:B------:R-:W-:Y:S01]  /*188f0*/  BSSY B0, `(.L_x_1243) ;  /* 0x000000a000007945 */ /* 0x000fe20003800000 */
[----:B------:R-:W-:Y:S02]  /*18900*/  IMAD.MOV.U32 R12, RZ, RZ, RZ ;  /* 0x000000ffff0c7224 */ /* 0x000fe400078e00ff */
[----:B------:R-:W-:Y:S02]  /*18910*/  IMAD.MOV.U32 R11, RZ, RZ, 0x1f ;  /* 0x0000001fff0b7424 */ /* 0x000fe400078e00ff */
[----:B------:R-:W-:Y:S01]  /*18920*/  IMAD.MOV.U32 R15, RZ, RZ, -0x1 ;  /* 0xffffffffff0f7424 */ /* 0x000fe200078e00ff */
[----:B--2---:R-:W-:-:S04]  /*18930*/  SHF.R.U32.HI R2, RZ, 0x5, R2 ;  /* 0x00000005ff027819 */ /* 0x004fc80000011602 */
[----:B------:R-:W-:-:S05]  /*18940*/  LOP3.LUT R2, R2, 0x3, RZ, 0xc0, !PT ;  /* 0x0000000302027812 */ /* 0x000fca00078ec0ff */
[----:B------:R-:W-:-:S07]  /*18950*/  IMAD.MOV.U32 R13, RZ, RZ, R2 ;  /* 0x000000ffff0d7224 */ /* 0x000fce00078e0002 */
[----:B01----:R-:W-:Y:S05]  /*18960*/  WARPSYNC.COLLECTIVE R15, `(.L_x_1244) ;  /* 0x000000000f087348 */ /* 0x003fea0003c00000 */
[----:B------:R2:W3:Y:S02]  /*18970*/  SHFL.IDX P6, R14, R13, R12, R11 ;  /* 0x0000000c0d0e7389 */ /* 0x0004e400000c000b */
[----:B0123--:R-:W-:Y:S01]  /*18980*/  ENDCOLLECTIVE ;  /* 0x000000000000791b */ /* 0x00ffe20003800000 */
.L_x_1244:
[----:B------:R-:W-:Y:S05]  /*18990*/  BSYNC B0 ;  /* 0x0000000000007941 */ /* 0x000fea0003800000 */
.L_x_1243:
[----:B------:R-:W-:Y:S05]  /*189a0*/  BRA `(.L_x_1245) ;  /* 0xffffffd800f07947 */ /* 0x000fea000383ffff */
.L_x_1169:
[----:B------:R-:W-:Y:S01]  /*189b0*/  BSSY B1, `(.L_x_1246) ;  /* 0x0000006000017945 */ /* 0x000fe20003800000 */
[----:B------:R-:W-:-:S07]  /*189c0*/  IMAD.MOV.U32 R15, RZ, RZ, -0x1 ;  /* 0xffffffffff0f7424 */ /* 0x000fce00078e00ff */
[----:B01----:R-:W-:Y:S05]  /*189d0*/  WARPSYNC.COLLECTIVE R15, `(.L_x_1247) ;  /* 0x000000000f0c7348 */ /* 0x003fea0003c00000 */
[----:B------:R-:W-:Y:S02]  /*189e0*/  ELECT P6, UR62, PT ;  /* 0x00000000003e782f */ /* 0x000fe400038c0000 */
[----:B------:R-:W-:Y:S01]  /*189f0*/  MOV R14, UR62 ;  /* 0x0000003e000e7c02 */ /* 0x000fe20008000f00 */
[----:B01----:R-:W-:Y:S10]  /*18a00*/  ENDCOLLECTIVE ;  /* 0x000000000000791b */ /* 0x003ff40003800000 */
.L_x_1247:
[----:B------:R-:W-:Y:S05]  /*18a10*/  BSYNC B1 ;  /* 0x0000000000017941 */ /* 0x000fea0003800000 */
.L_x_1246:
[----:B------:R-:W-:Y:S05]  /*18a20*/  BRA `(.L_x_1248) ;  /* 0xffffffd800e87947 */ /* 0x000fea000383ffff */
.L_x_1171:
[----:B0-----:R0:W2:Y:S02]  /*18a30*/  SYNCS.PHASECHK.TRANS64.TRYWAIT P1, [R3+URZ+0x22840], R2 ;  /* 0x02284002030075a7 */ /* 0x0010a4000802017f */
[----:B--2---:R-:W-:Y:S05]  /*18a40*/  @!P1 NANOSLEEP.SYNCS 0x989680 ;  /* 0x009896800000995d */ /* 0x004fea0003900000 */
[----:B------:R-:W2:Y:S02]  /*18a50*/  @!P1 SYNCS.PHASECHK.TRANS64 P1, [R3+URZ+0x22840], R2 ;  /* 0x02284002030095a7 */ /* 0x000ea4000802007f */
[----:B--2---:R-:W-:Y:S05]  /*18a60*/  @!P1 BRA `(.L_x_1171) ;  /* 0xfffffffc00f09947 */ /* 0x004fea000383ffff */
[----:B------:R-:W-:Y:S05]  /*18a70*/  BRA `(.L_x_1249) ;  /* 0xffffffdc00087947 */ /* 0x000fea000383ffff */
.L_x_1173:
[----:B--2---:R2:W3:Y:S02]  /*18a80*/  SYNCS.PHASECHK.TRANS64.TRYWAIT P1, [R19+URZ+0x22840], R0 ;  /* 0x02284000130075a7 */ /* 0x0044e4000802017f */
[----:B---3--:R-:W-:Y:S05]  /*18a90*/  @!P1 NANOSLEEP.SYNCS 0x989680 ;  /* 0x009896800000995d */ /* 0x008fea0003900000 */
[----:B------:R-:W3:Y:S02]  /*18aa0*/  @!P1 SYNCS.PHASECHK.TRANS64 P1, [R19+URZ+0x22840], R0 ;  /* 0x02284000130095a7 */ /* 0x000ee4000802007f */
[----:B---3--:R-:W-:Y:S05]  /*18ab0*/  @!P1 BRA `(.L_x_1173) ;  /* 0xfffffffc00f09947 */ /* 0x008fea000383ffff */
[----:B------:R-:W-:Y:S05]  /*18ac0*/  BRA `(.L_x_1250) ;  /* 0xffffffdc00147947 */ /* 0x000fea000383ffff */
.L_x_1175:
[----:B---3--:R3:W4:Y:S02]  /*18ad0*/  SYNCS.PHASECHK.TRANS64.TRYWAIT P1, [R3+URZ+0x22860], R2 ;  /* 0x02286002030075a7 */ /* 0x008724000802017f */
[----:B----4-:R-:W-:Y:S05]  /*18ae0*/  @!P1 NANOSLEEP.SYNCS 0x989680 ;  /* 0x009896800000995d */ /* 0x010fea0003900000 */
[----:B------:R-:W4:Y:S02]  /*18af0*/  @!P1 SYNCS.PHASECHK.TRANS64 P1, [R3+URZ+0x22860], R2 ;  /* 0x02286002030095a7 */ /* 0x000f24000802007f */
[----:B----4-:R-:W-:Y:S05]  /*18b00*/  @!P1 BRA `(.L_x_1175) ;  /* 0xfffffffc00f09947 */ /* 0x010fea000383ffff */
[----:B------:R-:W-:Y:S05]  /*18b10*/  BRA `(.L_x_1251) ;  /* 0xffffffdc00107947 */ /* 0x000fea000383ffff */
.L_x_1177:
[----:B----4-:R4:W0:Y:S02]  /*18b20*/  SYNCS.PHASECHK.TRANS64.TRYWAIT P1, [R19+URZ+0x22860], R0 ;  /* 0x02286000130075a7 */ /* 0x010824000802017f */
[----:B0-----:R-:W-:Y:S05]  /*18b30*/  @!P1 NANOSLEEP.SYNCS 0x989680 ;  /* 0x009896800000995d */ /* 0x001fea0003900000 */
[----:B------:R-:W0:Y:S02]  /*18b40*/  @!P1 SYNCS.PHASECHK.TRANS64 P1, [R19+URZ+0x22860], R0 ;  /* 0x02286000130095a7 */ /* 0x000e24000802007f */
[----:B0-----:R-:W-:Y:S05]  /*18b50*/  @!P1 BRA `(.L_x_1177) ;  /* 0xfffffffc00f09947 */ /* 0x001fea000383ffff */
[----:B------:R-:W-:Y:S05]  /*18b60*/  BRA `(.L_x_1252) ;  /* 0xffffffdc000c7947 */ /* 0x000fea000383ffff */
.L_x_1179:
[----:B------:R0:W0:Y:S02]  /*18b70*/  SYNCS.PHASECHK.TRANS64.TRYWAIT P1, [R3+URZ+0x22880], R2 ;  /* 0x02288002030075a7 */ /* 0x000024000802017f */
[----:B0-----:R-:W-:Y:S05]  /*18b80*/  @!P1 NANOSLEEP.SYNCS 0x989680 ;  /* 0x009896800000995d */ /* 0x001fea0003900000 */
[----:B------:R-:W0:Y:S02]  /*18b90*/  @!P1 SYNCS.PHASECHK.TRANS64 P1, [R3+URZ+0x22880], R2 ;  /* 0x02288002030095a7 */ /* 0x000e24000802007f */
[----:B0-----:R-:W-:Y:S05]  /*18ba0*/  @!P1 BRA `(.L_x_1179) ;  /* 0xfffffffc00f09947 */ /* 0x001fea000383ffff */
[----:B------:R-:W-:Y:S05]  /*18bb0*/  BRA `(.L_x_1253) ;  /* 0xffffffdc00087947 */ /* 0x000fea000383ffff */
.L_x_1254:
        /* <DEDUP_REMOVED lines=12> */
.L_x_3193:


//--------------------- .text._ZN7cutlass13device_kernelIN5flash11enable_sm90INS1_16FlashAttnFwdSm90INS1_25CollectiveMainloopFwdSm90ILi2EN4cute5tupleIJNS5_1CILi1EEES8_S8_EEENS6_IJNS7_ILi128EEESA_NS7_ILi192EEEEEELi128ENS_12float_e4m3_tEfNS_4arch4Sm90ELb0ELb1ELb1ELb1ELb1ELb0ELb0ELb1ELb1ELb1ELb0ELb0EEENS1_21CollectiveEpilogueFwdINS6_IJSA_SA_SA_EEES9_NS_10bfloat16_tESF_Li256ELb1ELb1ELb0ELb1EEENS1_36VarlenDynamicPersistentTileSchedulerILi128ELi128ELi256ELi128ELb0ELb1ELb1ELb1ELb0ELb1EEEEEEEEEvNT_6ParamsE --------------------------
	.section	.text._ZN7cutlass13device_kernelIN5flash11enable_sm90INS1_16FlashAttnFwdSm90INS1_25CollectiveMainloopFwdSm90ILi2EN4cute5tupleIJNS5_1CILi1EEES8_S8_EEENS6_IJNS7_ILi128EEESA_NS7_ILi192EEEEEELi128ENS_12float_e4m3_tEfNS_4arch4Sm90ELb0ELb1ELb1ELb1ELb1ELb0ELb0ELb1ELb1ELb1ELb0ELb0EEENS1_21CollectiveEpilogueFwdINS6_IJSA_SA_SA_EEES9_NS_10bfloat16_tESF_Li256ELb1ELb1ELb0ELb1EEENS1_36VarlenDynamicPersistentTileSchedulerILi128ELi128ELi256ELi128ELb0ELb1ELb1ELb1ELb0ELb1EEEEEEEEEvNT_6ParamsE,"ax",@progbits
	.align	128
.text._ZN7cutlass13device_kernelIN5flash11enable_sm90INS1_16FlashAttnFwdSm90INS1_25CollectiveMainloopFwdSm90ILi2EN4cute5tupleIJNS5_1CILi1EEES8_S8_EEENS6_IJNS7_ILi128EEESA_NS7_ILi192EEEEEELi128ENS_12float_e4m3_tEfNS_4arch4Sm90ELb0ELb1ELb1ELb1ELb1ELb0ELb0ELb1ELb1ELb1ELb0ELb0EEENS1_21CollectiveEpilogueFwdINS6_IJSA_SA_SA_EEES9_NS_10bfloat16_tESF_Li256ELb1ELb1ELb0ELb1EEENS1_36VarlenDynamicPersistentTileSchedulerILi128ELi128ELi256ELi128ELb0ELb1ELb1ELb1ELb0ELb1EEEEEEEEEvNT_6ParamsE:
        .type           _ZN7cutlass13device_kernelIN5flash11enable_sm90INS1_16FlashAttnFwdSm90INS1_25CollectiveMainloopFwdSm90ILi2EN4cute5tupleIJNS5_1CILi1EEES8_S8_EEENS6_IJNS7_ILi128EEESA_NS7_ILi192EEEEEELi128ENS_12float_e4m3_tEfNS_4arch4Sm90ELb0ELb1ELb1ELb1ELb1ELb0ELb0ELb1ELb1ELb1ELb0ELb0EEENS1_21CollectiveEpilogueFwdINS6_IJSA_SA_SA_EEES9_NS_10bfloat16_tESF_Li256ELb1ELb1ELb0ELb1EEENS1_36VarlenDynamicPersistentTileSchedulerILi128ELi128ELi256ELi128ELb0ELb1ELb1ELb1ELb0ELb1EEEEEEEEEvNT_6ParamsE,@function
        .size           _ZN7cutlass13device_kernelIN5flash11enable_sm90INS1_16FlashAttnFwdSm90INS1_25CollectiveMainloopFwdSm90ILi2EN4cute5tupleIJNS5_1CILi1EEES8_S8_EEENS6_IJNS7_ILi128EEESA_NS7_ILi192EEEEEELi128ENS_12float_e4m3_tEfNS_4arch4Sm90ELb0ELb1ELb1ELb1ELb1ELb0ELb0ELb1ELb1ELb1ELb0ELb0EEENS1_21CollectiveEpilogueFwdINS6_IJSA_SA_SA_EEES9_NS_10bfloat16_tESF_Li256ELb1ELb1ELb0ELb1EEENS1_36VarlenDynamicPersistentTileSchedulerILi128ELi128ELi256ELi128ELb0ELb1ELb1ELb1ELb0ELb1EEEEEEEEEvNT_6ParamsE,(.L_x_3194 - _ZN7cutlass13device_kernelIN5flash11enable_sm90INS1_16FlashAttnFwdSm90INS1_25CollectiveMainloopFwdSm90ILi2EN4cute5tupleIJNS5_1CILi1EEES8_S8_EEENS6_IJNS7_ILi128EEESA_NS7_ILi192EEEEEELi128ENS_12float_e4m3_tEfNS_4arch4Sm90ELb0ELb1ELb1ELb1ELb1ELb0ELb0ELb1ELb1ELb1ELb0ELb0EEENS1_21CollectiveEpilogueFwdINS6_IJSA_SA_SA_EEES9_NS_10bfloat16_tESF_Li256ELb1ELb1ELb0ELb1EEENS1_36VarlenDynamicPersistentTileSchedulerILi128ELi128ELi256ELi128ELb0ELb1ELb1ELb1ELb0ELb1EEEEEEEEEvNT_6ParamsE)
        .other          _ZN7cutlass13device_kernelIN5flash11enable_sm90INS1_16FlashAttnFwdSm90INS1_25CollectiveMainloopFwdSm90ILi2EN4cute5tupleIJNS5_1CILi1EEES8_S8_EEENS6_IJNS7_ILi128EEESA_NS7_ILi192EEEEEELi128ENS_12float_e4m3_tEfNS_4arch4Sm90ELb0ELb1ELb1ELb1ELb1ELb0ELb0ELb1ELb1ELb1ELb0ELb0EEENS1_21CollectiveEpilogueFwdINS6_IJSA_SA_SA_EEES9_NS_10bfloat16_tESF_Li256ELb1ELb1ELb0ELb1EEENS1_36VarlenDynamicPersistentTileSchedulerILi128ELi128ELi256ELi128ELb0ELb1ELb1ELb1ELb0ELb1EEEEEEEEEvNT_6ParamsE,@"STO_CUDA_ENTRY STV_DEFAULT"
_ZN7cutlass13device_kernelIN5flash11enable_sm90INS1_16FlashAttnFwdSm90INS1_25CollectiveMainloopFwdSm90ILi2EN4cute5tupleIJNS5_1CILi1EEES8_S8_EEENS6_IJNS7_ILi128EEESA_NS7_ILi192EEEEEELi128ENS_12float_e4m3_tEfNS_4arch4Sm90ELb0ELb1ELb1ELb1ELb1ELb0ELb0ELb1ELb1ELb1ELb0ELb0EEENS1_21CollectiveEpilogueFwdINS6_IJSA_SA_SA_EEES9_NS_10bfloat16_tESF_Li256ELb1ELb1ELb0ELb1EEENS1_36VarlenDynamicPersistentTileSchedulerILi128ELi128ELi256ELi128ELb0ELb1ELb1ELb1ELb0ELb1EEEEEEEEEvNT_6ParamsE:
        /* <DEDUP_REMOVED lines=45> */
.L_x_1255:
        /* <DEDUP_REMOVED lines=22> */
.L_x_1256:
        /* <DEDUP_REMOVED lines=18> */
.L_x_1257:
        /* <DEDUP_REMOVED lines=22> */
.L_x_1258:
        /* <DEDUP_REMOVED lines=24> */
.L_x_1259:
        /* <DEDUP_REMOVED lines=8> */
.L_x_1261:
        /* <DEDUP_REMOVED lines=35> */
[----:B------:R-:W-:Y:S02]  /*0ae0*/  LOP3.LUT R11, R11, 0xfffffffc, RZ, 0xc0, !PT ;  /* 0xfffffffc0b0b7812 */ /* 0x000fe400078ec0ff */
[----:B------:R-:W-:Y:S01]  /*0af0*/  LEA.HI R8, R6, R177, RZ, 0x2 ;  /* 0x000000b106087211 */ /* 0x000fe200078f10ff */
[----:B------:R-:W-:Y:S01]  /*0b00*/  IMAD R181, R5, 0x40, R4 ;  /* 0x0000004005b57824 */ /* 0x000fe200078e0204 */
[----:B------:R-:W-:Y:S01]  /*0b10*/  LEA.HI R3, R3, R184, RZ, 0x3 ;  /* 0x000000b803037211 */ /* 0x000fe200078f18ff */
[----:B------:R-:W-:Y:S01]  /*0b20*/  IMAD.IADD R11, R184, 0x1, -R11 ;  /* 0x00000001b80b7824 */ /* 0x000fe200078e0a0b */
[----:B------:R-:W-:-:S02]  /*0b30*/  SHF.R.S32.HI R9, RZ, 0x2, R8 ;  /* 0x00000002ff097819 */ /* 0x000fc40000011408 */
[----:B------:R-:W-:Y:S02]  /*0b40*/  SHF.R.S32.HI R10, RZ, 0x1f, R8 ;  /* 0x0000001fff0a7819 */ /* 0x000fe40000011408 */
[----:B------:R-:W-:Y:S02]  /*0b50*/  SHF.R.S32.HI R179, RZ, 0x7, R0 ;  /* 0x00000007ffb37819 */ /* 0x000fe40000011400 */
[----:B------:R-:W-:Y:S02]  /*0b60*/  LEA.HI R10, R10, R9, RZ, 0x3 ;  /* 0x000000090a0a7211 */ /* 0x000fe400078f18ff */
[----:B------:R-:W-:Y:S02]  /*0b70*/  LOP3.LUT R5, R3, 0xfffffff8, RZ, 0xc0, !PT ;  /* 0xfffffff803057812 */ /* 0x000fe400078ec0ff */
[----:B------:R-:W-:Y:S02]  /*0b80*/  SHF.R.S32.HI R7, RZ, 0x4, R2 ;  /* 0x00000004ff077819 */ /* 0x000fe40000011402 */
[----:B------:R-:W-:Y:S01]  /*0b90*/  LOP3.LUT R10, R10, 0xfffffff8, RZ, 0xc0, !PT ;  /* 0xfffffff80a0a7812 */ /* 0x000fe200078ec0ff */
[----:B------:R-:W-:Y:S01]  /*0ba0*/  IMAD.IADD R172, R184, 0x1, -R5 ;  /* 0x00000001b8ac7824 */ /* 0x000fe200078e0a05 */
[----:B------:R-:W-:-:S02]  /*0bb0*/  LEA.HI R6, R6, R177, RZ, 0x5 ;  /* 0x000000b106067211 */ /* 0x000fc400078f28ff */
[----:B------:R-:W-:Y:S01]  /*0bc0*/  LEA.HI R0, R0, R179, RZ, 0x1 ;  /* 0x000000b300007211 */ /* 0x000fe200078f08ff */
[----:B------:R-:W-:Y:S01]  /*0bd0*/  IMAD.IADD R9, R9, 0x1, -R10 ;  /* 0x0000000109097824 */ /* 0x000fe200078e0a0a */
[----:B------:R-:W-:Y:S01]  /*0be0*/  LEA.HI R2, R2, R7, RZ, 0x1 ;  /* 0x0000000702027211 */ /* 0x000fe200078f08ff */
[----:B------:R-:W-:Y:S01]  /*0bf0*/  IMAD.SHL.U32 R169, R172, 0x8, RZ ;  /* 0x00000008aca97824 */ /* 0x000fe200078e00ff */
[----:B------:R-:W-:Y:S02]  /*0c00*/  SHF.R.S32.HI R6, RZ, 0x5, R6 ;  /* 0x00000005ff067819 */ /* 0x000fe40000011406 */
[----:B------:R-:W-:Y:S01]  /*0c10*/  LEA.HI R4, R11, R11, RZ, 0x1 ;  /* 0x0000000b0b047211 */ /* 0x000fe200078f08ff */
[----:B------:R-:W-:Y:S01]  /*0c20*/  VIADD R171, R169, 0x40 ;  /* 0x00000040a9ab7836 */ /* 0x000fe20000000000 */
[----:B------:R-:W-:Y:S01]  /*0c30*/  LOP3.LUT R0, R0, 0x3fffffe, RZ, 0xc0, !PT ;  /* 0x03fffffe00007812 */ /* 0x000fe200078ec0ff */
[----:B------:R-:W-:Y:S01]  /*0c40*/  IMAD R9, R6, 0x10, R9 ;  /* 0x0000001006097824 */ /* 0x000fe200078e0209 */
[----:B------:R-:W-:-:S02]  /*0c50*/  LOP3.LUT R2, R2, 0x1ffffffe, RZ, 0xc0, !PT ;  /* 0x1ffffffe02027812 */ /* 0x000fc400078ec0ff */
[----:B------:R-:W-:Y:S01]  /*0c60*/  LOP3.LUT R4, R4, 0x1ffffffe, RZ, 0xc0, !PT ;  /* 0x1ffffffe04047812 */ /* 0x000fe200078ec0ff */
[----:B------:R-:W-:Y:S01]  /*0c70*/  IMAD.IADD R0, R179, 0x1, -R0 ;  /* 0x00000001b3007824 */ /* 0x000fe200078e0a00 */
[----:B------:R-:W-:Y:S01]  /*0c80*/  LOP3.LUT R18, R8, 0x7ffffffc, RZ, 0xc0, !PT ;  /* 0x7ffffffc08127812 */ /* 0x000fe200078ec0ff */
[----:B------:R-:W-:Y:S01]  /*0c90*/  IMAD.IADD R2, R7, 0x1, -R2 ;  /* 0x0000000107027824 */ /* 0x000fe200078e0a02 */
[----:B------:R-:W-:Y:S01]  /*0ca0*/  SHF.R.S32.HI R175, RZ, 0x3, R3 ;  /* 0x00000003ffaf7819 */ /* 0x000fe20000011403 */
[----:B------:R-:W-:Y:S01]  /*0cb0*/  IMAD.IADD R11, R11, 0x1, -R4 ;  /* 0x000000010b0b7824 */ /* 0x000fe200078e0a04 */
[----:B------:R-:W-:Y:S01]  /*0cc0*/  SHF.R.S32.HI R183, RZ, 0x1f, R169 ;  /* 0x0000001fffb77819 */ /* 0x000fe200000114a9 */
[----:B------:R-:W-:Y:S01]  /*0cd0*/  IMAD R180, R0, 0x40, R9 ;  /* 0x0000004000b47824 */ /* 0x000fe200078e0209 */
[----:B------:R-:W-:Y:S01]  /*0ce0*/  SHF.R.S32.HI R182, RZ, 0x1f, R171 ;  /* 0x0000001fffb67819 */ /* 0x000fe200000114ab */
[----:B------:R-:W-:Y:S02]  /*0cf0*/  IMAD R181, R2, 0x8, R181 ;  /* 0x0000000802b57824 */ /* 0x000fe400078e02b5 */
[----:B------:R-:W-:-:S02]  /*0d00*/  IMAD.IADD R18, R177, 0x1, -R18 ;  /* 0x00000001b1127824 */ /* 0x000fc400078e0a12 */
[----:B------:R-:W-:-:S07]  /*0d10*/  IMAD R168, R11, 0x8, R180 ;  /* 0x000000080ba87824 */ /* 0x000fce00078e02b4 */
.L_x_1369:
[----:B0---4-:R-:W0:Y:S01]  /*0d20*/  LDC.64 R2, c[0x0][0xa28] ;  /* 0x00028a00ff027b82 */ /* 0x011e220000000a00 */
[----:B------:R-:W-:Y:S01]  /*0d30*/  IMAD.MOV.U32 R7, RZ, RZ, RZ ;  /* 0x000000ffff077224 */ /* 0x000fe200078e00ff */
[----:B------:R-:W-:Y:S01]  /*0d40*/  ULDC.64 UR4, c[0x0][0x418] ;  /* 0x0001060000047ab9 */ /* 0x000fe20000000a00 */
[----:B------:R-:W-:-:S05]  /*0d50*/  ULDC.64 UR6, c[0x0][0xa20] ;  /* 0x0002880000067ab9 */ /* 0x000fca0000000a00 */
[----:B--23--:R-:W1:Y:S01]  /*0d60*/  LDC.64 R4, c[0x0][0xa18] ;  /* 0x00028600ff047b82 */ /* 0x00ce620000000a00 */
[----:B0-----:R-:W-:-:S04]  /*0d70*/  ISETP.NE.U32.AND P0, PT, R2, RZ, PT ;  /* 0x000000ff0200720c */ /* 0x001fc80003f05070 */
[----:B------:R-:W-:Y:S02]  /*0d80*/  ISETP.NE.AND.EX P0, PT, R3, RZ, PT, P0 ;  /* 0x000000ff0300720c */ /* 0x000fe40003f05300 */
[----:B-1----:R-:W-:-:S04]  /*0d90*/  ISETP.NE.U32.AND P1, PT, R4, RZ, PT ;  /* 0x000000ff0400720c */ /* 0x002fc80003f25070 */
[----:B------:R-:W-:-:S07]  /*0da0*/  ISETP.NE.AND.EX P1, PT, R5, RZ, PT, P1 ;  /* 0x000000ff0500720c */ /* 0x000fce0003f25310 */
[----:B------:R-:W0:Y:S08]  /*0db0*/  @P0 LDC.64 R2, c[0x0][0xa28] ;  /* 0x00028a00ff020b82 */ /* 0x000e300000000a00 */
[----:B------:R-:W1:Y:S01]  /*0dc0*/  @P1 LDC.64 R4, c[0x0][0xa18] ;  /* 0x00028600ff041b82 */ /* 0x000e620000000a00 */
[----:B0-----:R-:W-:-:S05]  /*0dd0*/  @P0 IMAD.WIDE R2, R23, 0x4, R2 ;  /* 0x0000000417020825 */ /* 0x001fca00078e0202 */
[----:B------:R0:W5:Y:S01]  /*0de0*/  @P0 LDG.E R7, desc[UR44][R2.64] ;  /* 0x0000002c02070981 */ /* 0x000162000c1e1900 */
[----:B-1----:R-:W-:-:S05]  /*0df0*/  @P1 IMAD.WIDE R4, R23, 0x4, R4 ;  /* 0x0000000417041825 */ /* 0x002fca00078e0204 */
[----:B------:R0:W5:Y:S01]  /*0e00*/  @P1 LDG.E R17, desc[UR44][R4.64] ;  /* 0x0000002c04111981 */ /* 0x000162000c1e1900 */
[----:B------:R-:W-:Y:S01]  /*0e10*/  UISETP.NE.U32.AND UP0, UPT, UR4, URZ, UPT ;  /* 0x0000003f0400728c */ /* 0x000fe2000bf05070 */
[----:B------:R-:W-:Y:S01]  /*0e20*/  ISETP.NE.U32.AND P2, PT, RZ, UR6, PT ;  /* 0x00000006ff007c0c */ /* 0x000fe2000bf45070 */
[----:B------:R-:W-:Y:S01]  /*0e30*/  IMAD.MOV.U32 R173, RZ, RZ, R22 ;  /* 0x000000ffffad7224 */ /* 0x000fe200078e0016 */
[----:B------:R-:W-:Y:S01]  /*0e40*/  ULDC UR4, c[0x0][0x424] ;  /* 0x0001090000047ab9 */ /* 0x000fe20000000800 */
[----:B------:R-:W-:Y:S01]  /*0e50*/  UISETP.NE.AND.EX UP0, UPT, UR5, URZ, UPT, UP0 ;  /* 0x0000003f0500728c */ /* 0x000fe2000bf05300 */
[----:B------:R-:W-:Y:S02]  /*0e60*/  ISETP.NE.AND.EX P2, PT, RZ, UR7, PT, P2 ;  /* 0x00000007ff007c0c */ /* 0x000fe4000bf45320 */
[----:B------:R-:W-:Y:S01]  /*0e70*/  ULDC UR5, c[0x0][0x2f0] ;  /* 0x0000bc0000057ab9 */ /* 0x000fe20000000800 */
[----:B------:R-:W-:-:S04]  /*0e80*/  USEL UR4, UR4, 0x1, UP0 ;  /* 0x0000000104047887 */ /* 0x000fc80008000000 */
[----:B------:R-:W-:Y:S01]  /*0e90*/  UIMAD UR4, UR4, UR5, URZ ;  /* 0x00000005040472a4 */ /* 0x000fe2000f8e023f */
[----:B0-----:R-:W-:Y:S11]  /*0ea0*/  @P1 BRA `(.L_x_1262) ;  /* 0x0000000000281947 */ /* 0x001ff60003800000 */
[----:B------:R-:W-:Y:S01]  /*0eb0*/  ULDC.64 UR6, c[0x0][0xa00] ;  /* 0x0002800000067ab9 */ /* 0x000fe20000000a00 */
[----:B-----5:R-:W0:Y:S01]  /*0ec0*/  LDC R17, c[0x0][0x288] ;  /* 0x0000a200ff117b82 */ /* 0x020e220000000800 */
[----:B------:R-:W-:-:S04]  /*0ed0*/  ISETP.NE.U32.AND P0, PT, RZ, UR6, PT ;  /* 0x00000006ff007c0c */ /* 0x000fc8000bf05070 */
[----:B------:R-:W-:-:S13]  /*0ee0*/  ISETP.NE.AND.EX P0, PT, RZ, UR7, PT, P0 ;  /* 0x00000007ff007c0c */ /* 0x000fda000bf05300 */
[----:B------:R-:W-:Y:S05]  /*0ef0*/  @!P0 BRA `(.L_x_1262) ;  /* 0x0000000000148947 */ /* 0x000fea0003800000 */
[----:B------:R-:W1:Y:S02]  /*0f00*/  LDC.64 R2, c[0x0][0xa00] ;  /* 0x00028000ff027b82 */ /* 0x000e640000000a00 */
[----:B-1----:R-:W-:-:S05]  /*0f10*/  IMAD.WIDE R2, R23, 0x4, R2 ;  /* 0x0000000417027825 */ /* 0x002fca00078e0202 */
[----:B0-----:R-:W2:Y:S04]  /*0f20*/  LDG.E R17, desc[UR44][R2.64] ;  /* 0x0000002c02117981 */ /* 0x001ea8000c1e1900 */
[----:B------:R-:W2:Y:S02]  /*0f30*/  LDG.E R0, desc[UR44][R2.64+0x4] ;  /* 0x0000042c02007981 */ /* 0x000ea4000c1e1900 */
[----:B--2---:R-:W-:-:S07]  /*0f40*/  IMAD.IADD R17, R0, 0x1, -R17 ;  /* 0x0000000100117824 */ /* 0x004fce00078e0a11 */
.L_x_1262:
[----:B------:R-:W-:Y:S02]  /*0f50*/  IMAD.U32 R16, RZ, RZ, UR4 ;  /* 0x00000004ff107e24 */ /* 0x000fe4000f8e00ff */
[----:B------:R-:W-:Y:S01]  /*0f60*/  IMAD.MOV.U32 R174, RZ, RZ, R23 ;  /* 0x000000ffffae7224 */ /* 0x000fe200078e0017 */
[----:B------:R-:W-:Y:S06]  /*0f70*/  @!P2 BRA `(.L_x_1263) ;  /* 0x000000000010a947 */ /* 0x000fec0003800000 */
[----:B------:R-:W1:Y:S02]  /*0f80*/  LDC.64 R2, c[0x0][0xa20] ;  /* 0x00028800ff027b82 */ /* 0x000e640000000a00 */
[----:B-1----:R-:W-:-:S05]  /*0f90*/  IMAD.WIDE R2, R23, 0x4, R2 ;  /* 0x0000000417027825 */ /* 0x002fca00078e0202 */
[----:B------:R1:W5:Y:S01]  /*0fa0*/  LDG.E R16, desc[UR44][R2.64] ;  /* 0x0000002c02107981 */ /* 0x000362000c1e1900 */
[----:B------:R-:W-:Y:S05]  /*0fb0*/  BRA `(.L_x_1264) ;  /* 0x0000000000247947 */ /* 0x000fea0003800000 */
.L_x_1263:
[----:B------:R-:W-:Y:S02]  /*0fc0*/  ULDC.64 UR4, c[0x0][0xa08] ;  /* 0x0002820000047ab9 */ /* 0x000fe40000000a00 */
[----:B------:R-:W-:-:S04]  /*0fd0*/  ISETP.NE.U32.AND P0, PT, RZ, UR4, PT ;  /* 0x00000004ff007c0c */ /* 0x000fc8000bf05070 */
[----:B------:R-:W-:-:S13]  /*0fe0*/  ISETP.NE.AND.EX P0, PT, RZ, UR5, PT, P0 ;  /* 0x00000005ff007c0c */ /* 0x000fda000bf05300 */
[----:B------:R-:W-:Y:S05]  /*0ff0*/  @!P0 BRA `(.L_x_1264) ;  /* 0x0000000000148947 */ /* 0x000fea0003800000 */
[----:B------:R-:W1:Y:S02]  /*1000*/  LDC.64 R2, c[0x0][0xa08] ;  /* 0x00028200ff027b82 */ /* 0x000e640000000a00 */
[----:B-1----:R-:W-:-:S05]  /*1010*/  IMAD.WIDE R2, R23, 0x4, R2 ;  /* 0x0000000417027825 */ /* 0x002fca00078e0202 */
[----:B------:R-:W2:Y:S04]  /*1020*/  LDG.E R16, desc[UR44][R2.64] ;  /* 0x0000002c02107981 */ /* 0x000ea8000c1e1900 */
[----:B------:R-:W2:Y:S02]  /*1030*/  LDG.E R5, desc[UR44][R2.64+0x4] ;  /* 0x0000042c02057981 */ /* 0x000ea4000c1e1900 */
[----:B--2---:R-:W-:-:S07]  /*1040*/  IMAD.IADD R16, R5, 0x1, -R16 ;  /* 0x0000000105107824 */ /* 0x004fce00078e0a10 */
.L_x_1264:
[----:B------:R-:W2:Y:S01]  /*1050*/  LDL.LU R4, [R1] ;  /* 0x0000000001047983 */ /* 0x000ea20000300800 */
[----:B------:R-:W3:Y:S01]  /*1060*/  LDC R178, c[0x0][0x448] ;  /* 0x00011200ffb27b82 */ /* 0x000ee20000000800 */
[----:B------:R-:W-:Y:S02]  /*1070*/  IMAD.SHL.U32 R19, R21, 0x80, RZ ;  /* 0x0000008015137824 */ /* 0x000fe400078e00ff */
[----:B-----5:R-:W-:Y:S02]  /*1080*/  IMAD.IADD R16, R16, 0x1, -R7 ;  /* 0x0000000110107824 */ /* 0x020fe400078e0a07 */
[----:B------:R-:W-:-:S03]  /*1090*/  VIADD R0, R19, 0x7f ;  /* 0x0000007f13007836 */ /* 0x000fc60000000000 */
[----:B------:R-:W4:Y:S01]  /*10a0*/  LDC.64 R8, c[0x0][0x9e0] ;  /* 0x00027800ff087b82 */ /* 0x000f220000000a00 */
[----:B---3--:R-:W-:Y:S02]  /*10b0*/  ISETP.NE.AND P2, PT, R178, 0x1, PT ;  /* 0x00000001b200780c */ /* 0x008fe40003f45270 */
[----:B----4-:R-:W-:-:S11]  /*10c0*/  ISETP.GE.AND P1, PT, R9, 0x1, PT ;  /* 0x000000010900780c */ /* 0x010fd60003f26270 */
[----:B-1----:R-:W1:Y:S08]  /*10d0*/  @P2 LDC R3, c[0x0][0x44c] ;  /* 0x00011300ff032b82 */ /* 0x002e700000000800 */
[----:B------:R-:W3:Y:S01]  /*10e0*/  @P2 LDC R5, c[0x0][0x450] ;  /* 0x00011400ff052b82 */ /* 0x000ee20000000800 */
[----:B-1----:R-:W-:Y:S01]  /*10f0*/  @P2 IMAD.HI.U32 R2, R0, R3, RZ ;  /* 0x0000000300022227 */ /* 0x002fe200078e00ff */
[----:B0-----:R-:W-:-:S04]  /*1100*/  IADD3 R3, R16, 0x1, -R17 ;  /* 0x0000000110037810 */ /* 0x001fc80007ffe811 */
[----:B---3--:R-:W-:-:S05]  /*1110*/  @P2 SHF.R.U32.HI R0, RZ, R5, R2 ;  /* 0x00000005ff002219 */ /* 0x008fca0000011602 */
[----:B------:R-:W-:-:S04]  /*1120*/  IMAD.IADD R3, R3, 0x1, R0 ;  /* 0x0000000103037824 */ /* 0x000fc800078e0200 */
[----:B------:R-:W-:Y:S01]  /*1130*/  IMAD.IADD R0, R3, 0x1, R8 ;  /* 0x0000000103007824 */ /* 0x000fe200078e0208 */
[----:B--2---:R-:W-:-:S04]  /*1140*/  LOP3.LUT R4, R4, 0xfffffffd, RZ, 0xc0, !PT ;  /* 0xfffffffd04047812 */ /* 0x004fc800078ec0ff */
[----:B------:R-:W-:-:S04]  /*1150*/  @P2 LOP3.LUT R4, R4, 0x2, RZ, 0xfc, !PT ;  /* 0x0000000204042812 */ /* 0x000fc800078efcff */
[----:B------:R-:W-:-:S04]  /*1160*/  LOP3.LUT R4, R4, 0xfffffffe, RZ, 0xc0, !PT ;  /* 0xfffffffe04047812 */ /* 0x000fc800078ec0ff */
[----:B------:R-:W-:-:S05]  /*1170*/  @P1 LOP3.LUT R4, R4, 0x1, RZ, 0xfc, !PT ;  /* 0x0000000104041812 */ /* 0x000fca00078efcff */
[----:B------:R0:W-:Y:S01]  /*1180*/  STL [R1], R4 ;  /* 0x0000000401007387 */ /* 0x0001e20000100800 */
[----:B------:R-:W-:Y:S05]  /*1190*/  @!P1 BRA `(.L_x_1265) ;  /* 0x0000000000409947 */ /* 0x000fea0003800000 */
[C---:B------:R-:W-:Y:S01]  /*11a0*/  ISETP.GT.AND P0, PT, R3.reuse, RZ, PT ;  /* 0x000000ff0300720c */ /* 0x040fe20003f04270 */
[----:B------:R-:W-:-:S12]  /*11b0*/  VIADD R2, R3, 0xffffffff ;  /* 0xffffffff03027836 */ /* 0x000fd80000000000 */
[----:B------:R-:W-:Y:S05]  /*11c0*/  @P0 BRA `(.L_x_1266) ;  /* 0x00000000001c0947 */ /* 0x000fea0003800000 */
[----:B------:R-:W-:Y:S01]  /*11d0*/  ISETP.NE.AND P0, PT, R9, 0x1, PT ;  /* 0x000000010900780c */ /* 0x000fe20003f05270 */
[----:B------:R-:W-:-:S12]  /*11e0*/  IMAD.MOV R3, RZ, RZ, -R3 ;  /* 0x000000ffff037224 */ /* 0x000fd800078e0a03 */
[----:B0-----:R-:W0:Y:S02]  /*11f0*/  @P0 LDC.64 R4, c[0x0][0x9e8] ;  /* 0x00027a00ff040b82 */ /* 0x001e240000000a00 */
[----:B0-----:R-:W-:-:S05]  /*1200*/  @P0 IMAD.HI.U32 R2, R3, R4, RZ ;  /* 0x0000000403020227 */ /* 0x001fca00078e00ff */
[----:B------:R-:W-:-:S04]  /*1210*/  @P0 SHF.R.U32.HI R3, RZ, R5, R2 ;  /* 0x00000005ff030219 */ /* 0x000fc80000011602 */
[----:B------:R-:W-:Y:S01]  /*1220*/  LOP3.LUT R2, RZ, R3, RZ, 0x33, !PT ;  /* 0x00000003ff027212 */ /* 0x000fe200078e33ff */
[----:B------:R-:W-:Y:S06]  /*1230*/  BRA `(.L_x_1267) ;  /* 0x0000000000107947 */ /* 0x000fec0003800000 */
.L_x_1266:
[----:B------:R-:W-:-:S13]  /*1240*/  ISETP.NE.AND P0, PT, R9, 0x1, PT ;  /* 0x000000010900780c */ /* 0x000fda0003f05270 */
[----:B0-----:R-:W0:Y:S02]  /*1250*/  @P0 LDC.64 R4, c[0x0][0x9e8] ;  /* 0x00027a00ff040b82 */ /* 0x001e240000000a00 */
[----:B0-----:R-:W-:-:S05]  /*1260*/  @P0 IMAD.HI.U32 R4, R2, R4, RZ ;  /* 0x0000000402040227 */ /* 0x001fca00078e00ff */
[----:B------:R-:W-:-:S07]  /*1270*/  @P0 SHF.R.U32.HI R2, RZ, R5, R4 ;  /* 0x00000005ff020219 */ /* 0x000fce0000011604 */
.L_x_1267:
[----:B------:R-:W-:-:S05]  /*1280*/  IMAD R3, R2, R9, R9 ;  /* 0x0000000902037224 */ /* 0x000fca00078e0209 */
[----:B------:R-:W-:-:S07]  /*1290*/  VIMNMX R0, R0, R3, PT ;  /* 0x0000000300007248 */ /* 0x000fce0003fe0100 */
.L_x_1265:
[----:B0-----:R-:W0:Y:S01]  /*12a0*/  @P2 LDC R4, c[0x0][0x44c] ;  /* 0x00011300ff042b82 */ /* 0x001e220000000800 */
[----:B------:R-:W-:Y:S01]  /*12b0*/  VIADD R2, R0, 0x7f ;  /* 0x0000007f00027836 */ /* 0x000fe20000000000 */
[----:B------:R-:W-:Y:S01]  /*12c0*/  ULDC UR4, c[0x0][0x9dc] ;  /* 0x0002770000047ab9 */ /* 0x000fe20000000800 */
[C---:B------:R-:W-:Y:S02]  /*12d0*/  VIADD R0, R16.reuse, 0x7f ;  /* 0x0000007f10007836 */ /* 0x040fe40000000000 */
[----:B------:R-:W-:Y:S01]  /*12e0*/  IMAD.MOV.U32 R7, RZ, RZ, R19 ;  /* 0x000000ffff077224 */ /* 0x000fe200078e0013 */
[----:B------:R-:W-:Y:S01]  /*12f0*/  SHF.R.S32.HI R5, RZ, 0x1f, R2 ;  /* 0x0000001fff057819 */ /* 0x000fe20000011402 */
[----:B------:R-:W-:Y:S01]  /*1300*/  IMAD.IADD R88, R16, 0x1, -R17 ;  /* 0x0000000110587824 */ /* 0x000fe200078e0a11 */
[----:B------:R-:W1:Y:S01]  /*1310*/  @P2 LDC R11, c[0x0][0x450] ;  /* 0x00011400ff0b2b82 */ /* 0x000e620000000800 */
[----:B------:R-:W-:Y:S02]  /*1320*/  SHF.R.S32.HI R3, RZ, 0x1f, R0 ;  /* 0x0000001fff037819 */ /* 0x000fe40000011400 */
[----:B------:R-:W-:-:S02]  /*1330*/  LEA.HI R5, R5, R2, RZ, 0x7 ;  /* 0x0000000205057211 */ /* 0x000fc400078f38ff */
[----:B------:R-:W-:Y:S02]  /*1340*/  LEA.HI R3, R3, R0, RZ, 0x7 ;  /* 0x0000000003037211 */ /* 0x000fe400078f38ff */
[----:B------:R-:W-:Y:S02]  /*1350*/  SHF.R.S32.HI R0, RZ, 0x7, R5 ;  /* 0x00000007ff007819 */ /* 0x000fe40000011405 */
[----:B------:R-:W-:-:S04]  /*1360*/  SHF.R.S32.HI R3, RZ, 0x7, R3 ;  /* 0x00000007ff037819 */ /* 0x000fc80000011403 */
[----:B------:R-:W-:Y:S01]  /*1370*/  VIMNMX R89, R3, R0, PT ;  /* 0x0000000003597248 */ /* 0x000fe20003fe0100 */
[----:B0-----:R-:W-:-:S05]  /*1380*/  @P2 IMAD.HI.U32 R4, R19, R4, RZ ;  /* 0x0000000413042227 */ /* 0x001fca00078e00ff */
[----:B-1----:R-:W-:-:S05]  /*1390*/  @P2 SHF.R.U32.HI R7, RZ, R11, R4 ;  /* 0x0000000bff072219 */ /* 0x002fca0000011604 */
[----:B------:R-:W-:-:S04]  /*13a0*/  IMAD.IADD R2, R88, 0x1, R7 ;  /* 0x0000000158027824 */ /* 0x000fc800078e0207 */
[----:B------:R-:W-:Y:S01]  /*13b0*/  VIADD R3, R2, -UR4 ;  /* 0x8000000402037c36 */ /* 0x000fe20008000000 */
[----:B------:R-:W-:Y:S06]  /*13c0*/  @!P1 BRA `(.L_x_1268) ;  /* 0x00000000003c9947 */ /* 0x000fec0003800000 */
[----:B------:R-:W-:-:S13]  /*13d0*/  ISETP.GT.AND P0, PT, R2, -0x1, PT ;  /* 0xffffffff0200780c */ /* 0x000fda0003f04270 */
[----:B------:R-:W-:Y:S05]  /*13e0*/  @P0 BRA `(.L_x_1269) ;  /* 0x00000000001c0947 */ /* 0x000fea0003800000 */
[----:B------:R-:W-:Y:S02]  /*13f0*/  ISETP.NE.AND P0, PT, R9, 0x1, PT ;  /* 0x000000010900780c */ /* 0x000fe40003f05270 */
[----:B------:R-:W-:-:S11]  /*1400*/  LOP3.LUT R5, RZ, R2, RZ, 0x33, !PT ;  /* 0x00000002ff057212 */ /* 0x000fd600078e33ff */
[----:B------:R-:W0:Y:S02]  /*1410*/  @P0 LDC.64 R6, c[0x0][0x9e8] ;  /* 0x00027a00ff060b82 */ /* 0x000e240000000a00 */
[----:B0-----:R-:W-:-:S05]  /*1420*/  @P0 IMAD.HI.U32 R0, R5, R6, RZ ;  /* 0x0000000605000227 */ /* 0x001fca00078e00ff */
[----:B------:R-:W-:-:S04]  /*1430*/  @P0 SHF.R.U32.HI R5, RZ, R7, R0 ;  /* 0x00000007ff050219 */ /* 0x000fc80000011600 */
[----:B------:R-:W-:Y:S01]  /*1440*/  LOP3.LUT R2, RZ, R5, RZ, 0x33, !PT ;  /* 0x00000005ff027212 */ /* 0x000fe200078e33ff */
[----:B------:R-:W-:Y:S06]  /*1450*/  BRA `(.L_x_1270) ;  /* 0x0000000000107947 */ /* 0x000fec0003800000 */
.L_x_1269:
[----:B------:R-:W-:-:S13]  /*1460*/  ISETP.NE.AND P0, PT, R9, 0x1, PT ;  /* 0x000000010900780c */ /* 0x000fda0003f05270 */
[----:B------:R-:W0:Y:S02]  /*1470*/  @P0 LDC.64 R4, c[0x0][0x9e8] ;  /* 0x00027a00ff040b82 */ /* 0x000e240000000a00 */
[----:B0-----:R-:W-:-:S05]  /*1480*/  @P0 IMAD.HI.U32 R0, R2, R4, RZ ;  /* 0x0000000402000227 */ /* 0x001fca00078e00ff */
[----:B------:R-:W-:-:S07]  /*1490*/  @P0 SHF.R.U32.HI R2, RZ, R5, R0 ;  /* 0x00000005ff020219 */ /* 0x000fce0000011600 */
.L_x_1270:
[----:B------:R-:W-:-:S05]  /*14a0*/  IMAD R2, R2, R9, RZ ;  /* 0x0000000902027224 */ /* 0x000fca00078e02ff */
[----:B------:R-:W-:-:S07]  /*14b0*/  VIMNMX R3, R3, R2, !PT ;  /* 0x0000000203037248 */ /* 0x000fce0007fe0100 */
.L_x_1268:
        /* <DEDUP_REMOVED lines=72> */
.L_x_1272:
        /* <DEDUP_REMOVED lines=22> */
[-C--:B--2---:R-:W-:Y:S02]  /*1aa0*/  @P0 IMAD R7, R7, R14.reuse, RZ ;  /* 0x0000000e07070224 */ /* 0x084fe400078e02ff */
[----:B------:R-:W-:Y:S02]  /*1ab0*/  @P1 IMAD.IADD R5, R5, 0x1, R11 ;  /* 0x0000000105051824 */ /* 0x000fe400078e020b */
[----:B------:R-:W-:-:S04]  /*1ac0*/  @P0 IMAD.WIDE.U32 R2, R22, R14, R2 ;  /* 0x0000000e16020225 */ /* 0x000fc800078e0002 */
[-C--:B---3--:R-:W-:Y:S02]  /*1ad0*/  @P1 IMAD R0, R9, R24.reuse, RZ ;  /* 0x0000001809001224 */ /* 0x088fe400078e02ff */
[C---:B------:R-:W-:Y:S02]  /*1ae0*/  @P0 IMAD R9, R22.reuse, R15, R7 ;  /* 0x0000000f16090224 */ /* 0x040fe400078e0207 */
        /* <DEDUP_REMOVED lines=22> */
.L_x_1477:
[----:B------:R-:W-:Y:S05]  /*1c50*/  @!P0 BRA `(.L_x_1274) ;  /* 0x0000000000048947 */ /* 0x000fea0003800000 */
[----:B------:R-:W-:Y:S01]  /*1c60*/  BPT.TRAP 0x1 ;  /* 0x000000040000795c */ /* 0x000fe20000300000 */
.L_x_1274:
[----:B------:R-:W-:Y:S02]  /*1c70*/  IMAD.U32 R13, RZ, RZ, UR36 ;  /* 0x00000024ff0d7e24 */ /* 0x000fe4000f8e00ff */
[----:B0-----:R-:W-:-:S03]  /*1c80*/  IMAD.U32 R2, RZ, RZ, UR37 ;  /* 0x00000025ff027e24 */ /* 0x001fc6000f8e00ff */
[----:B------:R-:W-:Y:S02]  /*1c90*/  LEA R13, R13, UR38, 0x3 ;  /* 0x000000260d0d7c11 */ /* 0x000fe4000f8e18ff */
[----:B------:R-:W-:-:S04]  /*1ca0*/  SHF.L.U32 R2, R2, 0x1f, RZ ;  /* 0x0000001f02027819 */ /* 0x000fc800000006ff */
[----:B------:R0:W1:Y:S01]  /*1cb0*/  SYNCS.PHASECHK.TRANS64.TRYWAIT P1, [R13+URZ+0x22830], R2 ;  /* 0x022830020d0075a7 */ /* 0x000062000802017f */
[----:B------:R-:W-:Y:S05]  /*1cc0*/  @!P0 BRA `(.L_x_1275) ;  /* 0x0000000000048947 */ /* 0x000fea0003800000 */
[----:B------:R-:W-:Y:S01]  /*1cd0*/  BPT.TRAP 0x1 ;  /* 0x000000040000795c */ /* 0x000fe20000300000 */
.L_x_1275:
[----:B-1----:R-:W-:Y:S05]  /*1ce0*/  @P1 BRA `(.L_x_1276) ;  /* 0x0000000000081947 */ /* 0x002fea0003800000 */
[----:B------:R-:W1:Y:S02]  /*1cf0*/  SYNCS.PHASECHK.TRANS64.TRYWAIT P1, [R13+URZ+0x22830], R2 ;  /* 0x022830020d0075a7 */ /* 0x000e64000802017f */
[----:B-1----:R-:W-:Y:S05]  /*1d00*/  @!P1 BRA `(.L_x_1277) ;  /* 0x0000016000a89947 */ /* 0x002fea0003800000 */
.L_x_1276:
[----:B------:R-:W-:Y:S05]  /*1d10*/  WARPSYNC.ALL ;  /* 0x0000000000007948 */ /* 0x000fea0003800000 */
[----:B------:R-:W-:Y:S01]  /*1d20*/  UIADD3 UR4, UR38, 0x16400, URZ ;  /* 0x0001640026047890 */ /* 0x000fe2000fffe03f */
[----:B------:R-:W-:Y:S01]  /*1d30*/  WARPGROUP.ARRIVE ;  /* 0x00000000000079c5 */ /* 0x000fe20000000000 */
[----:B------:R-:W-:Y:S02]  /*1d40*/  ULOP3.LUT UR24, UR43, 0x10000, URZ, 0xfc, !UPT ;  /* 0x000100002b187892 */ /* 0x000fe4000f8efc3f */
[----:B------:R-:W-:Y:S01]  /*1d50*/  USHF.R.U32.HI UR4, URZ, 0x4, UR4 ;  /* 0x000000043f047899 */ /* 0x000fe20008011604 */
[----:B------:R-:W-:Y:S01]  /*1d60*/  UMOV UR25, 0x80000020 ;  /* 0x8000002000197882 */ /* 0x000fe20000000000 */
[----:B------:R-:W-:-:S02]  /*1d70*/  UMOV UR27, 0x80000020 ;  /* 0x80000020001b7882 */ /* 0x000fc40000000000 */
[----:B------:R-:W-:Y:S02]  /*1d80*/  ULOP3.LUT UR4, UR4, 0x3fff, URZ, 0xc0, !UPT ;  /* 0x00003fff04047892 */ /* 0x000fe4000f8ec03f */
[----:B------:R-:W-:Y:S02]  /*1d90*/  UIADD3 UR28, UR24, 0x2, URZ ;  /* 0x00000002181c7890 */ /* 0x000fe4000fffe03f */
[----:B------:R-:W-:Y:S01]  /*1da0*/  ULOP3.LUT UR32, UR4, 0x10000, URZ, 0xfc, !UPT ;  /* 0x0001000004207892 */ /* 0x000fe2000f8efc3f */
[----:B------:R-:W-:Y:S01]  /*1db0*/  UMOV UR29, 0x80000020 ;  /* 0x80000020001d7882 */ /* 0x000fe20000000000 */
[----:B------:R-:W-:Y:S02]  /*1dc0*/  UMOV UR31, 0x80000020 ;  /* 0x80000020001f7882 */ /* 0x000fe40000000000 */
        /* <DEDUP_REMOVED lines=37> */
.L_x_1278:
[----:B------:R-:W2:Y:S01]  /*2020*/  LDL R104, [R1] ;  /* 0x0000000001687983 */ /* 0x000ea20000100800 */
[----:B------:R-:W-:Y:S01]  /*2030*/  ISETP.NE.AND P2, PT, R178, 0x1, PT ;  /* 0x00000001b200780c */ /* 0x000fe20003f45270 */
[C---:B------:R-:W-:Y:S01]  /*2040*/  FMUL.FTZ R8, R0.reuse, R35 ;  /* 0x0000002300087220 */ /* 0x040fe20000410000 */
[C---:B------:R-:W-:Y:S01]  /*2050*/  FMUL.FTZ R45, R0.reuse, R45 ;  /* 0x0000002d002d7220 */ /* 0x040fe20000410000 */
[----:B------:R-:W-:Y:S01]  /*2060*/  R2UR UR4, R13 ;  /* 0x000000000d0472ca */ /* 0x000fe200000e0000 */
[C---:B------:R-:W-:Y:S01]  /*2070*/  FMUL.FTZ R52, R0.reuse, R52 ;  /* 0x0000003400347220 */ /* 0x040fe20000410000 */
[C---:B------:R-:W-:Y:S01]  /*2080*/  FMUL.FTZ R20, R0.reuse, R42 ;  /* 0x0000002a00147220 */ /* 0x040fe20000410000 */
[----:B------:R3:W4:Y:S01]  /*2090*/  MUFU.TANH R115, R45 ;  /* 0x0000002d00737308 */ /* 0x0007220000002400 */
[----:B------:R-:W-:Y:S02]  /*20a0*/  IMAD.MOV.U32 R42, RZ, RZ, -0x80 ;  /* 0xffffff80ff2a7424 */ /* 0x000fe400078e00ff */
[C---:B------:R-:W-:Y:S01]  /*20b0*/  FMUL.FTZ R6, R0.reuse, R31 ;  /* 0x0000001f00067220 */ /* 0x040fe20000410000 */
[C---:B------:R-:W-:Y:S01]  /*20c0*/  FMUL.FTZ R31, R0.reuse, R36 ;  /* 0x00000024001f7220 */ /* 0x040fe20000410000 */
[C---:B------:R-:W-:Y:S01]  /*20d0*/  FMUL.FTZ R36, R0.reuse, R55 ;  /* 0x0000003700247220 */ /* 0x040fe20000410000 */
[C---:B------:R-:W-:Y:S01]  /*20e0*/  FMUL.FTZ R40, R0.reuse, R40 ;  /* 0x0000002800287220 */ /* 0x040fe20000410000 */
[----:B------:R-:W-:Y:S01]  /*20f0*/  FMUL.FTZ R44, R0, R44 ;  /* 0x0000002c002c7220 */ /* 0x000fe20000410000 */
[----:B------:R-:W5:Y:S01]  /*2100*/  @P2 LDC R12, c[0x0][0x44c] ;  /* 0x00011300ff0c2b82 */ /* 0x000f620000000800 */
[----:B------:R4:W2:Y:S01]  /*2110*/  MUFU.TANH R119, R52 ;  /* 0x0000003400777308 */ /* 0x0008a20000002400 */
[----:B---3--:R-:W-:Y:S01]  /*2120*/  IMAD.IADD R45, R168, 0x1, R19 ;  /* 0x00000001a82d7824 */ /* 0x008fe200078e0213 */
[----:B------:R-:W-:Y:S01]  /*2130*/  UIADD3 UR4, UR4, 0x22840, URZ ;  /* 0x0002284004047890 */ /* 0x000fe2000fffe03f */
[----:B------:R-:W-:Y:S01]  /*2140*/  FMUL.FTZ R48, R0, R48 ;  /* 0x0000003000307220 */ /* 0x000fe20000410000 */
[----:B------:R-:W-:-:S02]  /*2150*/  IMAD R55, R89, R42, 0x80 ;  /* 0x0000008059377424 */ /* 0x000fc400078e022a */
[C---:B------:R-:W-:Y:S01]  /*2160*/  FMUL.FTZ R15, R0.reuse, R25 ;  /* 0x00000019000f7220 */ /* 0x040fe20000410000 */
[C---:B01----:R-:W-:Y:S01]  /*2170*/  FMUL.FTZ R2, R0.reuse, R26 ;  /* 0x0000001a00027220 */ /* 0x043fe20000410000 */
[----:B------:R-:W0:Y:S01]  /*2180*/  @P2 LDC R35, c[0x0][0x450] ;  /* 0x00011400ff232b82 */ /* 0x000e220000000800 */
        /* <DEDUP_REMOVED lines=10> */
[----:B------:R1:W3:Y:S01]  /*2230*/  MUFU.TANH R125, R40 ;  /* 0x00000028007d7308 */ /* 0x0002e20000002400 */
[C---:B------:R-:W-:Y:S01]  /*2240*/  FMUL.FTZ R26, R0.reuse, R46 ;  /* 0x0000002e001a7220 */ /* 0x040fe20000410000 */
[C---:B------:R-:W-:Y:S01]  /*2250*/  FMUL.FTZ R30, R0.reuse, R50 ;  /* 0x00000032001e7220 */ /* 0x040fe20000410000 */
[C---:B------:R-:W-:Y:S01]  /*2260*/  FMUL.FTZ R33, R0.reuse, R37 ;  /* 0x0000002500217220 */ /* 0x040fe20000410000 */
[----:B------:R-:W-:Y:S01]  /*2270*/  FMUL.FTZ R14, R0, R39 ;  /* 0x00000027000e7220 */ /* 0x000fe20000410000 */
[----:B-----5:R-:W-:-:S04]  /*2280*/  @P2 IMAD.HI.U32 R12, R45, R12, RZ ;  /* 0x0000000c2d0c2227 */ /* 0x020fc800078e00ff */
[C---:B------:R-:W-:Y:S01]  /*2290*/  FMUL.FTZ R41, R0.reuse, R41 ;  /* 0x0000002900297220 */ /* 0x040fe20000410000 */
[C---:B------:R-:W-:Y:S01]  /*22a0*/  FMUL.FTZ R24, R0.reuse, R43 ;  /* 0x0000002b00187220 */ /* 0x040fe20000410000 */
[----:B------:R5:W2:Y:S01]  /*22b0*/  MUFU.TANH R123, R44 ;  /* 0x0000002c007b7308 */ /* 0x000aa20000002400 */
[C---:B------:R-:W-:Y:S01]  /*22c0*/  FMUL.FTZ R28, R0.reuse, R47 ;  /* 0x0000002f001c7220 */ /* 0x040fe20000410000 */
[C---:B------:R-:W-:Y:S01]  /*22d0*/  FMUL.FTZ R32, R0.reuse, R51 ;  /* 0x0000003300207220 */ /* 0x040fe20000410000 */
[C---:B------:R-:W-:Y:S01]  /*22e0*/  FMUL.FTZ R53, R0.reuse, R53 ;  /* 0x0000003500357220 */ /* 0x040fe20000410000 */
[C---:B------:R-:W-:Y:S01]  /*22f0*/  FMUL.FTZ R34, R0.reuse, R54 ;  /* 0x0000003600227220 */ /* 0x040fe20000410000 */
[----:B0-----:R-:W-:Y:S01]  /*2300*/  @P2 SHF.R.U32.HI R45, RZ, R35, R12 ;  /* 0x00000023ff2d2219 */ /* 0x001fe2000001160c */
[----:B------:R-:W-:Y:S02]  /*2310*/  VIADD R35, R55, 0x1 ;  /* 0x0000000137237836 */ /* 0x000fe40000000000 */
[C---:B------:R-:W-:Y:S01]  /*2320*/  FMUL.FTZ R56, R0.reuse, R56 ;  /* 0x0000003800387220 */ /* 0x040fe20000410000 */
[----:B------:R0:W2:Y:S01]  /*2330*/  MUFU.TANH R121, R48 ;  /* 0x0000003000797308 */ /* 0x0000a20000002400 */
[C---:B------:R-:W-:Y:S01]  /*2340*/  FMUL.FTZ R57, R0.reuse, R57 ;  /* 0x0000003900397220 */ /* 0x040fe20000410000 */
[----:B----4-:R-:W4:Y:S01]  /*2350*/  SHFL.IDX PT, R52, R45, RZ, 0x1c1f ;  /* 0x001c1fff2d347589 */ /* 0x010f2200000e0000 */
[C---:B------:R-:W-:Y:S01]  /*2360*/  FMUL.FTZ R38, R0.reuse, R58 ;  /* 0x0000003a00267220 */ /* 0x040fe20000410000 */
[C---:B-1----:R-:W-:Y:S01]  /*2370*/  FMUL.FTZ R40, R0.reuse, R59 ;  /* 0x0000003b00287220 */ /* 0x042fe20000410000 */
[C---:B------:R-:W-:Y:S01]  /*2380*/  FMUL.FTZ R60, R0.reuse, R60 ;  /* 0x0000003c003c7220 */ /* 0x040fe20000410000 */
[C---:B-----5:R-:W-:Y:S01]  /*2390*/  FMUL.FTZ R44, R0.reuse, R62 ;  /* 0x0000003e002c7220 */ /* 0x060fe20000410000 */
[C---:B------:R-:W-:Y:S01]  /*23a0*/  FMUL.FTZ R46, R0.reuse, R63 ;  /* 0x0000003f002e7220 */ /* 0x040fe20000410000 */
[C---:B------:R-:W-:Y:S01]  /*23b0*/  FMUL.FTZ R65, R0.reuse, R65 ;  /* 0x0000004100417220 */ /* 0x040fe20000410000 */
[C---:B0-----:R-:W-:Y:S01]  /*23c0*/  FMUL.FTZ R48, R0.reuse, R66 ;  /* 0x0000004200307220 */ /* 0x041fe20000410000 */
        /* <DEDUP_REMOVED lines=23> */
[----:B------:R-:W0:Y:S01]  /*2540*/  MUFU.TANH R4, R4 ;  /* 0x0000000400047308 */ /* 0x000e220000002400 */
[----:B------:R-:W-:Y:S01]  /*2550*/  ULDC UR30, c[0x0][0x9dc] ;  /* 0x00027700001e7ab9 */ /* 0x000fe20000000800 */
[----:B------:R-:W-:Y:S01]  /*2560*/  SYNCS.ARRIVE.TRANS64.RED.A1T0 RZ, [UR4], RZ ;  /* 0x000000ffffff79a7 */ /* 0x000fe20008100404 */
[----:B------:R-:W-:Y:S01]  /*2570*/  ULOP3.LUT UR4, URZ, UR30, URZ, 0x33, !UPT ;  /* 0x0000001e3f047292 */ /* 0x000fe2000f8e333f */
[----:B------:R-:W-:Y:S01]  /*2580*/  IADD3 R37, -R17, R37, R16 ;  /* 0x0000002511257210 */ /* 0x000fe20007ffe110 */
[----:B------:R-:W-:Y:S01]  /*2590*/  FMUL.FTZ R61, R0, R61 ;  /* 0x0000003d003d7220 */ /* 0x000fe20000410000 */
[----:B------:R-:W-:Y:S01]  /*25a0*/  IMAD.IADD R35, R16, 0x1, R55 ;  /* 0x0000000110237824 */ /* 0x000fe200078e0237 */
[----:B------:R-:W-:Y:S01]  /*25b0*/  ULDC UR5, c[0x0][0x9e0] ;  /* 0x0002780000057ab9 */ /* 0x000fe20000000800 */
[----:B------:R-:W1:Y:S01]  /*25c0*/  MUFU.TANH R15, R15 ;  /* 0x0000000f000f7308 */ /* 0x000e620000002400 */
[----:B------:R-:W-:Y:S01]  /*25d0*/  FMUL.FTZ R49, R0, R49 ;  /* 0x0000003100317220 */ /* 0x000fe20000410000 */
[----:B------:R-:W-:Y:S01]  /*25e0*/  IMAD R54, R18, -0x2, R35 ;  /* 0xfffffffe12367824 */ /* 0x000fe200078e0223 */
[----:B------:R-:W-:Y:S01]  /*25f0*/  LEA R58, R89, 0xffffff80, 0x7 ;  /* 0xffffff80593a7811 */ /* 0x000fe200078e38ff */
[----:B------:R-:W-:-:S04]  /*2600*/  VIADD R59, R37, UR5 ;  /* 0x00000005253b7c36 */ /* 0x000fc80008000000 */
[----:B------:R-:W0:Y:S01]  /*2610*/  MUFU.TANH R2, R2 ;  /* 0x0000000200027308 */ /* 0x000e220000002400 */
[----:B----4-:R-:W-:-:S07]  /*2620*/  VIADDMNMX R42, R52, R59, R54, PT ;  /* 0x0000003b342a7246 */ /* 0x010fce0003800136 */
        /* <DEDUP_REMOVED lines=24> */
[----:B------:R-:W0:Y:S01]  /*27b0*/  MUFU.TANH R57, R57 ;  /* 0x0000003900397308 */ /* 0x000e220000002400 */
[----:B--2---:R-:W-:-:S07]  /*27c0*/  LOP3.LUT P1, RZ, R104, 0x1, RZ, 0xc0, !PT ;  /* 0x0000000168ff7812 */ /* 0x004fce000782c0ff */
[----:B------:R-:W2:Y:S08]  /*27d0*/  MUFU.TANH R38, R38 ;  /* 0x0000002600267308 */ /* 0x000eb00000002400 */
        /* <DEDUP_REMOVED lines=30> */
[----:B-----5:R-:W-:-:S04]  /*29c0*/  VIADD R61, R37, UR4 ;  /* 0x00000004253d7c36 */ /* 0x020fc80008000000 */
[----:B---3--:R-:W-:Y:S01]  /*29d0*/  IMAD.IADD R49, R61, 0x1, R52 ;  /* 0x000000013d317824 */ /* 0x008fe200078e0234 */
[----:B-12-4-:R-:W-:Y:S06]  /*29e0*/  @!P1 BRA `(.L_x_1279) ;  /* 0x0000000000609947 */ /* 0x016fec0003800000 */
[----:B------:R-:W-:Y:S01]  /*29f0*/  IADD3 R35, -R17, R16, R52 ;  /* 0x0000001011237210 */ /* 0x000fe20007ffe134 */
[----:B------:R-:W-:Y:S03]  /*2a00*/  BSSY B0, `(.L_x_1280) ;  /* 0x0000012000007945 */ /* 0x000fe60003800000 */
        /* <DEDUP_REMOVED lines=11> */
.L_x_1281:
[----:B------:R-:W-:Y:S02]  /*2ac0*/  ULDC UR4, c[0x0][0x9e4] ;  /* 0x0002790000047ab9 */ /* 0x000fe40000000800 */
[----:B------:R-:W-:-:S05]  /*2ad0*/  IMAD.U32 R37, RZ, RZ, UR4 ;  /* 0x00000004ff257e24 */ /* 0x000fca000f8e00ff */
[----:B------:R-:W-:-:S13]  /*2ae0*/  ISETP.NE.AND P1, PT, R37, 0x1, PT ;  /* 0x000000012500780c */ /* 0x000fda0003f25270 */
[----:B------:R-:W1:Y:S02]  /*2af0*/  @P1 LDC.64 R62, c[0x0][0x9e8] ;  /* 0x00027a00ff3e1b82 */ /* 0x000e640000000a00 */
[----:B-1----:R-:W-:-:S05]  /*2b00*/  @P1 IMAD.HI.U32 R52, R35, R62, RZ ;  /* 0x0000003e23341227 */ /* 0x002fca00078e00ff */
[----:B------:R-:W-:-:S07]  /*2b10*/  @P1 SHF.R.U32.HI R35, RZ, R63, R52 ;  /* 0x0000003fff231219 */ /* 0x000fce0000011634 */
.L_x_1282:
[----:B------:R-:W-:Y:S05]  /*2b20*/  BSYNC B0 ;  /* 0x0000000000007941 */ /* 0x000fea0003800000 */
.L_x_1280:
[----:B------:R-:W-:-:S04]  /*2b30*/  IMAD R35, R35, R37, -R58 ;  /* 0x0000002523237224 */ /* 0x000fc800078e0a3a */
[----:B------:R-:W-:-:S05]  /*2b40*/  IMAD R35, R18, -0x2, R35 ;  /* 0xfffffffe12237824 */ /* 0x000fca00078e0223 */
[----:B------:R-:W-:Y:S02]  /*2b50*/  VIADDMNMX R42, R35, R37, R42, PT ;  /* 0x00000025232a7246 */ /* 0x000fe4000380012a */
[----:B------:R-:W-:-:S07]  /*2b60*/  VIMNMX R49, R49, R35, !PT ;  /* 0x0000002331317248 */ /* 0x000fce0007fe0100 */
.L_x_1279:
[C---:B------:R-:W-:Y:S01]  /*2b70*/  ISETP.GE.AND P6, PT, R55.reuse, 0x9, PT ;  /* 0x000000093700780c */ /* 0x040fe20003fc6270 */
[----:B------:R-:W1:Y:S01]  /*2b80*/  SHFL.IDX PT, R52, R45, 0x1, 0x1c1f ;  /* 0x003c1f002d347f89 */ /* 0x000e6200000e0000 */
[----:B------:R-:W-:Y:S02]  /*2b90*/  ISETP.GE.AND P1, PT, R55, 0x2, PT ;  /* 0x000000023700780c */ /* 0x000fe40003f26270 */
[C---:B------:R-:W-:Y:S02]  /*2ba0*/  ISETP.GT.AND P2, PT, R49.reuse, 0x8, !P6 ;  /* 0x000000083100780c */ /* 0x040fe40007744270 */
[----:B------:R-:W-:Y:S02]  /*2bb0*/  ISETP.GT.AND P3, PT, R49, 0x1, !P1 ;  /* 0x000000013100780c */ /* 0x000fe40004f64270 */
[----:B------:R-:W-:Y:S02]  /*2bc0*/  ISETP.LT.OR P2, PT, R42, 0x9, P2 ;  /* 0x000000092a00780c */ /* 0x000fe40001741670 */
[----:B------:R-:W-:-:S02]  /*2bd0*/  ISETP.GE.AND P4, PT, R55, 0xa, PT ;  /* 0x0000000a3700780c */ /* 0x000fc40003f86270 */
[----:B0-----:R-:W-:Y:S02]  /*2be0*/  FSEL R131, R21, -INF , !P2 ;  /* 0xff80000015837808 */ /* 0x001fe40005000000 */
[C---:B------:R-:W-:Y:S02]  /*2bf0*/  ISETP.LT.OR P3, PT, R42.reuse, 0x2, P3 ;  /* 0x000000022a00780c */ /* 0x040fe40001f61670 */
[----:B------:R-:W-:Y:S02]  /*2c00*/  ISETP.GT.AND P2, PT, R49, 0x9, !P4 ;  /* 0x000000093100780c */ /* 0x000fe40006744270 */
[----:B------:R-:W-:Y:S02]  /*2c10*/  FSEL R103, R15, -INF , !P3 ;  /* 0xff8000000f677808 */ /* 0x000fe40005800000 */
        /* <DEDUP_REMOVED lines=20> */
[C---:B------:R-:W-:Y:S02]  /*2d60*/  ISETP.LT.OR P2, PT, R42.reuse, 0x1a, P2 ;  /* 0x0000001a2a00780c */ /* 0x040fe40001741670 */
[----:B------:R-:W-:Y:S02]  /*2d70*/  ISETP.GE.AND P3, PT, R55, 0x21, PT ;  /* 0x000000213700780c */ /* 0x000fe40003f66270 */
[----:B------:R-:W-:Y:S02]  /*2d80*/  FSEL R109, R33, -INF , !P2 ;  /* 0xff800000216d7808 */ /* 0x000fe40005000000 */
[----:B------:R-:W-:Y:S02]  /*2d90*/  ISETP.GT.AND P2, PT, R49, 0x20, !P3 ;  /* 0x000000203100780c */ /* 0x000fe40005f44270 */
[----:B------:R-:W-:Y:S02]  /*2da0*/  P2R R70, PR, RZ, 0x8 ;  /* 0x00000008ff467803 */ /* 0x000fe40000000000 */
[----:B------:R-:W-:-:S02]  /*2db0*/  ISETP.LT.OR P2, PT, R42, 0x21, P2 ;  /* 0x000000212a00780c */ /* 0x000fc40001741670 */
[----:B------:R-:W-:Y:S02]  /*2dc0*/  ISETP.GE.AND P3, PT, R55, 0x22, PT ;  /* 0x000000223700780c */ /* 0x000fe40003f66270 */
        /* <DEDUP_REMOVED lines=101> */
[C---:B------:R-:W-:Y:S02]  /*3420*/  ISETP.GE.AND P2, PT, R55.reuse, 0x72, PT ;  /* 0x000000723700780c */ /* 0x040fe40003f46270 */
[----:B------:R-:W-:Y:S02]  /*3430*/  ISETP.GE.AND P5, PT, R55, 0x1, PT ;  /* 0x000000013700780c */ /* 0x000fe40003fa6270 */
[----:B------:R-:W-:-:S04]  /*3440*/  ISETP.GT.AND P3, PT, R49, 0x71, !P2 ;  /* 0x000000713100780c */ /* 0x000fc80005764270 */
[----:B------:R-:W-:-:S04]  /*3450*/  ISETP.LT.OR P3, PT, R42, 0x72, P3 ;  /* 0x000000722a00780c */ /* 0x000fc80001f61670 */
[----:B------:R-:W-:Y:S02]  /*3460*/  FSEL R25, R81, -INF , !P3 ;  /* 0xff80000051197808 */ /* 0x000fe40005800000 */
[----:B------:R-:W-:-:S04]  /*3470*/  ISETP.GE.AND P3, PT, R55, 0x79, PT ;  /* 0x000000793700780c */ /* 0x000fc80003f66270 */
[----:B------:R-:W-:-:S04]  /*3480*/  ISETP.GT.AND P4, PT, R49, 0x78, !P3 ;  /* 0x000000783100780c */ /* 0x000fc80005f84270 */
[----:B------:R-:W-:-:S04]  /*3490*/  ISETP.LT.OR P4, PT, R42, 0x79, P4 ;  /* 0x000000792a00780c */ /* 0x000fc80002781670 */
[----:B------:R-:W-:Y:S02]  /*34a0*/  FSEL R15, R84, -INF , !P4 ;  /* 0xff800000540f7808 */ /* 0x000fe40006000000 */
[----:B------:R-:W-:-:S04]  /*34b0*/  ISETP.GT.AND P4, PT, R49, RZ, !P5 ;  /* 0x000000ff3100720c */ /* 0x000fc80006f84270 */
[----:B------:R-:W-:-:S04]  /*34c0*/  ISETP.LT.OR P4, PT, R42, 0x1, P4 ;  /* 0x000000012a00780c */ /* 0x000fc80002781670 */
[----:B------:R-:W-:Y:S02]  /*34d0*/  FSEL R133, R4, -INF , !P4 ;  /* 0xff80000004857808 */ /* 0x000fe40006000000 */
[----:B------:R-:W-:Y:S02]  /*34e0*/  ISETP.GE.AND P4, PT, R55, 0x7a, PT ;  /* 0x0000007a3700780c */ /* 0x000fe40003f86270 */
[----:B-1----:R-:W-:Y:S02]  /*34f0*/  VIADDMNMX R4, R52, R59, R54, PT ;  /* 0x0000003b34047246 */ /* 0x002fe40003800136 */
[----:B------:R-:W-:Y:S02]  /*3500*/  P2R R80, PR, RZ, 0x10 ;  /* 0x00000010ff507803 */ /* 0x000fe40000000000 */
[----:B------:R-:W-:-:S04]  /*3510*/  ISETP.GT.AND P4, PT, R49, 0x79, !P4 ;  /* 0x000000793100780c */ /* 0x000fc80006784270 */
[----:B------:R-:W-:Y:S01]  /*3520*/  ISETP.LT.OR P4, PT, R42, 0x7a, P4 ;  /* 0x0000007a2a00780c */ /* 0x000fe20002781670 */
[----:B------:R-:W-:-:S03]  /*3530*/  IMAD.IADD R42, R61, 0x1, R52 ;  /* 0x000000013d2a7824 */ /* 0x000fc600078e0234 */
[----:B------:R-:W-:Y:S02]  /*3540*/  FSEL R21, R85, -INF , !P4 ;  /* 0xff80000055157808 */ /* 0x000fe40006000000 */
[----:B------:R-:W-:-:S13]  /*3550*/  LOP3.LUT P4, RZ, R104, 0x1, RZ, 0xc0, !PT ;  /* 0x0000000168ff7812 */ /* 0x000fda000788c0ff */
[----:B------:R-:W-:Y:S05]  /*3560*/  @!P4 BRA `(.L_x_1283) ;  /* 0x000000000060c947 */ /* 0x000fea0003800000 */
        /* <DEDUP_REMOVED lines=13> */
.L_x_1285:
[----:B------:R-:W-:Y:S02]  /*3640*/  ULDC UR4, c[0x0][0x9e4] ;  /* 0x0002790000047ab9 */ /* 0x000fe40000000800 */
[----:B------:R-:W-:-:S05]  /*3650*/  IMAD.U32 R49, RZ, RZ, UR4 ;  /* 0x00000004ff317e24 */ /* 0x000fca000f8e00ff */
[----:B------:R-:W-:-:S13]  /*3660*/  ISETP.NE.AND P4, PT, R49, 0x1, PT ;  /* 0x000000013100780c */ /* 0x000fda0003f85270 */
[----:B------:R-:W0:Y:S02]  /*3670*/  @P4 LDC.64 R54, c[0x0][0x9e8] ;  /* 0x00027a00ff364b82 */ /* 0x000e240000000a00 */
[----:B0-----:R-:W-:-:S05]  /*3680*/  @P4 IMAD.HI.U32 R54, R45, R54, RZ ;  /* 0x000000362d364227 */ /* 0x001fca00078e00ff */
[----:B------:R-:W-:-:S07]  /*3690*/  @P4 SHF.R.U32.HI R45, RZ, R55, R54 ;  /* 0x00000037ff2d4219 */ /* 0x000fce0000011636 */
.L_x_1286:
[----:B------:R-:W-:Y:S05]  /*36a0*/  BSYNC B0 ;  /* 0x0000000000007941 */ /* 0x000fea0003800000 */
.L_x_1284:
[----:B------:R-:W-:-:S04]  /*36b0*/  IMAD R45, R45, R49, -R58 ;  /* 0x000000312d2d7224 */ /* 0x000fc800078e0a3a */
[----:B------:R-:W-:-:S05]  /*36c0*/  IMAD R45, R18, -0x2, R45 ;  /* 0xfffffffe122d7824 */ /* 0x000fca00078e022d */
[----:B------:R-:W-:Y:S02]  /*36d0*/  VIADDMNMX R4, R45, R49, R4, PT ;  /* 0x000000312d047246 */ /* 0x000fe40003800104 */
[----:B------:R-:W-:-:S07]  /*36e0*/  VIMNMX R42, R42, R45, !PT ;  /* 0x0000002d2a2a7248 */ /* 0x000fce0007fe0100 */
.L_x_1283:
[C---:B------:R-:W-:Y:S01]  /*36f0*/  ISETP.GT.AND P1, PT, R42.reuse, 0x1, !P1 ;  /* 0x000000012a00780c */ /* 0x040fe20004f24270 */
[----:B------:R-:W-:Y:S01]  /*3700*/  ULDC UR4, c[0x0][0x988] ;  /* 0x0002620000047ab9 */ /* 0x000fe20000000800 */
[----:B------:R-:W-:Y:S02]  /*3710*/  ISETP.GT.AND P6, PT, R42, 0x8, !P6 ;  /* 0x000000082a00780c */ /* 0x000fe400077c4270 */
[C---:B------:R-:W-:Y:S02]  /*3720*/  ISETP.LT.OR P1, PT, R4.reuse, 0x2, P1 ;  /* 0x000000020400780c */ /* 0x040fe40000f21670 */
[----:B------:R-:W-:Y:S02]  /*3730*/  ISETP.LT.OR P6, PT, R4, 0x9, P6 ;  /* 0x000000090400780c */ /* 0x000fe400037c1670 */
[----:B------:R-:W-:Y:S02]  /*3740*/  FSEL R3, R3, -INF , !P1 ;  /* 0xff80000003037808 */ /* 0x000fe40004800000 */
[----:B------:R-:W-:-:S02]  /*3750*/  ISETP.NE.AND P1, PT, R62, RZ, PT ;  /* 0x000000ff3e00720c */ /* 0x000fc40003f25270 */
[----:B------:R-:W-:Y:S02]  /*3760*/  FSEL R5, R5, -INF , !P6 ;  /* 0xff80000005057808 */ /* 0x000fe40007000000 */
[----:B------:R-:W-:Y:S02]  /*3770*/  ISETP.GT.AND P1, PT, R42, 0x9, !P1 ;  /* 0x000000092a00780c */ /* 0x000fe40004f24270 */
[----:B------:R-:W-:Y:S02]  /*3780*/  ISETP.NE.AND P6, PT, R64, RZ, PT ;  /* 0x000000ff4000720c */ /* 0x000fe40003fc5270 */
[----:B------:R-:W-:Y:S02]  /*3790*/  ISETP.LT.OR P1, PT, R4, 0xa, P1 ;  /* 0x0000000a0400780c */ /* 0x000fe40000f21670 */
[----:B------:R-:W-:Y:S02]  /*37a0*/  ISETP.NE.AND P4, PT, R66, RZ, PT ;  /* 0x000000ff4200720c */ /* 0x000fe40003f85270 */
        /* <DEDUP_REMOVED lines=10> */
[----:B------:R-:W-:Y:S01]  /*3850*/  FSEL R49, R8, -INF , !P1 ;  /* 0xff80000008317808 */ /* 0x000fe20004800000 */
[----:B------:R-:W-:Y:S01]  /*3860*/  IMAD.U32 R8, RZ, RZ, UR4 ;  /* 0x00000004ff087e24 */ /* 0x000fe2000f8e00ff */
        /* <DEDUP_REMOVED lines=8> */
[----:B------:R-:W-:Y:S02]  /*38f0*/  ISETP.NE.AND P6, PT, R83, RZ, PT ;  /* 0x000000ff5300720c */ /* 0x000fe40003fc5270 */
[----:B------:R-:W-:Y:S02]  /*3900*/  ISETP.GT.AND P1, PT, R42, 0x19, !P1 ;  /* 0x000000192a00780c */ /* 0x000fe40004f24270 */
[----:B------:R-:W-:Y:S02]  /*3910*/  FMNMX.FTZ R6, R125, R6, !PT ;  /* 0x000000067d067209 */ /* 0x000fe40007810000 */
[----:B------:R-:W-:Y:S02]  /*3920*/  ISETP.LT.OR P1, PT, R4, 0x1a, P1 ;  /* 0x0000001a0400780c */ /* 0x000fe40000f21670 */
[----:B------:R-:W-:Y:S02]  /*3930*/  FMNMX.FTZ R6, R111, R6, !PT ;  /* 0x000000066f067209 */ /* 0x000fe40007810000 */
[----:B------:R-:W-:-:S02]  /*3940*/  FSEL R55, R14, -INF , !P1 ;  /* 0xff8000000e377808 */ /* 0x000fc40004800000 */
[----:B------:R-:W-:Y:S02]  /*3950*/  ISETP.NE.AND P1, PT, R70, RZ, PT ;  /* 0x000000ff4600720c */ /* 0x000fe40003f25270 */
[----:B------:R-:W-:Y:S02]  /*3960*/  ISETP.NE.AND P4, PT, R86, RZ, PT ;  /* 0x000000ff5600720c */ /* 0x000fe40003f85270 */
[----:B------:R-:W-:Y:S02]  /*3970*/  ISETP.GT.AND P1, PT, R42, 0x20, !P1 ;  /* 0x000000202a00780c */ /* 0x000fe40004f24270 */
[----:B------:R-:W-:Y:S02]  /*3980*/  FMNMX.FTZ R6, R123, R6, !PT ;  /* 0x000000067b067209 */ /* 0x000fe40007810000 */
        /* <DEDUP_REMOVED lines=38> */
[----:B------:R-:W-:Y:S02]  /*3bf0*/  ISETP.NE.AND P1, PT, R82, RZ, PT ;  /* 0x000000ff5200720c */ /* 0x000fe40003f25270 */
[----:B------:R-:W-:Y:S02]  /*3c00*/  FMNMX.FTZ R6, R29, R6, !PT ;  /* 0x000000061d067209 */ /* 0x000fe40007810000 */
[----:B------:R-:W-:Y:S02]  /*3c10*/  ISETP.GT.AND P1, PT, R42, 0x38, !P1 ;  /* 0x000000382a00780c */ /* 0x000fe40004f24270 */
[----:B------:R-:W-:Y:S02]  /*3c20*/  FMNMX.FTZ R6, R27, R6, !PT ;  /* 0x000000061b067209 */ /* 0x000fe40007810000 */
[----:B------:R-:W-:Y:S02]  /*3c30*/  ISETP.LT.OR P1, PT, R4, 0x39, P1 ;  /* 0x000000390400780c */ /* 0x000fe40000f21670 */
[----:B------:R-:W-:-:S02]  /*3c40*/  FMNMX.FTZ R6, R25, R6, !PT ;  /* 0x0000000619067209 */ /* 0x000fc40007810000 */
[----:B------:R-:W-:Y:S02]  /*3c50*/  FSEL R71, R34, -INF , !P1 ;  /* 0xff80000022477808 */ /* 0x000fe40004800000 */
[----:B------:R-:W-:Y:S02]  /*3c60*/  ISETP.GT.AND P1, PT, R42, 0x39, !P6 ;  /* 0x000000392a00780c */ /* 0x000fe40007724270 */
[----:B------:R-:W-:Y:S02]  /*3c70*/  FMNMX.FTZ R6, R15, R6, !PT ;  /* 0x000000060f067209 */ /* 0x000fe40007810000 */
[----:B------:R-:W-:Y:S02]  /*3c80*/  ISETP.LT.OR P1, PT, R4, 0x3a, P1 ;  /* 0x0000003a0400780c */ /* 0x000fe40000f21670 */
[----:B------:R-:W-:Y:S02]  /*3c90*/  FMNMX.FTZ R6, R21, R6, !PT ;  /* 0x0000000615067209 */ /* 0x000fe40007810000 */
[----:B------:R-:W-:-:S02]  /*3ca0*/  FSEL R73, R36, -INF , !P1 ;  /* 0xff80000024497808 */ /* 0x000fc40004800000 */
[----:B------:R-:W-:Y:S01]  /*3cb0*/  ISETP.GT.AND P1, PT, R42, 0x40, !P4 ;  /* 0x000000402a00780c */ /* 0x000fe20006724270 */
[----:B------:R-:W0:Y:S01]  /*3cc0*/  SHFL.BFLY PT, R9, R6, 0x2, 0x1f ;  /* 0x0c401f0006097f89 */ /* 0x000e2200000e0000 */
[----:B------:R-:W-:Y:S02]  /*3cd0*/  ISETP.NE.AND P6, PT, R100, RZ, PT ;  /* 0x000000ff6400720c */ /* 0x000fe40003fc5270 */
[----:B------:R-:W-:Y:S02]  /*3ce0*/  ISETP.LT.OR P1, PT, R4, 0x41, P1 ;  /* 0x000000410400780c */ /* 0x000fe40000f21670 */
[----:B------:R-:W-:Y:S02]  /*3cf0*/  ISETP.NE.AND P4, PT, R76, RZ, PT ;  /* 0x000000ff4c00720c */ /* 0x000fe40003f85270 */
[----:B------:R-:W-:Y:S02]  /*3d00*/  FSEL R75, R38, -INF , !P1 ;  /* 0xff800000264b7808 */ /* 0x000fe40004800000 */
[----:B------:R-:W-:-:S02]  /*3d10*/  ISETP.NE.AND P1, PT, R56, RZ, PT ;  /* 0x000000ff3800720c */ /* 0x000fc40003f25270 */
[C---:B------:R-:W-:Y:S02]  /*3d20*/  ISETP.GT.AND P5, PT, R42.reuse, RZ, !P5 ;  /* 0x000000ff2a00720c */ /* 0x040fe40006fa4270 */
[----:B------:R-:W-:Y:S02]  /*3d30*/  ISETP.GT.AND P1, PT, R42, 0x41, !P1 ;  /* 0x000000412a00780c */ /* 0x000fe40004f24270 */
[C---:B------:R-:W-:Y:S02]  /*3d40*/  ISETP.LT.OR P5, PT, R4.reuse, 0x1, P5 ;  /* 0x000000010400780c */ /* 0x040fe40002fa1670 */
[----:B------:R-:W-:Y:S02]  /*3d50*/  ISETP.LT.OR P1, PT, R4, 0x42, P1 ;  /* 0x000000420400780c */ /* 0x000fe40000f21670 */
[----:B------:R-:W-:Y:S02]  /*3d60*/  ISETP.GT.AND P2, PT, R42, 0x71, !P2 ;  /* 0x000000712a00780c */ /* 0x000fe40005744270 */
[----:B------:R-:W-:-:S02]  /*3d70*/  FSEL R79, R40, -INF , !P1 ;  /* 0xff800000284f7808 */ /* 0x000fc40004800000 */
[----:B------:R-:W-:Y:S02]  /*3d80*/  ISETP.NE.AND P1, PT, R87, RZ, PT ;  /* 0x000000ff5700720c */ /* 0x000fe40003f25270 */
[----:B0-----:R-:W-:Y:S02]  /*3d90*/  FMNMX.FTZ R14, R6, R9, !PT ;  /* 0x00000009060e7209 */ /* 0x001fe40007810000 */
[C---:B------:R-:W-:Y:S02]  /*3da0*/  ISETP.GT.AND P1, PT, R42.reuse, 0x48, !P1 ;  /* 0x000000482a00780c */ /* 0x040fe40004f24270 */
[----:B------:R-:W-:Y:S01]  /*3db0*/  ISETP.GT.AND P3, PT, R42, 0x78, !P3 ;  /* 0x000000782a00780c */ /* 0x000fe20005f64270 */
[----:B------:R-:W0:Y:S01]  /*3dc0*/  SHFL.BFLY PT, R9, R14, 0x1, 0x1f ;  /* 0x0c201f000e097f89 */ /* 0x000e2200000e0000 */
[C---:B------:R-:W-:Y:S02]  /*3dd0*/  ISETP.LT.OR P1, PT, R4.reuse, 0x49, P1 ;  /* 0x000000490400780c */ /* 0x040fe40000f21670 */
[----:B------:R-:W-:-:S02]  /*3de0*/  ISETP.LT.OR P2, PT, R4, 0x72, P2 ;  /* 0x000000720400780c */ /* 0x000fc40001741670 */
[----:B------:R-:W-:Y:S02]  /*3df0*/  FSEL R81, R44, -INF , !P1 ;  /* 0xff8000002c517808 */ /* 0x000fe40004800000 */
[----:B------:R-:W-:Y:S02]  /*3e00*/  ISETP.NE.AND P1, PT, R60, RZ, PT ;  /* 0x000000ff3c00720c */ /* 0x000fe40003f25270 */
[----:B------:R-:W-:Y:S02]  /*3e10*/  FSEL R44, R2, -INF , !P5 ;  /* 0xff800000022c7808 */ /* 0x000fe40006800000 */
[----:B------:R-:W-:Y:S02]  /*3e20*/  ISETP.GT.AND P1, PT, R42, 0x49, !P1 ;  /* 0x000000492a00780c */ /* 0x000fe40004f24270 */
[C---:B------:R-:W-:Y:S02]  /*3e30*/  ISETP.LT.OR P3, PT, R4.reuse, 0x79, P3 ;  /* 0x000000790400780c */ /* 0x040fe40001f61670 */
[----:B------:R-:W-:-:S02]  /*3e40*/  ISETP.LT.OR P1, PT, R4, 0x4a, P1 ;  /* 0x0000004a0400780c */ /* 0x000fc40000f21670 */
[----:B------:R-:W-:Y:S02]  /*3e50*/  ISETP.NE.AND P5, PT, R178, 0x1, PT ;  /* 0x00000001b200780c */ /* 0x000fe40003fa5270 */
[----:B------:R-:W-:Y:S02]  /*3e60*/  FSEL R83, R46, -INF , !P1 ;  /* 0xff8000002e537808 */ /* 0x000fe40004800000 */
[----:B------:R-:W-:Y:S02]  /*3e70*/  ISETP.NE.AND P1, PT, R90, RZ, PT ;  /* 0x000000ff5a00720c */ /* 0x000fe40003f25270 */
[----:B0-----:R-:W-:Y:S02]  /*3e80*/  FMNMX.FTZ R9, R14, R9, !PT ;  /* 0x000000090e097209 */ /* 0x001fe40007810000 */
[----:B------:R-:W-:Y:S02]  /*3e90*/  ISETP.GT.AND P1, PT, R42, 0x50, !P1 ;  /* 0x000000502a00780c */ /* 0x000fe40004f24270 */
[----:B------:R-:W-:Y:S01]  /*3ea0*/  FMNMX.FTZ R14, R44, R3, !PT ;  /* 0x000000032c0e7209 */ /* 0x000fe20007810000 */
[----:B------:R-:W-:-:S01]  /*3eb0*/  FFMA.FTZ R20, R9, R8, -8 ;  /* 0xc100000009147423 */ /* 0x000fc20000010008 */
        /* <DEDUP_REMOVED lines=24> */
[----:B------:R-:W-:-:S04]  /*4040*/  ISETP.LT.OR P1, PT, R4, 0x69, P1 ;  /* 0x000000690400780c */ /* 0x000fc80000f21670 */
[----:B------:R-:W-:Y:S02]  /*4050*/  FSEL R99, R99, -INF , !P1 ;  /* 0xff80000063637808 */ /* 0x000fe40004800000 */
[----:B------:R-:W-:Y:S02]  /*4060*/  ISETP.GT.AND P1, PT, R42, 0x69, !P4 ;  /* 0x000000692a00780c */ /* 0x000fe40006724270 */
[----:B------:R-:W-:Y:S02]  /*4070*/  ISETP.NE.AND P4, PT, R80, RZ, PT ;  /* 0x000000ff5000720c */ /* 0x000fe40003f85270 */
[----:B------:R-:W-:Y:S02]  /*4080*/  ISETP.LT.OR P1, PT, R4, 0x6a, P1 ;  /* 0x0000006a0400780c */ /* 0x000fe40000f21670 */
[----:B------:R-:W-:Y:S02]  /*4090*/  ISETP.GT.AND P4, PT, R42, 0x79, !P4 ;  /* 0x000000792a00780c */ /* 0x000fe40006784270 */
[----:B------:R-:W-:-:S02]  /*40a0*/  FSEL R101, R101, -INF , !P1 ;  /* 0xff80000065657808 */ /* 0x000fc40004800000 */
[----:B------:R-:W-:Y:S02]  /*40b0*/  FSETP.NEU.FTZ.AND P1, PT, R9, -INF , PT ;  /* 0xff8000000900780b */ /* 0x000fe40003f3d000 */
[----:B------:R-:W-:Y:S02]  /*40c0*/  ISETP.LT.OR P4, PT, R4, 0x7a, P4 ;  /* 0x0000007a0400780c */ /* 0x000fe40002781670 */
[----:B------:R-:W-:Y:S02]  /*40d0*/  FSEL R46, R20, RZ, P1 ;  /* 0x000000ff142e7208 */ /* 0x000fe40000800000 */
[----:B------:R-:W-:Y:S02]  /*40e0*/  FMNMX.FTZ R20, R5, R14, !PT ;  /* 0x0000000e05147209 */ /* 0x000fe40007810000 */
[----:B------:R-:W-:Y:S01]  /*40f0*/  ISETP.GT.AND P1, PT, R42, 0x70, !P6 ;  /* 0x000000702a00780c */ /* 0x000fe20007724270 */
[----:B------:R-:W-:-:S01]  /*4100*/  FFMA.FTZ R123, R123, R8, -R46 ;  /* 0x000000087b7b7223 */ /* 0x000fc2000001082e */
[----:B------:R-:W-:Y:S01]  /*4110*/  FMNMX.FTZ R20, R45, R20, !PT ;  /* 0x000000142d147209 */ /* 0x000fe20007810000 */
[----:B------:R-:W-:-:S01]  /*4120*/  FFMA.FTZ R40, R119, R8, -R46 ;  /* 0x0000000877287223 */ /* 0x000fc2000001082e */
[----:B------:R-:W-:Y:S01]  /*4130*/  ISETP.LT.OR P1, PT, R4, 0x71, P1 ;  /* 0x000000710400780c */ /* 0x000fe20000f21670 */
[----:B------:R-:W-:-:S01]  /*4140*/  FFMA.FTZ R119, R117, R8, -R46 ;  /* 0x0000000875777223 */ /* 0x000fc2000001082e */
[----:B------:R-:W-:Y:S01]  /*4150*/  FMNMX.FTZ R20, R7, R20, !PT ;  /* 0x0000001407147209 */ /* 0x000fe20007810000 */
[----:B------:R-:W-:-:S01]  /*4160*/  FFMA.FTZ R121, R121, R8, -R46 ;  /* 0x0000000879797223 */ /* 0x000fc2000001082e */
[----:B------:R-:W-:Y:S01]  /*4170*/  FSEL R117, R10, -INF , !P2 ;  /* 0xff8000000a757808 */ /* 0x000fe20005000000 */
[----:B------:R-:W-:-:S01]  /*4180*/  FFMA.FTZ R36, R63, R8, -R46 ;  /* 0x000000083f247223 */ /* 0x000fc2000001082e */
[----:B------:R-:W-:Y:S01]  /*4190*/  FMNMX.FTZ R20, R49, R20, !PT ;  /* 0x0000001431147209 */ /* 0x000fe20007810000 */
[----:B------:R-:W-:-:S01]  /*41a0*/  FFMA.FTZ R2, R133, R8, -R46 ;  /* 0x0000000885027223 */ /* 0x000fc2000001082e */
[----:B------:R-:W-:Y:S01]  /*41b0*/  FSEL R63, R12, -INF , !P3 ;  /* 0xff8000000c3f7808 */ /* 0x000fe20005800000 */
[----:B------:R-:W-:-:S01]  /*41c0*/  FFMA.FTZ R103, R103, R8, -R46 ;  /* 0x0000000867677223 */ /* 0x000fc2000001082e */
[----:B------:R-:W-:Y:S01]  /*41d0*/  FMNMX.FTZ R24, R51, R20, !PT ;  /* 0x0000001433187209 */ /* 0x000fe20007810000 */
[----:B------:R-:W-:-:S01]  /*41e0*/  FFMA.FTZ R6, R131, R8, -R46 ;  /* 0x0000000883067223 */ /* 0x000fc2000001082e */
[--C-:B------:R-:W-:Y:S01]  /*41f0*/  FFMA.FTZ R105, R105, R8, -R46.reuse ;  /* 0x0000000869697223 */ /* 0x100fe2000001082e */
        /* <DEDUP_REMOVED lines=24> */
[----:B------:R-:W2:Y:S01]  /*4380*/  MUFU.EX2 R105, R105 ;  /* 0x0000006900697308 */ /* 0x000ea20000000800 */
[----:B------:R-:W-:Y:S01]  /*4390*/  FMNMX.FTZ R26, R69, R26, !PT ;  /* 0x0000001a451a7209 */ /* 0x000fe20007810000 */
[-CC-:B------:R-:W-:Y:S01]  /*43a0*/  FFMA.FTZ R31, R31, R8.reuse, -R46.reuse ;  /* 0x000000081f1f7223 */ /* 0x180fe2000001082e */
[----:B------:R-:W-:-:S01]  /*43b0*/  FFMA.FTZ R10, R29, R8, -R46 ;  /* 0x000000081d0a7223 */ /* 0x000fc2000001082e */
[----:B------:R-:W-:Y:S01]  /*43c0*/  FFMA.FTZ R15, R15, R8, -R46 ;  /* 0x000000080f0f7223 */ /* 0x000fe2000001082e */
[----:B------:R-:W-:-:S02]  /*43d0*/  FMNMX.FTZ R28, R71, R26, !PT ;  /* 0x0000001a471c7209 */ /* 0x000fc40007810000 */
[----:B------:R-:W-:Y:S01]  /*43e0*/  LOP3.LUT P6, RZ, R104, 0x1, RZ, 0xc0, !PT ;  /* 0x0000000168ff7812 */ /* 0x000fe200078cc0ff */
[----:B------:R3:W-:Y:S01]  /*43f0*/  MUFU.EX2 R26, R123 ;  /* 0x0000007b001a7308 */ /* 0x0007e20000000800 */
[----:B------:R-:W-:-:S04]  /*4400*/  FMNMX.FTZ R28, R73, R28, !PT ;  /* 0x0000001c491c7209 */ /* 0x000fc80007810000 */
[----:B------:R-:W-:-:S03]  /*4410*/  FMNMX.FTZ R28, R75, R28, !PT ;  /* 0x0000001c4b1c7209 */ /* 0x000fc60007810000 */
[----:B------:R-:W4:Y:S01]  /*4420*/  MUFU.EX2 R14, R129 ;  /* 0x00000081000e7308 */ /* 0x000f220000000800 */
[----:B------:R-:W-:Y:S01]  /*4430*/  FMNMX.FTZ R28, R79, R28, !PT ;  /* 0x0000001c4f1c7209 */ /* 0x000fe20007810000 */
[----:B---3--:R-:W-:Y:S01]  /*4440*/  FFMA.FTZ R123, R77, R8, -R46 ;  /* 0x000000084d7b7223 */ /* 0x008fe2000001082e */
[----:B------:R-:W-:Y:S02]  /*4450*/  FSEL R77, R11, -INF , !P1 ;  /* 0xff8000000b4d7808 */ /* 0x000fe40004800000 */
[----:B------:R-:W-:-:S03]  /*4460*/  FMNMX.FTZ R30, R81, R28, !PT ;  /* 0x0000001c511e7209 */ /* 0x000fc60007810000 */
[----:B------:R3:W-:Y:S01]  /*4470*/  MUFU.EX2 R28, R121 ;  /* 0x00000079001c7308 */ /* 0x0007e20000000800 */
[----:B------:R-:W-:-:S04]  /*4480*/  FMNMX.FTZ R30, R83, R30, !PT ;  /* 0x0000001e531e7209 */ /* 0x000fc80007810000 */
[----:B------:R-:W-:-:S03]  /*4490*/  FMNMX.FTZ R30, R85, R30, !PT ;  /* 0x0000001e551e7209 */ /* 0x000fc60007810000 */
[----:B------:R-:W5:Y:S01]  /*44a0*/  MUFU.EX2 R107, R107 ;  /* 0x0000006b006b7308 */ /* 0x000f620000000800 */
[----:B------:R-:W-:Y:S02]  /*44b0*/  FMNMX.FTZ R30, R87, R30, !PT ;  /* 0x0000001e571e7209 */ /* 0x000fe40007810000 */
[----:B---3--:R-:W-:Y:S01]  /*44c0*/  FSEL R121, R13, -INF , !P4 ;  /* 0xff8000000d797808 */ /* 0x008fe20006000000 */
[----:B------:R-:W-:-:S01]  /*44d0*/  FFMA.FTZ R13, R27, R8, -R46 ;  /* 0x000000081b0d7223 */ /* 0x000fc2000001082e */
[----:B------:R-:W-:-:S03]  /*44e0*/  FMNMX.FTZ R30, R91, R30, !PT ;  /* 0x0000001e5b1e7209 */ /* 0x000fc60007810000 */
[----:B------:R-:W3:Y:S01]  /*44f0*/  MUFU.EX2 R20, R127 ;  /* 0x0000007f00147308 */ /* 0x000ee20000000800 */
[----:B------:R-:W-:-:S04]  /*4500*/  FMNMX.FTZ R30, R93, R30, !PT ;  /* 0x0000001e5d1e7209 */ /* 0x000fc80007810000 */
[----:B------:R-:W-:-:S03]  /*4510*/  FMNMX.FTZ R30, R95, R30, !PT ;  /* 0x0000001e5f1e7209 */ /* 0x000fc60007810000 */
[----:B------:R-:W3:Y:S01]  /*4520*/  MUFU.EX2 R109, R109 ;  /* 0x0000006d006d7308 */ /* 0x000ee20000000800 */
        /* <DEDUP_REMOVED lines=9> */
[----:B------:R-:W-:Y:S01]  /*45c0*/  FMNMX.FTZ R4, R121, R30, !PT ;  /* 0x0000001e79047209 */ /* 0x000fe20007810000 */
[----:B------:R-:W-:-:S04]  /*45d0*/  FFMA.FTZ R30, R37, R8, -R46 ;  /* 0x00000008251e7223 */ /* 0x000fc8000001082e */
[----:B------:R-:W0:Y:S02]  /*45e0*/  SHFL.BFLY PT, R11, R4, 0x2, 0x1f ;  /* 0x0c401f00040b7f89 */ /* 0x000e2400000e0000 */
[----:B------:R-:W-:Y:S08]  /*45f0*/  MUFU.EX2 R113, R113 ;  /* 0x0000007100717308 */ /* 0x000ff00000000800 */
[----:B------:R-:W-:Y:S08]  /*4600*/  MUFU.EX2 R53, R53 ;  /* 0x0000003500357308 */ /* 0x000ff00000000800 */
[----:B------:R-:W-:Y:S01]  /*4610*/  MUFU.EX2 R38, R38 ;  /* 0x0000002600267308 */ /* 0x000fe20000000800 */
[----:B0-----:R-:W-:Y:S01]  /*4620*/  FMNMX.FTZ R32, R4, R11, !PT ;  /* 0x0000000b04207209 */ /* 0x001fe20007810000 */
[----:B------:R-:W-:-:S06]  /*4630*/  FFMA.FTZ R4, R25, R8, -R46 ;  /* 0x0000000819047223 */ /* 0x000fcc000001082e */
[----:B------:R-:W-:Y:S01]  /*4640*/  MUFU.EX2 R123, R123 ;  /* 0x0000007b007b7308 */ /* 0x000fe20000000800 */
[----:B------:R-:W0:Y:S07]  /*4650*/  SHFL.BFLY PT, R11, R32, 0x1, 0x1f ;  /* 0x0c201f00200b7f89 */ /* 0x000e2e00000e0000 */
[----:B------:R-:W-:Y:S08]  /*4660*/  MUFU.EX2 R36, R36 ;  /* 0x0000002400247308 */ /* 0x000ff00000000800 */
[----:B------:R-:W-:Y:S08]  /*4670*/  MUFU.EX2 R40, R40 ;  /* 0x0000002800287308 */ /* 0x000ff00000000800 */
[----:B------:R-:W-:Y:S01]  /*4680*/  MUFU.EX2 R119, R119 ;  /* 0x0000007700777308 */ /* 0x000fe20000000800 */
[----:B0-----:R-:W-:Y:S01]  /*4690*/  FMNMX.FTZ R11, R32, R11, !PT ;  /* 0x0000000b200b7209 */ /* 0x001fe20007810000 */
[----:B------:R-:W-:Y:S01]  /*46a0*/  FFMA.FTZ R32, R21, R8, -R46 ;  /* 0x0000000815207223 */ /* 0x000fe2000001082e */
[----:B------:R-:W-:-:S02]  /*46b0*/  FADD.FTZ R21, R2, R103 ;  /* 0x0000006702157221 */ /* 0x000fc40000010000 */
[C---:B------:R-:W-:Y:S01]  /*46c0*/  FSETP.NEU.FTZ.AND P1, PT, R11.reuse, -INF , PT ;  /* 0xff8000000b00780b */ /* 0x040fe20003f3d000 */
[----:B------:R-:W-:-:S01]  /*46d0*/  FFMA.FTZ R25, R11, R8, -8 ;  /* 0xc10000000b197423 */ /* 0x000fc20000010008 */
[----:B-1----:R-:W-:Y:S01]  /*46e0*/  FADD.FTZ R62, R6, R21 ;  /* 0x00000015063e7221 */ /* 0x002fe20000010000 */
[----:B------:R-:W-:Y:S03]  /*46f0*/  MUFU.EX2 R39, R39 ;  /* 0x0000002700277308 */ /* 0x000fe60000000800 */
[----:B------:R-:W-:Y:S01]  /*4700*/  FSEL R42, R25, RZ, P1 ;  /* 0x000000ff192a7208 */ /* 0x000fe20000800000 */
[C---:B--2---:R-:W-:Y:S01]  /*4710*/  FADD.FTZ R21, R105.reuse, R62 ;  /* 0x0000003e69157221 */ /* 0x044fe20000010000 */
[----:B------:R-:W-:-:S03]  /*4720*/  F2FP.SATFINITE.E4M3.F32.PACK_AB_MERGE_C R105, R105, R6, RZ ;  /* 0x000000066969723e */ /* 0x000fc600048070ff */
        /* <DEDUP_REMOVED lines=8> */
[----:B----4-:R-:W-:Y:S01]  /*47b0*/  FADD.FTZ R66, R14, R21 ;  /* 0x000000150e427221 */ /* 0x010fe20000010000 */
[----:B------:R-:W-:-:S01]  /*47c0*/  FFMA.FTZ R55, R55, R8, -R42 ;  /* 0x0000000837377223 */ /* 0x000fc2000001082a */
[-CC-:B------:R-:W-:Y:S01]  /*47d0*/  FFMA.FTZ R57, R57, R8.reuse, -R42.reuse ;  /* 0x0000000839397223 */ /* 0x180fe2000001082a */
[----:B------:R-:W-:-:S01]  /*47e0*/  FFMA.FTZ R59, R59, R8, -R42 ;  /* 0x000000083b3b7223 */ /* 0x000fc2000001082a */
[----:B-----5:R-:W-:Y:S01]  /*47f0*/  FADD.FTZ R25, R107, R66 ;  /* 0x000000426b197221 */ /* 0x020fe20000010000 */
[----:B------:R-:W-:-:S01]  /*4800*/  FFMA.FTZ R61, R61, R8, -R42 ;  /* 0x000000083d3d7223 */ /* 0x000fc2000001082a */
[----:B------:R-:W0:Y:S01]  /*4810*/  MUFU.EX2 R3, R3 ;  /* 0x0000000300037308 */ /* 0x000e220000000800 */
[----:B------:R-:W-:-:S01]  /*4820*/  FFMA.FTZ R65, R65, R8, -R42 ;  /* 0x0000000841417223 */ /* 0x000fc2000001082a */
[----:B---3--:R-:W-:Y:S01]  /*4830*/  FADD.FTZ R66, R20, R25 ;  /* 0x0000001914427221 */ /* 0x008fe20000010000 */
[----:B------:R-:W-:-:S01]  /*4840*/  FFMA.FTZ R67, R67, R8, -R42 ;  /* 0x0000000843437223 */ /* 0x000fc2000001082a */
[----:B------:R-:W-:Y:S01]  /*4850*/  F2FP.SATFINITE.E4M3.F32.PACK_AB_MERGE_C R164, R103, R2, R105 ;  /* 0x0000000267a4723e */ /* 0x000fe20004807069 */
[----:B------:R-:W-:-:S01]  /*4860*/  FFMA.FTZ R69, R69, R8, -R42 ;  /* 0x0000000845457223 */ /* 0x000fc2000001082a */
[C---:B------:R-:W-:Y:S01]  /*4870*/  FADD.FTZ R25, R109.reuse, R66 ;  /* 0x000000426d197221 */ /* 0x040fe20000010000 */
[----:B------:R-:W-:Y:S01]  /*4880*/  F2FP.SATFINITE.E4M3.F32.PACK_AB_MERGE_C R109, R109, R20, RZ ;  /* 0x000000146d6d723e */ /* 0x000fe200048070ff */
[----:B------:R-:W1:Y:S01]  /*4890*/  MUFU.EX2 R5, R5 ;  /* 0x0000000500057308 */ /* 0x000e620000000800 */
[----:B------:R-:W-:-:S01]  /*48a0*/  FFMA.FTZ R71, R71, R8, -R42 ;  /* 0x0000000847477223 */ /* 0x000fc2000001082a */
[--C-:B------:R-:W-:Y:S01]  /*48b0*/  FFMA.FTZ R73, R73, R8, -R42.reuse ;  /* 0x0000000849497223 */ /* 0x100fe2000001082a */
[----:B------:R-:W-:Y:S01]  /*48c0*/  F2FP.SATFINITE.E4M3.F32.PACK_AB_MERGE_C R166, R107, R14, R109 ;  /* 0x0000000e6ba6723e */ /* 0x000fe2000480706d */
        /* <DEDUP_REMOVED lines=20> */
[----:B------:R-:W1:Y:S01]  /*4a10*/  MUFU.EX2 R48, R49 ;  /* 0x0000003100307308 */ /* 0x000e620000000800 */
[----:B--2---:R-:W-:-:S01]  /*4a20*/  FADD.FTZ R64, R46, R21 ;  /* 0x000000152e407221 */ /* 0x004fc20000010000 */
[----:B------:R-:W-:-:S04]  /*4a30*/  F2FP.SATFINITE.E4M3.F32.PACK_AB_MERGE_C R46, R46, R5, RZ ;  /* 0x000000052e2e723e */ /* 0x000fc800048070ff */
[----:B------:R-:W-:Y:S02]  /*4a40*/  F2FP.SATFINITE.E4M3.F32.PACK_AB_MERGE_C R165, R3, R44, R46 ;  /* 0x0000002c03a5723e */ /* 0x000fe4000480702e */
[----:B------:R-:W2:Y:S01]  /*4a50*/  MUFU.EX2 R51, R51 ;  /* 0x0000003300337308 */ /* 0x000ea20000000800 */
[----:B0-----:R-:W-:-:S01]  /*4a60*/  FADD.FTZ R21, R7, R64 ;  /* 0x0000004007157221 */ /* 0x001fc20000010000 */
[----:B------:R-:W-:-:S04]  /*4a70*/  FADD.FTZ R64, R24, R25 ;  /* 0x0000001918407221 */ /* 0x000fc80000010000 */
[----:B------:R-:W-:Y:S02]  /*4a80*/  FADD.FTZ R25, R111, R64 ;  /* 0x000000406f197221 */ /* 0x000fe40000010000 */
[----:B------:R-:W0:Y:S01]  /*4a90*/  MUFU.EX2 R50, R55 ;  /* 0x0000003700327308 */ /* 0x000e220000000800 */
[----:B-1----:R-:W-:-:S01]  /*4aa0*/  FADD.FTZ R20, R48, R21 ;  /* 0x0000001530147221 */ /* 0x002fc20000010000 */
[----:B------:R-:W-:Y:S01]  /*4ab0*/  FADD.FTZ R14, R26, R25 ;  /* 0x000000191a0e7221 */ /* 0x000fe20000010000 */
[----:B------:R-:W-:-:S03]  /*4ac0*/  F2FP.SATFINITE.E4M3.F32.PACK_AB_MERGE_C R26, R115, R26, RZ ;  /* 0x0000001a731a723e */ /* 0x000fc600048070ff */
[----:B------:R-:W-:Y:S01]  /*4ad0*/  FADD.FTZ R115, R115, R14 ;  /* 0x0000000e73737221 */ /* 0x000fe20000010000 */
[----:B------:R-:W-:Y:S01]  /*4ae0*/  F2FP.SATFINITE.E4M3.F32.PACK_AB_MERGE_C R160, R111, R24, R26 ;  /* 0x000000186fa0723e */ /* 0x000fe2000480701a */
[----:B------:R-:W1:Y:S01]  /*4af0*/  MUFU.EX2 R57, R57 ;  /* 0x0000003900397308 */ /* 0x000e620000000800 */
[----:B--2---:R-:W-:-:S01]  /*4b00*/  FADD.FTZ R21, R51, R20 ;  /* 0x0000001433157221 */ /* 0x004fc20000010000 */
[----:B------:R-:W-:Y:S01]  /*4b10*/  FADD.FTZ R20, R28, R115 ;  /* 0x000000731c147221 */ /* 0x000fe20000010000 */
[----:B------:R-:W-:-:S03]  /*4b20*/  F2FP.SATFINITE.E4M3.F32.PACK_AB_MERGE_C R24, R119, R40, RZ ;  /* 0x000000287718723e */ /* 0x000fc600048070ff */
[----:B------:R-:W-:Y:S01]  /*4b30*/  FADD.FTZ R25, R113, R20 ;  /* 0x0000001471197221 */ /* 0x000fe20000010000 */
[----:B------:R-:W-:Y:S01]  /*4b40*/  F2FP.SATFINITE.E4M3.F32.PACK_AB_MERGE_C R20, R38, R53, RZ ;  /* 0x000000352614723e */ /* 0x000fe200048070ff */
[----:B------:R-:W2:Y:S01]  /*4b50*/  MUFU.EX2 R52, R59 ;  /* 0x0000003b00347308 */ /* 0x000ea20000000800 */
[----:B0-----:R-:W-:-:S01]  /*4b60*/  FADD.FTZ R2, R50, R21 ;  /* 0x0000001532027221 */ /* 0x001fc20000010000 */
[----:B------:R-:W-:Y:S01]  /*4b70*/  FADD.FTZ R40, R40, R25 ;  /* 0x0000001928287221 */ /* 0x000fe20000010000 */
[----:B------:R-:W-:Y:S02]  /*4b80*/  F2FP.SATFINITE.E4M3.F32.PACK_AB_MERGE_C R156, R36, R123, R20 ;  /* 0x0000007b249c723e */ /* 0x000fe40004807014 */
[----:B------:R-:W-:Y:S01]  /*4b90*/  F2FP.SATFINITE.E4M3.F32.PACK_AB_MERGE_C R162, R113, R28, R24 ;  /* 0x0000001c71a2723e */ /* 0x000fe20004807018 */
[----:B------:R-:W-:-:S01]  /*4ba0*/  FADD.FTZ R40, R119, R40 ;  /* 0x0000002877287221 */ /* 0x000fc20000010000 */
[----:B------:R-:W-:Y:S01]  /*4bb0*/  F2FP.SATFINITE.E4M3.F32.PACK_AB_MERGE_C R50, R50, R51, RZ ;  /* 0x000000333232723e */ /* 0x000fe200048070ff */
[----:B------:R-:W0:Y:S01]  /*4bc0*/  MUFU.EX2 R61, R61 ;  /* 0x0000003d003d7308 */ /* 0x000e220000000800 */
[----:B-1----:R-:W-:-:S01]  /*4bd0*/  FADD.FTZ R21, R57, R2 ;  /* 0x0000000239157221 */ /* 0x002fc20000010000 */
[----:B------:R-:W-:Y:S01]  /*4be0*/  FADD.FTZ R123, R123, R40 ;  /* 0x000000287b7b7221 */ /* 0x000fe20000010000 */
[----:B------:R-:W-:Y:S01]  /*4bf0*/  F2FP.SATFINITE.E4M3.F32.PACK_AB_MERGE_C R167, R48, R7, R50 ;  /* 0x0000000730a7723e */ /* 0x000fe20004807032 */
[----:B------:R-:W-:-:S02]  /*4c00*/  IMAD.MOV.U32 R7, RZ, RZ, R19 ;  /* 0x000000ffff077224 */ /* 0x000fc400078e0013 */
[----:B------:R-:W-:-:S02]  /*4c10*/  FADD.FTZ R36, R36, R123 ;  /* 0x0000007b24247221 */ /* 0x000fc40000010000 */
[----:B------:R-:W1:Y:S01]  /*4c20*/  MUFU.EX2 R54, R65 ;  /* 0x0000004100367308 */ /* 0x000e620000000800 */
[----:B--2---:R-:W-:-:S01]  /*4c30*/  FADD.FTZ R14, R52, R21 ;  /* 0x00000015340e7221 */ /* 0x004fc20000010000 */
[----:B------:R-:W-:-:S04]  /*4c40*/  FADD.FTZ R53, R53, R36 ;  /* 0x0000002435357221 */ /* 0x000fc80000010000 */
[----:B------:R-:W-:Y:S02]  /*4c50*/  FADD.FTZ R38, R38, R53 ;  /* 0x0000003526267221 */ /* 0x000fe40000010000 */
        /* <DEDUP_REMOVED lines=14> */
[----:B------:R-:W-:-:S04]  /*4d40*/  F2FP.SATFINITE.E4M3.F32.PACK_AB_MERGE_C R58, R58, R71, RZ ;  /* 0x000000473a3a723e */ /* 0x000fc800048070ff */
[----:B------:R-:W-:Y:S02]  /*4d50*/  F2FP.SATFINITE.E4M3.F32.PACK_AB_MERGE_C R163, R56, R67, R58 ;  /* 0x0000004338a3723e */ /* 0x000fe4000480703a */
        /* <DEDUP_REMOVED lines=8> */
[----:B------:R-:W-:-:S04]  /*4de0*/  F2FP.SATFINITE.E4M3.F32.PACK_AB_MERGE_C R62, R62, R81, RZ ;  /* 0x000000513e3e723e */ /* 0x000fc800048070ff */
[----:B------:R-:W-:Y:S02]  /*4df0*/  F2FP.SATFINITE.E4M3.F32.PACK_AB_MERGE_C R157, R60, R75, R62 ;  /* 0x0000004b3c9d723e */ /* 0x000fe4000480703e */
[----:B------:R-:W-:Y:S01]  /*4e00*/  MUFU.EX2 R43, R43 ;  /* 0x0000002b002b7308 */ /* 0x000fe20000000800 */
[----:B-1----:R-:W-:-:S07]  /*4e10*/  F2FP.SATFINITE.E4M3.F32.PACK_AB_MERGE_C R21, R30, R39, RZ ;  /* 0x000000271e15723e */ /* 0x002fce00048070ff */
[----:B------:R-:W0:Y:S01]  /*4e20*/  MUFU.EX2 R34, R34 ;  /* 0x0000002200227308 */ /* 0x000e220000000800 */
[----:B--2---:R-:W-:-:S07]  /*4e30*/  FADD.FTZ R5, R85, R24 ;  /* 0x0000001855057221 */ /* 0x004fce0000010000 */
[----:B------:R-:W1:Y:S08]  /*4e40*/  MUFU.EX2 R6, R87 ;  /* 0x0000005700067308 */ /* 0x000e700000000800 */
[----:B------:R-:W2:Y:S01]  /*4e50*/  MUFU.EX2 R91, R91 ;  /* 0x0000005b005b7308 */ /* 0x000ea20000000800 */
[C---:B0-----:R-:W-:Y:S01]  /*4e60*/  F2FP.SATFINITE.E4M3.F32.PACK_AB_MERGE_C R158, R34.reuse, R43, R21 ;  /* 0x0000002b229e723e */ /* 0x041fe20004807015 */
[----:B------:R-:W-:Y:S01]  /*4e70*/  FADD.FTZ R43, R43, R38 ;  /* 0x000000262b2b7221 */ /* 0x000fe20000010000 */
[----:B------:R-:W0:Y:S03]  /*4e80*/  @P5 LDC R21, c[0x0][0x450] ;  /* 0x00011400ff155b82 */ /* 0x000e260000000800 */
[----:B------:R-:W-:-:S02]  /*4e90*/  FADD.FTZ R34, R34, R43 ;  /* 0x0000002b22227221 */ /* 0x000fc40000010000 */
[----:B------:R-:W-:Y:S01]  /*4ea0*/  MUFU.EX2 R31, R31 ;  /* 0x0000001f001f7308 */ /* 0x000fe20000000800 */
[----:B-1----:R-:W-:-:S01]  /*4eb0*/  FADD.FTZ R26, R6, R5 ;  /* 0x00000005061a7221 */ /* 0x002fc20000010000 */
[----:B------:R-:W-:-:S04]  /*4ec0*/  FADD.FTZ R39, R39, R34 ;  /* 0x0000002227277221 */ /* 0x000fc80000010000 */
[----:B------:R-:W-:Y:S02]  /*4ed0*/  FADD.FTZ R39, R30, R39 ;  /* 0x000000271e277221 */ /* 0x000fe40000010000 */
[----:B------:R-:W1:Y:S01]  /*4ee0*/  MUFU.EX2 R10, R10 ;  /* 0x0000000a000a7308 */ /* 0x000e620000000800 */
[----:B--2---:R-:W-:-:S02]  /*4ef0*/  FADD.FTZ R3, R91, R26 ;  /* 0x0000001a5b037221 */ /* 0x004fc40000010000 */
[----:B------:R-:W2:Y:S05]  /*4f00*/  @P5 LDC R26, c[0x0][0x44c] ;  /* 0x00011300ff1a5b82 */ /* 0x000eaa0000000800 */
[----:B------:R-:W3:Y:S08]  /*4f10*/  MUFU.EX2 R2, R93 ;  /* 0x0000005d00027308 */ /* 0x000ef00000000800 */
[----:B------:R-:W-:Y:S01]  /*4f20*/  MUFU.EX2 R12, R12 ;  /* 0x0000000c000c7308 */ /* 0x000fe20000000800 */
[----:B-1----:R-:W-:-:S07]  /*4f30*/  F2FP.SATFINITE.E4M3.F32.PACK_AB_MERGE_C R5, R10, R31, RZ ;  /* 0x0000001f0a05723e */ /* 0x002fce00048070ff */
[----:B------:R-:W1:Y:S01]  /*4f40*/  MUFU.EX2 R33, R33 ;  /* 0x0000002100217308 */ /* 0x000e620000000800 */
[C---:B---3--:R-:W-:Y:S01]  /*4f50*/  F2FP.SATFINITE.E4M3.F32.PACK_AB_MERGE_C R91, R2.reuse, R91, RZ ;  /* 0x0000005b025b723e */ /* 0x048fe200048070ff */
[----:B------:R-:W-:Y:S01]  /*4f60*/  FADD.FTZ R2, R2, R3 ;  /* 0x0000000302027221 */ /* 0x000fe20000010000 */
[----:B--2---:R-:W-:Y:S02]  /*4f70*/  @P5 IMAD.HI.U32 R26, R19, R26, RZ ;  /* 0x0000001a131a5227 */ /* 0x004fe400078e00ff */
[----:B------:R-:W-:-:S03]  /*4f80*/  F2FP.SATFINITE.E4M3.F32.PACK_AB_MERGE_C R159, R6, R85, R91 ;  /* 0x00000055069f723e */ /* 0x000fc6000480705b */
[----:B------:R-:W2:Y:S01]  /*4f90*/  MUFU.EX2 R95, R95 ;  /* 0x0000005f005f7308 */ /* 0x000ea20000000800 */
[----:B0-----:R-:W-:-:S05]  /*4fa0*/  @P5 SHF.R.U32.HI R7, RZ, R21, R26 ;  /* 0x00000015ff075219 */ /* 0x001fca000001161a */
[----:B------:R-:W-:Y:S02]  /*4fb0*/  IMAD.IADD R88, R88, 0x1, R7 ;  /* 0x0000000158587824 */ /* 0x000fe400078e0207 */
[----:B------:R-:W0:Y:S01]  /*4fc0*/  MUFU.EX2 R14, R97 ;  /* 0x00000061000e7308 */ /* 0x000e220000000800 */
[----:B-1----:R-:W-:Y:S01]  /*4fd0*/  F2FP.SATFINITE.E4M3.F32.PACK_AB_MERGE_C R152, R33, R12, R5 ;  /* 0x0000000c2198723e */ /* 0x002fe20004807005 */
[----:B------:R-:W-:Y:S01]  /*4fe0*/  FADD.FTZ R12, R12, R39 ;  /* 0x000000270c0c7221 */ /* 0x000fe20000010000 */
[----:B------:R-:W-:-:S03]  /*4ff0*/  VIADD R7, R89, 0xfffffffe ;  /* 0xfffffffe59077836 */ /* 0x000fc60000000000 */
[----:B------:R-:W-:Y:S02]  /*5000*/  FADD.FTZ R12, R33, R12 ;  /* 0x0000000c210c7221 */ /* 0x000fe40000010000 */
[----:B------:R-:W1:Y:S01]  /*5010*/  MUFU.EX2 R99, R99 ;  /* 0x0000006300637308 */ /* 0x000e620000000800 */
[----:B--2---:R-:W-:-:S01]  /*5020*/  FADD.FTZ R3, R95, R2 ;  /* 0x000000025f037221 */ /* 0x004fc20000010000 */
[----:B------:R-:W-:-:S04]  /*5030*/  FADD.FTZ R31, R31, R12 ;  /* 0x0000000c1f1f7221 */ /* 0x000fc80000010000 */
[----:B------:R-:W-:Y:S02]  /*5040*/  FADD.FTZ R10, R10, R31 ;  /* 0x0000001f0a0a7221 */ /* 0x000fe40000010000 */
[----:B------:R-:W-:Y:S01]  /*5050*/  MUFU.EX2 R15, R15 ;  /* 0x0000000f000f7308 */ /* 0x000fe20000000800 */
[----:B0-----:R-:W-:-:S07]  /*5060*/  FADD.FTZ R2, R14, R3 ;  /* 0x000000030e027221 */ /* 0x001fce0000010000 */
[----:B------:R-:W0:Y:S01]  /*5070*/  MUFU.EX2 R32, R32 ;  /* 0x0000002000207308 */ /* 0x000e220000000800 */
[----:B-1----:R-:W-:-:S07]  /*5080*/  FADD.FTZ R3, R99, R2 ;  /* 0x0000000263037221 */ /* 0x002fce0000010000 */
        /* <DEDUP_REMOVED lines=12> */
[----:B------:R-:W-:Y:S01]  /*5150*/  MUFU.EX2 R63, R63 ;  /* 0x0000003f003f7308 */ /* 0x000fe20000000800 */
[----:B-1----:R-:W-:-:S07]  /*5160*/  FADD.FTZ R3, R77, R20 ;  /* 0x000000144d037221 */ /* 0x002fce0000010000 */
[----:B------:R-:W0:Y:S01]  /*5170*/  MUFU.EX2 R42, R42 ;  /* 0x0000002a002a7308 */ /* 0x000e220000000800 */
[----:B--2---:R-:W-:-:S01]  /*5180*/  FADD.FTZ R2, R24, R3 ;  /* 0x0000000318027221 */ /* 0x004fc20000010000 */
[----:B------:R-:W-:Y:S01]  /*5190*/  FADD.FTZ R3, R15, R4 ;  /* 0x000000040f037221 */ /* 0x000fe20000010000 */
[----:B------:R-:W-:-:S03]  /*51a0*/  VIADD R4, R88, UR5 ;  /* 0x0000000558047c36 */ /* 0x000fc60008000000 */
[----:B------:R-:W-:Y:S01]  /*51b0*/  FADD.FTZ R3, R32, R3 ;  /* 0x0000000320037221 */ /* 0x000fe20000010000 */
[----:B0-----:R-:W-:Y:S01]  /*51c0*/  F2FP.SATFINITE.E4M3.F32.PACK_AB_MERGE_C R5, R42, R63, RZ ;  /* 0x0000003f2a05723e */ /* 0x001fe200048070ff */
[----:B------:R-:W-:-:S03]  /*51d0*/  FADD.FTZ R63, R63, R2 ;  /* 0x000000023f3f7221 */ /* 0x000fc60000010000 */
[----:B------:R-:W-:Y:S01]  /*51e0*/  F2FP.SATFINITE.E4M3.F32.PACK_AB_MERGE_C R155, R24, R77, R5 ;  /* 0x0000004d189b723e */ /* 0x000fe20004807005 */
[----:B------:R-:W-:-:S01]  /*51f0*/  FADD.FTZ R2, R42, R63 ;  /* 0x0000003f2a027221 */ /* 0x000fc20000010000 */
[----:B------:R-:W-:Y:S06]  /*5200*/  @!P6 BRA `(.L_x_1287) ;  /* 0x000000000048e947 */ /* 0x000fec0003800000 */
[C---:B------:R-:W-:Y:S01]  /*5210*/  ISETP.GT.AND P1, PT, R88.reuse, RZ, PT ;  /* 0x000000ff5800720c */ /* 0x040fe20003f24270 */
[----:B------:R-:W-:-:S12]  /*5220*/  VIADD R5, R88, 0xffffffff ;  /* 0xffffffff58057836 */ /* 0x000fd80000000000 */
[----:B------:R-:W-:Y:S05]  /*5230*/  @P1 BRA `(.L_x_1288) ;  /* 0x0000000000201947 */ /* 0x000fea0003800000 */
[----:B------:R-:W0:Y:S01]  /*5240*/  LDC R10, c[0x0][0x9e4] ;  /* 0x00027900ff0a7b82 */ /* 0x000e220000000800 */
[----:B------:R-:W-:Y:S01]  /*5250*/  IMAD.MOV R5, RZ, RZ, -R88 ;  /* 0x000000ffff057224 */ /* 0x000fe200078e0a58 */
[----:B0-----:R-:W-:-:S13]  /*5260*/  ISETP.NE.AND P1, PT, R10, 0x1, PT ;  /* 0x000000010a00780c */ /* 0x001fda0003f25270 */
[----:B------:R-:W0:Y:S02]  /*5270*/  @P1 LDC.64 R12, c[0x0][0x9e8] ;  /* 0x00027a00ff0c1b82 */ /* 0x000e240000000a00 */
[----:B0-----:R-:W-:-:S05]  /*5280*/  @P1 IMAD.HI.U32 R6, R5, R12, RZ ;  /* 0x0000000c05061227 */ /* 0x001fca00078e00ff */
[----:B------:R-:W-:-:S04]  /*5290*/  @P1 SHF.R.U32.HI R5, RZ, R13, R6 ;  /* 0x0000000dff051219 */ /* 0x000fc80000011606 */
[----:B------:R-:W-:Y:S01]  /*52a0*/  LOP3.LUT R5, RZ, R5, RZ, 0x33, !PT ;  /* 0x00000005ff057212 */ /* 0x000fe200078e33ff */
[----:B------:R-:W-:Y:S06]  /*52b0*/  BRA `(.L_x_1289) ;  /* 0x0000000000147947 */ /* 0x000fec0003800000 */
.L_x_1288:
[----:B------:R-:W0:Y:S02]  /*52c0*/  LDC R10, c[0x0][0x9e4] ;  /* 0x00027900ff0a7b82 */ /* 0x000e240000000800 */
[----:B0-----:R-:W-:-:S13]  /*52d0*/  ISETP.NE.AND P1, PT, R10, 0x1, PT ;  /* 0x000000010a00780c */ /* 0x001fda0003f25270 */
[----:B------:R-:W0:Y:S02]  /*52e0*/  @P1 LDC.64 R12, c[0x0][0x9e8] ;  /* 0x00027a00ff0c1b82 */ /* 0x000e240000000a00 */
[----:B0-----:R-:W-:-:S05]  /*52f0*/  @P1 IMAD.HI.U32 R6, R5, R12, RZ ;  /* 0x0000000c05061227 */ /* 0x001fca00078e00ff */
[----:B------:R-:W-:-:S07]  /*5300*/  @P1 SHF.R.U32.HI R5, RZ, R13, R6 ;  /* 0x0000000dff051219 */ /* 0x000fce0000011606 */
.L_x_1289:
[----:B------:R-:W-:-:S05]  /*5310*/  IMAD R5, R5, R10, R10 ;  /* 0x0000000a05057224 */ /* 0x000fca00078e020a */
[----:B------:R-:W-:-:S07]  /*5320*/  VIMNMX R4, R4, R5, PT ;  /* 0x0000000504047248 */ /* 0x000fce0003fe0100 */
.L_x_1287:
        /* <DEDUP_REMOVED lines=46> */
.L_x_1309:
[----:B------:R-:W-:Y:S01]  /*5610*/  ISETP.NE.AND P2, PT, RZ, UR39, PT ;  /* 0x00000027ff007c0c */ /* 0x000fe2000bf45270 */
[----:B------:R-:W-:-:S04]  /*5620*/  UISETP.NE.AND UP0, UPT, UR27, 0x1, UPT ;  /* 0x000000011b00788c */ /* 0x000fc8000bf05270 */
[----:B------:R-:W-:-:S04]  /*5630*/  USEL UR37, URZ, 0x1, UP0 ;  /* 0x000000013f257887 */ /* 0x000fc80008000000 */
[----:B------:R-:W-:-:S04]  /*5640*/  ULOP3.LUT UR37, UR26, UR37, URZ, 0x3c, !UPT ;  /* 0x000000251a257292 */ /* 0x000fc8000f8e3c3f */
[----:B------:R-:W-:Y:S08]  /*5650*/  @P2 BRA `(.L_x_1291) ;  /* 0x0000000000382947 */ /* 0x000ff00003800000 */
[----:B------:R-:W-:Y:S05]  /*5660*/  @!P0 BRA `(.L_x_1292) ;  /* 0x0000000000048947 */ /* 0x000fea0003800000 */
[----:B------:R-:W-:Y:S01]  /*5670*/  BPT.TRAP 0x1 ;  /* 0x000000040000795c */ /* 0x000fe20000300000 */
.L_x_1292:
        /* <DEDUP_REMOVED lines=9> */
.L_x_1293:
[----:B-1----:R-:W-:Y:S05]  /*5710*/  @P1 BRA `(.L_x_1291) ;  /* 0x0000000000081947 */ /* 0x002fea0003800000 */
[----:B------:R-:W1:Y:S02]  /*5720*/  SYNCS.PHASECHK.TRANS64.TRYWAIT P1, [UR4+0x22830], R8 ;  /* 0x02283008ff0075a7 */ /* 0x000e640008020144 */
[----:B-1----:R-:W-:Y:S05]  /*5730*/  @!P1 BRA `(.L_x_1294) ;  /* 0x0000012800309947 */ /* 0x002fea0003800000 */
.L_x_1291:
[----:B-1----:R-:W1:Y:S01]  /*5740*/  S2R R9, SR_TID.X ;  /* 0x0000000000097919 */ /* 0x002e620000002100 */
[----:B------:R-:W-:Y:S01]  /*5750*/  UIADD3 UR36, UR27, 0x1, URZ ;  /* 0x000000011b247890 */ /* 0x000fe2000fffe03f */
[----:B------:R-:W-:Y:S01]  /*5760*/  UMOV UR4, UR24 ;  /* 0x0000001800047c82 */ /* 0x000fe20008000000 */
[----:B------:R-:W-:Y:S02]  /*5770*/  UMOV UR5, UR25 ;  /* 0x0000001900057c82 */ /* 0x000fe40008000000 */
[----:B------:R-:W-:Y:S01]  /*5780*/  UISETP.NE.AND UP0, UPT, UR36, 0x2, UPT ;  /* 0x000000022400788c */ /* 0x000fe2000bf05270 */
[----:B------:R-:W-:Y:S01]  /*5790*/  UMOV UR7, 0x80000020 ;  /* 0x8000002000077882 */ /* 0x000fe20000000000 */
[----:B------:R-:W-:Y:S02]  /*57a0*/  UMOV UR11, 0x80000020 ;  /* 0x80000020000b7882 */ /* 0x000fe40000000000 */
[----:B------:R-:W-:Y:S01]  /*57b0*/  USEL UR36, UR36, URZ, UP0 ;  /* 0x0000003f24247287 */ /* 0x000fe20008000000 */
[----:B------:R-:W-:Y:S01]  /*57c0*/  UMOV UR15, 0x80000020 ;  /* 0x80000020000f7882 */ /* 0x000fe20000000000 */
[----:B------:R-:W-:-:S02]  /*57d0*/  UMOV UR19, 0x80000020 ;  /* 0x8000002000137882 */ /* 0x000fc40000000000 */
[----:B------:R-:W-:Y:S01]  /*57e0*/  UIMAD UR22, UR36, 0x600, UR32 ;  /* 0x00000600241678a4 */ /* 0x000fe2000f8e0220 */
[----:B------:R-:W-:-:S03]  /*57f0*/  UMOV UR23, 0x80000020 ;  /* 0x8000002000177882 */ /* 0x000fc60000000000 */
[----:B------:R-:W-:Y:S02]  /*5800*/  UIADD3 UR10, UR22, 0x200, URZ ;  /* 0x00000200160a7890 */ /* 0x000fe4000fffe03f */
[----:B------:R-:W-:Y:S02]  /*5810*/  UIADD3 UR14, UR22, 0x202, URZ ;  /* 0x00000202160e7890 */ /* 0x000fe4000fffe03f */
[----:B------:R-:W-:Y:S01]  /*5820*/  UMOV UR6, UR22 ;  /* 0x0000001600067c82 */ /* 0x000fe20008000000 */
[----:B------:R-:W-:Y:S01]  /*5830*/  UIADD3 UR18, UR22, 0x400, URZ ;  /* 0x0000040016127890 */ /* 0x000fe2000fffe03f */
[----:B-1----:R-:W-:-:S05]  /*5840*/  SHF.R.U32.HI R9, RZ, 0x7, R9 ;  /* 0x00000007ff097819 */ /* 0x002fca0000011609 */
[----:B0-----:R-:W-:-:S05]  /*5850*/  VIADD R8, R9, 0x8 ;  /* 0x0000000809087836 */ /* 0x001fca0000000000 */
[----:B------:R0:W-:Y:S06]  /*5860*/  BAR.SYNC.DEFER_BLOCKING R8, 0x100 ;  /* 0x000400080000751d */ /* 0x0001ec0000010000 */
[----:B------:R-:W-:-:S06]  /*5870*/  WARPGROUP.ARRIVE ;  /* 0x00000000000079c5 */ /* 0x000fcc0000000000 */
[----:B------:R-:W-:Y:S01]  /*5880*/  QGMMA.64x128x32.F32.E4M3.E4M3 R24, gdesc[UR4], RZ, !UPT, gsb0 ;  /* 0x01e00000041879f3 */ /* 0x000fe2000c0008ff */
[----:B------:R-:W-:Y:S01]  /*5890*/  UIADD3 UR6, UR22, 0x2, URZ ;  /* 0x0000000216067890 */ /* 0x000fe2000fffe03f */
[----:B------:R-:W-:Y:S01]  /*58a0*/  UMOV UR4, UR28 ;  /* 0x0000001c00047c82 */ /* 0x000fe20008000000 */
[----:B------:R-:W-:Y:S01]  /*58b0*/  UMOV UR5, UR29 ;  /* 0x0000001d00057c82 */ /* 0x000fe20008000000 */
[----:B------:R-:W-:Y:S01]  /*58c0*/  UMOV UR7, 0x80000020 ;  /* 0x8000002000077882 */ /* 0x000fe20000000000 */
[----:B------:R-:W-:Y:S01]  /*58d0*/  UIADD3 UR22, UR22, 0x402, URZ ;  /* 0x0000040216167890 */ /* 0x000fe2000fffe03f */
        /* <DEDUP_REMOVED lines=19> */
.L_x_1296:
[----:B------:R-:W-:Y:S01]  /*5a10*/  ULEA UR4, UR27, UR38, 0x3 ;  /* 0x000000261b047291 */ /* 0x000fe2000f8e183f */
[----:B------:R-:W-:-:S05]  /*5a20*/  IMAD.U32 R8, RZ, RZ, UR26 ;  /* 0x0000001aff087e24 */ /* 0x000fca000f8e00ff */
[----:B------:R-:W-:-:S04]  /*5a30*/  SHF.L.U32 R8, R8, 0x1f, RZ ;  /* 0x0000001f08087819 */ /* 0x000fc800000006ff */
[----:B------:R0:W1:Y:S01]  /*5a40*/  SYNCS.PHASECHK.TRANS64.TRYWAIT P1, [UR4+0x22850], R8 ;  /* 0x02285008ff0075a7 */ /* 0x0000620008020144 */
[----:B------:R-:W-:Y:S05]  /*5a50*/  @!P0 BRA `(.L_x_1297) ;  /* 0x0000000000048947 */ /* 0x000fea0003800000 */
[----:B------:R-:W-:Y:S01]  /*5a60*/  BPT.TRAP 0x1 ;  /* 0x000000040000795c */ /* 0x000fe20000300000 */
.L_x_1297:
[----:B-1----:R-:W-:Y:S05]  /*5a70*/  @P1 BRA `(.L_x_1295) ;  /* 0x0000000000081947 */ /* 0x002fea0003800000 */
[----:B------:R-:W1:Y:S02]  /*5a80*/  SYNCS.PHASECHK.TRANS64.TRYWAIT P1, [UR4+0x22850], R8 ;  /* 0x02285008ff0075a7 */ /* 0x000e640008020144 */
[----:B-1----:R-:W-:Y:S05]  /*5a90*/  @!P1 BRA `(.L_x_1298) ;  /* 0x0000012400709947 */ /* 0x002fea0003800000 */
.L_x_1295:
        /* <DEDUP_REMOVED lines=19> */
[----:B------:R-:W-:Y:S01]  /*5bd0*/  UIADD3 UR4, UR4, 0x6, URZ ;  /* 0x0000000604047890 */ /* 0x000fe2000fffe03f */
[----:B------:R-:W-:Y:S02]  /*5be0*/  WARPGROUP.DEPBAR.LE gsb0, 0x0 ;  /* 0x00008000000079c5 */ /* 0x000fe40000010000 */
[----:B------:R-:W-:-:S06]  /*5bf0*/  WARPGROUP.ARRIVE ;  /* 0x00000000000079c5 */ /* 0x000fcc0000000000 */
[----:B------:R-:W-:Y:S01]  /*5c00*/  QGMMA.64x128x32.F32.E4M3.E4M3 R88, R156, gdesc[UR4], R88, gsb0 ;  /* 0x01e000049c587df3 */ /* 0x000fe20008000858 */
[----:B------:R-:W-:Y:S01]  /*5c10*/  UMOV UR6, UR4 ;  /* 0x0000000400067c82 */ /* 0x000fe20008000000 */
        /* <DEDUP_REMOVED lines=8> */
.L_x_1299:
[----:B0-----:R-:W2:Y:S01]  /*5ca0*/  LDL R8, [R1] ;  /* 0x0000000001087983 */ /* 0x001ea20000100800 */
[----:B------:R-:W-:Y:S01]  /*5cb0*/  ISETP.NE.AND P1, PT, R178, 0x1, PT ;  /* 0x00000001b200780c */ /* 0x000fe20003f25270 */
[C---:B------:R-:W-:Y:S01]  /*5cc0*/  FMUL.FTZ R159, R0.reuse, R37 ;  /* 0x00000025009f7220 */ /* 0x040fe20000410000 */
[----:B------:R-:W-:Y:S01]  /*5cd0*/  FMUL.FTZ R37, R0, R67 ;  /* 0x0000004300257220 */ /* 0x000fe20000410000 */
[----:B------:R-:W-:Y:S01]  /*5ce0*/  IMAD.IADD R67, R168, 0x1, R19 ;  /* 0x00000001a8437824 */ /* 0x000fe200078e0213 */
[----:B------:R-:W-:Y:S01]  /*5cf0*/  ULEA UR4, UR36, UR38, 0x3 ;  /* 0x0000002624047291 */ /* 0x000fe2000f8e183f */
[C---:B------:R-:W-:Y:S01]  /*5d00*/  FMUL.FTZ R14, R0.reuse, R35 ;  /* 0x00000023000e7220 */ /* 0x040fe20000410000 */
[C---:B------:R-:W-:Y:S01]  /*5d10*/  FMUL.FTZ R160, R0.reuse, R40 ;  /* 0x0000002800a07220 */ /* 0x040fe20000410000 */
[C---:B------:R-:W-:Y:S01]  /*5d20*/  FMUL.FTZ R35, R0.reuse, R63 ;  /* 0x0000003f00237220 */ /* 0x040fe20000410000 */
[----:B------:R-:W-:Y:S01]  /*5d30*/  FMUL.FTZ R40, R0, R74 ;  /* 0x0000004a00287220 */ /* 0x000fe20000410000 */
[----:B------:R-:W-:Y:S01]  /*5d40*/  UIADD3 UR4, UR4, 0x22840, URZ ;  /* 0x0002284004047890 */ /* 0x000fe2000fffe03f */
[----:B------:R-:W-:-:S02]  /*5d50*/  IMAD.SHL.U32 R74, R7, 0x80, RZ ;  /* 0x00000080074a7824 */ /* 0x000fc400078e00ff */
[C---:B------:R-:W-:Y:S01]  /*5d60*/  FMUL.FTZ R155, R0.reuse, R29 ;  /* 0x0000001d009b7220 */ /* 0x040fe20000410000 */
[C---:B------:R-:W-:Y:S01]  /*5d70*/  FMUL.FTZ R154, R0.reuse, R28 ;  /* 0x0000001c009a7220 */ /* 0x040fe20000410000 */
[----:B------:R-:W0:Y:S01]  /*5d80*/  @P1 LDC R9, c[0x0][0x450] ;  /* 0x00011400ff091b82 */ /* 0x000e220000000800 */
        /* <DEDUP_REMOVED lines=57> */
[----:B------:R-:W1:Y:S01]  /*6120*/  MUFU.TANH R152, R152 ;  /* 0x0000009800987308 */ /* 0x000e620000002400 */
[----:B------:R-:W-:Y:S01]  /*6130*/  SYNCS.ARRIVE.TRANS64.RED.A1T0 RZ, [UR4], RZ ;  /* 0x000000ffffff79a7 */ /* 0x000fe20008100404 */
[----:B------:R-:W-:-:S06]  /*6140*/  ULOP3.LUT UR4, URZ, UR30, URZ, 0x33, !UPT ;  /* 0x0000001e3f047292 */ /* 0x000fcc000f8e333f */
        /* <DEDUP_REMOVED lines=28> */
[----:B--2---:R-:W-:-:S02]  /*6310*/  LOP3.LUT P5, RZ, R8, 0x1, RZ, 0xc0, !PT ;  /* 0x0000000108ff7812 */ /* 0x004fc400078ac0ff */
[----:B------:R-:W2:Y:S05]  /*6320*/  @P1 LDC R8, c[0x0][0x44c] ;  /* 0x00011300ff081b82 */ /* 0x000eaa0000000800 */
[----:B------:R-:W0:Y:S08]  /*6330*/  MUFU.TANH R51, R51 ;  /* 0x0000003300337308 */ /* 0x000e300000002400 */
[----:B------:R-:W0:Y:S08]  /*6340*/  MUFU.TANH R31, R31 ;  /* 0x0000001f001f7308 */ /* 0x000e300000002400 */
[----:B------:R-:W0:Y:S01]  /*6350*/  MUFU.TANH R30, R30 ;  /* 0x0000001e001e7308 */ /* 0x000e220000002400 */
[----:B--2---:R-:W-:-:S07]  /*6360*/  @P1 IMAD.HI.U32 R8, R67, R8, RZ ;  /* 0x0000000843081227 */ /* 0x004fce00078e00ff */
[----:B------:R-:W2:Y:S01]  /*6370*/  MUFU.TANH R52, R52 ;  /* 0x0000003400347308 */ /* 0x000ea20000002400 */
[----:B0-----:R-:W-:Y:S02]  /*6380*/  @P1 SHF.R.U32.HI R67, RZ, R9, R8 ;  /* 0x00000009ff431219 */ /* 0x001fe40000011608 */
[----:B------:R-:W-:-:S03]  /*6390*/  IADD3 R9, -R74, 0x1, RZ ;  /* 0x000000014a097810 */ /* 0x000fc60007ffe1ff */
[----:B------:R-:W0:Y:S02]  /*63a0*/  SHFL.IDX PT, R63, R67, RZ, 0x1c1f ;  /* 0x001c1fff433f7589 */ /* 0x000e2400000e0000 */
[----:B------:R-:W0:Y:S01]  /*63b0*/  MUFU.TANH R53, R53 ;  /* 0x0000003500357308 */ /* 0x000e220000002400 */
[----:B------:R-:W-:-:S05]  /*63c0*/  IMAD R9, R18, -0x2, R9 ;  /* 0xfffffffe12097824 */ /* 0x000fca00078e0209 */
[----:B------:R-:W-:Y:S02]  /*63d0*/  IADD3 R9, -R17, R9, R16 ;  /* 0x0000000911097210 */ /* 0x000fe40007ffe110 */
[----:B------:R-:W1:Y:S03]  /*63e0*/  MUFU.TANH R33, R33 ;  /* 0x0000002100217308 */ /* 0x000e660000002400 */
[C---:B------:R-:W-:Y:S02]  /*63f0*/  VIADD R76, R9.reuse, UR33 ;  /* 0x00000021094c7c36 */ /* 0x040fe40008000000 */
[----:B------:R-:W-:-:S03]  /*6400*/  VIADD R78, R9, UR4 ;  /* 0x00000004094e7c36 */ /* 0x000fc60008000000 */
[----:B------:R-:W1:Y:S01]  /*6410*/  MUFU.TANH R32, R32 ;  /* 0x0000002000207308 */ /* 0x000e620000002400 */
[----:B0-----:R-:W-:-:S07]  /*6420*/  IMAD.IADD R68, R76, 0x1, R63 ;  /* 0x000000014c447824 */ /* 0x001fce00078e023f */
[----:B------:R-:W0:Y:S01]  /*6430*/  MUFU.TANH R54, R54 ;  /* 0x0000003600367308 */ /* 0x000e220000002400 */
[----:B------:R-:W-:-:S07]  /*6440*/  IMAD.IADD R70, R78, 0x1, R63 ;  /* 0x000000014e467824 */ /* 0x000fce00078e023f */
        /* <DEDUP_REMOVED lines=26> */
[----:B------:R-:W0:Y:S01]  /*65f0*/  MUFU.TANH R47, R47 ;  /* 0x0000002f002f7308 */ /* 0x000e220000002400 */
[----:B-1234-:R-:W-:Y:S05]  /*6600*/  @!P5 BRA `(.L_x_1300) ;  /* 0x000000000058d947 */ /* 0x01efea0003800000 */
[----:B------:R-:W-:Y:S01]  /*6610*/  IADD3 R63, -R17, R16, R63 ;  /* 0x00000010113f7210 */ /* 0x000fe20007ffe13f */
[----:B------:R-:W-:Y:S03]  /*6620*/  BSSY B0, `(.L_x_1301) ;  /* 0x0000010000007945 */ /* 0x000fe60003800000 */
        /* <DEDUP_REMOVED lines=10> */
.L_x_1302:
[----:B------:R-:W-:-:S05]  /*66d0*/  IMAD.U32 R65, RZ, RZ, UR31 ;  /* 0x0000001fff417e24 */ /* 0x000fca000f8e00ff */
[----:B------:R-:W-:-:S13]  /*66e0*/  ISETP.NE.AND P1, PT, R65, 0x1, PT ;  /* 0x000000014100780c */ /* 0x000fda0003f25270 */
[----:B------:R-:W1:Y:S02]  /*66f0*/  @P1 LDC.64 R8, c[0x0][0x9e8] ;  /* 0x00027a00ff081b82 */ /* 0x000e640000000a00 */
[----:B-1----:R-:W-:-:S05]  /*6700*/  @P1 IMAD.HI.U32 R8, R63, R8, RZ ;  /* 0x000000083f081227 */ /* 0x002fca00078e00ff */
[----:B------:R-:W-:-:S07]  /*6710*/  @P1 SHF.R.U32.HI R63, RZ, R9, R8 ;  /* 0x00000009ff3f1219 */ /* 0x000fce0000011608 */
.L_x_1303:
[----:B------:R-:W-:Y:S05]  /*6720*/  BSYNC B0 ;  /* 0x0000000000007941 */ /* 0x000fea0003800000 */
.L_x_1301:
[----:B------:R-:W-:-:S04]  /*6730*/  IMAD R63, R63, R65, -R74 ;  /* 0x000000413f3f7224 */ /* 0x000fc800078e0a4a */
[----:B------:R-:W-:-:S05]  /*6740*/  IMAD R63, R18, -0x2, R63 ;  /* 0xfffffffe123f7824 */ /* 0x000fca00078e023f */
[----:B------:R-:W-:Y:S02]  /*6750*/  VIADDMNMX R68, R63, R65, R68, PT ;  /* 0x000000413f447246 */ /* 0x000fe40003800144 */
[----:B------:R-:W-:-:S07]  /*6760*/  VIMNMX R70, R70, R63, !PT ;  /* 0x0000003f46467248 */ /* 0x000fce0007fe0100 */
.L_x_1300:
[----:B------:R-:W-:-:S04]  /*6770*/  ISETP.GT.AND P1, PT, R7, -0x1, PT ;  /* 0xffffffff0700780c */ /* 0x000fc80003f24270 */
[C---:B------:R-:W-:Y:S02]  /*6780*/  ISETP.GT.AND P3, PT, R70.reuse, RZ, P1 ;  /* 0x000000ff4600720c */ /* 0x040fe40000f64270 */
[----:B------:R-:W-:Y:S02]  /*6790*/  ISETP.GT.AND P4, PT, R70, 0x1, P1 ;  /* 0x000000014600780c */ /* 0x000fe40000f84270 */
[C---:B------:R-:W-:Y:S02]  /*67a0*/  ISETP.LT.OR P3, PT, R68.reuse, 0x1, P3 ;  /* 0x000000014400780c */ /* 0x040fe40001f61670 */
[----:B------:R-:W-:Y:S02]  /*67b0*/  ISETP.LT.OR P4, PT, R68, 0x2, P4 ;  /* 0x000000024400780c */ /* 0x000fe40002781670 */
[----:B------:R-:W-:Y:S02]  /*67c0*/  ISETP.GT.AND P2, PT, R70, 0x8, P1 ;  /* 0x000000084600780c */ /* 0x000fe40000f44270 */
[----:B------:R-:W-:-:S02]  /*67d0*/  FSEL R63, R152, -INF , !P3 ;  /* 0xff800000983f7808 */ /* 0x000fc40005800000 */
[----:B------:R-:W-:Y:S02]  /*67e0*/  FSEL R65, R153, -INF , !P4 ;  /* 0xff80000099417808 */ /* 0x000fe40006000000 */
[C---:B------:R-:W-:Y:S02]  /*67f0*/  ISETP.GT.AND P3, PT, R70.reuse, 0x9, P1 ;  /* 0x000000094600780c */ /* 0x040fe40000f64270 */
[----:B------:R-:W-:Y:S02]  /*6800*/  ISETP.GT.AND P4, PT, R70, 0x10, P1 ;  /* 0x000000104600780c */ /* 0x000fe40000f84270 */
[C---:B------:R-:W-:Y:S02]  /*6810*/  ISETP.LT.OR P2, PT, R68.reuse, 0x9, P2 ;  /* 0x000000094400780c */ /* 0x040fe40001741670 */
[C---:B------:R-:W-:Y:S02]  /*6820*/  ISETP.LT.OR P3, PT, R68.reuse, 0xa, P3 ;  /* 0x0000000a4400780c */ /* 0x040fe40001f61670 */
[----:B------:R-:W-:-:S02]  /*6830*/  ISETP.LT.OR P4, PT, R68, 0x11, P4 ;  /* 0x000000114400780c */ /* 0x000fc40002781670 */
[----:B------:R-:W-:Y:S02]  /*6840*/  FSEL R187, R154, -INF , !P2 ;  /* 0xff8000009abb7808 */ /* 0x000fe40005000000 */
[----:B------:R-:W-:Y:S02]  /*6850*/  ISETP.GT.AND P2, PT, R70, 0x11, P1 ;  /* 0x000000114600780c */ /* 0x000fe40000f44270 */
[----:B------:R-:W-:Y:S02]  /*6860*/  FSEL R69, R155, -INF , !P3 ;  /* 0xff8000009b457808 */ /* 0x000fe40005800000 */
[----:B------:R-:W-:Y:S02]  /*6870*/  FSEL R195, R156, -INF , !P4 ;  /* 0xff8000009cc37808 */ /* 0x000fe40006000000 */
[C---:B------:R-:W-:Y:S02]  /*6880*/  ISETP.GT.AND P3, PT, R70.reuse, 0x18, P1 ;  /* 0x000000184600780c */ /* 0x040fe40000f64270 */
[----:B------:R-:W-:-:S02]  /*6890*/  ISETP.GT.AND P4, PT, R70, 0x19, P1 ;  /* 0x000000194600780c */ /* 0x000fc40000f84270 */
[C---:B------:R-:W-:Y:S02]  /*68a0*/  ISETP.LT.OR P2, PT, R68.reuse, 0x12, P2 ;  /* 0x000000124400780c */ /* 0x040fe40001741670 */
[C---:B------:R-:W-:Y:S02]  /*68b0*/  ISETP.LT.OR P3, PT, R68.reuse, 0x19, P3 ;  /* 0x000000194400780c */ /* 0x040fe40001f61670 */
[----:B------:R-:W-:Y:S02]  /*68c0*/  ISETP.LT.OR P4, PT, R68, 0x1a, P4 ;  /* 0x0000001a4400780c */ /* 0x000fe40002781670 */
[----:B------:R-:W-:Y:S02]  /*68d0*/  FSEL R199, R157, -INF , !P2 ;  /* 0xff8000009dc77808 */ /* 0x000fe40005000000 */
        /* <DEDUP_REMOVED lines=23> */
[C---:B------:R-:W-:Y:S02]  /*6a50*/  ISETP.LT.OR P2, PT, R68.reuse, 0x39, P2 ;  /* 0x000000394400780c */ /* 0x040fe40001741670 */
[C---:B------:R-:W-:Y:S02]  /*6a60*/  ISETP.LT.OR P3, PT, R68.reuse, 0x3a, P3 ;  /* 0x0000003a4400780c */ /* 0x040fe40001f61670 */
[----:B------:R-:W-:-:S02]  /*6a70*/  ISETP.LT.OR P4, PT, R68, 0x41, P4 ;  /* 0x000000414400780c */ /* 0x000fc40002781670 */
[----:B------:R-:W-:Y:S02]  /*6a80*/  FSEL R161, R50, -INF , !P2 ;  /* 0xff80000032a17808 */ /* 0x000fe40005000000 */
[----:B------:R-:W-:Y:S02]  /*6a90*/  FSEL R159, R51, -INF , !P3 ;  /* 0xff800000339f7808 */ /* 0x000fe40005800000 */
[----:B------:R-:W-:Y:S02]  /*6aa0*/  FSEL R157, R52, -INF , !P4 ;  /* 0xff800000349d7808 */ /* 0x000fe40006000000 */
[C---:B------:R-:W-:Y:S02]  /*6ab0*/  ISETP.GT.AND P2, PT, R70.reuse, 0x41, P1 ;  /* 0x000000414600780c */ /* 0x040fe40000f44270 */
[C---:B------:R-:W-:Y:S02]  /*6ac0*/  ISETP.GT.AND P3, PT, R70.reuse, 0x48, P1 ;  /* 0x000000484600780c */ /* 0x040fe40000f64270 */
[----:B------:R-:W-:-:S02]  /*6ad0*/  ISETP.GT.AND P4, PT, R70, 0x49, P1 ;  /* 0x000000494600780c */ /* 0x000fc40000f84270 */
[C---:B------:R-:W-:Y:S02]  /*6ae0*/  ISETP.LT.OR P2, PT, R68.reuse, 0x42, P2 ;  /* 0x000000424400780c */ /* 0x040fe40001741670 */
[C---:B------:R-:W-:Y:S02]  /*6af0*/  ISETP.LT.OR P3, PT, R68.reuse, 0x49, P3 ;  /* 0x000000494400780c */ /* 0x040fe40001f61670 */
[----:B------:R-:W-:Y:S02]  /*6b00*/  ISETP.LT.OR P4, PT, R68, 0x4a, P4 ;  /* 0x0000004a4400780c */ /* 0x000fe40002781670 */
[----:B------:R-:W-:Y:S02]  /*6b10*/  FSEL R155, R53, -INF , !P2 ;  /* 0xff800000359b7808 */ /* 0x000fe40005000000 */
[----:B0-----:R-:W-:Y:S02]  /*6b20*/  FSEL R153, R54, -INF , !P3 ;  /* 0xff80000036997808 */ /* 0x001fe40005800000 */
        /* <DEDUP_REMOVED lines=9> */
[----:B------:R-:W-:Y:S01]  /*6bc0*/  FSEL R77, R58, -INF , !P4 ;  /* 0xff8000003a4d7808 */ /* 0x000fe20006000000 */
[----:B------:R-:W0:Y:S01]  /*6bd0*/  SHFL.IDX PT, R57, R67, 0x1, 0x1c1f ;  /* 0x003c1f0043397f89 */ /* 0x000e2200000e0000 */
[C---:B------:R-:W-:Y:S02]  /*6be0*/  ISETP.GT.AND P2, PT, R70.reuse, 0x59, P1 ;  /* 0x000000594600780c */ /* 0x040fe40000f44270 */
        /* <DEDUP_REMOVED lines=10> */
[----:B------:R-:W-:Y:S01]  /*6c90*/  ISETP.GT.AND P4, PT, R70, 0x70, P1 ;  /* 0x000000704600780c */ /* 0x000fe20000f84270 */
[--C-:B0-----:R-:W-:Y:S01]  /*6ca0*/  IMAD.IADD R48, R76, 0x1, R57.reuse ;  /* 0x000000014c307824 */ /* 0x101fe200078e0239 */
[----:B------:R-:W-:Y:S01]  /*6cb0*/  ISETP.LT.OR P2, PT, R68, 0x69, P2 ;  /* 0x000000694400780c */ /* 0x000fe20001741670 */
[----:B------:R-:W-:Y:S01]  /*6cc0*/  IMAD.IADD R50, R78, 0x1, R57 ;  /* 0x000000014e327824 */ /* 0x000fe200078e0239 */
        /* <DEDUP_REMOVED lines=13> */
[----:B------:R-:W-:Y:S01]  /*6da0*/  FSEL R49, R72, -INF , !P4 ;  /* 0xff80000048317808 */ /* 0x000fe20006000000 */
[----:B------:R-:W-:Y:S06]  /*6db0*/  @!P5 BRA `(.L_x_1304) ;  /* 0x000000000058d947 */ /* 0x000fec0003800000 */
[----:B------:R-:W-:Y:S01]  /*6dc0*/  IADD3 R57, -R17, R16, R57 ;  /* 0x0000001011397210 */ /* 0x000fe20007ffe139 */
[----:B------:R-:W-:Y:S03]  /*6dd0*/  BSSY B0, `(.L_x_1305) ;  /* 0x0000010000007945 */ /* 0x000fe60003800000 */
        /* <DEDUP_REMOVED lines=10> */
.L_x_1306:
[----:B------:R-:W-:-:S05]  /*6e80*/  IMAD.U32 R52, RZ, RZ, UR31 ;  /* 0x0000001fff347e24 */ /* 0x000fca000f8e00ff */
[----:B------:R-:W-:-:S13]  /*6e90*/  ISETP.NE.AND P2, PT, R52, 0x1, PT ;  /* 0x000000013400780c */ /* 0x000fda0003f45270 */
[----:B------:R-:W0:Y:S02]  /*6ea0*/  @P2 LDC.64 R8, c[0x0][0x9e8] ;  /* 0x00027a00ff082b82 */ /* 0x000e240000000a00 */
[----:B0-----:R-:W-:-:S05]  /*6eb0*/  @P2 IMAD.HI.U32 R8, R57, R8, RZ ;  /* 0x0000000839082227 */ /* 0x001fca00078e00ff */
[----:B------:R-:W-:-:S07]  /*6ec0*/  @P2 SHF.R.U32.HI R57, RZ, R9, R8 ;  /* 0x00000009ff392219 */ /* 0x000fce0000011608 */
.L_x_1307:
[----:B------:R-:W-:Y:S05]  /*6ed0*/  BSYNC B0 ;  /* 0x0000000000007941 */ /* 0x000fea0003800000 */
.L_x_1305:
[----:B------:R-:W-:-:S04]  /*6ee0*/  IMAD R57, R57, R52, -R74 ;  /* 0x0000003439397224 */ /* 0x000fc800078e0a4a */
[----:B------:R-:W-:-:S05]  /*6ef0*/  IMAD R57, R18, -0x2, R57 ;  /* 0xfffffffe12397824 */ /* 0x000fca00078e0239 */
[----:B------:R-:W-:Y:S02]  /*6f00*/  VIADDMNMX R48, R57, R52, R48, PT ;  /* 0x0000003439307246 */ /* 0x000fe40003800130 */
[----:B------:R-:W-:-:S07]  /*6f10*/  VIMNMX R50, R50, R57, !PT ;  /* 0x0000003932327248 */ /* 0x000fce0007fe0100 */
.L_x_1304:
        /* <DEDUP_REMOVED lines=11> */
[----:B------:R-:W-:-:S02]  /*6fd0*/  ISETP.GT.AND P2, PT, R50, 0x9, P1 ;  /* 0x000000093200780c */ /* 0x000fc40000f44270 */
[----:B------:R-:W-:Y:S02]  /*6fe0*/  FMNMX.FTZ R8, R197, R8, !PT ;  /* 0x00000008c5087209 */ /* 0x000fe40007810000 */
[C---:B------:R-:W-:Y:S02]  /*6ff0*/  ISETP.GT.AND P4, PT, R50.reuse, 0x10, P1 ;  /* 0x000000103200780c */ /* 0x040fe40000f84270 */
[----:B------:R-:W-:Y:S02]  /*7000*/  FMNMX.FTZ R8, R193, R8, !PT ;  /* 0x00000008c1087209 */ /* 0x000fe40007810000 */
[----:B------:R-:W-:Y:S02]  /*7010*/  FSEL R13, R13, -INF , !P3 ;  /* 0xff8000000d0d7808 */ /* 0x000fe40005800000 */
[----:B------:R-:W-:Y:S02]  /*7020*/  FMNMX.FTZ R8, R191, R8, !PT ;  /* 0x00000008bf087209 */ /* 0x000fe40007810000 */
[----:B------:R-:W-:-:S02]  /*7030*/  ISETP.GT.AND P3, PT, R50, 0x11, P1 ;  /* 0x000000113200780c */ /* 0x000fc40000f64270 */
[----:B------:R-:W-:Y:S02]  /*7040*/  FMNMX.FTZ R8, R189, R8, !PT ;  /* 0x00000008bd087209 */ /* 0x000fe40007810000 */
[C---:B------:R-:W-:Y:S02]  /*7050*/  ISETP.LT.OR P2, PT, R48.reuse, 0xa, P2 ;  /* 0x0000000a3000780c */ /* 0x040fe40001741670 */
        /* <DEDUP_REMOVED lines=36> */
[----:B------:R-:W-:-:S04]  /*72a0*/  FMNMX.FTZ R8, R55, R8, !PT ;  /* 0x0000000837087209 */ /* 0x000fc80007810000 */
[----:B------:R-:W-:-:S04]  /*72b0*/  FMNMX.FTZ R8, R53, R8, !PT ;  /* 0x0000000835087209 */ /* 0x000fc80007810000 */
[----:B------:R-:W-:-:S04]  /*72c0*/  FMNMX.FTZ R8, R51, R8, !PT ;  /* 0x0000000833087209 */ /* 0x000fc80007810000 */
[----:B------:R-:W-:Y:S02]  /*72d0*/  FMNMX.FTZ R52, R49, R8, !PT ;  /* 0x0000000831347209 */ /* 0x000fe40007810000 */
[----:B------:R-:W0:Y:S03]  /*72e0*/  LDC R8, c[0x0][0x988] ;  /* 0x00026200ff087b82 */ /* 0x000e260000000800 */
        /* <DEDUP_REMOVED lines=10> */
[----:B------:R-:W-:Y:S01]  /*7390*/  ISETP.GT.AND P3, PT, R50, 0x21, P1 ;  /* 0x000000213200780c */ /* 0x000fe20000f64270 */
[-CC-:B------:R-:W-:Y:S01]  /*73a0*/  FFMA.FTZ R11, R195, R8.reuse, -R52.reuse ;  /* 0x00000008c30b7223 */ /* 0x180fe20000010834 */
[----:B------:R-:W-:Y:S01]  /*73b0*/  FSEL R187, R20, -INF , !P2 ;  /* 0xff80000014bb7808 */ /* 0x000fe20005000000 */
[-CC-:B------:R-:W-:Y:S01]  /*73c0*/  FFMA.FTZ R65, R65, R8.reuse, -R52.reuse ;  /* 0x0000000841417223 */ /* 0x180fe20000010834 */
[----:B------:R-:W-:Y:S01]  /*73d0*/  ISETP.LT.OR P3, PT, R48, 0x22, P3 ;  /* 0x000000223000780c */ /* 0x000fe20001f61670 */
[----:B------:R-:W-:Y:S01]  /*73e0*/  MUFU.EX2 R12, R12 ;  /* 0x0000000c000c7308 */ /* 0x000fe20000000800 */
[C---:B------:R-:W-:Y:S01]  /*73f0*/  ISETP.GT.AND P2, PT, R50.reuse, 0x31, P1 ;  /* 0x000000313200780c */ /* 0x040fe20000f44270 */
[-CC-:B------:R-:W-:Y:S01]  /*7400*/  FFMA.FTZ R69, R69, R8.reuse, -R52.reuse ;  /* 0x0000000845457223 */ /* 0x180fe20000010834 */
[----:B------:R-:W-:Y:S01]  /*7410*/  FSEL R21, R21, -INF , !P3 ;  /* 0xff80000015157808 */ /* 0x000fe20005800000 */
[-CC-:B------:R-:W-:Y:S01]  /*7420*/  FFMA.FTZ R159, R159, R8.reuse, -R52.reuse ;  /* 0x000000089f9f7223 */ /* 0x180fe20000010834 */
[----:B------:R-:W-:Y:S01]  /*7430*/  ISETP.GT.AND P3, PT, R50, RZ, P1 ;  /* 0x000000ff3200720c */ /* 0x000fe20000f64270 */
[-CC-:B------:R-:W-:Y:S01]  /*7440*/  FFMA.FTZ R155, R155, R8.reuse, -R52.reuse ;  /* 0x000000089b9b7223 */ /* 0x180fe20000010834 */
[C---:B------:R-:W-:Y:S01]  /*7450*/  ISETP.LT.OR P2, PT, R48.reuse, 0x32, P2 ;  /* 0x000000323000780c */ /* 0x040fe20001741670 */
[----:B------:R-:W-:Y:S01]  /*7460*/  MUFU.EX2 R65, R65 ;  /* 0x0000004100417308 */ /* 0x000fe20000000800 */
[----:B------:R-:W-:Y:S01]  /*7470*/  ISETP.LT.OR P3, PT, R48, 0x1, P3 ;  /* 0x000000013000780c */ /* 0x000fe20001f61670 */
[-CC-:B------:R-:W-:Y:S01]  /*7480*/  FFMA.FTZ R153, R153, R8.reuse, -R52.reuse ;  /* 0x0000000899997223 */ /* 0x180fe20000010834 */
[----:B------:R-:W-:-:S01]  /*7490*/  FFMA.FTZ R71, R71, R8, -R52 ;  /* 0x0000000847477223 */ /* 0x000fc20000010834 */
[----:B------:R-:W-:Y:S01]  /*74a0*/  FFMA.FTZ R53, R53, R8, -R52 ;  /* 0x0000000835357223 */ /* 0x000fe20000010834 */
[----:B------:R-:W-:-:S02]  /*74b0*/  FSEL R203, R10, -INF , !P3 ;  /* 0xff8000000acb7808 */ /* 0x000fc40005800000 */
[----:B------:R-:W-:Y:S01]  /*74c0*/  ISETP.GT.AND P3, PT, R50, 0x30, P1 ;  /* 0x000000303200780c */ /* 0x000fe20000f64270 */
[----:B------:R-:W-:Y:S01]  /*74d0*/  MUFU.EX2 R14, R14 ;  /* 0x0000000e000e7308 */ /* 0x000fe20000000800 */
[----:B------:R-:W-:Y:S02]  /*74e0*/  FMNMX.FTZ R10, R203, R6, !PT ;  /* 0x00000006cb0a7209 */ /* 0x000fe40007810000 */
[----:B------:R-:W-:Y:S02]  /*74f0*/  ISETP.LT.OR P3, PT, R48, 0x31, P3 ;  /* 0x000000313000780c */ /* 0x000fe40001f61670 */
[----:B------:R-:W-:Y:S02]  /*7500*/  FMNMX.FTZ R20, R57, R10, !PT ;  /* 0x0000000a39147209 */ /* 0x000fe40007810000 */
[----:B------:R-:W-:Y:S01]  /*7510*/  FSEL R195, R29, -INF , !P3 ;  /* 0xff8000001dc37808 */ /* 0x000fe20005800000 */
[----:B------:R-:W-:-:S01]  /*7520*/  FFMA.FTZ R29, R199, R8, -R52 ;  /* 0x00000008c71d7223 */ /* 0x000fc20000010834 */
[----:B------:R-:W-:Y:S01]  /*7530*/  FMNMX.FTZ R20, R13, R20, !PT ;  /* 0x000000140d147209 */ /* 0x000fe20007810000 */
[----:B------:R0:W-:Y:S01]  /*7540*/  MUFU.EX2 R10, R11 ;  /* 0x0000000b000a7308 */ /* 0x0001e20000000800 */
[----:B------:R-:W-:-:S02]  /*7550*/  ISETP.GT.AND P3, PT, R50, 0x38, P1 ;  /* 0x000000383200780c */ /* 0x000fc40000f64270 */
[----:B------:R-:W-:Y:S02]  /*7560*/  FMNMX.FTZ R20, R59, R20, !PT ;  /* 0x000000143b147209 */ /* 0x000fe40007810000 */
[----:B------:R-:W-:Y:S02]  /*7570*/  ISETP.LT.OR P3, PT, R48, 0x39, P3 ;  /* 0x000000393000780c */ /* 0x000fe40001f61670 */
[----:B------:R-:W-:Y:S01]  /*7580*/  FMNMX.FTZ R20, R15, R20, !PT ;  /* 0x000000140f147209 */ /* 0x000fe20007810000 */
[----:B------:R-:W-:Y:S01]  /*7590*/  MUFU.EX2 R69, R69 ;  /* 0x0000004500457308 */ /* 0x000fe20000000800 */
[----:B------:R-:W-:Y:S01]  /*75a0*/  FSEL R199, R28, -INF , !P2 ;  /* 0xff8000001cc77808 */ /* 0x000fe20005000000 */
[----:B0-----:R-:W-:Y:S01]  /*75b0*/  FFMA.FTZ R11, R197, R8, -R52 ;  /* 0x00000008c50b7223 */ /* 0x001fe20000010834 */
[----:B------:R-:W-:Y:S02]  /*75c0*/  FMNMX.FTZ R24, R61, R20, !PT ;  /* 0x000000143d187209 */ /* 0x000fe40007810000 */
[----:B------:R-:W-:-:S02]  /*75d0*/  ISETP.GT.AND P2, PT, R50, 0x39, P1 ;  /* 0x000000393200780c */ /* 0x000fc40000f44270 */
[----:B------:R-:W-:Y:S01]  /*75e0*/  FMNMX.FTZ R24, R25, R24, !PT ;  /* 0x0000001819187209 */ /* 0x000fe20007810000 */
[----:B------:R0:W-:Y:S01]  /*75f0*/  MUFU.EX2 R20, R11 ;  /* 0x0000000b00147308 */ /* 0x0001e20000000800 */
[----:B------:R-:W-:Y:S01]  /*7600*/  FSEL R201, R31, -INF , !P3 ;  /* 0xff8000001fc97808 */ /* 0x000fe20005800000 */
[--C-:B------:R-:W-:Y:S01]  /*7610*/  FFMA.FTZ R31, R193, R8, -R52.reuse ;  /* 0x00000008c11f7223 */ /* 0x100fe20000010834 */
[----:B------:R-:W-:Y:S02]  /*7620*/  FMNMX.FTZ R24, R63, R24, !PT ;  /* 0x000000183f187209 */ /* 0x000fe40007810000 */
[----:B------:R-:W-:Y:S02]  /*7630*/  ISETP.GT.AND P3, PT, R50, 0x40, P1 ;  /* 0x000000403200780c */ /* 0x000fe40000f64270 */
[----:B------:R-:W-:Y:S01]  /*7640*/  FMNMX.FTZ R24, R67, R24, !PT ;  /* 0x0000001843187209 */ /* 0x000fe20007810000 */
[----:B------:R-:W-:Y:S01]  /*7650*/  MUFU.EX2 R29, R29 ;  /* 0x0000001d001d7308 */ /* 0x000fe20000000800 */
[----:B------:R-:W-:Y:S01]  /*7660*/  ISETP.LT.OR P2, PT, R48, 0x3a, P2 ;  /* 0x0000003a3000780c */ /* 0x000fe20001741670 */
[----:B0-----:R-:W-:Y:S01]  /*7670*/  FFMA.FTZ R11, R191, R8, -R52 ;  /* 0x00000008bf0b7223 */ /* 0x001fe20000010834 */
[----:B------:R-:W-:-:S02]  /*7680*/  FMNMX.FTZ R26, R21, R24, !PT ;  /* 0x00000018151a7209 */ /* 0x000fc40007810000 */
[----:B------:R-:W-:Y:S02]  /*7690*/  ISETP.LT.OR P3, PT, R48, 0x41, P3 ;  /* 0x000000413000780c */ /* 0x000fe40001f61670 */
[----:B------:R-:W-:Y:S01]  /*76a0*/  FMNMX.FTZ R26, R27, R26, !PT ;  /* 0x0000001a1b1a7209 */ /* 0x000fe20007810000 */
[----:B------:R0:W-:Y:S01]  /*76b0*/  MUFU.EX2 R24, R11 ;  /* 0x0000000b00187308 */ /* 0x0001e20000000800 */
[----:B------:R-:W-:Y:S02]  /*76c0*/  FSEL R197, R30, -INF , !P2 ;  /* 0xff8000001ec57808 */ /* 0x000fe40005000000 */
[----:B------:R-:W-:Y:S02]  /*76d0*/  FMNMX.FTZ R26, R187, R26, !PT ;  /* 0x0000001abb1a7209 */ /* 0x000fe40007810000 */
[C---:B------:R-:W-:Y:S02]  /*76e0*/  ISETP.GT.AND P2, PT, R50.reuse, 0x41, P1 ;  /* 0x000000413200780c */ /* 0x040fe40000f44270 */
[----:B------:R-:W-:Y:S01]  /*76f0*/  FMNMX.FTZ R26, R195, R26, !PT ;  /* 0x0000001ac31a7209 */ /* 0x000fe20007810000 */
[----:B------:R-:W-:Y:S01]  /*7700*/  MUFU.EX2 R31, R31 ;  /* 0x0000001f001f7308 */ /* 0x000fe20000000800 */
[----:B------:R-:W-:Y:S01]  /*7710*/  FSEL R193, R33, -INF , !P3 ;  /* 0xff80000021c17808 */ /* 0x000fe20005800000 */
[--C-:B------:R-:W-:Y:S01]  /*7720*/  FFMA.FTZ R33, R189, R8, -R52.reuse ;  /* 0x00000008bd217223 */ /* 0x100fe20000010834 */
[----:B------:R-:W-:Y:S01]  /*7730*/  FMNMX.FTZ R28, R199, R26, !PT ;  /* 0x0000001ac71c7209 */ /* 0x000fe20007810000 */
[----:B0-----:R-:W-:Y:S01]  /*7740*/  FFMA.FTZ R11, R185, R8, -R52 ;  /* 0x00000008b90b7223 */ /* 0x001fe20000010834 */
[----:B------:R-:W-:-:S02]  /*7750*/  ISETP.GT.AND P3, PT, R50, 0x48, P1 ;  /* 0x000000483200780c */ /* 0x000fc40000f64270 */
[C---:B------:R-:W-:Y:S01]  /*7760*/  ISETP.LT.OR P2, PT, R48.reuse, 0x42, P2 ;  /* 0x000000423000780c */ /* 0x040fe20001741670 */
[----:B------:R0:W-:Y:S01]  /*7770*/  MUFU.EX2 R26, R11 ;  /* 0x0000000b001a7308 */ /* 0x0001e20000000800 */
[----:B------:R-:W-:Y:S02]  /*7780*/  FMNMX.FTZ R28, R201, R28, !PT ;  /* 0x0000001cc91c7209 */ /* 0x000fe40007810000 */
[----:B------:R-:W-:Y:S02]  /*7790*/  ISETP.LT.OR P3, PT, R48, 0x49, P3 ;  /* 0x000000493000780c */ /* 0x000fe40001f61670 */
[----:B------:R-:W-:Y:S02]  /*77a0*/  FSEL R191, R32, -INF , !P2 ;  /* 0xff80000020bf7808 */ /* 0x000fe40005000000 */
[----:B------:R-:W-:Y:S01]  /*77b0*/  ISETP.GT.AND P2, PT, R50, 0x49, P1 ;  /* 0x000000493200780c */ /* 0x000fe20000f44270 */
[----:B------:R-:W-:Y:S01]  /*77c0*/  MUFU.EX2 R33, R33 ;  /* 0x0000002100217308 */ /* 0x000fe20000000800 */
[----:B------:R-:W-:Y:S01]  /*77d0*/  FMNMX.FTZ R28, R197, R28, !PT ;  /* 0x0000001cc51c7209 */ /* 0x000fe20007810000 */
[----:B0-----:R-:W-:Y:S01]  /*77e0*/  FFMA.FTZ R11, R165, R8, -R52 ;  /* 0x00000008a50b7223 */ /* 0x001fe20000010834 */
[----:B------:R-:W-:-:S02]  /*77f0*/  FSEL R205, R34, -INF , !P3 ;  /* 0xff80000022cd7808 */ /* 0x000fc40005800000 */
[----:B------:R-:W-:Y:S02]  /*7800*/  ISETP.GT.AND P3, PT, R50, 0x50, P1 ;  /* 0x000000503200780c */ /* 0x000fe40000f64270 */
[C---:B------:R-:W-:Y:S01]  /*7810*/  ISETP.LT.OR P2, PT, R48.reuse, 0x4a, P2 ;  /* 0x0000004a3000780c */ /* 0x040fe20001741670 */
[----:B------:R-:W-:Y:S01]  /*7820*/  MUFU.EX2 R159, R159 ;  /* 0x0000009f009f7308 */ /* 0x000fe20000000800 */
[----:B------:R-:W-:Y:S02]  /*7830*/  FMNMX.FTZ R28, R193, R28, !PT ;  /* 0x0000001cc11c7209 */ /* 0x000fe40007810000 */
[----:B------:R-:W-:Y:S02]  /*7840*/  ISETP.LT.OR P3, PT, R48, 0x51, P3 ;  /* 0x000000513000780c */ /* 0x000fe40001f61670 */
[----:B------:R-:W-:Y:S01]  /*7850*/  FSEL R189, R35, -INF , !P2 ;  /* 0xff80000023bd7808 */ /* 0x000fe20005000000 */
[----:B------:R-:W-:Y:S01]  /*7860*/  FFMA.FTZ R35, R167, R8, -R52 ;  /* 0x00000008a7237223 */ /* 0x000fe20000010834 */
[----:B------:R-:W-:Y:S01]  /*7870*/  ISETP.GT.AND P2, PT, R50, 0x51, P1 ;  /* 0x000000513200780c */ /* 0x000fe20000f44270 */
[----:B------:R-:W-:Y:S01]  /*7880*/  MUFU.EX2 R155, R155 ;  /* 0x0000009b009b7308 */ /* 0x000fe20000000800 */
[----:B------:R-:W-:-:S02]  /*7890*/  FMNMX.FTZ R30, R191, R28, !PT ;  /* 0x0000001cbf1e7209 */ /* 0x000fc40007810000 */
[----:B------:R-:W-:Y:S02]  /*78a0*/  FSEL R185, R36, -INF , !P3 ;  /* 0xff80000024b97808 */ /* 0x000fe40005800000 */
[----:B------:R-:W-:Y:S02]  /*78b0*/  ISETP.GT.AND P3, PT, R50, 0x58, P1 ;  /* 0x000000583200780c */ /* 0x000fe40000f64270 */
[C---:B------:R-:W-:Y:S01]  /*78c0*/  ISETP.LT.OR P2, PT, R48.reuse, 0x52, P2 ;  /* 0x000000523000780c */ /* 0x040fe20001741670 */
[----:B------:R0:W-:Y:S01]  /*78d0*/  MUFU.EX2 R28, R11 ;  /* 0x0000000b001c7308 */ /* 0x0001e20000000800 */
[----:B------:R-:W-:Y:S02]  /*78e0*/  FMNMX.FTZ R30, R205, R30, !PT ;  /* 0x0000001ecd1e7209 */ /* 0x000fe40007810000 */
[----:B------:R-:W-:Y:S02]  /*78f0*/  ISETP.LT.OR P3, PT, R48, 0x59, P3 ;  /* 0x000000593000780c */ /* 0x000fe40001f61670 */
[----:B------:R-:W-:-:S02]  /*7900*/  FSEL R37, R37, -INF , !P2 ;  /* 0xff80000025257808 */ /* 0x000fc40005000000 */
[----:B------:R-:W-:Y:S01]  /*7910*/  FMNMX.FTZ R30, R189, R30, !PT ;  /* 0x0000001ebd1e7209 */ /* 0x000fe20007810000 */
[----:B------:R-:W-:Y:S01]  /*7920*/  MUFU.EX2 R35, R35 ;  /* 0x0000002300237308 */ /* 0x000fe20000000800 */
[----:B------:R-:W-:Y:S01]  /*7930*/  ISETP.GT.AND P2, PT, R50, 0x59, P1 ;  /* 0x000000593200780c */ /* 0x000fe20000f44270 */
[-CC-:B0-----:R-:W-:Y:S01]  /*7940*/  FFMA.FTZ R11, R161, R8.reuse, -R52.reuse ;  /* 0x00000008a10b7223 */ /* 0x181fe20000010834 */
[----:B------:R-:W-:Y:S01]  /*7950*/  FSEL R167, R38, -INF , !P3 ;  /* 0xff80000026a77808 */ /* 0x000fe20005800000 */
[--C-:B------:R-:W-:Y:S01]  /*7960*/  FFMA.FTZ R38, R77, R8, -R52.reuse ;  /* 0x000000084d267223 */ /* 0x100fe20000010834 */
[----:B------:R-:W-:Y:S01]  /*7970*/  FMNMX.FTZ R30, R185, R30, !PT ;  /* 0x0000001eb91e7209 */ /* 0x000fe20007810000 */
[----:B------:R-:W-:Y:S01]  /*7980*/  FFMA.FTZ R77, R83, R8, -R52 ;  /* 0x00000008534d7223 */ /* 0x000fe20000010834 */
[----:B------:R-:W-:Y:S01]  /*7990*/  ISETP.GT.AND P3, PT, R50, 0x60, P1 ;  /* 0x000000603200780c */ /* 0x000fe20000f64270 */
[----:B------:R-:W-:Y:S01]  /*79a0*/  MUFU.EX2 R71, R71 ;  /* 0x0000004700477308 */ /* 0x000fe20000000800 */
[----:B------:R-:W-:-:S02]  /*79b0*/  ISETP.LT.OR P2, PT, R48, 0x5a, P2 ;  /* 0x0000005a3000780c */ /* 0x000fc40001741670 */
[----:B------:R-:W-:Y:S02]  /*79c0*/  FMNMX.FTZ R32, R37, R30, !PT ;  /* 0x0000001e25207209 */ /* 0x000fe40007810000 */
[----:B------:R-:W-:Y:S02]  /*79d0*/  ISETP.LT.OR P3, PT, R48, 0x61, P3 ;  /* 0x000000613000780c */ /* 0x000fe40001f61670 */
[----:B------:R-:W-:Y:S01]  /*79e0*/  FSEL R165, R39, -INF , !P2 ;  /* 0xff80000027a57808 */ /* 0x000fe20005000000 */
[----:B------:R-:W-:-:S01]  /*79f0*/  FFMA.FTZ R39, R163, R8, -R52 ;  /* 0x00000008a3277223 */ /* 0x000fc20000010834 */
[----:B------:R-:W-:Y:S01]  /*7a00*/  ISETP.GT.AND P2, PT, R50, 0x61, P1 ;  /* 0x000000613200780c */ /* 0x000fe20000f44270 */
[----:B------:R0:W-:Y:S01]  /*7a10*/  MUFU.EX2 R30, R11 ;  /* 0x0000000b001e7308 */ /* 0x0001e20000000800 */
[----:B------:R-:W-:Y:S02]  /*7a20*/  FMNMX.FTZ R32, R167, R32, !PT ;  /* 0x00000020a7207209 */ /* 0x000fe40007810000 */
[----:B------:R-:W-:Y:S01]  /*7a30*/  FSEL R163, R40, -INF , !P3 ;  /* 0xff80000028a37808 */ /* 0x000fe20005800000 */
[----:B------:R-:W-:-:S01]  /*7a40*/  FFMA.FTZ R40, R81, R8, -R52 ;  /* 0x0000000851287223 */ /* 0x000fc20000010834 */
[----:B------:R-:W-:-:S02]  /*7a50*/  ISETP.GT.AND P3, PT, R50, 0x68, P1 ;  /* 0x000000683200780c */ /* 0x000fc40000f64270 */
[C---:B------:R-:W-:Y:S01]  /*7a60*/  ISETP.LT.OR P2, PT, R48.reuse, 0x62, P2 ;  /* 0x000000623000780c */ /* 0x040fe20001741670 */
[----:B------:R-:W-:Y:S01]  /*7a70*/  MUFU.EX2 R39, R39 ;  /* 0x0000002700277308 */ /* 0x000fe20000000800 */
[----:B------:R-:W-:Y:S01]  /*7a80*/  FMNMX.FTZ R32, R165, R32, !PT ;  /* 0x00000020a5207209 */ /* 0x000fe20007810000 */
[----:B0-----:R-:W-:Y:S01]  /*7a90*/  FFMA.FTZ R11, R157, R8, -R52 ;  /* 0x000000089d0b7223 */ /* 0x001fe20000010834 */
[----:B------:R-:W-:Y:S02]  /*7aa0*/  ISETP.LT.OR P3, PT, R48, 0x69, P3 ;  /* 0x000000693000780c */ /* 0x000fe40001f61670 */
[----:B------:R-:W-:Y:S02]  /*7ab0*/  FSEL R41, R41, -INF , !P2 ;  /* 0xff80000029297808 */ /* 0x000fe40005000000 */
[----:B------:R-:W-:Y:S01]  /*7ac0*/  ISETP.GT.AND P2, PT, R50, 0x69, P1 ;  /* 0x000000693200780c */ /* 0x000fe20000f44270 */
[----:B------:R-:W-:Y:S01]  /*7ad0*/  MUFU.EX2 R38, R38 ;  /* 0x0000002600267308 */ /* 0x000fe20000000800 */
[----:B------:R-:W-:-:S02]  /*7ae0*/  FMNMX.FTZ R32, R163, R32, !PT ;  /* 0x00000020a3207209 */ /* 0x000fc40007810000 */
[----:B------:R-:W-:Y:S02]  /*7af0*/  FSEL R161, R42, -INF , !P3 ;  /* 0xff8000002aa17808 */ /* 0x000fe40005800000 */
[----:B------:R-:W-:Y:S02]  /*7b00*/  ISETP.GT.AND P3, PT, R50, 0x70, P1 ;  /* 0x000000703200780c */ /* 0x000fe40000f64270 */
[C---:B------:R-:W-:Y:S01]  /*7b10*/  ISETP.LT.OR P2, PT, R48.reuse, 0x6a, P2 ;  /* 0x0000006a3000780c */ /* 0x040fe20001741670 */
[----:B------:R-:W-:Y:S01]  /*7b20*/  MUFU.EX2 R40, R40 ;  /* 0x0000002800287308 */ /* 0x000fe20000000800 */
[----:B------:R-:W-:Y:S02]  /*7b30*/  FMNMX.FTZ R34, R41, R32, !PT ;  /* 0x0000002029227209 */ /* 0x000fe40007810000 */
[----:B------:R-:W-:Y:S02]  /*7b40*/  ISETP.LT.OR P3, PT, R48, 0x71, P3 ;  /* 0x000000713000780c */ /* 0x000fe40001f61670 */
[----:B------:R-:W-:-:S02]  /*7b50*/  FSEL R43, R43, -INF , !P2 ;  /* 0xff8000002b2b7808 */ /* 0x000fc40005000000 */
[----:B------:R-:W-:Y:S01]  /*7b60*/  ISETP.GT.AND P2, PT, R50, 0x71, P1 ;  /* 0x000000713200780c */ /* 0x000fe20000f44270 */
[----:B------:R0:W-:Y:S01]  /*7b70*/  MUFU.EX2 R32, R11 ;  /* 0x0000000b00207308 */ /* 0x0001e20000000800 */
[----:B------:R-:W-:Y:S02]  /*7b80*/  FMNMX.FTZ R34, R161, R34, !PT ;  /* 0x00000022a1227209 */ /* 0x000fe40007810000 */
[----:B------:R-:W-:Y:S01]  /*7b90*/  FSEL R157, R44, -INF , !P3 ;  /* 0xff8000002c9d7808 */ /* 0x000fe20005800000 */
[----:B------:R-:W-:-:S01]  /*7ba0*/  FFMA.FTZ R44, R55, R8, -R52 ;  /* 0x00000008372c7223 */ /* 0x000fc20000010834 */
[----:B------:R-:W-:Y:S02]  /*7bb0*/  ISETP.GT.AND P3, PT, R50, 0x78, P1 ;  /* 0x000000783200780c */ /* 0x000fe40000f64270 */
[----:B------:R-:W-:Y:S01]  /*7bc0*/  ISETP.LT.OR P2, PT, R48, 0x72, P2 ;  /* 0x000000723000780c */ /* 0x000fe20001741670 */
[----:B------:R-:W-:Y:S01]  /*7bd0*/  MUFU.EX2 R77, R77 ;  /* 0x0000004d004d7308 */ /* 0x000fe20000000800 */
[----:B------:R-:W-:-:S02]  /*7be0*/  FMNMX.FTZ R34, R43, R34, !PT ;  /* 0x000000222b227209 */ /* 0x000fc40007810000 */
[----:B------:R-:W-:Y:S01]  /*7bf0*/  ISETP.GT.AND P1, PT, R50, 0x79, P1 ;  /* 0x000000793200780c */ /* 0x000fe20000f24270 */
[----:B------:R-:W-:-:S01]  /*7c00*/  FFMA.FTZ R50, R51, R8, -R52 ;  /* 0x0000000833327223 */ /* 0x000fc20000010834 */
[C---:B------:R-:W-:Y:S02]  /*7c10*/  ISETP.LT.OR P3, PT, R48.reuse, 0x79, P3 ;  /* 0x000000793000780c */ /* 0x040fe40001f61670 */
[----:B------:R-:W-:Y:S01]  /*7c20*/  FSEL R45, R45, -INF , !P2 ;  /* 0xff8000002d2d7808 */ /* 0x000fe20005000000 */
[----:B------:R-:W-:Y:S01]  /*7c30*/  MUFU.EX2 R44, R44 ;  /* 0x0000002c002c7308 */ /* 0x000fe20000000800 */
[----:B------:R-:W-:Y:S02]  /*7c40*/  FMNMX.FTZ R34, R157, R34, !PT ;  /* 0x000000229d227209 */ /* 0x000fe40007810000 */
[----:B------:R-:W-:Y:S02]  /*7c50*/  ISETP.LT.OR P1, PT, R48, 0x7a, P1 ;  /* 0x0000007a3000780c */ /* 0x000fe40000f21670 */
[----:B------:R-:W-:-:S02]  /*7c60*/  FSEL R207, R46, -INF , !P3 ;  /* 0xff8000002ecf7808 */ /* 0x000fc40005800000 */
[----:B------:R-:W-:Y:S01]  /*7c70*/  FMNMX.FTZ R36, R45, R34, !PT ;  /* 0x000000222d247209 */ /* 0x000fe20007810000 */
[----:B------:R-:W-:Y:S01]  /*7c80*/  MUFU.EX2 R53, R53 ;  /* 0x0000003500357308 */ /* 0x000fe20000000800 */
[----:B------:R-:W-:Y:S02]  /*7c90*/  FSEL R47, R47, -INF , !P1 ;  /* 0xff8000002f2f7808 */ /* 0x000fe40004800000 */
[----:B------:R-:W-:Y:S02]  /*7ca0*/  FMNMX.FTZ R36, R207, R36, !PT ;  /* 0x00000024cf247209 */ /* 0x000fe40007810000 */
[----:B------:R-:W-:Y:S02]  /*7cb0*/  FSEL R48, R9, RZ, P4 ;  /* 0x000000ff09307208 */ /* 0x000fe40002000000 */
[----:B0-----:R-:W-:Y:S01]  /*7cc0*/  FMNMX.FTZ R11, R47, R36, !PT ;  /* 0x000000242f0b7209 */ /* 0x001fe20007810000 */
[----:B------:R-:W-:-:S01]  /*7cd0*/  FFMA.FTZ R36, R73, R8, -R52 ;  /* 0x0000000849247223 */ /* 0x000fc20000010834 */
[----:B------:R-:W-:Y:S01]  /*7ce0*/  FFMA.FTZ R73, R75, R8, -R52 ;  /* 0x000000084b497223 */ /* 0x000fe20000010834 */
[----:B------:R-:W-:-:S01]  /*7cf0*/  FADD.FTZ R51, -R48, R5 ;  /* 0x0000000530337221 */ /* 0x000fc20000010100 */
[-CC-:B------:R-:W-:Y:S01]  /*7d00*/  FFMA.FTZ R5, R49, R8.reuse, -R52.reuse ;  /* 0x0000000831057223 */ /* 0x180fe20000010834 */
[----:B------:R-:W0:Y:S01]  /*7d10*/  SHFL.BFLY PT, R42, R11, 0x2, 0x1f ;  /* 0x0c401f000b2a7f89 */ /* 0x000e2200000e0000 */
[----:B------:R-:W-:-:S01]  /*7d20*/  FFMA.FTZ R75, R79, R8, -R52 ;  /* 0x000000084f4b7223 */ /* 0x000fc20000010834 */
[-C--:B------:R-:W-:Y:S01]  /*7d30*/  FMUL.FTZ R49, R51, R8.reuse ;  /* 0x0000000833317220 */ /* 0x080fe20000410000 */
[----:B------:R-:W-:-:S01]  /*7d40*/  FFMA.FTZ R79, R87, R8, -R52 ;  /* 0x00000008574f7223 */ /* 0x000fc20000010834 */
[----:B------:R-:W-:Y:S08]  /*7d50*/  MUFU.EX2 R34, R153 ;  /* 0x0000009900227308 */ /* 0x000ff00000000800 */
[----:B------:R-:W1:Y:S08]  /*7d60*/  MUFU.EX2 R49, R49 ;  /* 0x0000003100317308 */ /* 0x000e700000000800 */
[----:B------:R-:W-:Y:S01]  /*7d70*/  MUFU.EX2 R36, R36 ;  /* 0x0000002400247308 */ /* 0x000fe20000000800 */
[----:B0-----:R-:W-:Y:S01]  /*7d80*/  FMNMX.FTZ R46, R11, R42, !PT ;  /* 0x0000002a0b2e7209 */ /* 0x001fe20007810000 */
[----:B------:R-:W-:-:S06]  /*7d90*/  FFMA.FTZ R42, R85, R8, -R52 ;  /* 0x00000008552a7223 */ /* 0x000fcc0000010834 */
[----:B------:R-:W-:Y:S01]  /*7da0*/  MUFU.EX2 R73, R73 ;  /* 0x0000004900497308 */ /* 0x000fe20000000800 */
[----:B------:R-:W0:Y:S01]  /*7db0*/  SHFL.BFLY PT, R11, R46, 0x1, 0x1f ;  /* 0x0c201f002e0b7f89 */ /* 0x000e2200000e0000 */
[----:B-1----:R-:W-:-:S06]  /*7dc0*/  FFMA.FTZ R68, R49, R3, R12 ;  /* 0x0000000331447223 */ /* 0x002fcc000001000c */
[----:B------:R-:W-:Y:S08]  /*7dd0*/  MUFU.EX2 R75, R75 ;  /* 0x0000004b004b7308 */ /* 0x000ff00000000800 */
[----:B------:R-:W-:Y:S08]  /*7de0*/  MUFU.EX2 R42, R42 ;  /* 0x0000002a002a7308 */ /* 0x000ff00000000800 */
[----:B------:R-:W-:Y:S01]  /*7df0*/  MUFU.EX2 R79, R79 ;  /* 0x0000004f004f7308 */ /* 0x000fe20000000800 */
[----:B0-----:R-:W-:-:S04]  /*7e00*/  FMNMX.FTZ R11, R46, R11, !PT ;  /* 0x0000000b2e0b7209 */ /* 0x001fc80007810000 */
[C---:B------:R-:W-:Y:S01]  /*7e10*/  FSETP.NEU.FTZ.AND P1, PT, R11.reuse, -INF , PT ;  /* 0xff8000000b00780b */ /* 0x040fe20003f3d000 */
[----:B------:R-:W-:-:S02]  /*7e20*/  FFMA.FTZ R48, R11, R8, -8 ;  /* 0xc10000000b307423 */ /* 0x000fc40000010008 */
[----:B------:R0:W-:Y:S03]  /*7e30*/  MUFU.EX2 R46, R50 ;  /* 0x00000032002e7308 */ /* 0x0001e60000000800 */
[----:B------:R-:W-:-:S05]  /*7e40*/  FSEL R48, R48, RZ, P1 ;  /* 0x000000ff30307208 */ /* 0x000fca0000800000 */
[-CC-:B------:R-:W-:Y:S01]  /*7e50*/  FFMA.FTZ R51, R203, R8.reuse, -R48.reuse ;  /* 0x00000008cb337223 */ /* 0x180fe20000010830 */
[----:B0-----:R-:W-:-:S01]  /*7e60*/  FFMA.FTZ R50, R57, R8, -R48 ;  /* 0x0000000839327223 */ /* 0x001fc20000010830 */
[----:B------:R-:W-:Y:S01]  /*7e70*/  FSEL R57, R11, RZ, P1 ;  /* 0x000000ff0b397208 */ /* 0x000fe20000800000 */
[----:B------:R-:W-:-:S01]  /*7e80*/  FFMA.FTZ R13, R13, R8, -R48 ;  /* 0x000000080d0d7223 */ /* 0x000fc20000010830 */
[-CC-:B------:R-:W-:Y:S01]  /*7e90*/  FFMA.FTZ R52, R59, R8.reuse, -R48.reuse ;  /* 0x000000083b347223 */ /* 0x180fe20000010830 */
[----:B------:R-:W-:-:S01]  /*7ea0*/  FFMA.FTZ R15, R15, R8, -R48 ;  /* 0x000000080f0f7223 */ /* 0x000fc20000010830 */
[----:B------:R-:W-:Y:S01]  /*7eb0*/  MUFU.EX2 R51, R51 ;  /* 0x0000003300337308 */ /* 0x000fe20000000800 */
[----:B------:R-:W-:-:S01]  /*7ec0*/  FADD.FTZ R57, -R57, R6 ;  /* 0x0000000639397221 */ /* 0x000fc20000010100 */
[-CC-:B------:R-:W-:Y:S01]  /*7ed0*/  FFMA.FTZ R54, R61, R8.reuse, -R48.reuse ;  /* 0x000000083d367223 */ /* 0x180fe20000010830 */
[----:B------:R-:W-:-:S01]  /*7ee0*/  FFMA.FTZ R25, R25, R8, -R48 ;  /* 0x0000000819197223 */ /* 0x000fc20000010830 */
[-C--:B------:R-:W-:Y:S01]  /*7ef0*/  FFMA.FTZ R56, R63, R8.reuse, -R48 ;  /* 0x000000083f387223 */ /* 0x080fe20000010830 */
[-C--:B------:R-:W-:Y:S01]  /*7f00*/  FMUL.FTZ R64, R57, R8.reuse ;  /* 0x0000000839407220 */ /* 0x080fe20000410000 */
[----:B------:R-:W-:Y:S01]  /*7f10*/  FADD.FTZ R63, R65, R68 ;  /* 0x00000044413f7221 */ /* 0x000fe20000010000 */
[----:B------:R-:W-:-:S01]  /*7f20*/  FFMA.FTZ R55, R67, R8, -R48 ;  /* 0x0000000843377223 */ /* 0x000fc20000010830 */
[----:B------:R-:W-:Y:S01]  /*7f30*/  MUFU.EX2 R50, R50 ;  /* 0x0000003200327308 */ /* 0x000fe20000000800 */
[----:B------:R-:W-:-:S01]  /*7f40*/  FFMA.FTZ R58, R21, R8, -R48 ;  /* 0x00000008153a7223 */ /* 0x000fc20000010830 */
[----:B------:R-:W-:Y:S01]  /*7f50*/  FADD.FTZ R70, R14, R63 ;  /* 0x0000003f0e467221 */ /* 0x000fe20000010000 */
[----:B------:R-:W-:-:S01]  /*7f60*/  FFMA.FTZ R21, R27, R8, -R48 ;  /* 0x000000081b157223 */ /* 0x000fc20000010830 */
[-CC-:B------:R-:W-:Y:S01]  /*7f70*/  FFMA.FTZ R60, R187, R8.reuse, -R48.reuse ;  /* 0x00000008bb3c7223 */ /* 0x180fe20000010830 */
[----:B------:R-:W-:-:S01]  /*7f80*/  FFMA.FTZ R27, R195, R8, -R48 ;  /* 0x00000008c31b7223 */ /* 0x000fc20000010830 */
[----:B------:R-:W-:Y:S01]  /*7f90*/  FADD.FTZ R67, R69, R70 ;  /* 0x0000004645437221 */ /* 0x000fe20000010000 */
[----:B------:R-:W-:-:S01]  /*7fa0*/  FFMA.FTZ R62, R199, R8, -R48 ;  /* 0x00000008c73e7223 */ /* 0x000fc20000010830 */
[----:B------:R-:W0:Y:S01]  /*7fb0*/  MUFU.EX2 R64, R64 ;  /* 0x0000004000407308 */ /* 0x000e220000000800 */
[----:B------:R-:W-:-:S01]  /*7fc0*/  FFMA.FTZ R201, R201, R8, -R48 ;  /* 0x00000008c9c97223 */ /* 0x000fc20000010830 */
[----:B------:R-:W-:Y:S01]  /*7fd0*/  FADD.FTZ R70, R10, R67 ;  /* 0x000000430a467221 */ /* 0x000fe20000010000 */
[----:B------:R-:W-:-:S01]  /*7fe0*/  FFMA.FTZ R57, R197, R8, -R48 ;  /* 0x00000008c5397223 */ /* 0x000fc20000010830 */
[-CC-:B------:R-:W-:Y:S01]  /*7ff0*/  FFMA.FTZ R59, R193, R8.reuse, -R48.reuse ;  /* 0x00000008c13b7223 */ /* 0x180fe20000010830 */
[----:B------:R-:W-:-:S01]  /*8000*/  FFMA.FTZ R66, R191, R8, -R48 ;  /* 0x00000008bf427223 */ /* 0x000fc20000010830 */
[----:B------:R-:W-:Y:S01]  /*8010*/  FADD.FTZ R67, R29, R70 ;  /* 0x000000461d437221 */ /* 0x000fe20000010000 */
[----:B------:R-:W-:-:S01]  /*8020*/  FFMA.FTZ R61, R205, R8, -R48 ;  /* 0x00000008cd3d7223 */ /* 0x000fc20000010830 */
[----:B------:R-:W1:Y:S01]  /*8030*/  MUFU.EX2 R13, R13 ;  /* 0x0000000d000d7308 */ /* 0x000e620000000800 */
[----:B------:R-:W-:-:S01]  /*8040*/  FFMA.FTZ R68, R189, R8, -R48 ;  /* 0x00000008bd447223 */ /* 0x000fc20000010830 */
[----:B------:R-:W-:Y:S01]  /*8050*/  FADD.FTZ R72, R20, R67 ;  /* 0x0000004314487221 */ /* 0x000fe20000010000 */
[----:B------:R-:W-:-:S01]  /*8060*/  FFMA.FTZ R63, R185, R8, -R48 ;  /* 0x00000008b93f7223 */ /* 0x000fc20000010830 */
[-CC-:B------:R-:W-:Y:S01]  /*8070*/  FFMA.FTZ R70, R37, R8.reuse, -R48.reuse ;  /* 0x0000000825467223 */ /* 0x180fe20000010830 */
[----:B------:R-:W-:-:S01]  /*8080*/  FFMA.FTZ R37, R167, R8, -R48 ;  /* 0x00000008a7257223 */ /* 0x000fc20000010830 */
[----:B------:R-:W-:Y:S01]  /*8090*/  FADD.FTZ R67, R31, R72 ;  /* 0x000000481f437221 */ /* 0x000fe20000010000 */
[----:B------:R-:W-:-:S01]  /*80a0*/  FFMA.FTZ R74, R165, R8, -R48 ;  /* 0x00000008a54a7223 */ /* 0x000fc20000010830 */
[----:B------:R-:W2:Y:S01]  /*80b0*/  MUFU.EX2 R52, R52 ;  /* 0x0000003400347308 */ /* 0x000ea20000000800 */
[----:B0-----:R-:W-:-:S01]  /*80c0*/  FFMA.FTZ R3, R64, R2, R51 ;  /* 0x0000000240037223 */ /* 0x001fc20000010033 */
[----:B------:R-:W-:Y:S01]  /*80d0*/  FADD.FTZ R72, R24, R67 ;  /* 0x0000004318487221 */ /* 0x000fe20000010000 */
[----:B------:R-:W-:-:S01]  /*80e0*/  FFMA.FTZ R161, R161, R8, -R48 ;  /* 0x00000008a1a17223 */ /* 0x000fc20000010830 */
[----:B------:R-:W-:Y:S01]  /*80f0*/  FFMA.FTZ R43, R43, R8, -R48 ;  /* 0x000000082b2b7223 */ /* 0x000fe20000010830 */
[----:B------:R-:W-:-:S01]  /*8100*/  FADD.FTZ R2, R50, R3 ;  /* 0x0000000332027221 */ /* 0x000fc20000010000 */
[----:B------:R-:W-:Y:S01]  /*8110*/  FADD.FTZ R67, R33, R72 ;  /* 0x0000004821437221 */ /* 0x000fe20000010000 */
[----:B------:R-:W-:-:S01]  /*8120*/  FFMA.FTZ R157, R157, R8, -R48 ;  /* 0x000000089d9d7223 */ /* 0x000fc20000010830 */
[----:B------:R-:W0:Y:S01]  /*8130*/  MUFU.EX2 R15, R15 ;  /* 0x0000000f000f7308 */ /* 0x000e220000000800 */
[----:B-1----:R-:W-:-:S01]  /*8140*/  FADD.FTZ R3, R13, R2 ;  /* 0x000000020d037221 */ /* 0x002fc20000010000 */
[----:B------:R-:W-:Y:S01]  /*8150*/  FADD.FTZ R72, R26, R67 ;  /* 0x000000431a487221 */ /* 0x000fe20000010000 */
[----:B------:R-:W-:-:S01]  /*8160*/  FFMA.FTZ R67, R163, R8, -R48 ;  /* 0x00000008a3437223 */ /* 0x000fc20000010830 */
[-CC-:B------:R-:W-:Y:S01]  /*8170*/  FFMA.FTZ R45, R45, R8.reuse, -R48.reuse ;  /* 0x000000082d2d7223 */ /* 0x180fe20000010830 */
[----:B------:R-:W-:-:S01]  /*8180*/  FFMA.FTZ R207, R207, R8, -R48 ;  /* 0x00000008cfcf7223 */ /* 0x000fc20000010830 */
[----:B------:R-:W-:Y:S01]  /*8190*/  FADD.FTZ R81, R35, R72 ;  /* 0x0000004823517221 */ /* 0x000fe20000010000 */
[----:B------:R-:W-:-:S01]  /*81a0*/  FFMA.FTZ R47, R47, R8, -R48 ;  /* 0x000000082f2f7223 */ /* 0x000fc20000010830 */
[----:B------:R-:W1:Y:S01]  /*81b0*/  MUFU.EX2 R54, R54 ;  /* 0x0000003600367308 */ /* 0x000e620000000800 */
[----:B--2---:R-:W-:-:S01]  /*81c0*/  FADD.FTZ R2, R52, R3 ;  /* 0x0000000334027221 */ /* 0x004fc20000010000 */
[----:B------:R-:W-:-:S04]  /*81d0*/  FADD.FTZ R72, R28, R81 ;  /* 0x000000511c487221 */ /* 0x000fc80000010000 */
[----:B------:R-:W-:Y:S01]  /*81e0*/  FADD.FTZ R81, R39, R72 ;  /* 0x0000004827517221 */ /* 0x000fe20000010000 */
[----:B------:R-:W-:-:S01]  /*81f0*/  FFMA.FTZ R72, R41, R8, -R48 ;  /* 0x0000000829487223 */ /* 0x000fc20000010830 */
        /* <DEDUP_REMOVED lines=18> */
[----:B------:R-:W-:-:S06]  /*8320*/  FADD.FTZ R2, R30, R81 ;  /* 0x000000511e027221 */ /* 0x000fcc0000010000 */
        /* <DEDUP_REMOVED lines=43> */
[----:B------:R-:W-:-:S06]  /*85e0*/  FADD.FTZ R2, R46, R41 ;  /* 0x000000292e027221 */ /* 0x000fcc0000010000 */
        /* <DEDUP_REMOVED lines=12> */
.L_x_1308:
        /* <DEDUP_REMOVED lines=18> */
[----:B------:R-:W-:Y:S01]  /*87d0*/  SYNCS.ARRIVE.TRANS64.RED.A1T0 RZ, [UR4], RZ ;  /* 0x000000ffffff79a7 */ /* 0x000fe20008100404 */
        /* <DEDUP_REMOVED lines=16> */
[----:B------:R-:W-:Y:S01]  /*88e0*/  F2FP.SATFINITE.E4M3.F32.PACK_AB_MERGE_C R163, R62, R27, R6 ;  /* 0x0000001b3ea3723e */ /* 0x000fe20004807006 */
[-C--:B------:R-:W-:Y:S01]  /*88f0*/  FMUL.FTZ R112, R112, R49.reuse ;  /* 0x0000003170707220 */ /* 0x080fe20000410000 */
        /* <DEDUP_REMOVED lines=70> */
.L_x_1290:
[----:B------:R-:W2:Y:S01]  /*8d60*/  LDL R4, [R1] ;  /* 0x0000000001047983 */ /* 0x000ea20000100800 */
[----:B------:R-:W-:Y:S02]  /*8d70*/  ISETP.NE.AND P2, PT, R178, 0x1, PT ;  /* 0x00000001b200780c */ /* 0x000fe40003f45270 */
[----:B------:R-:W-:-:S11]  /*8d80*/  IADD3 R13, R16, 0x1, -R17 ;  /* 0x00000001100d7810 */ /* 0x000fd60007ffe811 */
[----:B------:R-:W0:Y:S08]  /*8d90*/  @P2 LDC R5, c[0x0][0x44c] ;  /* 0x00011300ff052b82 */ /* 0x000e300000000800 */
[----:B------:R-:W1:Y:S01]  /*8da0*/  @P2 LDC R6, c[0x0][0x450] ;  /* 0x00011400ff062b82 */ /* 0x000e620000000800 */
[----:B--2---:R-:W-:Y:S01]  /*8db0*/  LOP3.LUT P1, RZ, R4, 0x1, RZ, 0xc0, !PT ;  /* 0x0000000104ff7812 */ /* 0x004fe2000782c0ff */
[----:B------:R-:W-:-:S04]  /*8dc0*/  VIADD R4, R19, 0x7f ;  /* 0x0000007f13047836 */ /* 0x000fc80000000000 */
[----:B0-----:R-:W-:-:S05]  /*8dd0*/  @P2 IMAD.HI.U32 R5, R4, R5, RZ ;  /* 0x0000000504052227 */ /* 0x001fca00078e00ff */
[----:B-1----:R-:W-:-:S05]  /*8de0*/  @P2 SHF.R.U32.HI R4, RZ, R6, R5 ;  /* 0x00000006ff042219 */ /* 0x002fca0000011605 */
[----:B------:R-:W-:-:S04]  /*8df0*/  IMAD.IADD R4, R13, 0x1, R4 ;  /* 0x000000010d047824 */ /* 0x000fc800078e0204 */
[----:B------:R-:W-:Y:S01]  /*8e00*/  VIADD R5, R4, -UR30 ;  /* 0x8000001e04057c36 */ /* 0x000fe20008000000 */
[----:B------:R-:W-:Y:S06]  /*8e10*/  @!P1 BRA `(.L_x_1310) ;  /* 0x0000000000449947 */ /* 0x000fec0003800000 */
        /* <DEDUP_REMOVED lines=10> */
.L_x_1311:
[----:B------:R-:W0:Y:S02]  /*8ec0*/  LDC R15, c[0x0][0x9e4] ;  /* 0x00027900ff0f7b82 */ /* 0x000e240000000800 */
[----:B0-----:R-:W-:-:S13]  /*8ed0*/  ISETP.NE.AND P1, PT, R15, 0x1, PT ;  /* 0x000000010f00780c */ /* 0x001fda0003f25270 */
[----:B------:R-:W0:Y:S02]  /*8ee0*/  @P1 LDC.64 R12, c[0x0][0x9e8] ;  /* 0x00027a00ff0c1b82 */ /* 0x000e240000000a00 */
[----:B0-----:R-:W-:-:S05]  /*8ef0*/  @P1 IMAD.HI.U32 R6, R4, R12, RZ ;  /* 0x0000000c04061227 */ /* 0x001fca00078e00ff */
[----:B------:R-:W-:-:S07]  /*8f00*/  @P1 SHF.R.U32.HI R4, RZ, R13, R6 ;  /* 0x0000000dff041219 */ /* 0x000fce0000011606 */
.L_x_1312:
[----:B------:R-:W-:-:S05]  /*8f10*/  IMAD R4, R4, R15, RZ ;  /* 0x0000000f04047224 */ /* 0x000fca00078e02ff */
[----:B------:R-:W-:-:S07]  /*8f20*/  VIMNMX R5, R5, R4, !PT ;  /* 0x0000000405057248 */ /* 0x000fce0007fe0100 */
.L_x_1310:
        /* <DEDUP_REMOVED lines=11> */
.L_x_1324:
[----:B------:R-:W-:Y:S01]  /*8fe0*/  ISETP.NE.AND P2, PT, RZ, UR39, PT ;  /* 0x00000027ff007c0c */ /* 0x000fe2000bf45270 */
[----:B------:R-:W-:-:S04]  /*8ff0*/  UISETP.NE.AND UP0, UPT, UR4, 0x1, UPT ;  /* 0x000000010400788c */ /* 0x000fc8000bf05270 */
[----:B------:R-:W-:-:S04]  /*9000*/  USEL UR37, URZ, 0x1, UP0 ;  /* 0x000000013f257887 */ /* 0x000fc80008000000 */
[----:B------:R-:W-:-:S04]  /*9010*/  ULOP3.LUT UR37, UR5, UR37, URZ, 0x3c, !UPT ;  /* 0x0000002505257292 */ /* 0x000fc8000f8e3c3f */
[----:B------:R-:W-:Y:S08]  /*9020*/  @P2 BRA `(.L_x_1314) ;  /* 0x0000000000382947 */ /* 0x000ff00003800000 */
[----:B------:R-:W-:Y:S05]  /*9030*/  @!P0 BRA `(.L_x_1315) ;  /* 0x0000000000048947 */ /* 0x000fea0003800000 */
[----:B------:R-:W-:Y:S01]  /*9040*/  BPT.TRAP 0x1 ;  /* 0x000000040000795c */ /* 0x000fe20000300000 */
.L_x_1315:
        /* <DEDUP_REMOVED lines=9> */
.L_x_1316:
[----:B-1----:R-:W-:Y:S05]  /*90e0*/  @P1 BRA `(.L_x_1314) ;  /* 0x0000000000081947 */ /* 0x002fea0003800000 */
[----:B------:R-:W1:Y:S02]  /*90f0*/  SYNCS.PHASECHK.TRANS64.TRYWAIT P1, [UR6+0x22830], R5 ;  /* 0x02283005ff0075a7 */ /* 0x000e640008020146 */
[----:B-1----:R-:W-:Y:S05]  /*9100*/  @!P1 BRA `(.L_x_1317) ;  /* 0x000000ec00ec9947 */ /* 0x002fea0003800000 */
.L_x_1314:
        /* <DEDUP_REMOVED lines=40> */
.L_x_1319:
[----:B------:R-:W-:Y:S01]  /*9390*/  ULEA UR6, UR4, UR38, 0x3 ;  /* 0x0000002604067291 */ /* 0x000fe2000f8e183f */
[----:B------:R-:W-:-:S05]  /*93a0*/  IMAD.U32 R5, RZ, RZ, UR5 ;  /* 0x00000005ff057e24 */ /* 0x000fca000f8e00ff */
[----:B------:R-:W-:-:S04]  /*93b0*/  SHF.L.U32 R5, R5, 0x1f, RZ ;  /* 0x0000001f05057819 */ /* 0x000fc800000006ff */
[----:B------:R0:W1:Y:S01]  /*93c0*/  SYNCS.PHASECHK.TRANS64.TRYWAIT P1, [UR6+0x22850], R5 ;  /* 0x02285005ff0075a7 */ /* 0x0000620008020146 */
[----:B------:R-:W-:Y:S05]  /*93d0*/  @!P0 BRA `(.L_x_1320) ;  /* 0x0000000000048947 */ /* 0x000fea0003800000 */
[----:B------:R-:W-:Y:S01]  /*93e0*/  BPT.TRAP 0x1 ;  /* 0x000000040000795c */ /* 0x000fe20000300000 */
.L_x_1320:
[----:B-1----:R-:W-:Y:S05]  /*93f0*/  @P1 BRA `(.L_x_1318) ;  /* 0x0000000000081947 */ /* 0x002fea0003800000 */
[----:B------:R-:W1:Y:S02]  /*9400*/  SYNCS.PHASECHK.TRANS64.TRYWAIT P1, [UR6+0x22850], R5 ;  /* 0x02285005ff0075a7 */ /* 0x000e640008020146 */
[----:B-1----:R-:W-:Y:S05]  /*9410*/  @!P1 BRA `(.L_x_1321) ;  /* 0x000000ec00409947 */ /* 0x002fea0003800000 */
.L_x_1318:
[----:B------:R-:W-:Y:S01]  /*9420*/  UIADD3 UR5, UR38, 0x400, URZ ;  /* 0x0000040026057890 */ /* 0x000fe2000fffe03f */
[----:B------:R-:W-:Y:S01]  /*9430*/  WARPGROUP.ARRIVE ;  /* 0x00000000000079c5 */ /* 0x000fe20000000000 */
[----:B------:R-:W-:Y:S01]  /*9440*/  UMOV UR7, 0x40000040 ;  /* 0x4000004000077882 */ /* 0x000fe20000000000 */
[----:B------:R-:W-:Y:S01]  /*9450*/  UMOV UR11, 0x40000040 ;  /* 0x40000040000b7882 */ /* 0x000fe20000000000 */
[----:B------:R-:W-:-:S03]  /*9460*/  USHF.R.U32.HI UR5, URZ, 0x4, UR5 ;  /* 0x000000043f057899 */ /* 0x000fc60008011605 */
[----:B-1----:R-:W1:Y:S01]  /*9470*/  S2R R8, SR_TID.X ;  /* 0x0000000000087919 */ /* 0x002e620000002100 */
[----:B------:R-:W-:-:S04]  /*9480*/  ULOP3.LUT UR5, UR5, 0x3fff, URZ, 0xc0, !UPT ;  /* 0x00003fff05057892 */ /* 0x000fc8000f8ec03f */
[----:B------:R-:W-:-:S04]  /*9490*/  ULOP3.LUT UR5, UR5, 0x10000, URZ, 0xfc, !UPT ;  /* 0x0001000005057892 */ /* 0x000fc8000f8efc3f */
[----:B------:R-:W-:-:S04]  /*94a0*/  ULEA UR6, UR4, UR5, 0xa ;  /* 0x0000000504067291 */ /* 0x000fc8000f8e503f */
[----:B------:R-:W-:-:S05]  /*94b0*/  UIADD3 UR10, UR6, 0x2, URZ ;  /* 0x00000002060a7890 */ /* 0x000fca000fffe03f */
[----:B------:R-:W-:Y:S01]  /*94c0*/  QGMMA.64x128x32.F32.E4M3.E4M3 R88, R164, gdesc[UR4], R88, gsb0 ;  /* 0x01e00004a4587df3 */ /* 0x000fe20008000858 */
        /* <DEDUP_REMOVED lines=11> */
[----:B------:R-:W-:Y:S03]  /*9580*/  QGMMA.64x128x32.F32.E4M3.E4M3 R88, R156, gdesc[UR8], R88, gsb0 ;  /* 0x01e000089c587df3 */ /* 0x000fe60008000858 */
[----:B------:R-:W-:Y:S02]  /*9590*/  WARPGROUP.DEPBAR.LE gsb0, 0x0 ;  /* 0x00008000000079c5 */ /* 0x000fe40000010000 */
[----:B------:R-:W-:-:S07]  /*95a0*/  WARPGROUP.ARRIVE ;  /* 0x00000000000079c5 */ /* 0x000fce0000000000 */
[----:B------:R-:W-:Y:S03]  /*95b0*/  QGMMA.64x128x32.F32.E4M3.E4M3 R88, R152, gdesc[UR4], R88, gsb0 ;  /* 0x01e0000498587df3 */ /* 0x000fe60008000858 */
[----:B------:R-:W-:Y:S02]  /*95c0*/  WARPGROUP.DEPBAR.LE gsb0, 0x0 ;  /* 0x00008000000079c5 */ /* 0x000fe40000010000 */
[----:B------:R0:W-:Y:S06]  /*95d0*/  BAR.ARV R5, 0x100 ;  /* 0x000400050000751d */ /* 0x0001ec0000002000 */
[----:B------:R-:W-:Y:S05]  /*95e0*/  @!P0 BRA `(.L_x_1322) ;  /* 0x0000000000048947 */ /* 0x000fea0003800000 */
[----:B------:R-:W-:Y:S01]  /*95f0*/  BPT.TRAP 0x1 ;  /* 0x000000040000795c */ /* 0x000fe20000300000 */
.L_x_1322:
[C---:B------:R-:W-:Y:S01]  /*9600*/  FMUL.FTZ R153, R0.reuse, R24 ;  /* 0x0000001800997220 */ /* 0x040fe20000410000 */
[C---:B------:R-:W-:Y:S01]  /*9610*/  FMUL.FTZ R155, R0.reuse, R25 ;  /* 0x00000019009b7220 */ /* 0x040fe20000410000 */
[C---:B0-----:R-:W-:Y:S01]  /*9620*/  FMUL.FTZ R5, R0.reuse, R26 ;  /* 0x0000001a00057220 */ /* 0x041fe20000410000 */
        /* <DEDUP_REMOVED lines=78> */
[----:B------:R-:W-:Y:S01]  /*9b10*/  FMUL.FTZ R83, R0, R87 ;  /* 0x0000005700537220 */ /* 0x000fe20000410000 */
[----:B------:R-:W-:-:S04]  /*9b20*/  ULEA UR5, UR36, UR38, 0x3 ;  /* 0x0000002624057291 */ /* 0x000fc8000f8e183f */
[----:B------:R-:W1:Y:S01]  /*9b30*/  MUFU.TANH R25, R25 ;  /* 0x0000001900197308 */ /* 0x000e620000002400 */
[----:B--2---:R-:W-:Y:S01]  /*9b40*/  FMNMX.FTZ R12, R21, R12, !PT ;  /* 0x0000000c150c7209 */ /* 0x004fe20007810000 */
[----:B------:R-:W-:-:S04]  /*9b50*/  UIADD3 UR5, UR5, 0x22840, URZ ;  /* 0x0002284005057890 */ /* 0x000fc8000fffe03f */
[----:B------:R-:W-:Y:S02]  /*9b60*/  UPRMT UR5, UR40, 0x654, UR5 ;  /* 0x0000065428057896 */ /* 0x000fe40008000005 */
[----:B------:R-:W2:Y:S01]  /*9b70*/  MUFU.TANH R165, R165 ;  /* 0x000000a500a57308 */ /* 0x000ea20000002400 */
[----:B0-----:R-:W-:-:S06]  /*9b80*/  FMNMX.FTZ R8, R163, R8, !PT ;  /* 0x00000008a3087209 */ /* 0x001fcc0007810000 */
[----:B------:R-:W-:Y:S01]  /*9b90*/  SYNCS.ARRIVE.TRANS64.RED.A1T0 RZ, [UR5], RZ ;  /* 0x000000ffffff79a7 */ /* 0x000fe20008100405 */
        /* <DEDUP_REMOVED lines=104> */
[----:B------:R-:W1:Y:S03]  /*a220*/  LDC R8, c[0x0][0x988] ;  /* 0x00026200ff087b82 */ /* 0x000e660000000800 */
[----:B------:R-:W3:Y:S01]  /*a230*/  SHFL.BFLY PT, R9, R14, 0x2, 0x1f ;  /* 0x0c401f000e097f89 */ /* 0x000ee200000e0000 */
[----:B--2---:R-:W-:-:S04]  /*a240*/  FMNMX.FTZ R12, R81, R12, !PT ;  /* 0x0000000c510c7209 */ /* 0x004fc80007810000 */
[----:B0-----:R-:W-:-:S05]  /*a250*/  FMNMX.FTZ R12, R83, R12, !PT ;  /* 0x0000000c530c7209 */ /* 0x001fca0007810000 */
[----:B------:R-:W0:Y:S01]  /*a260*/  SHFL.BFLY PT, R11, R12, 0x2, 0x1f ;  /* 0x0c401f000c0b7f89 */ /* 0x000e2200000e0000 */
[----:B---3--:R-:W-:-:S05]  /*a270*/  FMNMX.FTZ R20, R14, R9, !PT ;  /* 0x000000090e147209 */ /* 0x008fca0007810000 */
[----:B------:R-:W2:Y:S01]  /*a280*/  SHFL.BFLY PT, R9, R20, 0x1, 0x1f ;  /* 0x0c201f0014097f89 */ /* 0x000ea200000e0000 */
[----:B0-----:R-:W-:-:S05]  /*a290*/  FMNMX.FTZ R24, R12, R11, !PT ;  /* 0x0000000b0c187209 */ /* 0x001fca0007810000 */
[----:B------:R-:W0:Y:S01]  /*a2a0*/  SHFL.BFLY PT, R11, R24, 0x1, 0x1f ;  /* 0x0c201f00180b7f89 */ /* 0x000e2200000e0000 */
[----:B--2---:R-:W-:-:S05]  /*a2b0*/  FMNMX.FTZ R9, R20, R9, !PT ;  /* 0x0000000914097209 */ /* 0x004fca0007810000 */
[C---:B------:R-:W-:Y:S01]  /*a2c0*/  FADD.FTZ R87, -R9.reuse, R4 ;  /* 0x0000000409577221 */ /* 0x040fe20000010100 */
[----:B-1----:R-:W-:-:S03]  /*a2d0*/  FFMA.FTZ R48, R9, R8, -8 ;  /* 0xc100000009307423 */ /* 0x002fc60000010008 */
[-C--:B------:R-:W-:Y:S01]  /*a2e0*/  FMUL.FTZ R4, R87, R8.reuse ;  /* 0x0000000857047220 */ /* 0x080fe20000410000 */
[----:B------:R-:W-:-:S01]  /*a2f0*/  FFMA.FTZ R12, R157, R8, -R48 ;  /* 0x000000089d0c7223 */ /* 0x000fc20000010830 */
[-CC-:B------:R-:W-:Y:S01]  /*a300*/  FFMA.FTZ R14, R161, R8.reuse, -R48.reuse ;  /* 0x00000008a10e7223 */ /* 0x180fe20000010830 */
[----:B------:R-:W-:-:S01]  /*a310*/  FFMA.FTZ R157, R163, R8, -R48 ;  /* 0x00000008a39d7223 */ /* 0x000fc20000010830 */
[-CC-:B------:R-:W-:Y:S01]  /*a320*/  FFMA.FTZ R20, R165, R8.reuse, -R48.reuse ;  /* 0x00000008a5147223 */ /* 0x180fe20000010830 */
[----:B------:R-:W-:-:S01]  /*a330*/  FFMA.FTZ R161, R187, R8, -R48 ;  /* 0x00000008bba17223 */ /* 0x000fc20000010830 */
[-CC-:B------:R-:W-:Y:S01]  /*a340*/  FFMA.FTZ R26, R189, R8.reuse, -R48.reuse ;  /* 0x00000008bd1a7223 */ /* 0x180fe20000010830 */
[----:B0-----:R-:W-:Y:S01]  /*a350*/  FMNMX.FTZ R11, R24, R11, !PT ;  /* 0x0000000b180b7209 */ /* 0x001fe20007810000 */
[-CC-:B------:R-:W-:Y:S01]  /*a360*/  FFMA.FTZ R24, R185, R8.reuse, -R48.reuse ;  /* 0x00000008b9187223 */ /* 0x180fe20000010830 */
[----:B------:R-:W-:-:S01]  /*a370*/  FFMA.FTZ R163, R191, R8, -R48 ;  /* 0x00000008bfa37223 */ /* 0x000fc20000010830 */
[-CC-:B------:R-:W-:Y:S01]  /*a380*/  FFMA.FTZ R28, R193, R8.reuse, -R48.reuse ;  /* 0x00000008c11c7223 */ /* 0x180fe20000010830 */
[----:B------:R-:W-:-:S01]  /*a390*/  FFMA.FTZ R44, R79, R8, -R48 ;  /* 0x000000084f2c7223 */ /* 0x000fc20000010830 */
[----:B------:R-:W-:Y:S01]  /*a3a0*/  FADD.FTZ R87, -R11, R10 ;  /* 0x0000000a0b577221 */ /* 0x000fe20000010100 */
        /* <DEDUP_REMOVED lines=21> */
[-C--:B------:R-:W-:Y:S01]  /*a500*/  FFMA.FTZ R85, R85, R8.reuse, -R48 ;  /* 0x0000000855557223 */ /* 0x080fe20000010830 */
[----:B------:R-:W-:-:S01]  /*a510*/  FFMA.FTZ R48, R11, R8, -8 ;  /* 0xc10000000b307423 */ /* 0x000fc20000010008 */
[-C--:B------:R-:W-:Y:S01]  /*a520*/  FMUL.FTZ R87, R87, R8.reuse ;  /* 0x0000000857577220 */ /* 0x080fe20000410000 */
[----:B------:R-:W-:Y:S02]  /*a530*/  MUFU.EX2 R4, R4 ;  /* 0x0000000400047308 */ /* 0x000fe40000000800 */
[----:B------:R-:W-:-:S01]  /*a540*/  FFMA.FTZ R50, R5, R8, -R48 ;  /* 0x0000000805327223 */ /* 0x000fc20000010830 */
[-CC-:B------:R-:W-:Y:S01]  /*a550*/  FFMA.FTZ R5, R13, R8.reuse, -R48.reuse ;  /* 0x000000080d057223 */ /* 0x180fe20000010830 */
[----:B------:R-:W-:-:S01]  /*a560*/  FFMA.FTZ R13, R15, R8, -R48 ;  /* 0x000000080f0d7223 */ /* 0x000fc20000010830 */
[-CC-:B------:R-:W-:Y:S01]  /*a570*/  FFMA.FTZ R52, R21, R8.reuse, -R48.reuse ;  /* 0x0000000815347223 */ /* 0x180fe20000010830 */
[----:B------:R-:W-:-:S01]  /*a580*/  FFMA.FTZ R15, R25, R8, -R48 ;  /* 0x00000008190f7223 */ /* 0x000fc20000010830 */
[-CC-:B------:R-:W-:Y:S01]  /*a590*/  FFMA.FTZ R54, R27, R8.reuse, -R48.reuse ;  /* 0x000000081b367223 */ /* 0x180fe20000010830 */
        /* <DEDUP_REMOVED lines=25> */
[----:B------:R-:W-:-:S07]  /*a730*/  FFMA.FTZ R81, R81, R8, -R48 ;  /* 0x0000000851517223 */ /* 0x000fce0000010830 */
[----:B------:R-:W2:Y:S01]  /*a740*/  MUFU.EX2 R5, R5 ;  /* 0x0000000500057308 */ /* 0x000ea20000000800 */
[----:B-1----:R-:W-:-:S07]  /*a750*/  FFMA.FTZ R2, R87, R2, R50 ;  /* 0x0000000257027223 */ /* 0x002fce0000010032 */
        /* <DEDUP_REMOVED lines=22> */
[----:B--2---:R-:W-:-:S01]  /*a8c0*/  FADD.FTZ R72, R20, R39 ;  /* 0x0000002714487221 */ /* 0x004fc20000010000 */
[----:B------:R-:W-:-:S06]  /*a8d0*/  FFMA.FTZ R39, R61, R8, -R48 ;  /* 0x000000083d277223 */ /* 0x000fcc0000010830 */
        /* <DEDUP_REMOVED lines=105> */
.L_x_1323:
[----:B------:R-:W-:Y:S01]  /*af70*/  ULEA UR4, UR4, UR38, 0x3 ;  /* 0x0000002604047291 */ /* 0x000fe2000f8e183f */
[----:B------:R-:W-:Y:S01]  /*af80*/  ISETP.GT.AND P1, PT, R7, R6, PT ;  /* 0x000000060700720c */ /* 0x000fe20003f24270 */
[----:B------:R-:W-:Y:S01]  /*af90*/  UMOV UR5, UR37 ;  /* 0x0000002500057c82 */ /* 0x000fe20008000000 */
[----:B------:R-:W-:Y:S01]  /*afa0*/  F2FP.SATFINITE.E4M3.F32.PACK_AB_MERGE_C R13, R52, R13, RZ ;  /* 0x0000000d340d723e */ /* 0x000fe200048070ff */
[----:B------:R-:W-:Y:S01]  /*afb0*/  UIADD3 UR4, UR4, 0x22860, URZ ;  /* 0x0002286004047890 */ /* 0x000fe2000fffe03f */
[----:B------:R-:W-:Y:S01]  /*afc0*/  F2FP.SATFINITE.E4M3.F32.PACK_AB_MERGE_C R12, R155, R12, RZ ;  /* 0x0000000c9b0c723e */ /* 0x000fe200048070ff */
[----:B------:R-:W-:Y:S01]  /*afd0*/  FMUL.FTZ R88, R88, R4 ;  /* 0x0000000458587220 */ /* 0x000fe20000410000 */
[----:B------:R-:W-:Y:S01]  /*afe0*/  F2FP.SATFINITE.E4M3.F32.PACK_AB_MERGE_C R20, R159, R20, RZ ;  /* 0x000000149f14723e */ /* 0x000fe200048070ff */
[----:B------:R-:W-:Y:S01]  /*aff0*/  UPRMT UR4, UR40, 0x654, UR4 ;  /* 0x0000065428047896 */ /* 0x000fe20008000004 */
[----:B------:R-:W-:Y:S01]  /*b000*/  F2FP.SATFINITE.E4M3.F32.PACK_AB_MERGE_C R26, R163, R26, RZ ;  /* 0x0000001aa31a723e */ /* 0x000fe200048070ff */
[----:B------:R-:W-:Y:S01]  /*b010*/  FMUL.FTZ R89, R89, R4 ;  /* 0x0000000459597220 */ /* 0x000fe20000410000 */
[----:B------:R-:W-:Y:S01]  /*b020*/  F2FP.SATFINITE.E4M3.F32.PACK_AB_MERGE_C R30, R167, R30, RZ ;  /* 0x0000001ea71e723e */ /* 0x000fe200048070ff */
[----:B------:R-:W-:Y:S01]  /*b030*/  FMUL.FTZ R92, R92, R4 ;  /* 0x000000045c5c7220 */ /* 0x000fe20000410000 */
[----:B------:R-:W-:Y:S01]  /*b040*/  F2FP.SATFINITE.E4M3.F32.PACK_AB_MERGE_C R13, R5, R50, R13 ;  /* 0x00000032050d723e */ /* 0x000fe2000480700d */
[-C--:B------:R-:W-:Y:S01]  /*b050*/  FMUL.FTZ R93, R93, R4.reuse ;  /* 0x000000045d5d7220 */ /* 0x080fe20000410000 */
[----:B------:R-:W-:Y:S01]  /*b060*/  F2FP.SATFINITE.E4M3.F32.PACK_AB_MERGE_C R21, R56, R21, RZ ;  /* 0x000000153815723e */ /* 0x000fe200048070ff */
[----:B------:R-:W-:Y:S01]  /*b070*/  FMUL.FTZ R96, R96, R4 ;  /* 0x0000000460607220 */ /* 0x000fe20000410000 */
[----:B------:R-:W-:Y:S01]  /*b080*/  F2FP.SATFINITE.E4M3.F32.PACK_AB_MERGE_C R27, R60, R27, RZ ;  /* 0x0000001b3c1b723e */ /* 0x000fe200048070ff */
[----:B------:R-:W-:Y:S01]  /*b090*/  SYNCS.ARRIVE.TRANS64.RED.A1T0 RZ, [UR4], RZ ;  /* 0x000000ffffff79a7 */ /* 0x000fe20008100404 */
[----:B------:R-:W-:Y:S01]  /*b0a0*/  F2FP.SATFINITE.E4M3.F32.PACK_AB_MERGE_C R31, R64, R31, RZ ;  /* 0x0000001f401f723e */ /* 0x000fe200048070ff */
[----:B------:R-:W-:Y:S01]  /*b0b0*/  UMOV UR4, UR36 ;  /* 0x0000002400047c82 */ /* 0x000fe20008000000 */
        /* <DEDUP_REMOVED lines=87> */
.L_x_1313:
        /* <DEDUP_REMOVED lines=8> */
[----:B------:R-:W-:-:S05]  /*b6b0*/  ULDC UR33, c[0x0][0x9e0] ;  /* 0x0002780000217ab9 */ /* 0x000fca0000000800 */
.L_x_1344:
        /* <DEDUP_REMOVED lines=9> */
.L_x_1327:
[----:B------:R-:W-:Y:S01]  /*b750*/  ULEA UR10, UR36, UR38, 0x3 ;  /* 0x00000026240a7291 */ /* 0x000fe2000f8e183f */
[----:B------:R-:W-:-:S05]  /*b760*/  IMAD.U32 R6, RZ, RZ, UR37 ;  /* 0x00000025ff067e24 */ /* 0x000fca000f8e00ff */
[----:B------:R-:W-:-:S04]  /*b770*/  SHF.L.U32 R6, R6, 0x1f, RZ ;  /* 0x0000001f06067819 */ /* 0x000fc800000006ff */
[----:B------:R0:W1:Y:S01]  /*b780*/  SYNCS.PHASECHK.TRANS64.TRYWAIT P1, [UR10+0x22830], R6 ;  /* 0x02283006ff0075a7 */ /* 0x000062000802014a */
[----:B------:R-:W-:Y:S05]  /*b790*/  @!P0 BRA `(.L_x_1328) ;  /* 0x0000000000048947 */ /* 0x000fea0003800000 */
[----:B------:R-:W-:Y:S01]  /*b7a0*/  BPT.TRAP 0x1 ;  /* 0x000000040000795c */ /* 0x000fe20000300000 */
.L_x_1328:
[----:B-1----:R-:W-:Y:S05]  /*b7b0*/  @P1 BRA `(.L_x_1326) ;  /* 0x0000000000081947 */ /* 0x002fea0003800000 */
[----:B------:R-:W1:Y:S02]  /*b7c0*/  SYNCS.PHASECHK.TRANS64.TRYWAIT P1, [UR10+0x22830], R6 ;  /* 0x02283006ff0075a7 */ /* 0x000e64000802014a */
[----:B-1----:R-:W-:Y:S05]  /*b7d0*/  @!P1 BRA `(.L_x_1329) ;  /* 0x000000c800689947 */ /* 0x002fea0003800000 */
.L_x_1326:
[----:B------:R-:W2:Y:S01]  /*b7e0*/  S2R R8, SR_TID.X ;  /* 0x0000000000087919 */ /* 0x000ea20000002100 */
        /* <DEDUP_REMOVED lines=12> */
[----:B--2---:R-:W-:-:S05]  /*b8b0*/  SHF.R.U32.HI R8, RZ, 0x7, R8 ;  /* 0x00000007ff087819 */ /* 0x004fca0000011608 */
[----:B01----:R-:W-:-:S05]  /*b8c0*/  VIADD R6, R8, 0x8 ;  /* 0x0000000808067836 */ /* 0x003fca0000000000 */
        /* <DEDUP_REMOVED lines=22> */
.L_x_1331:
[----:B------:R-:W-:Y:S01]  /*ba30*/  ULEA UR10, UR4, UR38, 0x3 ;  /* 0x00000026040a7291 */ /* 0x000fe2000f8e183f */
[----:B------:R-:W-:-:S05]  /*ba40*/  IMAD.U32 R6, RZ, RZ, UR5 ;  /* 0x00000005ff067e24 */ /* 0x000fca000f8e00ff */
[----:B------:R-:W-:-:S04]  /*ba50*/  SHF.L.U32 R6, R6, 0x1f, RZ ;  /* 0x0000001f06067819 */ /* 0x000fc800000006ff */
[----:B------:R0:W1:Y:S01]  /*ba60*/  SYNCS.PHASECHK.TRANS64.TRYWAIT P1, [UR10+0x22850], R6 ;  /* 0x02285006ff0075a7 */ /* 0x000062000802014a */
[----:B------:R-:W-:Y:S05]  /*ba70*/  @!P0 BRA `(.L_x_1332) ;  /* 0x0000000000048947 */ /* 0x000fea0003800000 */
[----:B------:R-:W-:Y:S01]  /*ba80*/  BPT.TRAP 0x1 ;  /* 0x000000040000795c */ /* 0x000fe20000300000 */
.L_x_1332:
[----:B-1----:R-:W-:Y:S05]  /*ba90*/  @P1 BRA `(.L_x_1330) ;  /* 0x0000000000081947 */ /* 0x002fea0003800000 */
[----:B------:R-:W1:Y:S02]  /*baa0*/  SYNCS.PHASECHK.TRANS64.TRYWAIT P1, [UR10+0x22850], R6 ;  /* 0x02285006ff0075a7 */ /* 0x000e64000802014a */
[----:B-1----:R-:W-:Y:S05]  /*bab0*/  @!P1 BRA `(.L_x_1333) ;  /* 0x000000c400c89947 */ /* 0x002fea0003800000 */
.L_x_1330:
[----:B------:R-:W-:Y:S01]  /*bac0*/  UIADD3 UR5, UR38, 0x400, URZ ;  /* 0x0000040026057890 */ /* 0x000fe2000fffe03f */
[----:B------:R-:W-:Y:S01]  /*bad0*/  WARPGROUP.ARRIVE ;  /* 0x00000000000079c5 */ /* 0x000fe20000000000 */
[----:B------:R-:W-:-:S05]  /*bae0*/  UMOV UR11, 0x40000040 ;  /* 0x40000040000b7882 */ /* 0x000fca0000000000 */
[----:B------:R-:W2:Y:S01]  /*baf0*/  S2R R8, SR_TID.X ;  /* 0x0000000000087919 */ /* 0x000ea20000002100 */
        /* <DEDUP_REMOVED lines=8> */
[----:B--2---:R-:W-:-:S04]  /*bb80*/  SHF.R.U32.HI R8, RZ, 0x7, R8 ;  /* 0x00000007ff087819 */ /* 0x004fc80000011608 */
[----:B01----:R-:W-:Y:S01]  /*bb90*/  IADD3 R6, -R8, 0xb, RZ ;  /* 0x0000000b08067810 */ /* 0x003fe20007ffe1ff */
        /* <DEDUP_REMOVED lines=17> */
.L_x_1334:
        /* <DEDUP_REMOVED lines=9> */
[C---:B------:R-:W-:Y:S01]  /*bd40*/  FMUL.FTZ R34, R0.reuse, R62 ;  /* 0x0000003e00227220 */ /* 0x040fe20000410000 */
[C---:B------:R-:W-:Y:S01]  /*bd50*/  FMUL.FTZ R54, R0.reuse, R61 ;  /* 0x0000003d00367220 */ /* 0x040fe20000410000 */
[C---:B------:R-:W-:Y:S01]  /*bd60*/  FMUL.FTZ R62, R0.reuse, R76 ;  /* 0x0000004c003e7220 */ /* 0x040fe20000410000 */
[----:B------:R-:W-:Y:S01]  /*bd70*/  FMUL.FTZ R152, R0, R24 ;  /* 0x0000001800987220 */ /* 0x000fe20000410000 */
[----:B------:R-:W-:Y:S01]  /*bd80*/  UIADD3 UR5, UR5, 0x22840, URZ ;  /* 0x0002284005057890 */ /* 0x000fe2000fffe03f */
[----:B------:R-:W0:Y:S01]  /*bd90*/  @P1 LDC R9, c[0x0][0x44c] ;  /* 0x00011300ff091b82 */ /* 0x000e220000000800 */
[----:B------:R-:W-:-:S02]  /*bda0*/  IMAD.SHL.U32 R76, R7, 0x80, RZ ;  /* 0x00000080074c7824 */ /* 0x000fc400078e00ff */
[C---:B------:R-:W-:Y:S01]  /*bdb0*/  FMUL.FTZ R24, R0.reuse, R47 ;  /* 0x0000002f00187220 */ /* 0x040fe20000410000 */
[C---:B------:R-:W-:Y:S01]  /*bdc0*/  FMUL.FTZ R154, R0.reuse, R28 ;  /* 0x0000001c009a7220 */ /* 0x040fe20000410000 */
[C---:B------:R-:W-:Y:S01]  /*bdd0*/  FMUL.FTZ R47, R0.reuse, R48 ;  /* 0x00000030002f7220 */ /* 0x040fe20000410000 */
[C---:B------:R-:W-:Y:S01]  /*bde0*/  FMUL.FTZ R10, R0.reuse, R27 ;  /* 0x0000001b000a7220 */ /* 0x040fe20000410000 */
[C---:B------:R-:W-:Y:S01]  /*bdf0*/  FMUL.FTZ R155, R0.reuse, R29 ;  /* 0x0000001d009b7220 */ /* 0x040fe20000410000 */
[C---:B------:R-:W-:Y:S01]  /*be00*/  FMUL.FTZ R48, R0.reuse, R49 ;  /* 0x0000003100307220 */ /* 0x040fe20000410000 */
[----:B------:R-:W1:Y:S01]  /*be10*/  @P1 LDC R8, c[0x0][0x450] ;  /* 0x00011400ff081b82 */ /* 0x000e620000000800 */
        /* <DEDUP_REMOVED lines=14> */
[----:B------:R-:W-:Y:S01]  /*bf00*/  FMUL.FTZ R160, R0, R40 ;  /* 0x0000002800a07220 */ /* 0x000fe20000410000 */
[----:B0-----:R-:W-:-:S04]  /*bf10*/  @P1 IMAD.HI.U32 R9, R66, R9, RZ ;  /* 0x0000000942091227 */ /* 0x001fc800078e00ff */
[C---:B------:R-:W-:Y:S01]  /*bf20*/  FMUL.FTZ R161, R0.reuse, R41 ;  /* 0x0000002900a17220 */ /* 0x040fe20000410000 */
[C---:B------:R-:W-:Y:S01]  /*bf30*/  FMUL.FTZ R25, R0.reuse, R42 ;  /* 0x0000002a00197220 */ /* 0x040fe20000410000 */
[C---:B------:R-:W-:Y:S01]  /*bf40*/  FMUL.FTZ R15, R0.reuse, R43 ;  /* 0x0000002b000f7220 */ /* 0x040fe20000410000 */
[C---:B------:R-:W-:Y:S01]  /*bf50*/  FMUL.FTZ R162, R0.reuse, R44 ;  /* 0x0000002c00a27220 */ /* 0x040fe20000410000 */
[C---:B------:R-:W-:Y:S01]  /*bf60*/  FMUL.FTZ R163, R0.reuse, R45 ;  /* 0x0000002d00a37220 */ /* 0x040fe20000410000 */
[C---:B------:R-:W-:Y:S01]  /*bf70*/  FMUL.FTZ R51, R0.reuse, R56 ;  /* 0x0000003800337220 */ /* 0x040fe20000410000 */
[C---:B------:R-:W-:Y:S01]  /*bf80*/  FMUL.FTZ R52, R0.reuse, R57 ;  /* 0x0000003900347220 */ /* 0x040fe20000410000 */
[----:B-1----:R-:W-:Y:S01]  /*bf90*/  @P1 SHF.R.U32.HI R66, RZ, R8, R9 ;  /* 0x00000008ff421219 */ /* 0x002fe20000011609 */
        /* <DEDUP_REMOVED lines=27> */
[----:B------:R-:W1:Y:S01]  /*c150*/  MUFU.TANH R152, R152 ;  /* 0x0000009800987308 */ /* 0x000e620000002400 */
[----:B------:R-:W-:Y:S01]  /*c160*/  SYNCS.ARRIVE.TRANS64.RED.A1T0 RZ, [UR5], RZ ;  /* 0x000000ffffff79a7 */ /* 0x000fe20008100405 */
[----:B------:R-:W-:Y:S01]  /*c170*/  ULOP3.LUT UR5, URZ, UR7, URZ, 0x33, !UPT ;  /* 0x000000073f057292 */ /* 0x000fe2000f8e333f */
[----:B------:R-:W-:Y:S01]  /*c180*/  FMUL.FTZ R80, R0, R80 ;  /* 0x0000005000507220 */ /* 0x000fe20000410000 */
[----:B------:R-:W-:-:S04]  /*c190*/  IADD3 R9, -R17, R9, R16 ;  /* 0x0000000911097210 */ /* 0x000fc80007ffe110 */
[----:B------:R-:W3:Y:S01]  /*c1a0*/  MUFU.TANH R153, R153 ;  /* 0x0000009900997308 */ /* 0x000ee20000002400 */
[----:B------:R-:W-:-:S04]  /*c1b0*/  VIADD R78, R9, UR33 ;  /* 0x00000021094e7c36 */ /* 0x000fc80008000000 */
[----:B0-----:R-:W-:-:S03]  /*c1c0*/  IMAD.IADD R68, R78, 0x1, R61 ;  /* 0x000000014e447824 */ /* 0x001fc600078e023d */
[----:B------:R-:W0:Y:S08]  /*c1d0*/  MUFU.TANH R10, R10 ;  /* 0x0000000a000a7308 */ /* 0x000e300000002400 */
        /* <DEDUP_REMOVED lines=26> */
[----:B--2---:R-:W-:Y:S01]  /*c380*/  LOP3.LUT P5, RZ, R6, 0x1, RZ, 0xc0, !PT ;  /* 0x0000000106ff7812 */ /* 0x004fe200078ac0ff */
[C---:B------:R-:W-:Y:S01]  /*c390*/  FMUL.FTZ R6, R0.reuse, R26 ;  /* 0x0000001a00067220 */ /* 0x040fe20000410000 */
[C---:B------:R-:W-:Y:S01]  /*c3a0*/  FMUL.FTZ R26, R0.reuse, R46 ;  /* 0x0000002e001a7220 */ /* 0x040fe20000410000 */
[----:B------:R-:W-:-:S04]  /*c3b0*/  FMUL.FTZ R46, R0, R87 ;  /* 0x00000057002e7220 */ /* 0x000fc80000410000 */
        /* <DEDUP_REMOVED lines=34> */
[----:B------:R5:W0:Y:S02]  /*c5e0*/  MUFU.TANH R75, R80 ;  /* 0x00000050004b7308 */ /* 0x000a240000002400 */
[----:B-----5:R-:W-:-:S04]  /*c5f0*/  VIADD R80, R9, UR5 ;  /* 0x0000000509507c36 */ /* 0x020fc80008000000 */
[----:B------:R-:W-:Y:S01]  /*c600*/  IMAD.IADD R70, R80, 0x1, R61 ;  /* 0x0000000150467824 */ /* 0x000fe200078e023d */
[----:B-1234-:R-:W-:Y:S06]  /*c610*/  @!P5 BRA `(.L_x_1335) ;  /* 0x000000000058d947 */ /* 0x01efec0003800000 */
        /* <DEDUP_REMOVED lines=12> */
.L_x_1337:
[----:B------:R-:W-:-:S05]  /*c6e0*/  IMAD.U32 R63, RZ, RZ, UR6 ;  /* 0x00000006ff3f7e24 */ /* 0x000fca000f8e00ff */
[----:B------:R-:W-:-:S13]  /*c6f0*/  ISETP.NE.AND P1, PT, R63, 0x1, PT ;  /* 0x000000013f00780c */ /* 0x000fda0003f25270 */
[----:B------:R-:W1:Y:S02]  /*c700*/  @P1 LDC.64 R8, c[0x0][0x9e8] ;  /* 0x00027a00ff081b82 */ /* 0x000e640000000a00 */
[----:B-1----:R-:W-:-:S05]  /*c710*/  @P1 IMAD.HI.U32 R8, R61, R8, RZ ;  /* 0x000000083d081227 */ /* 0x002fca00078e00ff */
[----:B------:R-:W-:-:S07]  /*c720*/  @P1 SHF.R.U32.HI R61, RZ, R9, R8 ;  /* 0x00000009ff3d1219 */ /* 0x000fce0000011608 */
.L_x_1338:
[----:B------:R-:W-:Y:S05]  /*c730*/  BSYNC B0 ;  /* 0x0000000000007941 */ /* 0x000fea0003800000 */
.L_x_1336:
[----:B------:R-:W-:-:S04]  /*c740*/  IMAD R61, R61, R63, -R76 ;  /* 0x0000003f3d3d7224 */ /* 0x000fc800078e0a4c */
[----:B------:R-:W-:-:S05]  /*c750*/  IMAD R61, R18, -0x2, R61 ;  /* 0xfffffffe123d7824 */ /* 0x000fca00078e023d */
[----:B------:R-:W-:Y:S02]  /*c760*/  VIADDMNMX R68, R61, R63, R68, PT ;  /* 0x0000003f3d447246 */ /* 0x000fe40003800144 */
[----:B------:R-:W-:-:S07]  /*c770*/  VIMNMX R70, R70, R61, !PT ;  /* 0x0000003d46467248 */ /* 0x000fce0007fe0100 */
.L_x_1335:
        /* <DEDUP_REMOVED lines=15> */
[----:B0-----:R-:W-:Y:S02]  /*c870*/  FSEL R65, R155, -INF , !P3 ;  /* 0xff8000009b417808 */ /* 0x001fe40005800000 */
        /* <DEDUP_REMOVED lines=45> */
[----:B------:R-:W0:Y:S01]  /*cb50*/  SHFL.IDX PT, R53, R66, 0x1, 0x1c1f ;  /* 0x003c1f0042357f89 */ /* 0x000e2200000e0000 */
[----:B------:R-:W-:-:S02]  /*cb60*/  ISETP.GT.AND P2, PT, R70, 0x50, P1 ;  /* 0x000000504600780c */ /* 0x000fc40000f44270 */
[C---:B------:R-:W-:Y:S02]  /*cb70*/  ISETP.GT.AND P3, PT, R70.reuse, 0x51, P1 ;  /* 0x000000514600780c */ /* 0x040fe40000f64270 */
[----:B------:R-:W-:Y:S02]  /*cb80*/  ISETP.GT.AND P4, PT, R70, 0x58, P1 ;  /* 0x000000584600780c */ /* 0x000fe40000f84270 */
[C---:B------:R-:W-:Y:S02]  /*cb90*/  ISETP.LT.OR P2, PT, R68.reuse, 0x51, P2 ;  /* 0x000000514400780c */ /* 0x040fe40001741670 */
[C---:B------:R-:W-:Y:S02]  /*cba0*/  ISETP.LT.OR P3, PT, R68.reuse, 0x52, P3 ;  /* 0x000000524400780c */ /* 0x040fe40001f61670 */
[----:B------:R-:W-:Y:S02]  /*cbb0*/  ISETP.LT.OR P4, PT, R68, 0x59, P4 ;  /* 0x000000594400780c */ /* 0x000fe40002781670 */
[----:B------:R-:W-:-:S02]  /*cbc0*/  FSEL R69, R55, -INF , !P2 ;  /* 0xff80000037457808 */ /* 0x000fc40005000000 */
[----:B------:R-:W-:Y:S02]  /*cbd0*/  FSEL R71, R56, -INF , !P3 ;  /* 0xff80000038477808 */ /* 0x000fe40005800000 */
[----:B------:R-:W-:Y:S02]  /*cbe0*/  FSEL R73, R57, -INF , !P4 ;  /* 0xff80000039497808 */ /* 0x000fe40006000000 */
[C---:B------:R-:W-:Y:S02]  /*cbf0*/  ISETP.GT.AND P2, PT, R70.reuse, 0x59, P1 ;  /* 0x000000594600780c */ /* 0x040fe40000f44270 */
[C---:B------:R-:W-:Y:S02]  /*cc00*/  ISETP.GT.AND P3, PT, R70.reuse, 0x60, P1 ;  /* 0x000000604600780c */ /* 0x040fe40000f64270 */
[----:B------:R-:W-:Y:S01]  /*cc10*/  ISETP.GT.AND P4, PT, R70, 0x61, P1 ;  /* 0x000000614600780c */ /* 0x000fe20000f84270 */
[--C-:B0-----:R-:W-:Y:S01]  /*cc20*/  IMAD.IADD R48, R78, 0x1, R53.reuse ;  /* 0x000000014e307824 */ /* 0x101fe200078e0235 */
[----:B------:R-:W-:Y:S01]  /*cc30*/  ISETP.LT.OR P2, PT, R68, 0x5a, P2 ;  /* 0x0000005a4400780c */ /* 0x000fe20001741670 */
[----:B------:R-:W-:Y:S01]  /*cc40*/  IMAD.IADD R50, R80, 0x1, R53 ;  /* 0x0000000150327824 */ /* 0x000fe200078e0235 */
[----:B------:R-:W-:-:S02]  /*cc50*/  ISETP.LT.OR P3, PT, R68, 0x61, P3 ;  /* 0x000000614400780c */ /* 0x000fc40001f61670 */
[----:B------:R-:W-:Y:S02]  /*cc60*/  ISETP.LT.OR P4, PT, R68, 0x62, P4 ;  /* 0x000000624400780c */ /* 0x000fe40002781670 */
[----:B------:R-:W-:Y:S02]  /*cc70*/  FSEL R79, R58, -INF , !P2 ;  /* 0xff8000003a4f7808 */ /* 0x000fe40005000000 */
[----:B------:R-:W-:Y:S02]  /*cc80*/  FSEL R81, R59, -INF , !P3 ;  /* 0xff8000003b517808 */ /* 0x000fe40005800000 */
[----:B------:R-:W-:Y:S02]  /*cc90*/  FSEL R83, R60, -INF , !P4 ;  /* 0xff8000003c537808 */ /* 0x000fe40006000000 */
[C---:B------:R-:W-:Y:S02]  /*cca0*/  ISETP.GT.AND P2, PT, R70.reuse, 0x68, P1 ;  /* 0x000000684600780c */ /* 0x040fe40000f44270 */
[----:B------:R-:W-:-:S02]  /*ccb0*/  ISETP.GT.AND P3, PT, R70, 0x69, P1 ;  /* 0x000000694600780c */ /* 0x000fc40000f64270 */
[----:B------:R-:W-:Y:S02]  /*ccc0*/  ISETP.GT.AND P4, PT, R70, 0x70, P1 ;  /* 0x000000704600780c */ /* 0x000fe40000f84270 */
        /* <DEDUP_REMOVED lines=8> */
[----:B------:R-:W-:Y:S02]  /*cd50*/  ISETP.GT.AND P4, PT, R70, 0x79, P1 ;  /* 0x000000794600780c */ /* 0x000fe40000f84270 */
[C---:B------:R-:W-:Y:S02]  /*cd60*/  ISETP.LT.OR P2, PT, R68.reuse, 0x72, P2 ;  /* 0x000000724400780c */ /* 0x040fe40001741670 */
[----:B------:R-:W-:-:S02]  /*cd70*/  ISETP.LT.OR P3, PT, R68, 0x79, P3 ;  /* 0x000000794400780c */ /* 0x000fc40001f61670 */
        /* <DEDUP_REMOVED lines=17> */
.L_x_1341:
[----:B------:R-:W-:-:S05]  /*ce90*/  IMAD.U32 R52, RZ, RZ, UR6 ;  /* 0x00000006ff347e24 */ /* 0x000fca000f8e00ff */
[----:B------:R-:W-:-:S13]  /*cea0*/  ISETP.NE.AND P2, PT, R52, 0x1, PT ;  /* 0x000000013400780c */ /* 0x000fda0003f45270 */
[----:B------:R-:W0:Y:S02]  /*ceb0*/  @P2 LDC.64 R8, c[0x0][0x9e8] ;  /* 0x00027a00ff082b82 */ /* 0x000e240000000a00 */
[----:B0-----:R-:W-:-:S05]  /*cec0*/  @P2 IMAD.HI.U32 R8, R53, R8, RZ ;  /* 0x0000000835082227 */ /* 0x001fca00078e00ff */
[----:B------:R-:W-:-:S07]  /*ced0*/  @P2 SHF.R.U32.HI R53, RZ, R9, R8 ;  /* 0x00000009ff352219 */ /* 0x000fce0000011608 */
.L_x_1342:
[----:B------:R-:W-:Y:S05]  /*cee0*/  BSYNC B0 ;  /* 0x0000000000007941 */ /* 0x000fea0003800000 */
.L_x_1340:
[----:B------:R-:W-:-:S04]  /*cef0*/  IMAD R53, R53, R52, -R76 ;  /* 0x0000003435357224 */ /* 0x000fc800078e0a4c */
[----:B------:R-:W-:-:S05]  /*cf00*/  IMAD R53, R18, -0x2, R53 ;  /* 0xfffffffe12357824 */ /* 0x000fca00078e0235 */
[----:B------:R-:W-:Y:S02]  /*cf10*/  VIADDMNMX R48, R53, R52, R48, PT ;  /* 0x0000003435307246 */ /* 0x000fe40003800130 */
[----:B------:R-:W-:-:S07]  /*cf20*/  VIMNMX R50, R50, R53, !PT ;  /* 0x0000003532327248 */ /* 0x000fce0007fe0100 */
.L_x_1339:
        /* <DEDUP_REMOVED lines=13> */
[----:B------:R-:W-:Y:S02]  /*d000*/  ISETP.GT.AND P2, PT, R50, 0x9, P1 ;  /* 0x000000093200780c */ /* 0x000fe40000f44270 */
        /* <DEDUP_REMOVED lines=56> */
[----:B------:R0:W-:Y:S01]  /*d390*/  MUFU.EX2 R25, R11 ;  /* 0x0000000b00197308 */ /* 0x0001e20000000800 */
        /* <DEDUP_REMOVED lines=9> */
[-CC-:B0-----:R-:W-:Y:S01]  /*d430*/  FFMA.FTZ R11, R195, R8.reuse, -R52.reuse ;  /* 0x00000008c30b7223 */ /* 0x181fe20000010834 */
[----:B------:R-:W-:Y:S01]  /*d440*/  FSEL R161, R26, -INF , !P2 ;  /* 0xff8000001aa17808 */ /* 0x000fe20005000000 */
[-CC-:B------:R-:W-:Y:S01]  /*d450*/  FFMA.FTZ R51, R51, R8.reuse, -R52.reuse ;  /* 0x0000000833337223 */ /* 0x180fe20000010834 */
[----:B------:R-:W-:Y:S01]  /*d460*/  FSEL R26, R6, -INF , !P3 ;  /* 0xff800000061a7808 */ /* 0x000fe20005800000 */
[----:B------:R-:W-:Y:S01]  /*d470*/  FFMA.FTZ R47, R47, R8, -R52 ;  /* 0x000000082f2f7223 */ /* 0x000fe20000010834 */
[----:B------:R-:W-:Y:S01]  /*d480*/  ISETP.GT.AND P2, PT, R50, 0x29, P1 ;  /* 0x000000293200780c */ /* 0x000fe20000f44270 */
[----:B------:R-:W-:Y:S01]  /*d490*/  MUFU.EX2 R12, R12 ;  /* 0x0000000c000c7308 */ /* 0x000fe20000000800 */
[----:B------:R-:W-:-:S02]  /*d4a0*/  FMNMX.FTZ R6, R26, R5, !PT ;  /* 0x000000051a067209 */ /* 0x000fc40007810000 */
[----:B------:R-:W-:Y:S02]  /*d4b0*/  ISETP.LT.OR P2, PT, R48, 0x2a, P2 ;  /* 0x0000002a3000780c */ /* 0x000fe40001741670 */
[----:B------:R-:W-:Y:S02]  /*d4c0*/  FMNMX.FTZ R14, R53, R6, !PT ;  /* 0x00000006350e7209 */ /* 0x000fe40007810000 */
[----:B------:R-:W-:Y:S01]  /*d4d0*/  FSEL R187, R24, -INF , !P2 ;  /* 0xff80000018bb7808 */ /* 0x000fe20005000000 */
[----:B------:R-:W-:-:S01]  /*d4e0*/  FFMA.FTZ R24, R199, R8, -R52 ;  /* 0x00000008c7187223 */ /* 0x000fc20000010834 */
[----:B------:R-:W-:Y:S01]  /*d4f0*/  FMNMX.FTZ R14, R55, R14, !PT ;  /* 0x0000000e370e7209 */ /* 0x000fe20007810000 */
[----:B------:R0:W-:Y:S01]  /*d500*/  MUFU.EX2 R6, R11 ;  /* 0x0000000b00067308 */ /* 0x0001e20000000800 */
[----:B------:R-:W-:Y:S02]  /*d510*/  ISETP.GT.AND P2, PT, R50, 0x31, P1 ;  /* 0x000000313200780c */ /* 0x000fe40000f44270 */
[----:B------:R-:W-:-:S02]  /*d520*/  FMNMX.FTZ R14, R57, R14, !PT ;  /* 0x0000000e390e7209 */ /* 0x000fc40007810000 */
[----:B------:R-:W-:Y:S02]  /*d530*/  ISETP.GT.AND P3, PT, R50, 0x30, P1 ;  /* 0x000000303200780c */ /* 0x000fe40000f64270 */
[----:B------:R-:W-:Y:S01]  /*d540*/  FMNMX.FTZ R14, R59, R14, !PT ;  /* 0x0000000e3b0e7209 */ /* 0x000fe20007810000 */
[----:B------:R-:W-:Y:S01]  /*d550*/  MUFU.EX2 R65, R65 ;  /* 0x0000004100417308 */ /* 0x000fe20000000800 */
[C---:B------:R-:W-:Y:S01]  /*d560*/  ISETP.LT.OR P2, PT, R48.reuse, 0x32, P2 ;  /* 0x000000323000780c */ /* 0x040fe20001741670 */
[----:B0-----:R-:W-:Y:S01]  /*d570*/  FFMA.FTZ R11, R197, R8, -R52 ;  /* 0x00000008c50b7223 */ /* 0x001fe20000010834 */
[----:B------:R-:W-:Y:S02]  /*d580*/  FMNMX.FTZ R20, R13, R14, !PT ;  /* 0x0000000e0d147209 */ /* 0x000fe40007810000 */
[----:B------:R-:W-:Y:S02]  /*d590*/  ISETP.LT.OR P3, PT, R48, 0x31, P3 ;  /* 0x000000313000780c */ /* 0x000fe40001f61670 */
[----:B------:R-:W-:Y:S01]  /*d5a0*/  FMNMX.FTZ R20, R21, R20, !PT ;  /* 0x0000001415147209 */ /* 0x000fe20007810000 */
[----:B------:R0:W-:Y:S01]  /*d5b0*/  MUFU.EX2 R14, R11 ;  /* 0x0000000b000e7308 */ /* 0x0001e20000000800 */
[----:B------:R-:W-:-:S02]  /*d5c0*/  FSEL R199, R27, -INF , !P2 ;  /* 0xff8000001bc77808 */ /* 0x000fc40005000000 */
[----:B------:R-:W-:Y:S02]  /*d5d0*/  FMNMX.FTZ R20, R61, R20, !PT ;  /* 0x000000143d147209 */ /* 0x000fe40007810000 */
[----:B------:R-:W-:Y:S02]  /*d5e0*/  FSEL R195, R28, -INF , !P3 ;  /* 0xff8000001cc37808 */ /* 0x000fe40005800000 */
[----:B------:R-:W-:Y:S01]  /*d5f0*/  FMNMX.FTZ R20, R63, R20, !PT ;  /* 0x000000143f147209 */ /* 0x000fe20007810000 */
[----:B------:R1:W-:Y:S01]  /*d600*/  MUFU.EX2 R27, R24 ;  /* 0x00000018001b7308 */ /* 0x0003e20000000800 */
[C---:B------:R-:W-:Y:S01]  /*d610*/  ISETP.GT.AND P3, PT, R50.reuse, 0x38, P1 ;  /* 0x000000383200780c */ /* 0x040fe20000f64270 */
[----:B0-----:R-:W-:Y:S01]  /*d620*/  FFMA.FTZ R11, R191, R8, -R52 ;  /* 0x00000008bf0b7223 */ /* 0x001fe20000010834 */
[----:B------:R-:W-:Y:S02]  /*d630*/  ISETP.GT.AND P2, PT, R50, 0x39, P1 ;  /* 0x000000393200780c */ /* 0x000fe40000f44270 */
[----:B------:R-:W-:-:S02]  /*d640*/  ISETP.LT.OR P3, PT, R48, 0x39, P3 ;  /* 0x000000393000780c */ /* 0x000fc40001f61670 */
[----:B------:R-:W-:Y:S01]  /*d650*/  ISETP.LT.OR P2, PT, R48, 0x3a, P2 ;  /* 0x0000003a3000780c */ /* 0x000fe20001741670 */
[----:B------:R-:W-:Y:S01]  /*d660*/  MUFU.EX2 R157, R157 ;  /* 0x0000009d009d7308 */ /* 0x000fe20000000800 */
[----:B-1----:R-:W-:Y:S02]  /*d670*/  FMNMX.FTZ R24, R15, R20, !PT ;  /* 0x000000140f187209 */ /* 0x002fe40007810000 */
[----:B------:R-:W-:Y:S02]  /*d680*/  FSEL R201, R30, -INF , !P3 ;  /* 0xff8000001ec97808 */ /* 0x000fe40005800000 */
[----:B------:R-:W-:Y:S02]  /*d690*/  FMNMX.FTZ R24, R161, R24, !PT ;  /* 0x00000018a1187209 */ /* 0x000fe40007810000 */
[----:B------:R-:W-:Y:S01]  /*d6a0*/  ISETP.GT.AND P3, PT, R50, 0x40, P1 ;  /* 0x000000403200780c */ /* 0x000fe20000f64270 */
[----:B------:R0:W-:Y:S01]  /*d6b0*/  MUFU.EX2 R20, R11 ;  /* 0x0000000b00147308 */ /* 0x0001e20000000800 */
[----:B------:R-:W-:-:S02]  /*d6c0*/  FMNMX.FTZ R24, R187, R24, !PT ;  /* 0x00000018bb187209 */ /* 0x000fc40007810000 */
[----:B------:R-:W-:Y:S02]  /*d6d0*/  ISETP.LT.OR P3, PT, R48, 0x41, P3 ;  /* 0x000000413000780c */ /* 0x000fe40001f61670 */
[----:B------:R-:W-:Y:S02]  /*d6e0*/  FMNMX.FTZ R24, R195, R24, !PT ;  /* 0x00000018c3187209 */ /* 0x000fe40007810000 */
[----:B------:R-:W-:Y:S01]  /*d6f0*/  FSEL R197, R29, -INF , !P2 ;  /* 0xff8000001dc57808 */ /* 0x000fe20005000000 */
[----:B------:R-:W-:-:S01]  /*d700*/  FFMA.FTZ R29, R193, R8, -R52 ;  /* 0x00000008c11d7223 */ /* 0x000fc20000010834 */
[----:B------:R-:W-:Y:S01]  /*d710*/  ISETP.GT.AND P2, PT, R50, 0x41, P1 ;  /* 0x000000413200780c */ /* 0x000fe20000f44270 */
[----:B0-----:R-:W-:-:S01]  /*d720*/  FFMA.FTZ R11, R165, R8, -R52 ;  /* 0x00000008a50b7223 */ /* 0x001fc20000010834 */
[----:B------:R-:W-:Y:S01]  /*d730*/  FMNMX.FTZ R28, R199, R24, !PT ;  /* 0x00000018c71c7209 */ /* 0x000fe20007810000 */
[----:B------:R-:W-:Y:S01]  /*d740*/  MUFU.EX2 R67, R67 ;  /* 0x0000004300437308 */ /* 0x000fe20000000800 */
[----:B------:R-:W-:-:S02]  /*d750*/  FSEL R193, R32, -INF , !P3 ;  /* 0xff80000020c17808 */ /* 0x000fc40005800000 */
[----:B------:R-:W-:Y:S02]  /*d760*/  ISETP.GT.AND P3, PT, R50, 0x48, P1 ;  /* 0x000000483200780c */ /* 0x000fe40000f64270 */
[C---:B------:R-:W-:Y:S02]  /*d770*/  ISETP.LT.OR P2, PT, R48.reuse, 0x42, P2 ;  /* 0x000000423000780c */ /* 0x040fe40001741670 */
[----:B------:R-:W-:Y:S01]  /*d780*/  FMNMX.FTZ R28, R201, R28, !PT ;  /* 0x0000001cc91c7209 */ /* 0x000fe20007810000 */
[----:B------:R-:W-:Y:S01]  /*d790*/  MUFU.EX2 R24, R185 ;  /* 0x000000b900187308 */ /* 0x000fe20000000800 */
[----:B------:R-:W-:Y:S02]  /*d7a0*/  ISETP.LT.OR P3, PT, R48, 0x49, P3 ;  /* 0x000000493000780c */ /* 0x000fe40001f61670 */
[----:B------:R-:W-:Y:S01]  /*d7b0*/  FSEL R191, R31, -INF , !P2 ;  /* 0xff8000001fbf7808 */ /* 0x000fe20005000000 */
[----:B------:R-:W-:-:S01]  /*d7c0*/  FFMA.FTZ R31, R189, R8, -R52 ;  /* 0x00000008bd1f7223 */ /* 0x000fc20000010834 */
[----:B------:R-:W-:-:S02]  /*d7d0*/  ISETP.GT.AND P2, PT, R50, 0x49, P1 ;  /* 0x000000493200780c */ /* 0x000fc40000f44270 */
[----:B------:R-:W-:Y:S01]  /*d7e0*/  FMNMX.FTZ R28, R197, R28, !PT ;  /* 0x0000001cc51c7209 */ /* 0x000fe20007810000 */
[----:B------:R-:W-:Y:S01]  /*d7f0*/  MUFU.EX2 R29, R29 ;  /* 0x0000001d001d7308 */ /* 0x000fe20000000800 */
[----:B------:R-:W-:Y:S01]  /*d800*/  FSEL R203, R34, -INF , !P3 ;  /* 0xff80000022cb7808 */ /* 0x000fe20005800000 */
[----:B------:R-:W-:Y:S01]  /*d810*/  FFMA.FTZ R34, R163, R8, -R52 ;  /* 0x00000008a3227223 */ /* 0x000fe20000010834 */
[----:B------:R-:W-:Y:S02]  /*d820*/  ISETP.GT.AND P3, PT, R50, 0x50, P1 ;  /* 0x000000503200780c */ /* 0x000fe40000f64270 */
[C---:B------:R-:W-:Y:S02]  /*d830*/  ISETP.LT.OR P2, PT, R48.reuse, 0x4a, P2 ;  /* 0x0000004a3000780c */ /* 0x040fe40001741670 */
[----:B------:R-:W-:Y:S01]  /*d840*/  FMNMX.FTZ R28, R193, R28, !PT ;  /* 0x0000001cc11c7209 */ /* 0x000fe20007810000 */
[----:B------:R-:W-:Y:S01]  /*d850*/  MUFU.EX2 R31, R31 ;  /* 0x0000001f001f7308 */ /* 0x000fe20000000800 */
[----:B------:R-:W-:-:S02]  /*d860*/  ISETP.LT.OR P3, PT, R48, 0x51, P3 ;  /* 0x000000513000780c */ /* 0x000fc40001f61670 */
[----:B------:R-:W-:Y:S01]  /*d870*/  FSEL R189, R33, -INF , !P2 ;  /* 0xff80000021bd7808 */ /* 0x000fe20005000000 */
[----:B------:R-:W-:-:S01]  /*d880*/  FFMA.FTZ R33, R167, R8, -R52 ;  /* 0x00000008a7217223 */ /* 0x000fc20000010834 */
[C---:B------:R-:W-:Y:S02]  /*d890*/  ISETP.GT.AND P2, PT, R50.reuse, 0x51, P1 ;  /* 0x000000513200780c */ /* 0x040fe40000f44270 */
[----:B------:R-:W-:Y:S01]  /*d8a0*/  FMNMX.FTZ R30, R191, R28, !PT ;  /* 0x0000001cbf1e7209 */ /* 0x000fe20007810000 */
[----:B------:R-:W-:Y:S01]  /*d8b0*/  MUFU.EX2 R51, R51 ;  /* 0x0000003300337308 */ /* 0x000fe20000000800 */
[----:B------:R-:W-:Y:S02]  /*d8c0*/  FSEL R35, R35, -INF , !P3 ;  /* 0xff80000023237808 */ /* 0x000fe40005800000 */
[----:B------:R-:W-:Y:S02]  /*d8d0*/  ISETP.GT.AND P3, PT, R50, 0x58, P1 ;  /* 0x000000583200780c */ /* 0x000fe40000f64270 */
[----:B------:R-:W-:-:S02]  /*d8e0*/  ISETP.LT.OR P2, PT, R48, 0x52, P2 ;  /* 0x000000523000780c */ /* 0x000fc40001741670 */
[----:B------:R-:W-:Y:S01]  /*d8f0*/  FMNMX.FTZ R30, R203, R30, !PT ;  /* 0x0000001ecb1e7209 */ /* 0x000fe20007810000 */
[----:B------:R0:W-:Y:S01]  /*d900*/  MUFU.EX2 R28, R11 ;  /* 0x0000000b001c7308 */ /* 0x0001e20000000800 */
[----:B------:R-:W-:Y:S02]  /*d910*/  ISETP.LT.OR P3, PT, R48, 0x59, P3 ;  /* 0x000000593000780c */ /* 0x000fe40001f61670 */
[----:B------:R-:W-:Y:S02]  /*d920*/  FSEL R167, R36, -INF , !P2 ;  /* 0xff80000024a77808 */ /* 0x000fe40005000000 */
[----:B------:R-:W-:Y:S02]  /*d930*/  FMNMX.FTZ R30, R189, R30, !PT ;  /* 0x0000001ebd1e7209 */ /* 0x000fe40007810000 */
[----:B------:R-:W-:Y:S01]  /*d940*/  ISETP.GT.AND P2, PT, R50, 0x59, P1 ;  /* 0x000000593200780c */ /* 0x000fe20000f44270 */
[----:B------:R-:W-:Y:S01]  /*d950*/  MUFU.EX2 R33, R33 ;  /* 0x0000002100217308 */ /* 0x000fe20000000800 */
[----:B------:R-:W-:Y:S01]  /*d960*/  FSEL R37, R37, -INF , !P3 ;  /* 0xff80000025257808 */ /* 0x000fe20005800000 */
[----:B0-----:R-:W-:Y:S01]  /*d970*/  FFMA.FTZ R11, R159, R8, -R52 ;  /* 0x000000089f0b7223 */ /* 0x001fe20000010834 */
[----:B------:R-:W-:-:S02]  /*d980*/  FMNMX.FTZ R30, R35, R30, !PT ;  /* 0x0000001e231e7209 */ /* 0x000fc40007810000 */
        /* <DEDUP_REMOVED lines=8> */
[----:B------:R0:W-:Y:S01]  /*da10*/  MUFU.EX2 R30, R11 ;  /* 0x0000000b001e7308 */ /* 0x0001e20000000800 */
[----:B------:R-:W-:-:S02]  /*da20*/  FMNMX.FTZ R32, R37, R32, !PT ;  /* 0x0000002025207209 */ /* 0x000fc40007810000 */
[----:B------:R-:W-:Y:S02]  /*da30*/  FSEL R163, R39, -INF , !P3 ;  /* 0xff80000027a37808 */ /* 0x000fe40005800000 */
[----:B------:R-:W-:Y:S02]  /*da40*/  ISETP.GT.AND P3, PT, R50, 0x68, P1 ;  /* 0x000000683200780c */ /* 0x000fe40000f64270 */
[C---:B------:R-:W-:Y:S01]  /*da50*/  ISETP.LT.OR P2, PT, R48.reuse, 0x62, P2 ;  /* 0x000000623000780c */ /* 0x040fe20001741670 */
[----:B------:R1:W-:Y:S01]  /*da60*/  MUFU.EX2 R39, R34 ;  /* 0x0000002200277308 */ /* 0x0003e20000000800 */
[----:B------:R-:W-:Y:S01]  /*da70*/  FMNMX.FTZ R32, R165, R32, !PT ;  /* 0x00000020a5207209 */ /* 0x000fe20007810000 */
[-CC-:B0-----:R-:W-:Y:S01]  /*da80*/  FFMA.FTZ R11, R155, R8.reuse, -R52.reuse ;  /* 0x000000089b0b7223 */ /* 0x181fe20000010834 */
[----:B------:R-:W-:Y:S01]  /*da90*/  ISETP.LT.OR P3, PT, R48, 0x69, P3 ;  /* 0x000000693000780c */ /* 0x000fe20001f61670 */
[-CC-:B------:R-:W-:Y:S01]  /*daa0*/  FFMA.FTZ R155, R153, R8.reuse, -R52.reuse ;  /* 0x00000008999b7223 */ /* 0x180fe20000010834 */
[----:B------:R-:W-:Y:S01]  /*dab0*/  FSEL R159, R40, -INF , !P2 ;  /* 0xff800000289f7808 */ /* 0x000fe20005000000 */
[----:B------:R-:W-:Y:S01]  /*dac0*/  FFMA.FTZ R40, R81, R8, -R52 ;  /* 0x0000000851287223 */ /* 0x000fe20000010834 */
[----:B------:R-:W-:-:S02]  /*dad0*/  ISETP.GT.AND P2, PT, R50, 0x69, P1 ;  /* 0x000000693200780c */ /* 0x000fc40000f44270 */
[----:B------:R-:W-:Y:S01]  /*dae0*/  FMNMX.FTZ R32, R163, R32, !PT ;  /* 0x00000020a3207209 */ /* 0x000fe20007810000 */
[----:B------:R-:W-:Y:S01]  /*daf0*/  MUFU.EX2 R155, R155 ;  /* 0x0000009b009b7308 */ /* 0x000fe20000000800 */
[----:B------:R-:W-:Y:S02]  /*db00*/  FSEL R41, R41, -INF , !P3 ;  /* 0xff80000029297808 */ /* 0x000fe40005800000 */
[----:B------:R-:W-:Y:S02]  /*db10*/  ISETP.GT.AND P3, PT, R50, 0x70, P1 ;  /* 0x000000703200780c */ /* 0x000fe40000f64270 */
[C---:B------:R-:W-:Y:S02]  /*db20*/  ISETP.LT.OR P2, PT, R48.reuse, 0x6a, P2 ;  /* 0x0000006a3000780c */ /* 0x040fe40001741670 */
[----:B-1----:R-:W-:Y:S01]  /*db30*/  FMNMX.FTZ R34, R159, R32, !PT ;  /* 0x000000209f227209 */ /* 0x002fe20007810000 */
[----:B------:R-:W-:Y:S01]  /*db40*/  MUFU.EX2 R40, R40 ;  /* 0x0000002800287308 */ /* 0x000fe20000000800 */
[----:B------:R-:W-:-:S02]  /*db50*/  ISETP.LT.OR P3, PT, R48, 0x71, P3 ;  /* 0x000000713000780c */ /* 0x000fc40001f61670 */
[----:B------:R-:W-:Y:S02]  /*db60*/  FSEL R185, R42, -INF , !P2 ;  /* 0xff8000002ab97808 */ /* 0x000fe40005000000 */
[C---:B------:R-:W-:Y:S02]  /*db70*/  ISETP.GT.AND P2, PT, R50.reuse, 0x71, P1 ;  /* 0x000000713200780c */ /* 0x040fe40000f44270 */
[----:B------:R-:W-:Y:S01]  /*db80*/  FMNMX.FTZ R34, R41, R34, !PT ;  /* 0x0000002229227209 */ /* 0x000fe20007810000 */
[----:B------:R0:W-:Y:S01]  /*db90*/  MUFU.EX2 R32, R11 ;  /* 0x0000000b00207308 */ /* 0x0001e20000000800 */
[----:B------:R-:W-:Y:S02]  /*dba0*/  FSEL R43, R43, -INF , !P3 ;  /* 0xff8000002b2b7808 */ /* 0x000fe40005800000 */
[----:B------:R-:W-:Y:S02]  /*dbb0*/  ISETP.GT.AND P3, PT, R50, 0x78, P1 ;  /* 0x000000783200780c */ /* 0x000fe40000f64270 */
[----:B------:R-:W-:-:S02]  /*dbc0*/  ISETP.LT.OR P2, PT, R48, 0x72, P2 ;  /* 0x000000723000780c */ /* 0x000fc40001741670 */
[----:B------:R-:W-:Y:S02]  /*dbd0*/  FMNMX.FTZ R34, R185, R34, !PT ;  /* 0x00000022b9227209 */ /* 0x000fe40007810000 */
[----:B------:R-:W-:Y:S02]  /*dbe0*/  ISETP.GT.AND P1, PT, R50, 0x79, P1 ;  /* 0x000000793200780c */ /* 0x000fe40000f24270 */
[----:B------:R-:W-:Y:S02]  /*dbf0*/  ISETP.LT.OR P3, PT, R48, 0x79, P3 ;  /* 0x000000793000780c */ /* 0x000fe40001f61670 */
[----:B------:R-:W-:Y:S01]  /*dc00*/  FSEL R153, R44, -INF , !P2 ;  /* 0xff8000002c997808 */ /* 0x000fe20005000000 */
[--C-:B------:R-:W-:Y:S01]  /*dc10*/  FFMA.FTZ R44, R73, R8, -R52.reuse ;  /* 0x00000008492c7223 */ /* 0x100fe20000010834 */
[----:B------:R-:W-:Y:S01]  /*dc20*/  FMNMX.FTZ R34, R43, R34, !PT ;  /* 0x000000222b227209 */ /* 0x000fe20007810000 */
[-CC-:B------:R-:W-:Y:S01]  /*dc30*/  FFMA.FTZ R73, R83, R8.reuse, -R52.reuse ;  /* 0x0000000853497223 */ /* 0x180fe20000010834 */
[----:B------:R-:W-:Y:S01]  /*dc40*/  ISETP.LT.OR P1, PT, R48, 0x7a, P1 ;  /* 0x0000007a3000780c */ /* 0x000fe20000f21670 */
[----:B------:R-:W-:Y:S01]  /*dc50*/  FFMA.FTZ R48, R49, R8, -R52 ;  /* 0x0000000831307223 */ /* 0x000fe20000010834 */
[----:B------:R-:W-:-:S02]  /*dc60*/  FSEL R45, R45, -INF , !P3 ;  /* 0xff8000002d2d7808 */ /* 0x000fc40005800000 */
[----:B------:R-:W-:Y:S01]  /*dc70*/  FMNMX.FTZ R36, R153, R34, !PT ;  /* 0x0000002299247209 */ /* 0x000fe20007810000 */
[----:B------:R-:W-:Y:S01]  /*dc80*/  MUFU.EX2 R73, R73 ;  /* 0x0000004900497308 */ /* 0x000fe20000000800 */
[----:B------:R-:W-:Y:S02]  /*dc90*/  FSEL R77, R46, -INF , !P1 ;  /* 0xff8000002e4d7808 */ /* 0x000fe40004800000 */
[----:B------:R-:W-:-:S04]  /*dca0*/  FMNMX.FTZ R36, R45, R36, !PT ;  /* 0x000000242d247209 */ /* 0x000fc80007810000 */
[----:B0-----:R-:W-:Y:S01]  /*dcb0*/  FMNMX.FTZ R11, R77, R36, !PT ;  /* 0x000000244d0b7209 */ /* 0x001fe20007810000 */
[----:B------:R-:W-:Y:S01]  /*dcc0*/  MUFU.EX2 R34, R38 ;  /* 0x0000002600227308 */ /* 0x000fe20000000800 */
[----:B------:R-:W-:-:S01]  /*dcd0*/  FFMA.FTZ R36, R69, R8, -R52 ;  /* 0x0000000845247223 */ /* 0x000fc20000010834 */
[-CC-:B------:R-:W-:Y:S01]  /*dce0*/  FFMA.FTZ R69, R71, R8.reuse, -R52.reuse ;  /* 0x0000000847457223 */ /* 0x180fe20000010834 */
[----:B------:R-:W-:-:S01]  /*dcf0*/  FFMA.FTZ R71, R79, R8, -R52 ;  /* 0x000000084f477223 */ /* 0x000fc20000010834 */
[----:B------:R-:W0:Y:S01]  /*dd00*/  SHFL.BFLY PT, R42, R11, 0x2, 0x1f ;  /* 0x0c401f000b2a7f89 */ /* 0x000e2200000e0000 */
[----:B------:R-:W-:-:S03]  /*dd10*/  FFMA.FTZ R79, R87, R8, -R52 ;  /* 0x00000008574f7223 */ /* 0x000fc60000010834 */
[----:B------:R1:W-:Y:S08]  /*dd20*/  MUFU.EX2 R38, R44 ;  /* 0x0000002c00267308 */ /* 0x0003f00000000800 */
[----:B------:R-:W-:Y:S01]  /*dd30*/  MUFU.EX2 R36, R36 ;  /* 0x0000002400247308 */ /* 0x000fe20000000800 */
[----:B-1----:R-:W-:-:S01]  /*dd40*/  FFMA.FTZ R44, R75, R8, -R52 ;  /* 0x000000084b2c7223 */ /* 0x002fc20000010834 */
[----:B------:R-:W-:-:S05]  /*dd50*/  FSEL R75, R9, RZ, P4 ;  /* 0x000000ff094b7208 */ /* 0x000fca0002000000 */
[----:B------:R-:W-:Y:S01]  /*dd60*/  FADD.FTZ R75, -R75, R4 ;  /* 0x000000044b4b7221 */ /* 0x000fe20000010100 */
[----:B------:R-:W-:Y:S03]  /*dd70*/  MUFU.EX2 R69, R69 ;  /* 0x0000004500457308 */ /* 0x000fe60000000800 */
[----:B------:R-:W-:Y:S01]  /*dd80*/  FMUL.FTZ R49, R75, R8 ;  /* 0x000000084b317220 */ /* 0x000fe20000410000 */
[----:B0-----:R-:W-:Y:S01]  /*dd90*/  FMNMX.FTZ R46, R11, R42, !PT ;  /* 0x0000002a0b2e7209 */ /* 0x001fe20007810000 */
[----:B------:R-:W-:-:S03]  /*dda0*/  FFMA.FTZ R42, R85, R8, -R52 ;  /* 0x00000008552a7223 */ /* 0x000fc60000010834 */
        /* <DEDUP_REMOVED lines=11> */
[----:B------:R-:W-:-:S05]  /*de60*/  FSEL R4, R4, RZ, P1 ;  /* 0x000000ff04047208 */ /* 0x000fca0000800000 */
[----:B------:R-:W-:Y:S01]  /*de70*/  FFMA.FTZ R50, R59, R8, -R4 ;  /* 0x000000083b327223 */ /* 0x000fe20000010804 */
[----:B------:R-:W-:-:S01]  /*de80*/  FADD.FTZ R59, -R60, R5 ;  /* 0x000000053c3b7221 */ /* 0x000fc20000010100 */
[-CC-:B------:R-:W-:Y:S01]  /*de90*/  FFMA.FTZ R75, R26, R8.reuse, -R4.reuse ;  /* 0x000000081a4b7223 */ /* 0x180fe20000010804 */
[----:B------:R-:W-:-:S01]  /*dea0*/  FFMA.FTZ R26, R53, R8, -R4 ;  /* 0x00000008351a7223 */ /* 0x000fc20000010804 */
[-CC-:B0-----:R-:W-:Y:S01]  /*deb0*/  FFMA.FTZ R48, R55, R8.reuse, -R4.reuse ;  /* 0x0000000837307223 */ /* 0x181fe20000010804 */
[-C--:B------:R-:W-:Y:S01]  /*dec0*/  FMUL.FTZ R60, R59, R8.reuse ;  /* 0x000000083b3c7220 */ /* 0x080fe20000410000 */
[-CC-:B------:R-:W-:Y:S01]  /*ded0*/  FFMA.FTZ R53, R57, R8.reuse, -R4.reuse ;  /* 0x0000000839357223 */ /* 0x180fe20000010804 */
[----:B------:R-:W-:-:S01]  /*dee0*/  FFMA.FTZ R13, R13, R8, -R4 ;  /* 0x000000080d0d7223 */ /* 0x000fc20000010804 */
[----:B------:R-:W-:Y:S01]  /*def0*/  MUFU.EX2 R75, R75 ;  /* 0x0000004b004b7308 */ /* 0x000fe20000000800 */
[----:B------:R-:W-:-:S01]  /*df00*/  FFMA.FTZ R21, R21, R8, -R4 ;  /* 0x0000000815157223 */ /* 0x000fc20000010804 */
[----:B------:R-:W-:Y:S01]  /*df10*/  FFMA.FTZ R54, R63, R8, -R4 ;  /* 0x000000083f367223 */ /* 0x000fe20000010804 */
[----:B------:R-:W-:-:S01]  /*df20*/  FADD.FTZ R63, R25, R66 ;  /* 0x00000042193f7221 */ /* 0x000fc20000010000 */
        /* <DEDUP_REMOVED lines=24> */
[----:B------:R-:W-:-:S04]  /*e0b0*/  FFMA.FTZ R45, R45, R8, -R4 ;  /* 0x000000082d2d7223 */ /* 0x000fc80000010804 */
        /* <DEDUP_REMOVED lines=14> */
[----:B--2---:R-:W-:-:S01]  /*e1a0*/  FADD.FTZ R2, R13, R68 ;  /* 0x000000440d027221 */ /* 0x004fc20000010000 */
[----:B------:R-:W-:-:S06]  /*e1b0*/  FFMA.FTZ R68, R167, R8, -R4 ;  /* 0x00000008a7447223 */ /* 0x000fcc0000010804 */
[----:B------:R-:W2:Y:S01]  /*e1c0*/  MUFU.EX2 R54, R54 ;  /* 0x0000003600367308 */ /* 0x000ea20000000800 */
[----:B0-----:R-:W-:-:S01]  /*e1d0*/  FADD.FTZ R3, R21, R2 ;  /* 0x0000000215037221 */ /* 0x001fc20000010000 */
[----:B------:R-:W-:Y:S01]  /*e1e0*/  FADD.FTZ R2, R20, R63 ;  /* 0x0000003f14027221 */ /* 0x000fe20000010000 */
        /* <DEDUP_REMOVED lines=13> */
[----:B------:R-:W-:Y:S01]  /*e2c0*/  FADD.FTZ R81, R39, R70 ;  /* 0x0000004627517221 */ /* 0x000fe20000010000 */
[----:B------:R-:W-:-:S01]  /*e2d0*/  FFMA.FTZ R70, R159, R8, -R4 ;  /* 0x000000089f467223 */ /* 0x000fc20000010804 */
[----:B------:R-:W1:Y:S01]  /*e2e0*/  MUFU.EX2 R58, R58 ;  /* 0x0000003a003a7308 */ /* 0x000e620000000800 */
[----:B--2---:R-:W-:-:S01]  /*e2f0*/  FADD.FTZ R2, R56, R3 ;  /* 0x0000000338027221 */ /* 0x004fc20000010000 */
[----:B------:R-:W-:Y:S01]  /*e300*/  FADD.FTZ R74, R30, R81 ;  /* 0x000000511e4a7221 */ /* 0x000fe20000010000 */
[----:B------:R-:W-:-:S03]  /*e310*/  FFMA.FTZ R4, R77, R8, -R4 ;  /* 0x000000084d047223 */ /* 0x000fc60000010804 */
        /* <DEDUP_REMOVED lines=28> */
[----:B------:R1:W-:Y:S01]  /*e4e0*/  MUFU.EX2 R76, R41 ;  /* 0x00000029004c7308 */ /* 0x0003e20000000800 */
[----:B--2---:R-:W-:-:S07]  /*e4f0*/  FADD.FTZ R2, R72, R3 ;  /* 0x0000000348027221 */ /* 0x004fce0000010000 */
[----:B------:R-:W2:Y:S01]  /*e500*/  MUFU.EX2 R70, R70 ;  /* 0x0000004600467308 */ /* 0x000ea20000000800 */
[----:B-1----:R-:W-:-:S01]  /*e510*/  FADD.FTZ R41, R69, R74 ;  /* 0x0000004a45297221 */ /* 0x002fc20000010000 */
[----:B0-----:R-:W-:-:S03]  /*e520*/  FADD.FTZ R3, R63, R2 ;  /* 0x000000023f037221 */ /* 0x001fc60000010000 */
[----:B------:R-:W-:-:S03]  /*e530*/  FADD.FTZ R74, R38, R41 ;  /* 0x00000029264a7221 */ /* 0x000fc60000010000 */
[----:B------:R-:W0:Y:S01]  /*e540*/  MUFU.EX2 R185, R185 ;  /* 0x000000b900b97308 */ /* 0x000e220000000800 */
[----:B------:R-:W-:-:S04]  /*e550*/  FADD.FTZ R41, R71, R74 ;  /* 0x0000004a47297221 */ /* 0x000fc80000010000 */
[----:B------:R-:W-:-:S03]  /*e560*/  FADD.FTZ R74, R40, R41 ;  /* 0x00000029284a7221 */ /* 0x000fc60000010000 */
[----:B------:R-:W1:Y:S01]  /*e570*/  MUFU.EX2 R44, R44 ;  /* 0x0000002c002c7308 */ /* 0x000e620000000800 */
[----:B------:R-:W-:-:S01]  /*e580*/  FADD.FTZ R41, R73, R74 ;  /* 0x0000004a49297221 */ /* 0x000fc20000010000 */
[----:B--2---:R-:W-:-:S03]  /*e590*/  FADD.FTZ R3, R70, R3 ;  /* 0x0000000346037221 */ /* 0x004fc60000010000 */
[----:B------:R-:W-:Y:S01]  /*e5a0*/  FADD.FTZ R2, R42, R41 ;  /* 0x000000292a027221 */ /* 0x000fe20000010000 */
[----:B------:R-:W-:-:S02]  /*e5b0*/  FADD.FTZ R3, R76, R3 ;  /* 0x000000034c037221 */ /* 0x000fc40000010000 */
[----:B------:R-:W2:Y:S01]  /*e5c0*/  MUFU.EX2 R78, R43 ;  /* 0x0000002b004e7308 */ /* 0x000ea20000000800 */
[----:B------:R-:W-:-:S01]  /*e5d0*/  FADD.FTZ R41, R79, R2 ;  /* 0x000000024f297221 */ /* 0x000fc20000010000 */
[----:B0-----:R-:W-:-:S06]  /*e5e0*/  FADD.FTZ R3, R185, R3 ;  /* 0x00000003b9037221 */ /* 0x001fcc0000010000 */
[----:B------:R-:W0:Y:S01]  /*e5f0*/  MUFU.EX2 R80, R153 ;  /* 0x0000009900507308 */ /* 0x000e220000000800 */
[----:B-1----:R-:W-:-:S04]  /*e600*/  FADD.FTZ R2, R44, R41 ;  /* 0x000000292c027221 */ /* 0x002fc80000010000 */
[----:B------:R-:W-:-:S03]  /*e610*/  FADD.FTZ R41, R51, R2 ;  /* 0x0000000233297221 */ /* 0x000fc60000010000 */
[----:B------:R-:W1:Y:S01]  /*e620*/  MUFU.EX2 R82, R45 ;  /* 0x0000002d00527308 */ /* 0x000e620000000800 */
[----:B--2---:R-:W-:-:S01]  /*e630*/  FADD.FTZ R3, R78, R3 ;  /* 0x000000034e037221 */ /* 0x004fc20000010000 */
[----:B------:R-:W-:-:S06]  /*e640*/  FADD.FTZ R2, R46, R41 ;  /* 0x000000292e027221 */ /* 0x000fcc0000010000 */
[----:B------:R-:W2:Y:S01]  /*e650*/  MUFU.EX2 R43, R4 ;  /* 0x00000004002b7308 */ /* 0x000ea20000000800 */
[----:B0-----:R-:W-:-:S04]  /*e660*/  FADD.FTZ R3, R80, R3 ;  /* 0x0000000350037221 */ /* 0x001fc80000010000 */
[----:B-1----:R-:W-:Y:S01]  /*e670*/  FADD.FTZ R41, R82, R3 ;  /* 0x0000000352297221 */ /* 0x002fe20000010000 */
[----:B------:R-:W-:-:S03]  /*e680*/  FADD.FTZ R3, R47, R2 ;  /* 0x000000022f037221 */ /* 0x000fc60000010000 */
[----:B--2---:R-:W-:Y:S01]  /*e690*/  FADD.FTZ R2, R43, R41 ;  /* 0x000000292b027221 */ /* 0x004fe20000010000 */
[----:B------:R-:W-:Y:S06]  /*e6a0*/  @!P0 BRA `(.L_x_1343) ;  /* 0x0000000000048947 */ /* 0x000fec0003800000 */
[----:B------:R-:W-:Y:S01]  /*e6b0*/  BPT.TRAP 0x1 ;  /* 0x000000040000795c */ /* 0x000fe20000300000 */
.L_x_1343:
[----:B------:R-:W-:Y:S01]  /*e6c0*/  ULEA UR4, UR4, UR38, 0x3 ;  /* 0x0000002604047291 */ /* 0x000fe2000f8e183f */
[----:B------:R-:W-:Y:S01]  /*e6d0*/  ISETP.GT.AND P1, PT, R7, R170, PT ;  /* 0x000000aa0700720c */ /* 0x000fe20003f24270 */
[----:B------:R-:W-:Y:S01]  /*e6e0*/  UMOV UR5, UR37 ;  /* 0x0000002500057c82 */ /* 0x000fe20008000000 */
[----:B------:R-:W-:Y:S01]  /*e6f0*/  F2FP.SATFINITE.E4M3.F32.PACK_AB_MERGE_C R14, R29, R14, RZ ;  /* 0x0000000e1d0e723e */ /* 0x000fe200048070ff */
[----:B------:R-:W-:Y:S01]  /*e700*/  UIADD3 UR4, UR4, 0x22860, URZ ;  /* 0x0002286004047890 */ /* 0x000fe2000fffe03f */
[----:B------:R-:W-:Y:S01]  /*e710*/  F2FP.SATFINITE.E4M3.F32.PACK_AB_MERGE_C R5, R62, R5, RZ ;  /* 0x000000053e05723e */ /* 0x000fe200048070ff */
[-C--:B------:R-:W-:Y:S01]  /*e720*/  FMUL.FTZ R88, R88, R49.reuse ;  /* 0x0000003158587220 */ /* 0x080fe20000410000 */
        /* <DEDUP_REMOVED lines=13> */
[----:B------:R-:W-:Y:S01]  /*e800*/  UMOV UR4, UR36 ;  /* 0x0000002400047c82 */ /* 0x000fe20008000000 */
        /* <DEDUP_REMOVED lines=86> */
.L_x_1325:
[----:B------:R-:W-:Y:S06]  /*ed70*/  BAR.ARV 0x8, 0x180 ;  /* 0x0206000000007b1d */ /* 0x000fec0000002000 */
[----:B------:R-:W-:Y:S05]  /*ed80*/  @!P0 BRA `(.L_x_1345) ;  /* 0x0000000000048947 */ /* 0x000fea0003800000 */
[----:B------:R-:W-:Y:S01]  /*ed90*/  BPT.TRAP 0x1 ;  /* 0x000000040000795c */ /* 0x000fe20000300000 */
.L_x_1345:
[----:B------:R-:W-:Y:S01]  /*eda0*/  ULEA UR5, UR36, UR38, 0x3 ;  /* 0x0000002624057291 */ /* 0x000fe2000f8e183f */
[----:B------:R-:W-:-:S05]  /*edb0*/  IMAD.U32 R0, RZ, RZ, UR37 ;  /* 0x00000025ff007e24 */ /* 0x000fca000f8e00ff */
[----:B------:R-:W-:-:S04]  /*edc0*/  SHF.L.U32 R0, R0, 0x1f, RZ ;  /* 0x0000001f00007819 */ /* 0x000fc800000006ff */
[----:B------:R0:W1:Y:S01]  /*edd0*/  SYNCS.PHASECHK.TRANS64.TRYWAIT P1, [UR5+0x22850], R0 ;  /* 0x02285000ff0075a7 */ /* 0x0000620008020145 */
[----:B------:R-:W-:Y:S05]  /*ede0*/  @!P0 BRA `(.L_x_1346) ;  /* 0x0000000000048947 */ /* 0x000fea0003800000 */
[----:B------:R-:W-:Y:S01]  /*edf0*/  BPT.TRAP 0x1 ;  /* 0x000000040000795c */ /* 0x000fe20000300000 */
.L_x_1346:
[----:B-1----:R-:W-:Y:S05]  /*ee00*/  @P1 BRA `(.L_x_1347) ;  /* 0x0000000000081947 */ /* 0x002fea0003800000 */
[----:B------:R-:W1:Y:S02]  /*ee10*/  SYNCS.PHASECHK.TRANS64.TRYWAIT P1, [UR5+0x22850], R0 ;  /* 0x02285000ff0075a7 */ /* 0x000e640008020145 */
[----:B-1----:R-:W-:Y:S05]  /*ee20*/  @!P1 BRA `(.L_x_1348) ;  /* 0x0000009400049947 */ /* 0x002fea0003800000 */
.L_x_1347:
        /* <DEDUP_REMOVED lines=77> */
.L_x_1349:
        /* <DEDUP_REMOVED lines=74> */
.L_x_1271:
[----:B------:R-:W0:Y:S01]  /*f7a0*/  S2R R4, SR_CgaCtaId ;  /* 0x0000000000047919 */ /* 0x000e220000008800 */
[----:B------:R-:W-:Y:S01]  /*f7b0*/  MOV R3, 0x400 ;  /* 0x0000040000037802 */ /* 0x000fe20000000f00 */
[----:B------:R-:W-:Y:S01]  /*f7c0*/  BSSY B0, `(.L_x_1350) ;  /* 0x000025d000007945 */ /* 0x000fe20003800000 */
[----:B------:R-:W-:Y:S02]  /*f7d0*/  BAR.SYNC.DEFER_BLOCKING 0x5, 0x180 ;  /* 0x0146000000007b1d */ /* 0x000fe40000010000 */
[----:B0-----:R-:W-:-:S05]  /*f7e0*/  LEA R3, R4, R3, 0x18 ;  /* 0x0000000304037211 */ /* 0x001fca00078ec0ff */
[----:B------:R0:W1:Y:S01]  /*f7f0*/  LDS.128 R20, [R3+0x228d0] ;  /* 0x0228d00003147984 */ /* 0x0000620000000c00 */
[----:B------:R-:W-:Y:S06]  /*f800*/  BAR.ARV 0x4, 0x180 ;  /* 0x0106000000007b1d */ /* 0x000fec0000002000 */
[----:B------:R-:W-:Y:S05]  /*f810*/  @P0 BRA `(.L_x_1351) ;  /* 0x0000001800ac0947 */ /* 0x000fea0003800000 */
[----:B------:R-:W2:Y:S01]  /*f820*/  S2R R16, SR_TID.X ;  /* 0x0000000000107919 */ /* 0x000ea20000002100 */
[----:B------:R-:W-:Y:S01]  /*f830*/  ULDC.64 UR4, c[0x4][0x40] ;  /* 0x0100100000047ab9 */ /* 0x000fe20000000a00 */
[----:B--2---:R-:W-:-:S05]  /*f840*/  IMAD.SHL.U32 R4, R16, 0x4, RZ ;  /* 0x0000000410047824 */ /* 0x004fca00078e00ff */
[----:B------:R-:W-:-:S04]  /*f850*/  LOP3.LUT R4, R4, 0xc, RZ, 0xc0, !PT ;  /* 0x0000000c04047812 */ /* 0x000fc800078ec0ff */
[----:B------:R-:W-:-:S05]  /*f860*/  IADD3 R4, P0, R4, UR4, RZ ;  /* 0x0000000404047c10 */ /* 0x000fca000ff1e0ff */
[----:B------:R-:W-:-:S05]  /*f870*/  IMAD.X R5, RZ, RZ, UR5, P0 ;  /* 0x00000005ff057e24 */ /* 0x000fca00080e06ff */
[----:B-1----:R1:W2:Y:S01]  /*f880*/  LDG.E.CONSTANT R20, desc[UR44][R4.64] ;  /* 0x0000002c04147981 */ /* 0x0022a2000c1e9900 */
[----:B------:R-:W-:Y:S02]  /*f890*/  F2FP.BF16.F32.PACK_AB R150, R150, R7 ;  /* 0x000000079696723e */ /* 0x000fe400000010ff */
[----:B------:R-:W-:Y:S02]  /*f8a0*/  F2FP.BF16.F32.PACK_AB R151, R151, R6 ;  /* 0x000000069797723e */ /* 0x000fe400000010ff */
[----:B------:R-:W-:Y:S02]  /*f8b0*/  F2FP.BF16.F32.PACK_AB R44, R93, R44 ;  /* 0x0000002c5d2c723e */ /* 0x000fe400000010ff */
[----:B------:R-:W-:Y:S02]  /*f8c0*/  F2FP.BF16.F32.PACK_AB R11, R142, R11 ;  /* 0x0000000b8e0b723e */ /* 0x000fe400000010ff */
[----:B------:R-:W-:Y:S02]  /*f8d0*/  F2FP.BF16.F32.PACK_AB R10, R143, R10 ;  /* 0x0000000a8f0a723e */ /* 0x000fe400000010ff */
[----:B-1----:R-:W-:-:S02]  /*f8e0*/  LOP3.LUT P0, R4, R16, 0x3, RZ, 0xc0, !PT ;  /* 0x0000000310047812 */ /* 0x002fc4000780c0ff */
[----:B------:R-:W1:Y:S01]  /*f8f0*/  S2R R16, SR_SWINHI ;  /* 0x0000000000107919 */ /* 0x000e620000002f00 */
[----:B------:R-:W-:Y:S02]  /*f900*/  F2FP.BF16.F32.PACK_AB R9, R148, R9 ;  /* 0x000000099409723e */ /* 0x000fe400000010ff */
[----:B------:R-:W-:Y:S02]  /*f910*/  ISETP.EQ.OR P0, PT, R4, 0x3, !P0 ;  /* 0x000000030400780c */ /* 0x000fe40004702670 */
[----:B------:R-:W-:Y:S02]  /*f920*/  F2FP.BF16.F32.PACK_AB R8, R149, R8 ;  /* 0x000000089508723e */ /* 0x000fe400000010ff */
[----:B------:R-:W-:Y:S02]  /*f930*/  SEL R85, R11, R10, P0 ;  /* 0x0000000a0b557207 */ /* 0x000fe40000000000 */
[----:B------:R-:W-:Y:S02]  /*f940*/  SEL R87, R10, R11, P0 ;  /* 0x0000000b0a577207 */ /* 0x000fe40000000000 */
        /* <DEDUP_REMOVED lines=8> */
[----:B------:R-:W-:Y:S02]  /*f9d0*/  SEL R65, R9, R8, P0 ;  /* 0x0000000809417207 */ /* 0x000fe40000000000 */
[----:B------:R-:W-:Y:S02]  /*f9e0*/  SEL R67, R8, R9, P0 ;  /* 0x0000000908437207 */ /* 0x000fe40000000000 */
[----:B------:R-:W-:Y:S02]  /*f9f0*/  F2FP.BF16.F32.PACK_AB R27, R126, R27 ;  /* 0x0000001b7e1b723e */ /* 0x000fe400000010ff */
[----:B------:R-:W-:Y:S02]  /*fa00*/  MOV R4, R3 ;  /* 0x0000000300047202 */ /* 0x000fe40000000f00 */
[----:B-1----:R-:W-:-:S02]  /*fa10*/  MOV R5, R16 ;  /* 0x0000001000057202 */ /* 0x002fc40000000f00 */
[----:B------:R-:W-:Y:S02]  /*fa20*/  F2FP.BF16.F32.PACK_AB R26, R127, R26 ;  /* 0x0000001a7f1a723e */ /* 0x000fe400000010ff */
[----:B------:R-:W-:Y:S01]  /*fa30*/  SEL R57, R25, R24, P0 ;  /* 0x0000001819397207 */ /* 0x000fe20000000000 */
[----:B------:R-:W-:Y:S01]  /*fa40*/  IMAD.WIDE R6, R181, 0x2, R4 ;  /* 0x00000002b5067825 */ /* 0x000fe200078e0204 */
[----:B------:R-:W-:Y:S02]  /*fa50*/  SEL R59, R24, R25, P0 ;  /* 0x00000019183b7207 */ /* 0x000fe40000000000 */
[----:B------:R-:W-:Y:S02]  /*fa60*/  SEL R61, R13, R12, P0 ;  /* 0x0000000c0d3d7207 */ /* 0x000fe40000000000 */
[C---:B------:R-:W-:Y:S02]  /*fa70*/  IADD3 R93, P1, R6.reuse, 0x40, RZ ;  /* 0x00000040065d7810 */ /* 0x040fe40007f3e0ff */
[----:B------:R-:W-:-:S02]  /*fa80*/  IADD3 R95, P2, R6, 0x60, RZ ;  /* 0x00000060065f7810 */ /* 0x000fc40007f5e0ff */
[----:B------:R-:W-:Y:S01]  /*fa90*/  LOP3.LUT R10, R93, 0x380, RZ, 0xc0, !PT ;  /* 0x000003805d0a7812 */ /* 0x000fe200078ec0ff */
[--C-:B------:R-:W-:Y:S01]  /*faa0*/  IMAD.X R25, RZ, RZ, R7.reuse, P1 ;  /* 0x000000ffff197224 */ /* 0x100fe200008e0607 */
[----:B------:R-:W-:Y:S01]  /*fab0*/  IADD3 R99, P4, R6, 0x4020, RZ ;  /* 0x0000402006637810 */ /* 0x000fe20007f9e0ff */
[----:B------:R-:W-:Y:S01]  /*fac0*/  IMAD.X R17, RZ, RZ, R7, P2 ;  /* 0x000000ffff117224 */ /* 0x000fe200010e0607 */
[----:B------:R-:W-:Y:S02]  /*fad0*/  SHF.R.U64 R10, R10, 0x3, RZ ;  /* 0x000000030a0a7819 */ /* 0x000fe400000012ff */
[C---:B------:R-:W-:Y:S02]  /*fae0*/  LOP3.LUT R9, R6.reuse, 0x380, RZ, 0xc0, !PT ;  /* 0x0000038006097812 */ /* 0x040fe400078ec0ff */
[C---:B------:R-:W-:Y:S02]  /*faf0*/  IADD3 R91, P6, R6.reuse, 0x20, RZ ;  /* 0x00000020065b7810 */ /* 0x040fe40007fde0ff */
[----:B------:R-:W-:-:S02]  /*fb00*/  IADD3 R101, P5, R6, 0x4040, RZ ;  /* 0x0000404006657810 */ /* 0x000fc40007fbe0ff */
[----:B------:R-:W-:Y:S01]  /*fb10*/  SEL R63, R12, R13, P0 ;  /* 0x0000000d0c3f7207 */ /* 0x000fe20000000000 */
[--C-:B------:R-:W-:Y:S01]  /*fb20*/  IMAD.X R13, RZ, RZ, R7.reuse, P4 ;  /* 0x000000ffff0d7224 */ /* 0x100fe200020e0607 */
[----:B------:R-:W-:Y:S01]  /*fb30*/  SEL R55, R29, R28, P0 ;  /* 0x0000001c1d377207 */ /* 0x000fe20000000000 */
[----:B------:R-:W-:Y:S01]  /*fb40*/  IMAD.X R11, RZ, RZ, R7, P5 ;  /* 0x000000ffff0b7224 */ /* 0x000fe200028e0607 */
[----:B------:R-:W-:Y:S02]  /*fb50*/  LOP3.LUT R12, R95, 0x380, RZ, 0xc0, !PT ;  /* 0x000003805f0c7812 */ /* 0x000fe400078ec0ff */
[----:B------:R-:W-:Y:S02]  /*fb60*/  LOP3.LUT R24, R10, R93, RZ, 0x3c, !PT ;  /* 0x0000005d0a187212 */ /* 0x000fe400078e3cff */
[----:B------:R-:W-:Y:S02]  /*fb70*/  SEL R29, R28, R29, P0 ;  /* 0x0000001d1c1d7207 */ /* 0x000fe40000000000 */
[----:B------:R-:W-:-:S02]  /*fb80*/  LOP3.LUT R10, R99, 0x380, RZ, 0xc0, !PT ;  /* 0x00000380630a7812 */ /* 0x000fc400078ec0ff */
[----:B------:R-:W-:Y:S02]  /*fb90*/  SEL R77, R27, R26, P0 ;  /* 0x0000001a1b4d7207 */ /* 0x000fe40000000000 */
[----:B------:R-:W-:Y:S01]  /*fba0*/  SEL R79, R26, R27, P0 ;  /* 0x0000001b1a4f7207 */ /* 0x000fe20000000000 */
[----:B------:R-:W-:Y:S01]  /*fbb0*/  IMAD.X R27, RZ, RZ, R7, P6 ;  /* 0x000000ffff1b7224 */ /* 0x000fe200030e0607 */
[----:B------:R-:W-:Y:S02]  /*fbc0*/  SHF.R.U64 R9, R9, 0x3, RZ ;  /* 0x0000000309097819 */ /* 0x000fe400000012ff */
[----:B------:R-:W-:Y:S02]  /*fbd0*/  LOP3.LUT R28, R101, 0x380, RZ, 0xc0, !PT ;  /* 0x00000380651c7812 */ /* 0x000fe400078ec0ff */
[----:B------:R-:W-:Y:S02]  /*fbe0*/  F2FP.BF16.F32.PACK_AB R38, R103, R38 ;  /* 0x000000266726723e */ /* 0x000fe400000010ff */
[----:B------:R-:W-:-:S02]  /*fbf0*/  F2FP.BF16.F32.PACK_AB R15, R134, R15 ;  /* 0x0000000f860f723e */ /* 0x000fc400000010ff */
[----:B------:R-:W-:Y:S02]  /*fc00*/  F2FP.BF16.F32.PACK_AB R14, R135, R14 ;  /* 0x0000000e870e723e */ /* 0x000fe400000010ff */
[C---:B------:R-:W-:Y:S02]  /*fc10*/  IADD3 R97, P3, R6.reuse, 0x4000, RZ ;  /* 0x0000400006617810 */ /* 0x040fe40007f7e0ff */
[----:B------:R-:W-:Y:S02]  /*fc20*/  IADD3 R103, P6, R6, 0x4060, RZ ;  /* 0x0000406006677810 */ /* 0x000fe40007fde0ff */
[----:B------:R-:W-:Y:S02]  /*fc30*/  SHF.R.U64 R12, R12, 0x3, RZ ;  /* 0x000000030c0c7819 */ /* 0x000fe400000012ff */
[----:B------:R-:W-:Y:S02]  /*fc40*/  SHF.R.U64 R10, R10, 0x3, RZ ;  /* 0x000000030a0a7819 */ /* 0x000fe400000012ff */
[----:B------:R-:W-:-:S02]  /*fc50*/  F2FP.BF16.F32.PACK_AB R45, R92, R45 ;  /* 0x0000002d5c2d723e */ /* 0x000fc400000010ff */
[----:B------:R-:W-:Y:S01]  /*fc60*/  LOP3.LUT R6, R9, R6, RZ, 0x3c, !PT ;  /* 0x0000000609067212 */ /* 0x000fe200078e3cff */
[--C-:B------:R-:W-:Y:S01]  /*fc70*/  IMAD.X R9, RZ, RZ, R7.reuse, P6 ;  /* 0x000000ffff097224 */ /* 0x100fe200030e0607 */
[----:B------:R-:W-:Y:S02]  /*fc80*/  SHF.R.U64 R28, R28, 0x3, RZ ;  /* 0x000000031c1c7819 */ /* 0x000fe400000012ff */
[----:B------:R-:W-:Y:S02]  /*fc90*/  F2FP.BF16.F32.PACK_AB R43, R94, R43 ;  /* 0x0000002b5e2b723e */ /* 0x000fe400000010ff */
[----:B------:R-:W-:Y:S02]  /*fca0*/  SEL R81, R15, R14, P0 ;  /* 0x0000000e0f517207 */ /* 0x000fe40000000000 */
[----:B------:R-:W-:Y:S01]  /*fcb0*/  SEL R83, R14, R15, P0 ;  /* 0x0000000f0e537207 */ /* 0x000fe20000000000 */
[----:B------:R-:W-:Y:S01]  /*fcc0*/  IMAD.X R15, RZ, RZ, R7, P3 ;  /* 0x000000ffff0f7224 */ /* 0x000fe200018e0607 */
[----:B------:R-:W-:-:S02]  /*fcd0*/  LOP3.LUT R16, R12, R95, RZ, 0x3c, !PT ;  /* 0x0000005f0c107212 */ /* 0x000fc400078e3cff */
[----:B------:R-:W-:Y:S02]  /*fce0*/  LOP3.LUT R12, R10, R99, RZ, 0x3c, !PT ;  /* 0x000000630a0c7212 */ /* 0x000fe400078e3cff */
[----:B------:R-:W-:Y:S02]  /*fcf0*/  SEL R47, R45, R44, P0 ;  /* 0x0000002c2d2f7207 */ /* 0x000fe40000000000 */
[----:B------:R-:W-:Y:S02]  /*fd00*/  LOP3.LUT R10, R28, R101, RZ, 0x3c, !PT ;  /* 0x000000651c0a7212 */ /* 0x000fe400078e3cff */
[----:B------:R-:W-:Y:S02]  /*fd10*/  MOV R7, R6 ;  /* 0x0000000600077202 */ /* 0x000fe40000000f00 */
[----:B------:R-:W-:Y:S02]  /*fd20*/  SEL R45, R44, R45, P0 ;  /* 0x0000002d2c2d7207 */ /* 0x000fe40000000000 */
[----:B------:R-:W-:-:S02]  /*fd30*/  SEL R69, R43, R42, P0 ;  /* 0x0000002a2b457207 */ /* 0x000fc40000000000 */
[----:B------:R-:W-:Y:S02]  /*fd40*/  SEL R43, R42, R43, P0 ;  /* 0x0000002b2a2b7207 */ /* 0x000fe40000000000 */
[----:B------:R-:W-:Y:S02]  /*fd50*/  MOV R56, R10 ;  /* 0x0000000a00387202 */ /* 0x000fe40000000f00 */
[----:B------:R-:W-:Y:S02]  /*fd60*/  MOV R58, R12 ;  /* 0x0000000c003a7202 */ /* 0x000fe40000000f00 */
[----:B------:R-:W-:Y:S02]  /*fd70*/  LOP3.LUT R8, R91, 0x380, RZ, 0xc0, !PT ;  /* 0x000003805b087812 */ /* 0x000fe400078ec0ff */
[----:B------:R-:W-:Y:S02]  /*fd80*/  F2FP.BF16.F32.PACK_AB R31, R118, R31 ;  /* 0x0000001f761f723e */ /* 0x000fe400000010ff */
[----:B------:R-:W-:-:S02]  /*fd90*/  F2FP.BF16.F32.PACK_AB R30, R119, R30 ;  /* 0x0000001e771e723e */ /* 0x000fc400000010ff */
[----:B------:R-:W-:Y:S02]  /*fda0*/  SHF.R.U64 R8, R8, 0x3, RZ ;  /* 0x0000000308087819 */ /* 0x000fe400000012ff */
[----:B------:R-:W-:Y:S02]  /*fdb0*/  SEL R75, R31, R30, P0 ;  /* 0x0000001e1f4b7207 */ /* 0x000fe40000000000 */
[----:B------:R-:W-:Y:S02]  /*fdc0*/  LOP3.LUT R26, R8, R91, RZ, 0x3c, !PT ;  /* 0x0000005b081a7212 */ /* 0x000fe400078e3cff */
[----:B------:R-:W-:Y:S02]  /*fdd0*/  SEL R31, R30, R31, P0 ;  /* 0x0000001f1e1f7207 */ /* 0x000fe40000000000 */
[----:B------:R-:W-:Y:S02]  /*fde0*/  LOP3.LUT R8, R97, 0x380, RZ, 0xc0, !PT ;  /* 0x0000038061087812 */ /* 0x000fe400078ec0ff */
[----:B------:R-:W-:-:S02]  /*fdf0*/  LOP3.LUT R30, R103, 0x380, RZ, 0xc0, !PT ;  /* 0x00000380671e7812 */ /* 0x000fc400078ec0ff */
[----:B------:R-:W-:Y:S02]  /*fe00*/  SHF.R.U64 R8, R8, 0x3, RZ ;  /* 0x0000000308087819 */ /* 0x000fe400000012ff */
[----:B------:R-:W-:Y:S02]  /*fe10*/  SHF.R.U64 R30, R30, 0x3, RZ ;  /* 0x000000031e1e7819 */ /* 0x000fe400000012ff */
[----:B------:R-:W-:Y:S02]  /*fe20*/  LOP3.LUT R14, R8, R97, RZ, 0x3c, !PT ;  /* 0x00000061080e7212 */ /* 0x000fe400078e3cff */
        /* <DEDUP_REMOVED lines=8> */
[----:B------:R-:W-:-:S02]  /*feb0*/  LOP3.LUT R8, R30, R103, RZ, 0x3c, !PT ;  /* 0x000000671e087212 */ /* 0x000fc400078e3cff */
[----:B------:R-:W-:Y:S02]  /*fec0*/  MOV R62, R16 ;  /* 0x00000010003e7202 */ /* 0x000fe40000000f00 */
[----:B------:R-:W-:Y:S02]  /*fed0*/  SEL R49, R41, R40, P0 ;  /* 0x0000002829317207 */ /* 0x000fe40000000000 */
[----:B------:R-:W-:Y:S02]  /*fee0*/  SEL R51, R37, R36, P0 ;  /* 0x0000002425337207 */ /* 0x000fe40000000000 */
[----:B------:R-:W-:Y:S02]  /*fef0*/  SEL R53, R33, R32, P0 ;  /* 0x0000002021357207 */ /* 0x000fe40000000000 */
[----:B------:R-:W-:Y:S02]  /*ff00*/  SEL R71, R39, R38, P0 ;  /* 0x0000002627477207 */ /* 0x000fe40000000000 */
[----:B------:R-:W-:-:S02]  /*ff10*/  SEL R73, R35, R34, P0 ;  /* 0x0000002223497207 */ /* 0x000fc40000000000 */
[----:B------:R-:W-:Y:S02]  /*ff20*/  SEL R89, R150, R151, P0 ;  /* 0x0000009796597207 */ /* 0x000fe40000000000 */
[----:B------:R-:W-:Y:S02]  /*ff30*/  MOV R17, R8 ;  /* 0x0000000800117202 */ /* 0x000fe40000000f00 */
[----:B------:R-:W-:Y:S02]  /*ff40*/  SEL R41, R40, R41, P0 ;  /* 0x0000002928297207 */ /* 0x000fe40000000000 */
[----:B------:R-:W-:Y:S02]  /*ff50*/  SEL R37, R36, R37, P0 ;  /* 0x0000002524257207 */ /* 0x000fe40000000000 */
[----:B------:R-:W-:Y:S02]  /*ff60*/  SEL R33, R32, R33, P0 ;  /* 0x0000002120217207 */ /* 0x000fe40000000000 */
[----:B------:R-:W-:-:S02]  /*ff70*/  SEL R39, R38, R39, P0 ;  /* 0x0000002726277207 */ /* 0x000fc40000000000 */
[----:B------:R-:W-:Y:S02]  /*ff80*/  SEL R35, R34, R35, P0 ;  /* 0x0000002322237207 */ /* 0x000fe40000000000 */
[----:B------:R-:W-:Y:S02]  /*ff90*/  SEL R151, R151, R150, P0 ;  /* 0x0000009697977207 */ /* 0x000fe40000000000 */
[----:B------:R-:W-:Y:S02]  /*ffa0*/  MOV R50, R26 ;  /* 0x0000001a00327202 */ /* 0x000fe40000000f00 */
[----:B------:R-:W-:Y:S02]  /*ffb0*/  MOV R60, R14 ;  /* 0x0000000e003c7202 */ /* 0x000fe40000000f00 */
[----:B------:R-:W-:Y:S02]  /*ffc0*/  MOV R64, R24 ;  /* 0x0000001800407202 */ /* 0x000fe40000000f00 */
[----:B--2---:R-:W-:Y:S01]  /*ffd0*/  LOP3.LUT R6, R20, 0x2, RZ, 0x3c, !PT ;  /* 0x0000000214067812 */ /* 0x004fe200078e3cff */
[----:B------:R-:W-:Y:S04]  /*ffe0*/  SHFL.IDX PT, R47, R47, R20, 0x1c1f ;  /* 0x001c1f142f2f7589 */ /* 0x000fe800000e0000 */
[----:B------:R-:W1:Y:S04]  /*fff0*/  SHFL.IDX PT, R10, R45, R6, 0x1c1f ;  /* 0x001c1f062d0a7589 */ /* 0x000e6800000e0000 */
[----:B------:R-:W-:Y:S04]  /*10000*/  SHFL.IDX PT, R69, R69, R20, 0x1c1f ;  /* 0x001c1f1445457589 */ /* 0x000fe800000e0000 */
[----:B------:R-:W2:Y:S04]  /*10010*/  SHFL.IDX PT, R12, R43, R6, 0x1c1f ;  /* 0x001c1f062b0c7589 */ /* 0x000ea800000e0000 */
[----:B------:R-:W-:Y:S04]  /*10020*/  SHFL.IDX PT, R49, R49, R20, 0x1c1f ;  /* 0x001c1f1431317589 */ /* 0x000fe800000e0000 */
[----:B------:R-:W-:Y:S04]  /*10030*/  SHFL.IDX PT, R51, R51, R20, 0x1c1f ;  /* 0x001c1f1433337589 */ /* 0x000fe800000e0000 */
[----:B------:R-:W-:Y:S01]  /*10040*/  SHFL.IDX PT, R53, R53, R20, 0x1c1f ;  /* 0x001c1f1435357589 */ /* 0x000fe200000e0000 */
[----:B-1----:R-:W-:-:S03]  /*10050*/  SEL R8, R47, R10, P0 ;  /* 0x0000000a2f087207 */ /* 0x002fc60000000000 */
[----:B------:R-:W-:Y:S01]  /*10060*/  SHFL.IDX PT, R55, R55, R20, 0x1c1f ;  /* 0x001c1f1437377589 */ /* 0x000fe200000e0000 */
[----:B------:R-:W-:-:S03]  /*10070*/  SEL R10, R10, R47, P0 ;  /* 0x0000002f0a0a7207 */ /* 0x000fc60000000000 */
[----:B------:R-:W-:Y:S01]  /*10080*/  SHFL.IDX PT, R57, R57, R20, 0x1c1f ;  /* 0x001c1f1439397589 */ /* 0x000fe200000e0000 */
[----:B--2---:R-:W-:-:S03]  /*10090*/  SEL R9, R69, R12, P0 ;  /* 0x0000000c45097207 */ /* 0x004fc60000000000 */
[----:B------:R-:W-:Y:S01]  /*100a0*/  SHFL.IDX PT, R61, R61, R20, 0x1c1f ;  /* 0x001c1f143d3d7589 */ /* 0x000fe200000e0000 */
[----:B------:R-:W-:Y:S02]  /*100b0*/  SEL R11, R12, R69, P0 ;  /* 0x000000450c0b7207 */ /* 0x000fe40000000000 */
[----:B------:R-:W1:Y:S08]  /*100c0*/  LDC.64 R68, c[0x0][0xc00] ;  /* 0x00030000ff447b82 */ /* 0x000e700000000a00 */
[----:B------:R-:W-:Y:S06]  /*100d0*/  BAR.SYNC.DEFER_BLOCKING 0x1, 0x100 ;  /* 0x0044000000007b1d */ /* 0x000fec0000010000 */
[----:B------:R-:W-:Y:S04]  /*100e0*/  SHFL.IDX PT, R65, R65, R20, 0x1c1f ;  /* 0x001c1f1441417589 */ /* 0x000fe800000e0000 */
[----:B------:R-:W-:Y:S04]  /*100f0*/  SHFL.IDX PT, R71, R71, R20, 0x1c1f ;  /* 0x001c1f1447477589 */ /* 0x000fe800000e0000 */
[----:B------:R-:W-:Y:S04]  /*10100*/  SHFL.IDX PT, R73, R73, R20, 0x1c1f ;  /* 0x001c1f1449497589 */ /* 0x000fe800000e0000 */
[----:B------:R-:W-:Y:S01]  /*10110*/  SHFL.IDX PT, R75, R75, R20, 0x1c1f ;  /* 0x001c1f144b4b7589 */ /* 0x000fe200000e0000 */
[----:B-1----:R-:W-:-:S03]  /*10120*/  ISETP.NE.U32.AND P2, PT, R68, RZ, PT ;  /* 0x000000ff4400720c */ /* 0x002fc60003f45070 */
[----:B------:R-:W-:Y:S01]  /*10130*/  SHFL.IDX PT, R77, R77, R20, 0x1c1f ;  /* 0x001c1f144d4d7589 */ /* 0x000fe200000e0000 */
[----:B------:R-:W-:-:S03]  /*10140*/  ISETP.NE.AND.EX P2, PT, R69, RZ, PT, P2 ;  /* 0x000000ff4500720c */ /* 0x000fc60003f45320 */
[----:B------:R-:W-:Y:S04]  /*10150*/  SHFL.IDX PT, R81, R81, R20, 0x1c1f ;  /* 0x001c1f1451517589 */ /* 0x000fe800000e0000 */
[----:B------:R-:W-:Y:S04]  /*10160*/  SHFL.IDX PT, R85, R85, R20, 0x1c1f ;  /* 0x001c1f1455557589 */ /* 0x000fe800000e0000 */
[----:B------:R-:W-:Y:S04]  /*10170*/  SHFL.IDX PT, R89, R89, R20, 0x1c1f ;  /* 0x001c1f1459597589 */ /* 0x000fe800000e0000 */
[----:B------:R-:W1:Y:S04]  /*10180*/  SHFL.IDX PT, R14, R41, R6, 0x1c1f ;  /* 0x001c1f06290e7589 */ /* 0x000e6800000e0000 */
[----:B------:R-:W2:Y:S04]  /*10190*/  SHFL.IDX PT, R26, R37, R6, 0x1c1f ;  /* 0x001c1f06251a7589 */ /* 0x000ea800000e0000 */
[----:B------:R-:W3:Y:S04]  /*101a0*/  SHFL.IDX PT, R30, R33, R6, 0x1c1f ;  /* 0x001c1f06211e7589 */ /* 0x000ee800000e0000 */
[----:B------:R-:W4:Y:S04]  /*101b0*/  SHFL.IDX PT, R34, R29, R6, 0x1c1f ;  /* 0x001c1f061d227589 */ /* 0x000f2800000e0000 */
[----:B------:R-:W0:Y:S04]  /*101c0*/  SHFL.IDX PT, R36, R39, R6, 0x1c1f ;  /* 0x001c1f0627247589 */ /* 0x000e2800000e0000 */
[----:B------:R-:W0:Y:S04]  /*101d0*/  SHFL.IDX PT, R38, R35, R6, 0x1c1f ;  /* 0x001c1f0623267589 */ /* 0x000e2800000e0000 */
[----:B------:R-:W0:Y:S01]  /*101e0*/  SHFL.IDX PT, R40, R31, R6, 0x1c1f ;  /* 0x001c1f061f287589 */ /* 0x000e2200000e0000 */
[----:B-1----:R-:W-:-:S02]  /*101f0*/  SEL R12, R49, R14, P0 ;  /* 0x0000000e310c7207 */ /* 0x002fc40000000000 */
[----:B------:R-:W-:Y:S01]  /*10200*/  SEL R14, R14, R49, P0 ;  /* 0x000000310e0e7207 */ /* 0x000fe20000000000 */
[----:B------:R-:W1:Y:S01]  /*10210*/  SHFL.IDX PT, R42, R79, R6, 0x1c1f ;  /* 0x001c1f064f2a7589 */ /* 0x000e6200000e0000 */
[----:B--2---:R-:W-:Y:S02]  /*10220*/  SEL R24, R51, R26, P0 ;  /* 0x0000001a33187207 */ /* 0x004fe40000000000 */
[----:B------:R-:W-:Y:S01]  /*10230*/  SEL R26, R26, R51, P0 ;  /* 0x000000331a1a7207 */ /* 0x000fe20000000000 */
[----:B------:R-:W2:Y:S01]  /*10240*/  SHFL.IDX PT, R16, R59, R6, 0x1c1f ;  /* 0x001c1f063b107589 */ /* 0x000ea200000e0000 */
[----:B---3--:R-:W-:Y:S02]  /*10250*/  SEL R28, R53, R30, P0 ;  /* 0x0000001e351c7207 */ /* 0x008fe40000000000 */
[----:B------:R-:W-:Y:S01]  /*10260*/  SEL R30, R30, R53, P0 ;  /* 0x000000351e1e7207 */ /* 0x000fe20000000000 */
[----:B------:R-:W3:Y:S01]  /*10270*/  SHFL.IDX PT, R20, R63, R6, 0x1c1f ;  /* 0x001c1f063f147589 */ /* 0x000ee200000e0000 */
[----:B----4-:R-:W-:Y:S01]  /*10280*/  SEL R32, R55, R34, P0 ;  /* 0x0000002237207207 */ /* 0x010fe20000000000 */
[----:B------:R-:W-:Y:S01]  /*10290*/  ULDC UR4, c[0x0][0xa88] ;  /* 0x0002a20000047ab9 */ /* 0x000fe20000000800 */
[----:B------:R-:W-:Y:S01]  /*102a0*/  SEL R34, R34, R55, P0 ;  /* 0x0000003722227207 */ /* 0x000fe20000000000 */
[----:B------:R-:W4:Y:S01]  /*102b0*/  SHFL.IDX PT, R44, R67, R6, 0x1c1f ;  /* 0x001c1f06432c7589 */ /* 0x000f2200000e0000 */
[----:B0-----:R-:W-:Y:S01]  /*102c0*/  SEL R13, R71, R36, P0 ;  /* 0x00000024470d7207 */ /* 0x001fe20000000000 */
[----:B------:R-:W0:Y:S01]  /*102d0*/  LDC R53, c[0x0][0xbe8] ;  /* 0x0002fa00ff357b82 */ /* 0x000e220000000800 */
[----:B------:R-:W-:Y:S01]  /*102e0*/  SEL R15, R36, R71, P0 ;  /* 0x00000047240f7207 */ /* 0x000fe20000000000 */
[----:B------:R-:W4:Y:S01]  /*102f0*/  SHFL.IDX PT, R46, R83, R6, 0x1c1f ;  /* 0x001c1f06532e7589 */ /* 0x000f2200000e0000 */
[----:B------:R-:W-:-:S02]  /*10300*/  SEL R25, R73, R38, P0 ;  /* 0x0000002649197207 */ /* 0x000fc40000000000 */
[----:B------:R-:W-:Y:S01]  /*10310*/  SEL R27, R38, R73, P0 ;  /* 0x00000049261b7207 */ /* 0x000fe20000000000 */
[----:B------:R-:W4:Y:S01]  /*10320*/  SHFL.IDX PT, R52, R87, R6, 0x1c1f ;  /* 0x001c1f0657347589 */ /* 0x000f2200000e0000 */
[----:B------:R-:W-:Y:S02]  /*10330*/  SEL R29, R75, R40, P0 ;  /* 0x000000284b1d7207 */ /* 0x000fe40000000000 */
[----:B------:R-:W-:Y:S01]  /*10340*/  SEL R31, R40, R75, P0 ;  /* 0x0000004b281f7207 */ /* 0x000fe20000000000 */
[----:B------:R-:W0:Y:S01]  /*10350*/  SHFL.IDX PT, R54, R151, R6, 0x1c1f ;  /* 0x001c1f0697367589 */ /* 0x000e2200000e0000 */
[----:B-1----:R-:W-:Y:S02]  /*10360*/  SEL R33, R77, R42, P0 ;  /* 0x0000002a4d217207 */ /* 0x002fe40000000000 */
[----:B------:R-:W-:Y:S01]  /*10370*/  SEL R35, R42, R77, P0 ;  /* 0x0000004d2a237207 */ /* 0x000fe20000000000 */
[----:B------:R1:W-:Y:S01]  /*10380*/  STSM.16.M88.4 [R7], R8 ;  /* 0x0000000807007844 */ /* 0x0003e20000000200 */
[----:B--2---:R-:W-:-:S02]  /*10390*/  SEL R36, R57, R16, P0 ;  /* 0x0000001039247207 */ /* 0x004fc40000000000 */
[----:B------:R-:W-:Y:S01]  /*103a0*/  SEL R38, R16, R57, P0 ;  /* 0x0000003910267207 */ /* 0x000fe20000000000 */
[----:B------:R2:W-:Y:S01]  /*103b0*/  STSM.16.M88.4 [R50], R12 ;  /* 0x0000000c32007844 */ /* 0x0005e20000000200 */
[----:B---3--:R-:W-:Y:S01]  /*103c0*/  SEL R40, R61, R20, P0 ;  /* 0x000000143d287207 */ /* 0x008fe20000000000 */
[----:B------:R-:W-:Y:S01]  /*103d0*/  IMAD.MOV.U32 R16, RZ, RZ, RZ ;  /* 0x000000ffff107224 */ /* 0x000fe200078e00ff */
[----:B------:R-:W-:Y:S01]  /*103e0*/  SEL R42, R20, R61, P0 ;  /* 0x0000003d142a7207 */ /* 0x000fe20000000000 */
[----:B------:R3:W-:Y:S01]  /*103f0*/  STSM.16.M88.4 [R64], R24 ;  /* 0x0000001840007844 */ /* 0x0007e20000000200 */
[----:B----4-:R-:W-:Y:S02]  /*10400*/  SEL R48, R65, R44, P0 ;  /* 0x0000002c41307207 */ /* 0x010fe40000000000 */
[----:B------:R-:W-:Y:S01]  /*10410*/  SEL R37, R81, R46, P0 ;  /* 0x0000002e51257207 */ /* 0x000fe20000000000 */
[----:B------:R3:W-:Y:S01]  /*10420*/  STSM.16.M88.4 [R62], R28 ;  /* 0x0000001c3e007844 */ /* 0x0007e20000000200 */
[----:B------:R-:W-:Y:S01]  /*10430*/  SEL R39, R46, R81, P0 ;  /* 0x000000512e277207 */ /* 0x000fe20000000000 */
[----:B-1----:R-:W1:Y:S01]  /*10440*/  LDC.64 R6, c[0x0][0xc00] ;  /* 0x00030000ff067b82 */ /* 0x002e620000000a00 */
[----:B------:R-:W-:Y:S01]  /*10450*/  SEL R41, R85, R52, P0 ;  /* 0x0000003455297207 */ /* 0x000fe20000000000 */
[----:B------:R3:W-:Y:S01]  /*10460*/  STSM.16.M88.4 [R60], R32 ;  /* 0x000000203c007844 */ /* 0x0007e20000000200 */
[----:B------:R-:W-:-:S02]  /*10470*/  SEL R43, R52, R85, P0 ;  /* 0x00000055342b7207 */ /* 0x000fc40000000000 */
[----:B--2---:R-:W-:Y:S01]  /*10480*/  SEL R50, R44, R65, P0 ;  /* 0x000000412c327207 */ /* 0x004fe20000000000 */
[----:B------:R3:W-:Y:S01]  /*10490*/  STSM.16.M88.4 [R58], R36 ;  /* 0x000000243a007844 */ /* 0x0007e20000000200 */
[----:B0-----:R-:W-:Y:S02]  /*104a0*/  SEL R49, R89, R54, P0 ;  /* 0x0000003659317207 */ /* 0x001fe40000000000 */
[----:B------:R-:W-:Y:S01]  /*104b0*/  SEL R51, R54, R89, P0 ;  /* 0x0000005936337207 */ /* 0x000fe20000000000 */
[----:B------:R3:W-:Y:S04]  /*104c0*/  STSM.16.M88.4 [R56], R40 ;  /* 0x0000002838007844 */ /* 0x0007e80000000200 */
[----:B------:R3:W-:Y:S01]  /*104d0*/  STSM.16.M88.4 [R17], R48 ;  /* 0x0000003011007844 */ /* 0x0007e20000000200 */
[----:B-1----:R-:W-:Y:S01]  /*104e0*/  IMAD.WIDE R8, R174, 0x4, R6 ;  /* 0x00000004ae087825 */ /* 0x002fe200078e0206 */
[----:B------:R-:W-:Y:S08]  /*104f0*/  BAR.SYNC.DEFER_BLOCKING 0x1, 0x100 ;  /* 0x0044000000007b1d */ /* 0x000ff00000010000 */
[----:B------:R-:W0:Y:S01]  /*10500*/  LDC.64 R6, c[0x0][0xc08] ;  /* 0x00030200ff067b82 */ /* 0x000e220000000a00 */
[----:B------:R-:W-:Y:S01]  /*10510*/  IMAD.U32 R10, RZ, RZ, UR4 ;  /* 0x00000004ff0a7e24 */ /* 0x000fe2000f8e00ff */
[----:B------:R3:W5:Y:S01]  /*10520*/  @P2 LDG.E R16, desc[UR44][R8.64] ;  /* 0x0000002c08102981 */ /* 0x000762000c1e1900 */
[----:B------:R-:W-:-:S02]  /*10530*/  ISETP.NE.AND P1, PT, R53, 0x1, PT ;  /* 0x000000013500780c */ /* 0x000fc40003f25270 */
[----:B0-----:R-:W-:-:S04]  /*10540*/  ISETP.NE.U32.AND P0, PT, R6, RZ, PT ;  /* 0x000000ff0600720c */ /* 0x001fc80003f05070 */
[----:B------:R-:W-:-:S07]  /*10550*/  ISETP.NE.AND.EX P0, PT, R7, RZ, PT, P0 ;  /* 0x000000ff0700720c */ /* 0x000fce0003f05300 */
[----:B------:R-:W0:Y:S08]  /*10560*/  @P1 LDC R11, c[0x0][0xbec] ;  /* 0x0002fb00ff0b1b82 */ /* 0x000e300000000800 */
[----:B------:R-:W1:Y:S08]  /*10570*/  @P1 LDC R15, c[0x0][0xbf0] ;  /* 0x0002fc00ff0f1b82 */ /* 0x000e700000000800 */
[----:B------:R-:W2:Y:S02]  /*10580*/  @P0 LDC.64 R6, c[0x0][0xc08] ;  /* 0x00030200ff060b82 */ /* 0x000ea40000000a00 */
[----:B--2---:R-:W-:-:S05]  /*10590*/  @P0 IMAD.WIDE R6, R174, 0x4, R6 ;  /* 0x00000004ae060825 */ /* 0x004fca00078e0206 */
[----:B------:R3:W5:Y:S01]  /*105a0*/  @P0 LDG.E R10, desc[UR44][R6.64] ;  /* 0x0000002c060a0981 */ /* 0x000762000c1e1900 */
[----:B01----:R-:W-:Y:S05]  /*105b0*/  @P0 BRA `(.L_x_1352) ;  /* 0x0000000000100947 */ /* 0x003fea0003800000 */
[----:B------:R-:W-:Y:S05]  /*105c0*/  @!P2 BRA `(.L_x_1352) ;  /* 0x00000000000ca947 */ /* 0x000fea0003800000 */
[----:B---3--:R-:W2:Y:S04]  /*105d0*/  LDG.E R7, desc[UR44][R8.64] ;  /* 0x0000002c08077981 */ /* 0x008ea8000c1e1900 */
[----:B-----5:R-:W2:Y:S02]  /*105e0*/  LDG.E R10, desc[UR44][R8.64+0x4] ;  /* 0x0000042c080a7981 */ /* 0x020ea4000c1e1900 */
[----:B--2---:R-:W-:-:S07]  /*105f0*/  IMAD.IADD R10, R10, 0x1, -R7 ;  /* 0x000000010a0a7824 */ /* 0x004fce00078e0a07 */
.L_x_1352:
[----:B---3--:R-:W-:Y:S01]  /*10600*/  SHF.R.S32.HI R50, RZ, 0x1f, R173 ;  /* 0x0000001fff327819 */ /* 0x008fe200000114ad */
[--C-:B------:R-:W-:Y:S01]  /*10610*/  IMAD.IADD R14, R168, 0x1, R19.reuse ;  /* 0x00000001a80e7824 */ /* 0x100fe200078e0213 */
[----:B------:R-:W-:Y:S01]  /*10620*/  ULDC.64 UR4, c[0x0][0xb90] ;  /* 0x0002e40000047ab9 */ /* 0x000fe20000000a00 */
[----:B-----5:R-:W-:Y:S01]  /*10630*/  SHF.R.S32.HI R17, RZ, 0x1f, R16 ;  /* 0x0000001fff117819 */ /* 0x020fe20000011410 */
[----:B------:R-:W-:Y:S01]  /*10640*/  IMAD.IADD R24, R180, 0x1, R19 ;  /* 0x00000001b4187824 */ /* 0x000fe200078e0213 */
[----:B------:R-:W-:Y:S01]  /*10650*/  SHF.R.S32.HI R20, RZ, 0x1f, R174 ;  /* 0x0000001fff147819 */ /* 0x000fe200000114ae */
[----:B------:R-:W-:Y:S01]  /*10660*/  @P1 IMAD.HI.U32 R8, R14, R11, RZ ;  /* 0x0000000b0e081227 */ /* 0x000fe200078e00ff */
[----:B------:R-:W-:Y:S01]  /*10670*/  SEL R51, R174, RZ, !P2 ;  /* 0x000000ffae337207 */ /* 0x000fe20005000000 */
[----:B------:R-:W0:Y:S01]  /*10680*/  @P1 LDC R57, c[0x0][0xbec] ;  /* 0x0002fb00ff391b82 */ /* 0x000e220000000800 */
[----:B------:R-:W-:Y:S01]  /*10690*/  SEL R20, R20, RZ, !P2 ;  /* 0x000000ff14147207 */ /* 0x000fe20005000000 */
[----:B------:R-:W-:-:S02]  /*106a0*/  IMAD R6, R50, UR4, RZ ;  /* 0x0000000432067c24 */ /* 0x000fc4000f8e02ff */
[----:B------:R-:W-:Y:S01]  /*106b0*/  IMAD.MOV.U32 R9, RZ, RZ, R14 ;  /* 0x000000ffff097224 */ /* 0x000fe200078e000e */
[----:B------:R-:W-:Y:S01]  /*106c0*/  @P1 SHF.R.U32.HI R9, RZ, R15, R8 ;  /* 0x0000000fff091219 */ /* 0x000fe20000011608 */
[C---:B------:R-:W-:Y:S02]  /*106d0*/  IMAD R13, R173.reuse, UR5, R6 ;  /* 0x00000005ad0d7c24 */ /* 0x040fe4000f8e0206 */
[----:B------:R-:W-:Y:S01]  /*106e0*/  IMAD.WIDE.U32 R6, R173, UR4, R16 ;  /* 0x00000004ad067c25 */ /* 0x000fe2000f8e0010 */
[----:B------:R-:W-:-:S03]  /*106f0*/  ULDC.64 UR4, c[0x0][0xb98] ;  /* 0x0002e60000047ab9 */ /* 0x000fc60000000a00 */
[----:B------:R-:W-:Y:S02]  /*10700*/  IMAD R11, R175, 0x40, R169 ;  /* 0x00000040af0b7824 */ /* 0x000fe400078e02a9 */
[----:B------:R-:W-:Y:S01]  /*10710*/  IMAD.IADD R7, R7, 0x1, R13 ;  /* 0x0000000107077824 */ /* 0x000fe200078e020d */
[--C-:B------:R-:W-:Y:S01]  /*10720*/  SHF.R.S32.HI R13, RZ, 0x1f, R9.reuse ;  /* 0x0000001fff0d7819 */ /* 0x100fe20000011409 */
[----:B------:R-:W-:Y:S02]  /*10730*/  IMAD.MOV R12, RZ, RZ, -R9 ;  /* 0x000000ffff0c7224 */ /* 0x000fe400078e0a09 */
[----:B------:R-:W-:-:S04]  /*10740*/  IMAD.WIDE R4, R11, 0x2, R4 ;  /* 0x000000020b047825 */ /* 0x000fc800078e0204 */
[----:B------:R-:W-:Y:S01]  /*10750*/  IMAD R8, R20, UR4, RZ ;  /* 0x0000000414087c24 */ /* 0x000fe2000f8e02ff */
[C---:B------:R-:W-:Y:S01]  /*10760*/  IADD3 R45, P3, R4.reuse, 0x2000, RZ ;  /* 0x00002000042d7810 */ /* 0x040fe20007f7e0ff */
[----:B------:R-:W-:Y:S01]  /*10770*/  IMAD.WIDE.U32 R6, R51, UR4, R6 ;  /* 0x0000000433067c25 */ /* 0x000fe2000f8e0006 */
[C---:B------:R-:W-:Y:S02]  /*10780*/  LOP3.LUT R25, R4.reuse, 0x380, RZ, 0xc0, !PT ;  /* 0x0000038004197812 */ /* 0x040fe400078ec0ff */
[----:B------:R-:W-:Y:S01]  /*10790*/  LOP3.LUT R44, R45, 0x380, RZ, 0xc0, !PT ;  /* 0x000003802d2c7812 */ /* 0x000fe200078ec0ff */
[----:B------:R-:W-:Y:S01]  /*107a0*/  IMAD R11, R53, R12, R14 ;  /* 0x0000000c350b7224 */ /* 0x000fe200078e020e */
[----:B------:R-:W-:Y:S01]  /*107b0*/  IADD3 R6, P2, R9, R6, RZ ;  /* 0x0000000609067210 */ /* 0x000fe20007f5e0ff */
[----:B------:R-:W-:Y:S01]  /*107c0*/  IMAD R12, R51, UR5, R8 ;  /* 0x00000005330c7c24 */ /* 0x000fe2000f8e0208 */
[----:B------:R-:W-:Y:S01]  /*107d0*/  ULDC.64 UR4, c[0x0][0xb88] ;  /* 0x0002e20000047ab9 */ /* 0x000fe20000000a00 */
[----:B------:R-:W-:Y:S01]  /*107e0*/  IADD3 R9, P0, R4, 0x1000, RZ ;  /* 0x0000100004097810 */ /* 0x000fe20007f1e0ff */
[----:B------:R-:W-:Y:S01]  /*107f0*/  IMAD R55, R10, R53, RZ ;  /* 0x000000350a377224 */ /* 0x000fe200078e02ff */
[----:B------:R-:W-:-:S02]  /*10800*/  SHF.R.S32.HI R8, RZ, 0x1f, R11 ;  /* 0x0000001fff087819 */ /* 0x000fc4000001140b */
[----:B------:R-:W-:Y:S02]  /*10810*/  IADD3.X R7, R13, R7, R12, P2, !PT ;  /* 0x000000070d077210 */ /* 0x000fe400017fe40c */
[----:B------:R-:W-:Y:S01]  /*10820*/  LOP3.LUT R12, R9, 0x380, RZ, 0xc0, !PT ;  /* 0x00000380090c7812 */ /* 0x000fe200078ec0ff */
[----:B------:R-:W-:Y:S01]  /*10830*/  IMAD R8, R8, UR4, RZ ;  /* 0x0000000408087c24 */ /* 0x000fe2000f8e02ff */
[----:B------:R-:W-:Y:S01]  /*10840*/  SHF.R.U64 R44, R44, 0x3, RZ ;  /* 0x000000032c2c7819 */ /* 0x000fe200000012ff */
[C---:B------:R-:W-:Y:S01]  /*10850*/  IMAD.WIDE.U32 R6, R11.reuse, UR4, R6 ;  /* 0x000000040b067c25 */ /* 0x040fe2000f8e0006 */
[----:B------:R-:W-:Y:S02]  /*10860*/  SHF.R.U64 R12, R12, 0x3, RZ ;  /* 0x000000030c0c7819 */ /* 0x000fe400000012ff */
[----:B------:R-:W-:Y:S01]  /*10870*/  LOP3.LUT R44, R44, R45, RZ, 0x3c, !PT ;  /* 0x0000002d2c2c7212 */ /* 0x000fe200078e3cff */
[----:B------:R-:W-:Y:S01]  /*10880*/  IMAD R13, R11, UR5, R8 ;  /* 0x000000050b0d7c24 */ /* 0x000fe2000f8e0208 */
[----:B------:R-:W-:Y:S01]  /*10890*/  ULDC.64 UR4, c[0x0][0xb50] ;  /* 0x0002d40000047ab9 */ /* 0x000fe20000000a00 */
[----:B------:R-:W-:Y:S01]  /*108a0*/  LOP3.LUT R12, R12, R9, RZ, 0x3c, !PT ;  /* 0x000000090c0c7212 */ /* 0x000fe200078e3cff */
[----:B------:R-:W-:Y:S01]  /*108b0*/  IMAD.X R45, RZ, RZ, R5, P3 ;  /* 0x000000ffff2d7224 */ /* 0x000fe200018e0605 */
[----:B------:R-:W-:Y:S01]  /*108c0*/  LEA R11, P4, R6, UR4, 0x2 ;  /* 0x00000004060b7c11 */ /* 0x000fe2000f8810ff */
[----:B------:R-:W-:Y:S01]  /*108d0*/  IMAD.IADD R7, R7, 0x1, R13 ;  /* 0x0000000107077824 */ /* 0x000fe200078e020d */
[----:B------:R-:W-:Y:S01]  /*108e0*/  IADD3 R9, P2, R4, 0x3000, RZ ;  /* 0x0000300004097810 */ /* 0x000fe20007f5e0ff */
[----:B------:R-:W-:Y:S01]  /*108f0*/  IMAD.X R13, RZ, RZ, R5, P0 ;  /* 0x000000ffff0d7224 */ /* 0x000fe200000e0605 */
[----:B------:R-:W-:Y:S01]  /*10900*/  LOP3.LUT P0, RZ, R177, 0x3, RZ, 0xc0, !PT ;  /* 0x00000003b1ff7812 */ /* 0x000fe2000780c0ff */
[----:B------:R-:W-:Y:S01]  /*10910*/  SHFL.IDX PT, R46, R11, RZ, 0x1c1f ;  /* 0x001c1fff0b2e7589 */ /* 0x000fe200000e0000 */
[----:B------:R-:W-:Y:S01]  /*10920*/  LEA.HI.X R14, R6, UR5, R7, 0x2, P4 ;  /* 0x00000005060e7c11 */ /* 0x000fe2000a0f1407 */
[----:B------:R-:W-:Y:S01]  /*10930*/  VIADD R6, R24, 0x8 ;  /* 0x0000000818067836 */ /* 0x000fe20000000000 */
[----:B------:R-:W-:Y:S01]  /*10940*/  LOP3.LUT R8, R9, 0x380, RZ, 0xc0, !PT ;  /* 0x0000038009087812 */ /* 0x000fe200078ec0ff */
[----:B------:R-:W-:Y:S01]  /*10950*/  SHFL.IDX PT, R48, R11, 0x1, 0x1c1f ;  /* 0x003c1f000b307f89 */ /* 0x000fe200000e0000 */
[----:B------:R-:W-:Y:S01]  /*10960*/  IADD3 R41, P6, R4, 0x4000, RZ ;  /* 0x0000400004297810 */ /* 0x000fe20007fde0ff */
[----:B------:R-:W-:Y:S01]  /*10970*/  ULDC.64 UR4, c[0x0][0xaa0] ;  /* 0x0002a80000047ab9 */ /* 0x000fe20000000a00 */
[----:B------:R-:W-:Y:S01]  /*10980*/  SHF.R.U64 R8, R8, 0x3, RZ ;  /* 0x0000000308087819 */ /* 0x000fe200000012ff */
[----:B------:R-:W1:Y:S01]  /*10990*/  SHFL.IDX PT, R47, R14, RZ, 0x1c1f ;  /* 0x001c1fff0e2f7589 */ /* 0x000e6200000e0000 */
[----:B------:R-:W-:-:S02]  /*109a0*/  IADD3 R37, P5, R4, 0x5000, RZ ;  /* 0x0000500004257810 */ /* 0x000fc40007fbe0ff */
[----:B------:R-:W-:Y:S01]  /*109b0*/  LOP3.LUT R8, R8, R9, RZ, 0x3c, !PT ;  /* 0x0000000908087212 */ /* 0x000fe200078e3cff */
[----:B------:R-:W2:Y:S01]  /*109c0*/  SHFL.IDX PT, R49, R14, 0x1, 0x1c1f ;  /* 0x003c1f000e317f89 */ /* 0x000ea200000e0000 */
[--C-:B------:R-:W-:Y:S01]  /*109d0*/  IMAD.X R9, RZ, RZ, R5.reuse, P2 ;  /* 0x000000ffff097224 */ /* 0x100fe200010e0605 */
[-C--:B------:R-:W-:Y:S02]  /*109e0*/  ISETP.GE.OR P2, PT, R24, R55.reuse, P0 ;  /* 0x000000371800720c */ /* 0x080fe40000746670 */
[----:B------:R-:W-:Y:S02]  /*109f0*/  ISETP.GE.OR P0, PT, R6, R55, P0 ;  /* 0x000000370600720c */ /* 0x000fe40000706670 */
[C---:B------:R-:W-:Y:S02]  /*10a00*/  IADD3 R33, P4, R4.reuse, 0x6000, RZ ;  /* 0x0000600004217810 */ /* 0x040fe40007f9e0ff */
[----:B------:R-:W-:Y:S02]  /*10a10*/  IADD3 R7, P3, R4, 0x7000, RZ ;  /* 0x0000700004077810 */ /* 0x000fe40007f7e0ff */
[----:B------:R-:W-:Y:S01]  /*10a20*/  SHF.R.U64 R25, R25, 0x3, RZ ;  /* 0x0000000319197819 */ /* 0x000fe200000012ff */
[----:B------:R-:W-:Y:S01]  /*10a30*/  IMAD R17, R17, UR4, RZ ;  /* 0x0000000411117c24 */ /* 0x000fe2000f8e02ff */
[----:B------:R-:W-:Y:S01]  /*10a40*/  LOP3.LUT R40, R41, 0x380, RZ, 0xc0, !PT ;  /* 0x0000038029287812 */ /* 0x000fe200078ec0ff */
[----:B------:R-:W-:Y:S01]  /*10a50*/  IMAD.X R29, RZ, RZ, R5, P3 ;  /* 0x000000ffff1d7224 */ /* 0x000fe200018e0605 */
[----:B------:R-:W-:-:S02]  /*10a60*/  LOP3.LUT R36, R37, 0x380, RZ, 0xc0, !PT ;  /* 0x0000038025247812 */ /* 0x000fc400078ec0ff */
[----:B------:R-:W-:Y:S02]  /*10a70*/  LOP3.LUT R32, R33, 0x380, RZ, 0xc0, !PT ;  /* 0x0000038021207812 */ /* 0x000fe400078ec0ff */
[----:B------:R-:W-:Y:S01]  /*10a80*/  LOP3.LUT R6, R7, 0x380, RZ, 0xc0, !PT ;  /* 0x0000038007067812 */ /* 0x000fe200078ec0ff */
[----:B-1----:R1:W-:Y:S01]  /*10a90*/  @!P2 ST.E desc[UR44][R46.64], R2 ;  /* 0x000000022e00a985 */ /* 0x0023e2000c10192c */
[----:B------:R-:W-:Y:S01]  /*10aa0*/  LOP3.LUT R24, R25, R4, RZ, 0x3c, !PT ;  /* 0x0000000419187212 */ /* 0x000fe200078e3cff */
[----:B------:R-:W-:Y:S01]  /*10ab0*/  IMAD.MOV.U32 R25, RZ, RZ, R5 ;  /* 0x000000ffff197224 */ /* 0x000fe200078e0005 */
[----:B------:R-:W-:Y:S01]  /*10ac0*/  SHF.R.U64 R40, R40, 0x3, RZ ;  /* 0x0000000328287819 */ /* 0x000fe200000012ff */
[----:B--2---:R2:W-:Y:S01]  /*10ad0*/  @!P0 ST.E desc[UR44][R48.64], R0 ;  /* 0x0000000030008985 */ /* 0x0045e2000c10192c */
[----:B------:R-:W-:Y:S02]  /*10ae0*/  SHF.R.U64 R36, R36, 0x3, RZ ;  /* 0x0000000324247819 */ /* 0x000fe400000012ff */
[----:B------:R-:W-:Y:S01]  /*10af0*/  SHF.R.U64 R32, R32, 0x3, RZ ;  /* 0x0000000320207819 */ /* 0x000fe200000012ff */
[----:B------:R-:W5:Y:S01]  /*10b00*/  LD.E.128 R24, desc[UR44][R24.64] ;  /* 0x0000002c18187980 */ /* 0x000f62000c101d00 */
[----:B------:R-:W-:-:S02]  /*10b10*/  SHF.R.U64 R4, R6, 0x3, RZ ;  /* 0x0000000306047819 */ /* 0x000fc400000012ff */
[----:B------:R-:W-:Y:S01]  /*10b20*/  LOP3.LUT R40, R40, R41, RZ, 0x3c, !PT ;  /* 0x0000002928287212 */ /* 0x000fe200078e3cff */
[----:B-1----:R-:W-:Y:S01]  /*10b30*/  IMAD R47, R16, UR5, R17 ;  /* 0x00000005102f7c24 */ /* 0x002fe2000f8e0211 */
[----:B------:R-:W-:Y:S01]  /*10b40*/  LOP3.LUT R36, R36, R37, RZ, 0x3c, !PT ;  /* 0x0000002524247212 */ /* 0x000fe200078e3cff */
[----:B--2---:R-:W1:Y:S01]  /*10b50*/  @P1 LDC R49, c[0x0][0xbf0] ;  /* 0x0002fc00ff311b82 */ /* 0x004e620000000800 */
[----:B------:R-:W-:Y:S01]  /*10b60*/  IMAD.WIDE.U32 R16, R16, UR4, RZ ;  /* 0x0000000410107c25 */ /* 0x000fe2000f8e00ff */
[----:B------:R-:W-:Y:S01]  /*10b70*/  LOP3.LUT R32, R32, R33, RZ, 0x3c, !PT ;  /* 0x0000002120207212 */ /* 0x000fe200078e3cff */
[----:B------:R-:W-:Y:S01]  /*10b80*/  ULDC.64 UR4, c[0x0][0xae8] ;  /* 0x0002ba0000047ab9 */ /* 0x000fe20000000a00 */
[----:B------:R-:W-:Y:S01]  /*10b90*/  LOP3.LUT R28, R4, R7, RZ, 0x3c, !PT ;  /* 0x00000007041c7212 */ /* 0x000fe200078e3cff */
[----:B------:R-:W-:Y:S01]  /*10ba0*/  IMAD R0, R172, 0x20, R175 ;  /* 0x00000020ac007824 */ /* 0x000fe200078e02af */
[----:B------:R-:W5:Y:S01]  /*10bb0*/  LD.E.128 R12, desc[UR44][R12.64] ;  /* 0x0000002c0c0c7980 */ /* 0x000f62000c101d00 */
[----:B------:R-:W-:-:S02]  /*10bc0*/  IMAD.X R41, RZ, RZ, R5, P6 ;  /* 0x000000ffff297224 */ /* 0x000fc400030e0605 */
[--C-:B------:R-:W-:Y:S01]  /*10bd0*/  IMAD.X R37, RZ, RZ, R5.reuse, P5 ;  /* 0x000000ffff257224 */ /* 0x100fe200028e0605 */
[----:B------:R-:W5:Y:S01]  /*10be0*/  LD.E.128 R8, desc[UR44][R8.64] ;  /* 0x0000002c08087980 */ /* 0x000f62000c101d00 */
[----:B------:R-:W-:Y:S02]  /*10bf0*/  IMAD.X R33, RZ, RZ, R5, P4 ;  /* 0x000000ffff217224 */ /* 0x000fe400020e0605 */
[----:B------:R-:W-:Y:S01]  /*10c00*/  IMAD.IADD R17, R17, 0x1, R47 ;  /* 0x0000000111117824 */ /* 0x000fe200078e022f */
[----:B------:R2:W5:Y:S01]  /*10c10*/  LD.E.128 R4, desc[UR44][R44.64] ;  /* 0x0000002c2c047980 */ /* 0x000562000c101d00 */
[----:B------:R-:W-:Y:S02]  /*10c20*/  IMAD R2, R50, UR4, RZ ;  /* 0x0000000432027c24 */ /* 0x000fe4000f8e02ff */
[----:B------:R-:W-:Y:S01]  /*10c30*/  IMAD.WIDE.U32 R16, R173, UR4, R16 ;  /* 0x00000004ad107c25 */ /* 0x000fe2000f8e0010 */
[----:B------:R-:W5:Y:S04]  /*10c40*/  LD.E.128 R40, desc[UR44][R40.64] ;  /* 0x0000002c28287980 */ /* 0x000f68000c101d00 */
[----:B------:R-:W5:Y:S01]  /*10c50*/  LD.E.128 R36, desc[UR44][R36.64] ;  /* 0x0000002c24247980 */ /* 0x000f62000c101d00 */
[----:B--2---:R-:W-:-:S02]  /*10c60*/  IMAD.IADD R44, R19, 0x1, R0 ;  /* 0x00000001132c7824 */ /* 0x004fc400078e0200 */
[----:B------:R-:W-:Y:S01]  /*10c70*/  IMAD R45, R173, UR5, R2 ;  /* 0x00000005ad2d7c24 */ /* 0x000fe2000f8e0202 */
[----:B------:R-:W-:Y:S01]  /*10c80*/  ULDC.64 UR4, c[0x0][0xaf0] ;  /* 0x0002bc0000047ab9 */ /* 0x000fe20000000a00 */
[----:B0-----:R-:W-:Y:S01]  /*10c90*/  @P1 IMAD.HI.U32 R0, R44, R57, RZ ;  /* 0x000000392c001227 */ /* 0x001fe200078e00ff */
[----:B------:R-:W5:Y:S03]  /*10ca0*/  LD.E.128 R32, desc[UR44][R32.64] ;  /* 0x0000002c20207980 */ /* 0x000f66000c101d00 */
[----:B------:R-:W-:Y:S01]  /*10cb0*/  IMAD.IADD R17, R17, 0x1, R45 ;  /* 0x0000000111117824 */ /* 0x000fe200078e022d */
[----:B------:R-:W5:Y:S01]  /*10cc0*/  LD.E.128 R28, desc[UR44][R28.64] ;  /* 0x0000002c1c1c7980 */ /* 0x000f62000c101d00 */
[----:B------:R-:W-:Y:S01]  /*10cd0*/  IMAD.MOV.U32 R45, RZ, RZ, R44 ;  /* 0x000000ffff2d7224 */ /* 0x000fe200078e002c */
[----:B-1----:R-:W-:Y:S01]  /*10ce0*/  @P1 SHF.R.U32.HI R45, RZ, R49, R0 ;  /* 0x00000031ff2d1219 */ /* 0x002fe20000011600 */
[----:B------:R-:W-:Y:S01]  /*10cf0*/  IMAD R2, R20, UR4, RZ ;  /* 0x0000000414027c24 */ /* 0x000fe2000f8e02ff */
[----:B------:R-:W-:Y:S01]  /*10d00*/  @!PT LDS RZ, [RZ] ;  /* 0x00000000fffff984 */ /* 0x000fe20000000800 */
[----:B------:R-:W-:Y:S01]  /*10d10*/  @!PT LDS RZ, [RZ] ;  /* 0x00000000fffff984 */ /* 0x000fe20000000800 */
[----:B------:R-:W-:Y:S01]  /*10d20*/  @!PT LDS RZ, [RZ] ;  /* 0x00000000fffff984 */ /* 0x000fe20000000800 */
[----:B------:R-:W-:Y:S01]  /*10d30*/  @!PT LDS RZ, [RZ] ;  /* 0x00000000fffff984 */ /* 0x000fe20000000800 */
[----:B------:R0:W-:Y:S06]  /*10d40*/  MEMBAR.ALL.CTA ;  /* 0x0000000000007992 */ /* 0x0001ec0000008000 */
[----:B0-----:R-:W0:Y:S01]  /*10d50*/  FENCE.VIEW.ASYNC.S ;  /* 0x00000000000073c6 */ /* 0x001e220000000000 */
[----:B------:R-:W-:Y:S01]  /*10d60*/  IMAD.WIDE.U32 R16, R51, UR4, R16 ;  /* 0x0000000433107c25 */ /* 0x000fe2000f8e0010 */
[----:B------:R-:W-:-:S03]  /*10d70*/  SHF.R.S32.HI R0, RZ, 0x1f, R45 ;  /* 0x0000001fff007819 */ /* 0x000fc6000001142d */
[----:B------:R-:W-:Y:S01]  /*10d80*/  IMAD R47, R51, UR5, R2 ;  /* 0x00000005332f7c24 */ /* 0x000fe2000f8e0202 */
[----:B------:R-:W-:Y:S01]  /*10d90*/  ULDC.64 UR4, c[0x0][0xae0] ;  /* 0x0002b80000047ab9 */ /* 0x000fe20000000a00 */
[----:B------:R-:W-:Y:S02]  /*10da0*/  IMAD.MOV R2, RZ, RZ, -R45 ;  /* 0x000000ffff027224 */ /* 0x000fe400078e0a2d */
[----:B------:R-:W-:Y:S02]  /*10db0*/  IMAD.IADD R17, R17, 0x1, R47 ;  /* 0x0000000111117824 */ /* 0x000fe400078e022f */
[----:B------:R-:W-:Y:S02]  /*10dc0*/  IMAD R0, R0, UR4, RZ ;  /* 0x0000000400007c24 */ /* 0x000fe4000f8e02ff */
[----:B------:R-:W-:Y:S02]  /*10dd0*/  IMAD R47, R53, R2, R44 ;  /* 0x00000002352f7224 */ /* 0x000fe400078e022c */
[----:B------:R-:W-:-:S02]  /*10de0*/  IMAD R49, R45, UR5, R0 ;  /* 0x000000052d317c24 */ /* 0x000fc4000f8e0200 */
[----:B------:R-:W-:Y:S01]  /*10df0*/  IMAD.WIDE.U32 R16, R45, UR4, R16 ;  /* 0x000000042d107c25 */ /* 0x000fe2000f8e0010 */
[----:B------:R-:W-:Y:S01]  /*10e00*/  SHF.R.S32.HI R0, RZ, 0x1f, R47 ;  /* 0x0000001fff007819 */ /* 0x000fe2000001142f */
[----:B------:R-:W-:Y:S02]  /*10e10*/  ULDC.64 UR4, c[0x0][0xad8] ;  /* 0x0002b60000047ab9 */ /* 0x000fe40000000a00 */
[----:B------:R-:W-:Y:S02]  /*10e20*/  IMAD.IADD R17, R17, 0x1, R49 ;  /* 0x0000000111117824 */ /* 0x000fe400078e0231 */
[----:B------:R-:W-:Y:S02]  /*10e30*/  IMAD R2, R0, UR4, RZ ;  /* 0x0000000400027c24 */ /* 0x000fe4000f8e02ff */
[----:B------:R-:W-:Y:S02]  /*10e40*/  IMAD.IADD R44, R175, 0x1, R19 ;  /* 0x00000001af2c7824 */ /* 0x000fe400078e0213 */
[----:B------:R-:W-:-:S02]  /*10e50*/  IMAD R19, R47, UR5, R2 ;  /* 0x000000052f137c24 */ /* 0x000fc4000f8e0202 */
[----:B------:R-:W-:Y:S01]  /*10e60*/  IMAD.WIDE.U32 R16, R47, UR4, R16 ;  /* 0x000000042f107c25 */ /* 0x000fe2000f8e0010 */
[CC--:B------:R-:W-:Y:S01]  /*10e70*/  ISETP.GE.AND P2, PT, R44.reuse, R55.reuse, PT ;  /* 0x000000372c00720c */ /* 0x0c0fe20003f46270 */
[----:B------:R-:W-:Y:S02]  /*10e80*/  ULDC.64 UR4, c[0x0][0xa80] ;  /* 0x0002a00000047ab9 */ /* 0x000fe40000000a00 */
[----:B------:R-:W-:Y:S02]  /*10e90*/  VIADD R0, R44, 0x20 ;  /* 0x000000202c007836 */ /* 0x000fe40000000000 */
[----:B------:R-:W-:Y:S01]  /*10ea0*/  IMAD.IADD R17, R17, 0x1, R19 ;  /* 0x0000000111117824 */ /* 0x000fe200078e0213 */
[----:B------:R-:W-:Y:S01]  /*10eb0*/  LEA R19, P3, R16, UR4, 0x1 ;  /* 0x0000000410137c11 */ /* 0x000fe2000f8608ff */
[----:B------:R-:W-:Y:S01]  /*10ec0*/  VIADD R3, R3, 0x22820 ;  /* 0x0002282003037836 */ /* 0x000fe20000000000 */
[----:B------:R-:W-:Y:S01]  /*10ed0*/  ISETP.GE.AND P0, PT, R0, R55, PT ;  /* 0x000000370000720c */ /* 0x000fe20003f06270 */
[----:B------:R-:W-:Y:S01]  /*10ee0*/  VIADD R0, R44, 0x40 ;  /* 0x000000402c007836 */ /* 0x000fe20000000000 */
[----:B------:R-:W-:-:S02]  /*10ef0*/  LEA.HI.X R20, R16, UR5, R17, 0x1, P3 ;  /* 0x0000000510147c11 */ /* 0x000fc400098f0c11 */
[----:B------:R-:W-:Y:S01]  /*10f00*/  PRMT R3, RZ, 0x654, R3 ;  /* 0x00000654ff037816 */ /* 0x000fe20000000003 */
[----:B0-----:R0:W1:Y:S01]  /*10f10*/  SHFL.IDX PT, R16, R19, RZ, 0x181f ;  /* 0x00181fff13107589 */ /* 0x00106200000e0000 */
[----:B------:R-:W-:Y:S01]  /*10f20*/  ISETP.GE.AND P1, PT, R0, R55, PT ;  /* 0x000000370000720c */ /* 0x000fe20003f26270 */
[----:B------:R-:W-:Y:S01]  /*10f30*/  BSSY B1, `(.L_x_1353) ;  /* 0x000000d000017945 */ /* 0x000fe20003800000 */
[----:B------:R0:W-:Y:S01]  /*10f40*/  SYNCS.ARRIVE.TRANS64.RED.A1T0 RZ, [R3+URZ], RZ ;  /* 0x000000ff03ff79a7 */ /* 0x0001e2000810043f */
[----:B------:R0:W2:Y:S02]  /*10f50*/  SHFL.IDX PT, R0, R20, RZ, 0x181f ;  /* 0x00181fff14007589 */ /* 0x0000a400000e0000 */
[----:B------:R-:W-:Y:S08]  /*10f60*/  @P2 BRA `(.L_x_1354) ;  /* 0x0000000000242947 */ /* 0x000ff00003800000 */
[----:B------:R-:W-:Y:S02]  /*10f70*/  ULDC UR4, c[0x0][0xac8] ;  /* 0x0002b20000047ab9 */ /* 0x000fe40000000800 */
[----:B------:R-:W-:Y:S02]  /*10f80*/  ISETP.GE.AND P2, PT, R169, UR4, PT ;  /* 0x00000004a9007c0c */ /* 0x000fe4000bf46270 */
[----:B------:R-:W-:-:S11]  /*10f90*/  ISETP.GE.AND P3, PT, R171, UR4, PT ;  /* 0x00000004ab007c0c */ /* 0x000fd6000bf66270 */
[-C--:B-1----:R-:W-:Y:S02]  /*10fa0*/  @!P2 LEA R2, P4, R169, R16.reuse, 0x1 ;  /* 0x00000010a902a211 */ /* 0x082fe400078808ff */
[----:B------:R-:W-:Y:S02]  /*10fb0*/  @!P3 LEA R16, P5, R171, R16, 0x1 ;  /* 0x00000010ab10b211 */ /* 0x000fe400078a08ff */
[-C--:B0-2---:R-:W-:Y:S02]  /*10fc0*/  @!P2 LEA.HI.X R3, R169, R0.reuse, R183, 0x1, P4 ;  /* 0x00000000a903a211 */ /* 0x085fe400020f0cb7 */
[----:B------:R-:W-:-:S03]  /*10fd0*/  @!P3 LEA.HI.X R17, R171, R0, R182, 0x1, P5 ;  /* 0x00000000ab11b211 */ /* 0x000fc600028f0cb6 */
[----:B-----5:R3:W-:Y:S04]  /*10fe0*/  @!P2 ST.E.128 desc[UR44][R2.64], R24 ;  /* 0x000000180200a985 */ /* 0x0207e8000c101d2c */
[----:B------:R3:W-:Y:S02]  /*10ff0*/  @!P3 ST.E.128 desc[UR44][R16.64], R40 ;  /* 0x000000281000b985 */ /* 0x0007e4000c101d2c */
.L_x_1354:
[----:B------:R-:W-:Y:S05]  /*11000*/  BSYNC B1 ;  /* 0x0000000000017941 */ /* 0x000fea0003800000 */
.L_x_1353:
[----:B--2---:R2:W4:Y:S01]  /*11010*/  SHFL.IDX PT, R0, R20, 0x1, 0x181f ;  /* 0x00381f0014007f89 */ /* 0x00452200000e0000 */
[----:B------:R-:W-:Y:S03]  /*11020*/  BSSY B1, `(.L_x_1355) ;  /* 0x000000c000017945 */ /* 0x000fe60003800000 */
[----:B-1-3--:R2:W1:Y:S01]  /*11030*/  SHFL.IDX PT, R16, R19, 0x1, 0x181f ;  /* 0x00381f0013107f89 */ /* 0x00a46200000e0000 */
[----:B------:R-:W-:Y:S05]  /*11040*/  @P0 BRA `(.L_x_1356) ;  /* 0x0000000000240947 */ /* 0x000fea0003800000 */
[----:B------:R-:W-:Y:S02]  /*11050*/  ULDC UR4, c[0x0][0xac8] ;  /* 0x0002b20000047ab9 */ /* 0x000fe40000000800 */
[----:B------:R-:W-:Y:S02]  /*11060*/  ISETP.GE.AND P3, PT, R169, UR4, PT ;  /* 0x00000004a9007c0c */ /* 0x000fe4000bf66270 */
[----:B------:R-:W-:-:S11]  /*11070*/  ISETP.GE.AND P4, PT, R171, UR4, PT ;  /* 0x00000004ab007c0c */ /* 0x000fd6000bf86270 */
[-C--:B-1----:R-:W-:Y:S02]  /*11080*/  @!P3 LEA R2, P0, R169, R16.reuse, 0x1 ;  /* 0x00000010a902b211 */ /* 0x082fe400078008ff */
[----:B------:R-:W-:Y:S02]  /*11090*/  @!P4 LEA R16, P2, R171, R16, 0x1 ;  /* 0x00000010ab10c211 */ /* 0x000fe400078408ff */
[-C--:B0---4-:R-:W-:Y:S02]  /*110a0*/  @!P3 LEA.HI.X R3, R169, R0.reuse, R183, 0x1, P0 ;  /* 0x00000000a903b211 */ /* 0x091fe400000f0cb7 */
[----:B------:R-:W-:-:S03]  /*110b0*/  @!P4 LEA.HI.X R17, R171, R0, R182, 0x1, P2 ;  /* 0x00000000ab11c211 */ /* 0x000fc600010f0cb6 */
[----:B-----5:R3:W-:Y:S04]  /*110c0*/  @!P3 ST.E.128 desc[UR44][R2.64], R12 ;  /* 0x0000000c0200b985 */ /* 0x0207e8000c101d2c */
[----:B------:R3:W-:Y:S02]  /*110d0*/  @!P4 ST.E.128 desc[UR44][R16.64], R36 ;  /* 0x000000241000c985 */ /* 0x0007e4000c101d2c */
.L_x_1356:
[----:B------:R-:W-:Y:S05]  /*110e0*/  BSYNC B1 ;  /* 0x0000000000017941 */ /* 0x000fea0003800000 */
.L_x_1355:
[----:B----4-:R4:W0:Y:S01]  /*110f0*/  SHFL.IDX PT, R0, R20, 0x2, 0x181f ;  /* 0x00581f0014007f89 */ /* 0x01082200000e0000 */
[----:B------:R-:W-:Y:S03]  /*11100*/  BSSY B1, `(.L_x_1357) ;  /* 0x000000c000017945 */ /* 0x000fe60003800000 */
[----:B---3-5:R4:W3:Y:S01]  /*11110*/  SHFL.IDX PT, R12, R19, 0x2, 0x181f ;  /* 0x00581f00130c7f89 */ /* 0x0288e200000e0000 */
[----:B------:R-:W-:Y:S05]  /*11120*/  @P1 BRA `(.L_x_1358) ;  /* 0x0000000000241947 */ /* 0x000fea0003800000 */
[----:B------:R-:W-:Y:S02]  /*11130*/  ULDC UR4, c[0x0][0xac8] ;  /* 0x0002b20000047ab9 */ /* 0x000fe40000000800 */
[----:B------:R-:W-:Y:S02]  /*11140*/  ISETP.GE.AND P2, PT, R169, UR4, PT ;  /* 0x00000004a9007c0c */ /* 0x000fe4000bf46270 */
[----:B------:R-:W-:-:S11]  /*11150*/  ISETP.GE.AND P3, PT, R171, UR4, PT ;  /* 0x00000004ab007c0c */ /* 0x000fd6000bf66270 */
[-C--:B---3--:R-:W-:Y:S02]  /*11160*/  @!P2 LEA R2, P0, R169, R12.reuse, 0x1 ;  /* 0x0000000ca902a211 */ /* 0x088fe400078008ff */
[----:B------:R-:W-:Y:S02]  /*11170*/  @!P3 LEA R12, P1, R171, R12, 0x1 ;  /* 0x0000000cab0cb211 */ /* 0x000fe400078208ff */
[-C--:B0-----:R-:W-:Y:S02]  /*11180*/  @!P2 LEA.HI.X R3, R169, R0.reuse, R183, 0x1, P0 ;  /* 0x00000000a903a211 */ /* 0x081fe400000f0cb7 */
[----:B------:R-:W-:-:S03]  /*11190*/  @!P3 LEA.HI.X R13, R171, R0, R182, 0x1, P1 ;  /* 0x00000000ab0db211 */ /* 0x000fc600008f0cb6 */
[----:B------:R0:W-:Y:S04]  /*111a0*/  @!P2 ST.E.128 desc[UR44][R2.64], R4 ;  /* 0x000000040200a985 */ /* 0x0001e8000c101d2c */
[----:B------:R0:W-:Y:S02]  /*111b0*/  @!P3 ST.E.128 desc[UR44][R12.64], R32 ;  /* 0x000000200c00b985 */ /* 0x0001e4000c101d2c */
.L_x_1358:
[----:B------:R-:W-:Y:S05]  /*111c0*/  BSYNC B1 ;  /* 0x0000000000017941 */ /* 0x000fea0003800000 */
.L_x_1357:
[----:B0-----:R-:W-:Y:S01]  /*111d0*/  VIADD R0, R44, 0x60 ;  /* 0x000000602c007836 */ /* 0x001fe20000000000 */
[----:B--2-4-:R-:W0:Y:S04]  /*111e0*/  SHFL.IDX PT, R20, R20, 0x3, 0x181f ;  /* 0x00781f0014147f89 */ /* 0x014e2800000e0000 */
[----:B------:R-:W-:Y:S01]  /*111f0*/  ISETP.GE.AND P0, PT, R0, R55, PT ;  /* 0x000000370000720c */ /* 0x000fe20003f06270 */
[----:B------:R2:W4:-:S12]  /*11200*/  SHFL.IDX PT, R4, R19, 0x3, 0x181f ;  /* 0x00781f0013047f89 */ /* 0x00051800000e0000 */
[----:B--2---:R-:W-:Y:S05]  /*11210*/  @P0 BRA `(.L_x_1359) ;  /* 0x0000000800dc0947 */ /* 0x004fea0003800000 */
[----:B------:R-:W-:Y:S02]  /*11220*/  ULDC UR4, c[0x0][0xac8] ;  /* 0x0002b20000047ab9 */ /* 0x000fe40000000800 */
[----:B------:R-:W-:-:S13]  /*11230*/  ISETP.GE.AND P1, PT, R169, UR4, PT ;  /* 0x00000004a9007c0c */ /* 0x000fda000bf26270 */
[----:B----4-:R-:W-:-:S04]  /*11240*/  @!P1 LEA R2, P0, R169, R4, 0x1 ;  /* 0x00000004a9029211 */ /* 0x010fc800078008ff */
[----:B0-----:R-:W-:Y:S02]  /*11250*/  @!P1 LEA.HI.X R3, R169, R20, R183, 0x1, P0 ;  /* 0x00000014a9039211 */ /* 0x001fe400000f0cb7 */
[----:B------:R-:W-:-:S03]  /*11260*/  ISETP.GE.AND P0, PT, R171, UR4, PT ;  /* 0x00000004ab007c0c */ /* 0x000fc6000bf06270 */
[----:B------:R0:W-:Y:S10]  /*11270*/  @!P1 ST.E.128 desc[UR44][R2.64], R8 ;  /* 0x0000000802009985 */ /* 0x0001f4000c101d2c */
[----:B------:R-:W-:Y:S05]  /*11280*/  @P0 BRA `(.L_x_1359) ;  /* 0x0000000800c00947 */ /* 0x000fea0003800000 */
[----:B0-----:R-:W-:-:S04]  /*11290*/  LEA R2, P0, R171, R4, 0x1 ;  /* 0x00000004ab027211 */ /* 0x001fc800078008ff */
[----:B------:R-:W-:-:S05]  /*112a0*/  LEA.HI.X R3, R171, R20, R182, 0x1, P0 ;  /* 0x00000014ab037211 */ /* 0x000fca00000f0cb6 */
[----:B------:R0:W-:Y:S01]  /*112b0*/  ST.E.128 desc[UR44][R2.64], R28 ;  /* 0x0000001c02007985 */ /* 0x0001e2000c101d2c */
[----:B------:R-:W-:Y:S05]  /*112c0*/  BRA `(.L_x_1359) ;  /* 0x0000000800b07947 */ /* 0x000fea0003800000 */
.L_x_1351:
[----:B------:R-:W2:Y:S08]  /*112d0*/  LDC.64 R4, c[0x0][0xc00] ;  /* 0x00030000ff047b82 */ /* 0x000eb00000000a00 */
[----:B0-----:R-:W0:Y:S01]  /*112e0*/  LDC.64 R2, c[0x0][0xc00] ;  /* 0x00030000ff027b82 */ /* 0x001e220000000a00 */
[----:B------:R-:W-:Y:S01]  /*112f0*/  ULDC UR4, c[0x0][0xa88] ;  /* 0x0002a20000047ab9 */ /* 0x000fe20000000800 */
[----:B------:R-:W-:-:S06]  /*11300*/  IMAD.MOV.U32 R6, RZ, RZ, RZ ;  /* 0x000000ffff067224 */ /* 0x000fcc00078e00ff */
[----:B------:R-:W3:Y:S01]  /*11310*/  LDC R17, c[0x0][0xbe8] ;  /* 0x0002fa00ff117b82 */ /* 0x000ee20000000800 */
[----:B--2---:R-:W-:-:S04]  /*11320*/  ISETP.NE.U32.AND P0, PT, R4, RZ, PT ;  /* 0x000000ff0400720c */ /* 0x004fc80003f05070 */
[----:B------:R-:W-:-:S03]  /*11330*/  ISETP.NE.AND.EX P0, PT, R5, RZ, PT, P0 ;  /* 0x000000ff0500720c */ /* 0x000fc60003f05300 */
[----:B------:R-:W2:Y:S01]  /*11340*/  LDC.64 R4, c[0x0][0xc08] ;  /* 0x00030200ff047b82 */ /* 0x000ea20000000a00 */
[----:B0-----:R-:W-:-:S04]  /*11350*/  IMAD.WIDE R2, R174, 0x4, R2 ;  /* 0x00000004ae027825 */ /* 0x001fc800078e0202 */
[----:B------:R-:W-:-:S05]  /*11360*/  IMAD.U32 R0, RZ, RZ, UR4 ;  /* 0x00000004ff007e24 */ /* 0x000fca000f8e00ff */
[----:B------:R0:W5:Y:S01]  /*11370*/  @P0 LDG.E R6, desc[UR44][R2.64] ;  /* 0x0000002c02060981 */ /* 0x000162000c1e1900 */
[----:B--2---:R-:W-:-:S04]  /*11380*/  ISETP.NE.U32.AND P1, PT, R4, RZ, PT ;  /* 0x000000ff0400720c */ /* 0x004fc80003f25070 */
[----:B------:R-:W-:-:S13]  /*11390*/  ISETP.NE.AND.EX P1, PT, R5, RZ, PT, P1 ;  /* 0x000000ff0500720c */ /* 0x000fda0003f25310 */
[----:B------:R-:W2:Y:S02]  /*113a0*/  @P1 LDC.64 R4, c[0x0][0xc08] ;  /* 0x00030200ff041b82 */ /* 0x000ea40000000a00 */
[----:B--2---:R-:W-:-:S05]  /*113b0*/  @P1 IMAD.WIDE R4, R174, 0x4, R4 ;  /* 0x00000004ae041825 */ /* 0x004fca00078e0204 */
[----:B------:R0:W5:Y:S01]  /*113c0*/  @P1 LDG.E R0, desc[UR44][R4.64] ;  /* 0x0000002c04001981 */ /* 0x000162000c1e1900 */
[----:B---3--:R-:W-:Y:S02]  /*113d0*/  ISETP.NE.AND P2, PT, R17, 0x1, PT ;  /* 0x000000011100780c */ /* 0x008fe40003f45270 */
[----:B------:R-:W-:Y:S02]  /*113e0*/  ISETP.GE.AND P3, PT, R184, 0x80, PT ;  /* 0x00000080b800780c */ /* 0x000fe40003f66270 */
[----:B------:R-:W-:-:S09]  /*113f0*/  SHF.R.S32.HI R7, RZ, 0x1f, R174 ;  /* 0x0000001fff077819 */ /* 0x000fd200000114ae */
[----:B------:R-:W2:Y:S08]  /*11400*/  @P2 LDC R16, c[0x0][0xbec] ;  /* 0x0002fb00ff102b82 */ /* 0x000eb00000000800 */
[----:B------:R-:W3:Y:S01]  /*11410*/  @P2 LDC R25, c[0x0][0xbf0] ;  /* 0x0002fc00ff192b82 */ /* 0x000ee20000000800 */
[----:B0-----:R-:W-:Y:S05]  /*11420*/  @P1 BRA `(.L_x_1360) ;  /* 0x0000000000101947 */ /* 0x001fea0003800000 */
[----:B------:R-:W-:Y:S05]  /*11430*/  @!P0 BRA `(.L_x_1360) ;  /* 0x00000000000c8947 */ /* 0x000fea0003800000 */
[----:B------:R-:W4:Y:S04]  /*11440*/  LDG.E R5, desc[UR44][R2.64] ;  /* 0x0000002c02057981 */ /* 0x000f28000c1e1900 */
[----:B-----5:R-:W4:Y:S02]  /*11450*/  LDG.E R0, desc[UR44][R2.64+0x4] ;  /* 0x0000042c02007981 */ /* 0x020f24000c1e1900 */
[----:B----4-:R-:W-:-:S07]  /*11460*/  IMAD.IADD R0, R0, 0x1, -R5 ;  /* 0x0000000100007824 */ /* 0x010fce00078e0a05 */
.L_x_1360:
[----:B------:R-:W-:Y:S01]  /*11470*/  BSSY B1, `(.L_x_1361) ;  /* 0x000002d000017945 */ /* 0x000fe20003800000 */
[----:B------:R-:W-:Y:S02]  /*11480*/  SHF.R.S32.HI R10, RZ, 0x1f, R173 ;  /* 0x0000001fff0a7819 */ /* 0x000fe400000114ad */
[----:B------:R-:W-:Y:S02]  /*11490*/  SEL R13, R174, RZ, !P0 ;  /* 0x000000ffae0d7207 */ /* 0x000fe40004000000 */
[----:B------:R-:W-:Y:S02]  /*114a0*/  SEL R12, R7, RZ, !P0 ;  /* 0x000000ff070c7207 */ /* 0x000fe40004000000 */
[----:B-----5:R-:W-:Y:S01]  /*114b0*/  SHF.R.S32.HI R11, RZ, 0x1f, R6 ;  /* 0x0000001fff0b7819 */ /* 0x020fe20000011406 */
[----:B------:R-:W-:Y:S06]  /*114c0*/  @P3 BRA `(.L_x_1362) ;  /* 0x00000000009c3947 */ /* 0x000fec0003800000 */
[----:B------:R-:W0:Y:S01]  /*114d0*/  S2R R3, SR_TID.X ;  /* 0x0000000000037919 */ /* 0x000e220000002100 */
[----:B------:R-:W4:Y:S02]  /*114e0*/  LDC R14, c[0x0][0xbe8] ;  /* 0x0002fa00ff0e7b82 */ /* 0x000f240000000800 */
[----:B----4-:R-:W-:Y:S01]  /*114f0*/  IMAD R2, R0, R14, RZ ;  /* 0x0000000e00027224 */ /* 0x010fe200078e02ff */
[----:B0-----:R-:W-:-:S04]  /*11500*/  IADD3 R9, R19, -0x80, R3 ;  /* 0xffffff8013097810 */ /* 0x001fc80007ffe003 */
[----:B------:R-:W-:-:S13]  /*11510*/  ISETP.GE.AND P0, PT, R9, R2, PT ;  /* 0x000000020900720c */ /* 0x000fda0003f06270 */
[----:B------:R-:W-:Y:S05]  /*11520*/  @P0 BRA `(.L_x_1362) ;  /* 0x0000000000840947 */ /* 0x000fea0003800000 */
[----:B------:R-:W-:Y:S01]  /*11530*/  ISETP.NE.AND P0, PT, R14, 0x1, PT ;  /* 0x000000010e00780c */ /* 0x000fe20003f05270 */
[----:B------:R-:W-:Y:S01]  /*11540*/  ULDC.64 UR4, c[0x0][0xb90] ;  /* 0x0002e40000047ab9 */ /* 0x000fe20000000a00 */
[----:B------:R-:W-:Y:S02]  /*11550*/  IMAD.MOV.U32 R2, RZ, RZ, R6 ;  /* 0x000000ffff027224 */ /* 0x000fe400078e0006 */
[----:B------:R-:W-:Y:S02]  /*11560*/  IMAD R8, R10, UR4, RZ ;  /* 0x000000040a087c24 */ /* 0x000fe4000f8e02ff */
[----:B------:R-:W-:Y:S02]  /*11570*/  IMAD.MOV.U32 R3, RZ, RZ, R11 ;  /* 0x000000ffff037224 */ /* 0x000fe400078e000b */
[----:B------:R-:W-:Y:S02]  /*11580*/  IMAD.MOV.U32 R5, RZ, RZ, R9 ;  /* 0x000000ffff057224 */ /* 0x000fe400078e0009 */
[----:B------:R-:W-:-:S03]  /*11590*/  IMAD.WIDE.U32 R2, R173, UR4, R2 ;  /* 0x00000004ad027c25 */ /* 0x000fc6000f8e0002 */
[----:B------:R-:W0:Y:S01]  /*115a0*/  @P0 LDC R4, c[0x0][0xbec] ;  /* 0x0002fb00ff040b82 */ /* 0x000e220000000800 */
[----:B------:R-:W-:Y:S01]  /*115b0*/  IMAD R7, R173, UR5, R8 ;  /* 0x00000005ad077c24 */ /* 0x000fe2000f8e0208 */
[----:B------:R-:W-:-:S03]  /*115c0*/  ULDC.64 UR4, c[0x0][0xb98] ;  /* 0x0002e60000047ab9 */ /* 0x000fc60000000a00 */
[----:B------:R-:W-:-:S03]  /*115d0*/  IMAD.IADD R3, R3, 0x1, R7 ;  /* 0x0000000103037824 */ /* 0x000fc600078e0207 */
[----:B------:R-:W4:Y:S01]  /*115e0*/  @P0 LDC R15, c[0x0][0xbf0] ;  /* 0x0002fc00ff0f0b82 */ /* 0x000f220000000800 */
[----:B------:R-:W-:-:S04]  /*115f0*/  IMAD.WIDE.U32 R2, R13, UR4, R2 ;  /* 0x000000040d027c25 */ /* 0x000fc8000f8e0002 */
[----:B0-----:R-:W-:-:S05]  /*11600*/  @P0 IMAD.HI.U32 R4, R9, R4, RZ ;  /* 0x0000000409040227 */ /* 0x001fca00078e00ff */
[----:B----4-:R-:W-:Y:S01]  /*11610*/  @P0 SHF.R.U32.HI R5, RZ, R15, R4 ;  /* 0x0000000fff050219 */ /* 0x010fe20000011604 */
[----:B------:R-:W-:-:S03]  /*11620*/  IMAD R4, R12, UR4, RZ ;  /* 0x000000040c047c24 */ /* 0x000fc6000f8e02ff */
[----:B------:R-:W-:Y:S01]  /*11630*/  IADD3 R2, P0, R5, R2, RZ ;  /* 0x0000000205027210 */ /* 0x000fe20007f1e0ff */
[----:B------:R-:W-:Y:S02]  /*11640*/  IMAD.MOV R7, RZ, RZ, -R5 ;  /* 0x000000ffff077224 */ /* 0x000fe400078e0a05 */
[----:B------:R-:W-:Y:S01]  /*11650*/  IMAD R8, R13, UR5, R4 ;  /* 0x000000050d087c24 */ /* 0x000fe2000f8e0204 */
[----:B------:R-:W-:Y:S01]  /*11660*/  ULDC.64 UR4, c[0x0][0xb88] ;  /* 0x0002e20000047ab9 */ /* 0x000fe20000000a00 */
[----:B------:R-:W-:Y:S01]  /*11670*/  IMAD R7, R14, R7, R9 ;  /* 0x000000070e077224 */ /* 0x000fe200078e0209 */
[----:B------:R-:W-:-:S04]  /*11680*/  SHF.R.S32.HI R9, RZ, 0x1f, R5 ;  /* 0x0000001fff097819 */ /* 0x000fc80000011405 */
        /* <DEDUP_REMOVED lines=11> */
.L_x_1362:
[----:B------:R-:W-:Y:S05]  /*11740*/  BSYNC B1 ;  /* 0x0000000000017941 */ /* 0x000fea0003800000 */
.L_x_1361:
[----:B------:R-:W-:Y:S01]  /*11750*/  ULDC.64 UR4, c[0x0][0xaa0] ;  /* 0x0002a80000047ab9 */ /* 0x000fe20000000a00 */
[----:B0-----:R-:W-:Y:S01]  /*11760*/  IMAD R4, R172, 0x20, R175 ;  /* 0x00000020ac047824 */ /* 0x001fe200078e02af */
[----:B------:R-:W-:Y:S01]  /*11770*/  BSSY B1, `(.L_x_1363) ;  /* 0x0000037000017945 */ /* 0x000fe20003800000 */
[----:B------:R-:W-:Y:S02]  /*11780*/  IMAD R3, R11, UR4, RZ ;  /* 0x000000040b037c24 */ /* 0x000fe4000f8e02ff */
[----:B------:R-:W-:Y:S02]  /*11790*/  IMAD.IADD R9, R19, 0x1, R4 ;  /* 0x0000000113097824 */ /* 0x000fe400078e0204 */
[C---:B------:R-:W-:Y:S02]  /*117a0*/  IMAD R5, R6.reuse, UR5, R3 ;  /* 0x0000000506057c24 */ /* 0x040fe4000f8e0203 */
[----:B------:R-:W-:Y:S01]  /*117b0*/  IMAD.WIDE.U32 R2, R6, UR4, RZ ;  /* 0x0000000406027c25 */ /* 0x000fe2000f8e00ff */
[----:B------:R-:W-:-:S03]  /*117c0*/  ULDC.64 UR4, c[0x0][0xae8] ;  /* 0x0002ba0000047ab9 */ /* 0x000fc60000000a00 */
[----:B------:R-:W-:Y:S02]  /*117d0*/  IMAD.IADD R3, R3, 0x1, R5 ;  /* 0x0000000103037824 */ /* 0x000fe400078e0205 */
[----:B------:R-:W-:Y:S02]  /*117e0*/  IMAD R6, R10, UR4, RZ ;  /* 0x000000040a067c24 */ /* 0x000fe4000f8e02ff */
[----:B--2---:R-:W-:-:S04]  /*117f0*/  @P2 IMAD.HI.U32 R4, R9, R16, RZ ;  /* 0x0000001009042227 */ /* 0x004fc800078e00ff */
[C---:B------:R-:W-:Y:S02]  /*11800*/  IMAD R7, R173.reuse, UR5, R6 ;  /* 0x00000005ad077c24 */ /* 0x040fe4000f8e0206 */
[----:B------:R-:W-:Y:S01]  /*11810*/  IMAD.WIDE.U32 R2, R173, UR4, R2 ;  /* 0x00000004ad027c25 */ /* 0x000fe2000f8e0002 */
[----:B------:R-:W-:-:S03]  /*11820*/  ULDC.64 UR4, c[0x0][0xaf0] ;  /* 0x0002bc0000047ab9 */ /* 0x000fc60000000a00 */
[----:B------:R-:W-:Y:S01]  /*11830*/  IMAD.MOV.U32 R5, RZ, RZ, R9 ;  /* 0x000000ffff057224 */ /* 0x000fe200078e0009 */
[----:B---3--:R-:W-:Y:S01]  /*11840*/  @P2 SHF.R.U32.HI R5, RZ, R25, R4 ;  /* 0x00000019ff052219 */ /* 0x008fe20000011604 */
[----:B------:R-:W-:Y:S02]  /*11850*/  IMAD R6, R12, UR4, RZ ;  /* 0x000000040c067c24 */ /* 0x000fe4000f8e02ff */
[----:B------:R-:W-:Y:S01]  /*11860*/  IMAD.IADD R3, R3, 0x1, R7 ;  /* 0x0000000103037824 */ /* 0x000fe200078e0207 */
[----:B------:R-:W-:Y:S01]  /*11870*/  SHF.R.S32.HI R4, RZ, 0x1f, R5 ;  /* 0x0000001fff047819 */ /* 0x000fe20000011405 */
        /* <DEDUP_REMOVED lines=13> */
[----:B------:R-:W-:Y:S02]  /*11950*/  IMAD.IADD R8, R175, 0x1, R19 ;  /* 0x00000001af087824 */ /* 0x000fe400078e0213 */
[----:B------:R-:W-:Y:S02]  /*11960*/  IMAD R17, R0, R17, RZ ;  /* 0x0000001100117224 */ /* 0x000fe400078e02ff */
[C---:B------:R-:W-:Y:S02]  /*11970*/  IMAD R5, R7.reuse, UR5, R4 ;  /* 0x0000000507057c24 */ /* 0x040fe4000f8e0204 */
[----:B------:R-:W-:Y:S01]  /*11980*/  IMAD.WIDE.U32 R2, R7, UR4, R2 ;  /* 0x0000000407027c25 */ /* 0x000fe2000f8e0002 */
[----:B------:R-:W-:Y:S01]  /*11990*/  ISETP.GE.AND P2, PT, R8, R17, PT ;  /* 0x000000110800720c */ /* 0x000fe20003f46270 */
[----:B------:R-:W-:-:S02]  /*119a0*/  ULDC.64 UR4, c[0x0][0xa80] ;  /* 0x0002a00000047ab9 */ /* 0x000fc40000000a00 */
[----:B------:R-:W-:Y:S01]  /*119b0*/  VIADD R0, R8, 0x20 ;  /* 0x0000002008007836 */ /* 0x000fe20000000000 */
[----:B------:R-:W-:Y:S01]  /*119c0*/  LEA R4, P3, R2, UR4, 0x1 ;  /* 0x0000000402047c11 */ /* 0x000fe2000f8608ff */
[----:B------:R-:W-:-:S03]  /*119d0*/  IMAD.IADD R3, R3, 0x1, R5 ;  /* 0x0000000103037824 */ /* 0x000fc600078e0205 */
[-C--:B------:R-:W-:Y:S01]  /*119e0*/  ISETP.GE.AND P1, PT, R0, R17.reuse, PT ;  /* 0x000000110000720c */ /* 0x080fe20003f26270 */
[----:B------:R-:W-:Y:S01]  /*119f0*/  VIADD R0, R8, 0x40 ;  /* 0x0000004008007836 */ /* 0x000fe20000000000 */
[----:B------:R-:W-:Y:S02]  /*11a00*/  LEA.HI.X R5, R2, UR5, R3, 0x1, P3 ;  /* 0x0000000502057c11 */ /* 0x000fe400098f0c03 */
[----:B------:R0:W2:Y:S02]  /*11a10*/  SHFL.IDX PT, R2, R4, RZ, 0x181f ;  /* 0x00181fff04027589 */ /* 0x0000a400000e0000 */
[----:B------:R-:W-:Y:S02]  /*11a20*/  ISETP.GE.AND P0, PT, R0, R17, PT ;  /* 0x000000110000720c */ /* 0x000fe40003f06270 */
[----:B------:R0:W3:Y:S01]  /*11a30*/  SHFL.IDX PT, R0, R5, RZ, 0x181f ;  /* 0x00181fff05007589 */ /* 0x0000e200000e0000 */
[----:B------:R-:W-:Y:S10]  /*11a40*/  @P2 BRA `(.L_x_1364) ;  /* 0x0000000000242947 */ /* 0x000ff40003800000 */
[----:B------:R-:W-:Y:S02]  /*11a50*/  ULDC UR4, c[0x0][0xac8] ;  /* 0x0002b20000047ab9 */ /* 0x000fe40000000800 */
[----:B------:R-:W-:Y:S02]  /*11a60*/  ISETP.GE.AND P4, PT, R169, UR4, PT ;  /* 0x00000004a9007c0c */ /* 0x000fe4000bf86270 */
[----:B------:R-:W-:-:S11]  /*11a70*/  ISETP.GE.AND P5, PT, R171, UR4, PT ;  /* 0x00000004ab007c0c */ /* 0x000fd6000bfa6270 */
[-C--:B--2---:R-:W-:Y:S02]  /*11a80*/  @!P4 LEA R6, P2, R169, R2.reuse, 0x1 ;  /* 0x00000002a906c211 */ /* 0x084fe400078408ff */
[----:B------:R-:W-:Y:S02]  /*11a90*/  @!P5 LEA R2, P3, R171, R2, 0x1 ;  /* 0x00000002ab02d211 */ /* 0x000fe400078608ff */
[-C--:B---3--:R-:W-:Y:S02]  /*11aa0*/  @!P4 LEA.HI.X R7, R169, R0.reuse, R183, 0x1, P2 ;  /* 0x00000000a907c211 */ /* 0x088fe400010f0cb7 */
[----:B------:R-:W-:-:S03]  /*11ab0*/  @!P5 LEA.HI.X R3, R171, R0, R182, 0x1, P3 ;  /* 0x00000000ab03d211 */ /* 0x000fc600018f0cb6 */
[----:B------:R4:W-:Y:S04]  /*11ac0*/  @!P4 ST.E.128 desc[UR44][R6.64], RZ ;  /* 0x000000ff0600c985 */ /* 0x0009e8000c101d2c */
[----:B------:R4:W-:Y:S02]  /*11ad0*/  @!P5 ST.E.128 desc[UR44][R2.64], RZ ;  /* 0x000000ff0200d985 */ /* 0x0009e4000c101d2c */
.L_x_1364:
[----:B------:R-:W-:Y:S05]  /*11ae0*/  BSYNC B1 ;  /* 0x0000000000017941 */ /* 0x000fea0003800000 */
.L_x_1363:
[----:B---3--:R3:W0:Y:S01]  /*11af0*/  SHFL.IDX PT, R0, R5, 0x1, 0x181f ;  /* 0x00381f0005007f89 */ /* 0x00862200000e0000 */
[----:B------:R-:W-:Y:S03]  /*11b00*/  BSSY B1, `(.L_x_1365) ;  /* 0x000000c000017945 */ /* 0x000fe60003800000 */
[----:B--2-4-:R3:W2:Y:S01]  /*11b10*/  SHFL.IDX PT, R2, R4, 0x1, 0x181f ;  /* 0x00381f0004027f89 */ /* 0x0146a200000e0000 */
[----:B------:R-:W-:Y:S05]  /*11b20*/  @P1 BRA `(.L_x_1366) ;  /* 0x0000000000241947 */ /* 0x000fea0003800000 */
        /* <DEDUP_REMOVED lines=9> */
.L_x_1366:
[----:B------:R-:W-:Y:S05]  /*11bc0*/  BSYNC B1 ;  /* 0x0000000000017941 */ /* 0x000fea0003800000 */
.L_x_1365:
[----:B0-----:R0:W0:Y:S01]  /*11bd0*/  SHFL.IDX PT, R0, R5, 0x2, 0x181f ;  /* 0x00581f0005007f89 */ /* 0x00102200000e0000 */
[----:B------:R-:W-:Y:S03]  /*11be0*/  BSSY B1, `(.L_x_1367) ;  /* 0x000000c000017945 */ /* 0x000fe60003800000 */
[----:B--2-4-:R2:W4:Y:S01]  /*11bf0*/  SHFL.IDX PT, R2, R4, 0x2, 0x181f ;  /* 0x00581f0004027f89 */ /* 0x01452200000e0000 */
[----:B------:R-:W-:Y:S05]  /*11c00*/  @P0 BRA `(.L_x_1368) ;  /* 0x0000000000240947 */ /* 0x000fea0003800000 */
[----:B------:R-:W-:Y:S02]  /*11c10*/  ULDC UR4, c[0x0][0xac8] ;  /* 0x0002b20000047ab9 */ /* 0x000fe40000000800 */
[----:B------:R-:W-:Y:S02]  /*11c20*/  ISETP.GE.AND P2, PT, R169, UR4, PT ;  /* 0x00000004a9007c0c */ /* 0x000fe4000bf46270 */
[----:B------:R-:W-:-:S11]  /*11c30*/  ISETP.GE.AND P3, PT, R171, UR4, PT ;  /* 0x00000004ab007c0c */ /* 0x000fd6000bf66270 */
[-C--:B----4-:R-:W-:Y:S02]  /*11c40*/  @!P2 LEA R6, P0, R169, R2.reuse, 0x1 ;  /* 0x00000002a906a211 */ /* 0x090fe400078008ff */
[----:B------:R-:W-:Y:S02]  /*11c50*/  @!P3 LEA R2, P1, R171, R2, 0x1 ;  /* 0x00000002ab02b211 */ /* 0x000fe400078208ff */
[-C--:B0-----:R-:W-:Y:S02]  /*11c60*/  @!P2 LEA.HI.X R7, R169, R0.reuse, R183, 0x1, P0 ;  /* 0x00000000a907a211 */ /* 0x081fe400000f0cb7 */
[----:B------:R-:W-:-:S03]  /*11c70*/  @!P3 LEA.HI.X R3, R171, R0, R182, 0x1, P1 ;  /* 0x00000000ab03b211 */ /* 0x000fc600008f0cb6 */
[----:B------:R0:W-:Y:S04]  /*11c80*/  @!P2 ST.E.128 desc[UR44][R6.64], RZ ;  /* 0x000000ff0600a985 */ /* 0x0001e8000c101d2c */
[----:B------:R0:W-:Y:S02]  /*11c90*/  @!P3 ST.E.128 desc[UR44][R2.64], RZ ;  /* 0x000000ff0200b985 */ /* 0x0001e4000c101d2c */
.L_x_1368:
[----:B------:R-:W-:Y:S05]  /*11ca0*/  BSYNC B1 ;  /* 0x0000000000017941 */ /* 0x000fea0003800000 */
.L_x_1367:
[----:B0-----:R-:W-:Y:S01]  /*11cb0*/  VIADD R0, R8, 0x60 ;  /* 0x0000006008007836 */ /* 0x001fe20000000000 */
[----:B------:R0:W0:Y:S04]  /*11cc0*/  SHFL.IDX PT, R6, R5, 0x3, 0x181f ;  /* 0x00781f0005067f89 */ /* 0x00002800000e0000 */
[----:B------:R-:W-:Y:S01]  /*11cd0*/  ISETP.GE.AND P0, PT, R0, R17, PT ;  /* 0x000000110000720c */ /* 0x000fe20003f06270 */
[----:B----4-:R4:W0:-:S12]  /*11ce0*/  SHFL.IDX PT, R2, R4, 0x3, 0x181f ;  /* 0x00781f0004027f89 */ /* 0x01081800000e0000 */
[----:B----4-:R-:W-:Y:S05]  /*11cf0*/  @P0 BRA `(.L_x_1359) ;  /* 0x0000000000240947 */ /* 0x010fea0003800000 */
[----:B------:R-:W-:Y:S02]  /*11d00*/  ULDC UR4, c[0x0][0xac8] ;  /* 0x0002b20000047ab9 */ /* 0x000fe40000000800 */
[----:B------:R-:W-:Y:S02]  /*11d10*/  ISETP.GE.AND P2, PT, R169, UR4, PT ;  /* 0x00000004a9007c0c */ /* 0x000fe4000bf46270 */
[----:B------:R-:W-:-:S11]  /*11d20*/  ISETP.GE.AND P3, PT, R171, UR4, PT ;  /* 0x00000004ab007c0c */ /* 0x000fd6000bf66270 */
[-C--:B0-23--:R-:W-:Y:S02]  /*11d30*/  @!P2 LEA R4, P0, R169, R2.reuse, 0x1 ;  /* 0x00000002a904a211 */ /* 0x08dfe400078008ff */
[----:B------:R-:W-:Y:S02]  /*11d40*/  @!P3 LEA R2, P1, R171, R2, 0x1 ;  /* 0x00000002ab02b211 */ /* 0x000fe400078208ff */
[-C--:B------:R-:W-:Y:S02]  /*11d50*/  @!P2 LEA.HI.X R5, R169, R6.reuse, R183, 0x1, P0 ;  /* 0x00000006a905a211 */ /* 0x080fe400000f0cb7 */
[----:B------:R-:W-:-:S03]  /*11d60*/  @!P3 LEA.HI.X R3, R171, R6, R182, 0x1, P1 ;  /* 0x00000006ab03b211 */ /* 0x000fc600008f0cb6 */
[----:B------:R4:W-:Y:S04]  /*11d70*/  @!P2 ST.E.128 desc[UR44][R4.64], RZ ;  /* 0x000000ff0400a985 */ /* 0x0009e8000c101d2c */
[----:B------:R4:W-:Y:S02]  /*11d80*/  @!P3 ST.E.128 desc[UR44][R2.64], RZ ;  /* 0x000000ff0200b985 */ /* 0x0009e4000c101d2c */
.L_x_1359:
[----:B------:R-:W-:Y:S05]  /*11d90*/  BSYNC B0 ;  /* 0x0000000000007941 */ /* 0x000fea0003800000 */
.L_x_1350:
[----:B------:R-:W-:Y:S02]  /*11da0*/  ULDC UR4, c[0x0][0xc3c] ;  /* 0x00030f0000047ab9 */ /* 0x000fe40000000800 */
[----:B-1----:R-:W-:-:S13]  /*11db0*/  ISETP.GE.AND P0, PT, R23, UR4, PT ;  /* 0x0000000417007c0c */ /* 0x002fda000bf06270 */
[----:B------:R-:W-:Y:S05]  /*11dc0*/  @!P0 BRA `(.L_x_1369) ;  /* 0xfffffeec00d48947 */ /* 0x000fea000383ffff */
[----:B------:R-:W-:Y:S05]  /*11dd0*/  EXIT ;  /* 0x000000000000794d */ /* 0x000fea0003800000 */
.L_x_1260:
        /* <DEDUP_REMOVED lines=18> */
[----:B------:R-:W3:Y:S01]  /*11f00*/  LDC R9, c[0x0][0xc38] ;  /* 0x00030e00ff097b82 */ /* 0x000ee20000000800 */
[----:B--2---:R-:W-:-:S04]  /*11f10*/  LOP3.LUT R5, R4, 0x1f, RZ, 0xc0, !PT ;  /* 0x0000001f04057812 */ /* 0x004fc800078ec0ff */
[----:B------:R-:W-:-:S04]  /*11f20*/  ISETP.NE.AND P0, PT, R5, 0x1f, PT ;  /* 0x0000001f0500780c */ /* 0x000fc80003f05270 */
[----:B------:R-:W-:-:S13]  /*11f30*/  ISETP.GE.OR P1, PT, R5, UR4, !P0 ;  /* 0x0000000405007c0c */ /* 0x000fda000c726670 */
[----:B0-----:R-:W0:Y:S02]  /*11f40*/  @!P1 LDC.64 R2, c[0x0][0xc80] ;  /* 0x00032000ff029b82 */ /* 0x001e240000000a00 */
[----:B0-----:R-:W-:-:S05]  /*11f50*/  @!P1 IMAD.WIDE.U32 R2, R5, 0x4, R2 ;  /* 0x0000000405029825 */ /* 0x001fca00078e0002 */
[----:B------:R-:W2:Y:S01]  /*11f60*/  @!P1 LDG.E R0, desc[UR44][R2.64] ;  /* 0x0000002c02009981 */ /* 0x000ea2000c1e1900 */
[C---:B------:R-:W-:Y:S01]  /*11f70*/  ISETP.NE.AND P1, PT, R5.reuse, RZ, PT ;  /* 0x000000ff0500720c */ /* 0x040fe20003f25270 */
[----:B-1----:R-:W-:Y:S01]  /*11f80*/  IMAD.MOV.U32 R16, RZ, RZ, RZ ;  /* 0x000000ffff107224 */ /* 0x002fe200078e00ff */
[C---:B------:R-:W-:Y:S02]  /*11f90*/  ISETP.GE.U32.AND P2, PT, R5.reuse, 0x2, PT ;  /* 0x000000020500780c */ /* 0x040fe40003f46070 */
[C---:B------:R-:W-:Y:S02]  /*11fa0*/  ISETP.GE.U32.AND P3, PT, R5.reuse, 0x4, PT ;  /* 0x000000040500780c */ /* 0x040fe40003f66070 */
[C---:B------:R-:W-:Y:S02]  /*11fb0*/  ISETP.GE.U32.AND P4, PT, R5.reuse, 0x8, PT ;  /* 0x000000080500780c */ /* 0x040fe40003f86070 */
[----:B------:R-:W-:Y:S01]  /*11fc0*/  ISETP.GE.U32.AND P5, PT, R5, 0x10, PT ;  /* 0x000000100500780c */ /* 0x000fe20003fa6070 */
[----:B--2---:R-:W0:Y:S02]  /*11fd0*/  SHFL.UP PT, R4, R0, 0x1, RZ ;  /* 0x0420000000047989 */ /* 0x004e2400000e00ff */
[----:B0-----:R-:W-:-:S05]  /*11fe0*/  SEL R7, R4, RZ, P1 ;  /* 0x000000ff04077207 */ /* 0x001fca0000800000 */
[----:B------:R-:W-:-:S05]  /*11ff0*/  IMAD.IADD R7, R0, 0x1, R7 ;  /* 0x0000000100077824 */ /* 0x000fca00078e0207 */
        /* <DEDUP_REMOVED lines=13> */
[----:B------:R-:W3:Y:S02]  /*120d0*/  SHFL.IDX PT, R4, R8, 0x1f, 0x1f ;  /* 0x03e01f0008047f89 */ /* 0x000ee400000e0000 */
[----:B---3--:R-:W-:Y:S02]  /*120e0*/  IMAD R6, R4, R9, RZ ;  /* 0x0000000904067224 */ /* 0x008fe400078e02ff */
[----:B------:R-:W-:Y:S02]  /*120f0*/  IMAD.MOV.U32 R4, RZ, RZ, RZ ;  /* 0x000000ffff047224 */ /* 0x000fe400078e00ff */
[----:B------:R-:W-:Y:S01]  /*12100*/  IMAD.MOV.U32 R3, RZ, RZ, R6 ;  /* 0x000000ffff037224 */ /* 0x000fe200078e0006 */
[----:B0-----:R-:W-:-:S13]  /*12110*/  ISETP.GT.AND P6, PT, R6, R7, PT ;  /* 0x000000070600720c */ /* 0x001fda0003fc4270 */
[----:B------:R-:W-:Y:S05]  /*12120*/  @P6 BRA `(.L_x_1371) ;  /* 0x0000000000906947 */ /* 0x000fea0003800000 */
[----:B------:R-:W-:Y:S01]  /*12130*/  IMAD.MOV.U32 R6, RZ, RZ, R3 ;  /* 0x000000ffff067224 */ /* 0x000fe200078e0003 */
[----:B------:R-:W-:Y:S01]  /*12140*/  ULDC UR4, c[0x0][0xc3c] ;  /* 0x00030f0000047ab9 */ /* 0x000fe20000000800 */
[----:B------:R-:W-:-:S07]  /*12150*/  IMAD.MOV.U32 R4, RZ, RZ, RZ ;  /* 0x000000ffff047224 */ /* 0x000fce00078e00ff */
.L_x_1375:
[----:B------:R-:W-:-:S05]  /*12160*/  VIADD R4, R4, 0x1f ;  /* 0x0000001f04047836 */ /* 0x000fca0000000000 */
[----:B------:R-:W-:-:S13]  /*12170*/  ISETP.GE.AND P6, PT, R4, UR4, PT ;  /* 0x0000000404007c0c */ /* 0x000fda000bfc6270 */
[----:B------:R-:W-:Y:S05]  /*12180*/  @P6 BRA `(.L_x_1372) ;  /* 0x0000000400b46947 */ /* 0x000fea0003800000 */
[----:B------:R-:W-:Y:S01]  /*12190*/  IMAD.IADD R9, R5, 0x1, R4 ;  /* 0x0000000105097824 */ /* 0x000fe200078e0204 */
[----:B------:R-:W-:Y:S01]  /*121a0*/  BSSY B0, `(.L_x_1373) ;  /* 0x0000007000007945 */ /* 0x000fe20003800000 */
[----:B------:R-:W-:-:S03]  /*121b0*/  IMAD.MOV.U32 R0, RZ, RZ, RZ ;  /* 0x000000ffff007224 */ /* 0x000fc600078e00ff */
[----:B------:R-:W-:-:S13]  /*121c0*/  ISETP.GE.OR P6, PT, R9, UR4, !P0 ;  /* 0x0000000409007c0c */ /* 0x000fda000c7c6670 */
[----:B------:R-:W-:Y:S05]  /*121d0*/  @P6 BRA `(.L_x_1374) ;  /* 0x00000000000c6947 */ /* 0x000fea0003800000 */
[----:B------:R-:W0:Y:S02]  /*121e0*/  LDC.64 R2, c[0x0][0xc80] ;  /* 0x00032000ff027b82 */ /* 0x000e240000000a00 */
[----:B0-----:R-:W-:-:S05]  /*121f0*/  IMAD.WIDE R2, R9, 0x4, R2 ;  /* 0x0000000409027825 */ /* 0x001fca00078e0202 */
[----:B------:R0:W5:Y:S02]  /*12200*/  LDG.E R0, desc[UR44][R2.64] ;  /* 0x0000002c02007981 */ /* 0x000164000c1e1900 */
.L_x_1374:
[----:B------:R-:W-:Y:S05]  /*12210*/  BSYNC B0 ;  /* 0x0000000000007941 */ /* 0x000fea0003800000 */
.L_x_1373:
[----:B0----5:R-:W0:Y:S02]  /*12220*/  SHFL.UP PT, R2, R0, 0x1, RZ ;  /* 0x0420000000027989 */ /* 0x021e2400000e00ff */
        /* <DEDUP_REMOVED lines=20> */
.L_x_1371:
[----:B------:R-:W-:-:S04]  /*12370*/  IMAD.IADD R13, R6, 0x1, -R3 ;  /* 0x00000001060d7824 */ /* 0x000fc800078e0a03 */
[----:B------:R-:W-:-:S05]  /*12380*/  IMAD R2, R8, R9, R13 ;  /* 0x0000000908027224 */ /* 0x000fca00078e020d */
[----:B------:R-:W-:Y:S02]  /*12390*/  ISETP.GT.AND P0, PT, R2, R7, PT ;  /* 0x000000070200720c */ /* 0x000fe40003f04270 */
[----:B------:R-:W0:Y:S11]  /*123a0*/  LDC.64 R2, c[0x0][0xc90] ;  /* 0x00032400ff027b82 */ /* 0x000e360000000a00 */
[----:B------:R-:W-:-:S04]  /*123b0*/  VOTE.ANY R10, PT, !P0 ;  /* 0x00000000000a7806 */ /* 0x000fc800040e0100 */
[----:B------:R-:W1:Y:S02]  /*123c0*/  POPC R15, R10 ;  /* 0x0000000a000f7309 */ /* 0x000e640000000000 */
[----:B-1----:R-:W-:-:S04]  /*123d0*/  IMAD.IADD R19, R15, 0x1, R4 ;  /* 0x000000010f137824 */ /* 0x002fc800078e0204 */
[----:B0-----:R-:W-:-:S05]  /*123e0*/  IMAD.WIDE R2, R19, 0x4, R2 ;  /* 0x0000000413027825 */ /* 0x001fca00078e0202 */
[----:B------:R-:W2:Y:S01]  /*123f0*/  LDG.E R6, desc[UR44][R2.64] ;  /* 0x0000002c02067981 */ /* 0x000ea2000c1e1900 */
[----:B------:R-:W-:-:S03]  /*12400*/  ISETP.NE.AND P0, PT, R10, RZ, PT ;  /* 0x000000ff0a00720c */ /* 0x000fc60003f05270 */
[----:B------:R-:W2:Y:S02]  /*12410*/  SHFL.IDX PT, R0, R0, R15, 0x1f ;  /* 0x00001f0f00007589 */ /* 0x000ea400000e0000 */
[----:B--2---:R-:W-:-:S05]  /*12420*/  IMAD R4, R0, R6, RZ ;  /* 0x0000000600047224 */ /* 0x004fca00078e02ff */
[----:B------:R-:W-:-:S04]  /*12430*/  IABS R14, R4 ;  /* 0x00000004000e7213 */ /* 0x000fc80000000000 */
[----:B------:R-:W0:Y:S08]  /*12440*/  I2F.RP R11, R14 ;  /* 0x0000000e000b7306 */ /* 0x000e300000209400 */
[----:B0-----:R-:W0:Y:S02]  /*12450*/  MUFU.RCP R11, R11 ;  /* 0x0000000b000b7308 */ /* 0x001e240000001000 */
[----:B0-----:R-:W-:-:S06]  /*12460*/  VIADD R12, R11, 0xffffffe ;  /* 0x0ffffffe0b0c7836 */ /* 0x001fcc0000000000 */
[----:B------:R0:W1:Y:S01]  /*12470*/  F2I.FTZ.U32.TRUNC.NTZ R3, R12 ;  /* 0x0000000c00037305 */ /* 0x000062000021f000 */
[----:B------:R-:W-:Y:S05]  /*12480*/  @!P0 BRA `(.L_x_1376) ;  /* 0x0000000000088947 */ /* 0x000fea0003800000 */
[----:B------:R-:W-:-:S05]  /*12490*/  VIADD R11, R15, 0xffffffff ;  /* 0xffffffff0f0b7836 */ /* 0x000fca0000000000 */
[----:B------:R2:W3:Y:S02]  /*124a0*/  SHFL.IDX PT, R16, R8, R11, 0x1f ;  /* 0x00001f0b08107589 */ /* 0x0004e400000e0000 */
.L_x_1376:
[----:B---3--:R-:W-:Y:S01]  /*124b0*/  IMAD R16, R16, R9, R13 ;  /* 0x0000000910107224 */ /* 0x008fe200078e020d */
[----:B------:R-:W-:Y:S01]  /*124c0*/  IABS R2, R4 ;  /* 0x0000000400027213 */ /* 0x000fe20000000000 */
[----:B-12---:R-:W-:Y:S02]  /*124d0*/  IMAD.MOV R11, RZ, RZ, -R3 ;  /* 0x000000ffff0b7224 */ /* 0x006fe400078e0a03 */
[----:B------:R-:W-:Y:S02]  /*124e0*/  IMAD.IADD R7, R7, 0x1, -R16 ;  /* 0x0000000107077824 */ /* 0x000fe400078e0a10 */
        /* <DEDUP_REMOVED lines=18> */
[----:B------:R-:W-:-:S05]  /*12610*/  @!P1 LOP3.LUT R2, RZ, R4, RZ, 0x33, !PT ;  /* 0x00000004ff029212 */ /* 0x000fca00078e33ff */
[----:B------:R-:W-:Y:S02]  /*12620*/  IMAD R11, R6, R2, RZ ;  /* 0x00000002060b7224 */ /* 0x000fe400078e02ff */
[----:B------:R-:W-:Y:S02]  /*12630*/  IMAD.MOV R2, RZ, RZ, -R2 ;  /* 0x000000ffff027224 */ /* 0x000fe400078e0a02 */
[----:B------:R-:W-:Y:S02]  /*12640*/  IMAD.MOV R3, RZ, RZ, -R11 ;  /* 0x000000ffff037224 */ /* 0x000fe400078e0a0b */
[----:B------:R-:W-:Y:S02]  /*12650*/  IMAD R4, R4, R2, R7 ;  /* 0x0000000204047224 */ /* 0x000fe400078e0207 */
[----:B------:R-:W-:Y:S01]  /*12660*/  IMAD.MOV.U32 R2, RZ, RZ, RZ ;  /* 0x000000ffff027224 */ /* 0x000fe200078e00ff */
[----:B------:R-:W-:-:S04]  /*12670*/  VIADDMNMX R13, R3, R9, R6, PT ;  /* 0x00000009030d7246 */ /* 0x000fc80003800106 */
[-C--:B------:R-:W-:Y:S01]  /*12680*/  IABS R8, R13.reuse ;  /* 0x0000000d00087213 */ /* 0x080fe20000000000 */
[----:B------:R-:W-:Y:S01]  /*12690*/  IMAD.MOV R18, RZ, RZ, -R13 ;  /* 0x000000ffff127224 */ /* 0x000fe200078e0a0d */
[----:B------:R-:W-:Y:S02]  /*126a0*/  IABS R10, R13 ;  /* 0x0000000d000a7213 */ /* 0x000fe40000000000 */
[----:B------:R-:W1:Y:S08]  /*126b0*/  I2F.RP R6, R8 ;  /* 0x0000000800067306 */ /* 0x000e700000209400 */
[----:B-1----:R-:W1:Y:S02]  /*126c0*/  MUFU.RCP R6, R6 ;  /* 0x0000000600067308 */ /* 0x002e640000001000 */
[----:B-1----:R-:W-:-:S06]  /*126d0*/  VIADD R3, R6, 0xffffffe ;  /* 0x0ffffffe06037836 */ /* 0x002fcc0000000000 */
[----:B------:R-:W1:Y:S02]  /*126e0*/  F2I.FTZ.U32.TRUNC.NTZ R3, R3 ;  /* 0x0000000300037305 */ /* 0x000e64000021f000 */
[----:B-1----:R-:W-:-:S04]  /*126f0*/  IMAD.MOV R9, RZ, RZ, -R3 ;  /* 0x000000ffff097224 */ /* 0x002fc800078e0a03 */
[----:B------:R-:W-:Y:S01]  /*12700*/  IMAD.MOV.U32 R7, RZ, RZ, R9 ;  /* 0x000000ffff077224 */ /* 0x000fe200078e0009 */
[----:B------:R-:W-:-:S03]  /*12710*/  IABS R9, R4 ;  /* 0x0000000400097213 */ /* 0x000fc60000000000 */
[----:B------:R-:W-:-:S04]  /*12720*/  IMAD R7, R7, R8, RZ ;  /* 0x0000000807077224 */ /* 0x000fc800078e02ff */
[----:B------:R-:W-:-:S04]  /*12730*/  IMAD.HI.U32 R2, R3, R7, R2 ;  /* 0x0000000703027227 */ /* 0x000fc800078e0002 */
[----:B------:R-:W-:Y:S02]  /*12740*/  IMAD.MOV R3, RZ, RZ, -R10 ;  /* 0x000000ffff037224 */ /* 0x000fe400078e0a0a */
        /* <DEDUP_REMOVED lines=8> */
[----:B------:R-:W-:Y:S01]  /*127d0*/  ISETP.GE.AND P2, PT, R3, RZ, PT ;  /* 0x000000ff0300720c */ /* 0x000fe20003f46270 */
[----:B------:R-:W-:-:S06]  /*127e0*/  IMAD.IADD R3, R4, 0x1, R11 ;  /* 0x0000000104037824 */ /* 0x000fcc00078e020b */
[----:B------:R-:W-:-:S06]  /*127f0*/  @P0 VIADD R2, R2, 0x1 ;  /* 0x0000000102020836 */ /* 0x000fcc0000000000 */
[----:B------:R-:W-:Y:S01]  /*12800*/  @!P2 IMAD.MOV R2, RZ, RZ, -R2 ;  /* 0x000000ffff02a224 */ /* 0x000fe200078e0a02 */
[----:B------:R-:W-:-:S04]  /*12810*/  @!P1 LOP3.LUT R2, RZ, R13, RZ, 0x33, !PT ;  /* 0x0000000dff029212 */ /* 0x000fc800078e33ff */
[----:B------:R-:W-:Y:S01]  /*12820*/  LOP3.LUT R17, RZ, R2, RZ, 0x33, !PT ;  /* 0x00000002ff117212 */ /* 0x000fe200078e33ff */
[----:B------:R-:W-:-:S04]  /*12830*/  IMAD R18, R2, R18, R3 ;  /* 0x0000001202127224 */ /* 0x000fc800078e0203 */
[----:B------:R-:W-:Y:S01]  /*12840*/  IMAD.IADD R17, R0, 0x1, R17 ;  /* 0x0000000100117824 */ /* 0x000fe200078e0211 */
[----:B------:R-:W-:Y:S06]  /*12850*/  BRA `(.L_x_1377) ;  /* 0x0000000000107947 */ /* 0x000fec0003800000 */
.L_x_1372:
[----:B------:R-:W0:Y:S01]  /*12860*/  LDC R19, c[0x0][0xc3c] ;  /* 0x00030f00ff137b82 */ /* 0x000e220000000800 */
[----:B------:R-:W-:Y:S02]  /*12870*/  IMAD.MOV.U32 R16, RZ, RZ, R7 ;  /* 0x000000ffff107224 */ /* 0x000fe400078e0007 */
[----:B------:R-:W-:Y:S02]  /*12880*/  IMAD.MOV.U32 R17, RZ, RZ, RZ ;  /* 0x000000ffff117224 */ /* 0x000fe400078e00ff */
[----:B------:R-:W-:-:S07]  /*12890*/  IMAD.MOV.U32 R18, RZ, RZ, RZ ;  /* 0x000000ffff127224 */ /* 0x000fce00078e00ff */
.L_x_1377:
[----:B------:R-:W-:-:S13]  /*128a0*/  ISETP.NE.AND P0, PT, R5, RZ, PT ;  /* 0x000000ff0500720c */ /* 0x000fda0003f05270 */
[----:B------:R-:W1:Y:S01]  /*128b0*/  @!P0 S2R R3, SR_CgaCtaId ;  /* 0x0000000000038919 */ /* 0x000e620000008800 */
[----:B------:R-:W-:-:S04]  /*128c0*/  @!P0 MOV R0, 0x400 ;  /* 0x0000040000008802 */ /* 0x000fc80000000f00 */
[----:B-1----:R-:W-:-:S05]  /*128d0*/  @!P0 LEA R0, R3, R0, 0x18 ;  /* 0x0000000003008211 */ /* 0x002fca00078ec0ff */
[----:B0-----:R2:W-:Y:S01]  /*128e0*/  @!P0 STS.128 [R0+0x228d0], R16 ;  /* 0x0228d01000008388 */ /* 0x0015e20000000c00 */
[----:B------:R-:W-:Y:S06]  /*128f0*/  BAR.ARV 0x5, 0x180 ;  /* 0x0146000000007b1d */ /* 0x000fec0000002000 */
.L_x_1370:
[----:B------:R3:W-:Y:S01]  /*12900*/  STL [R1+0x18], RZ ;  /* 0x000018ff01007387 */ /* 0x0007e20000100800 */
[----:B------:R-:W-:Y:S01]  /*12910*/  ULDC UR4, c[0x0][0xc3c] ;  /* 0x00030f0000047ab9 */ /* 0x000fe20000000800 */
[----:B------:R-:W-:Y:S01]  /*12920*/  IMAD.MOV.U32 R25, RZ, RZ, 0x1 ;  /* 0x00000001ff197424 */ /* 0x000fe200078e00ff */
[----:B-1----:R-:W-:Y:S01]  /*12930*/  ISETP.GE.AND P0, PT, R19, UR4, PT ;  /* 0x0000000413007c0c */ /* 0x002fe2000bf06270 */
[----:B------:R-:W-:-:S12]  /*12940*/  IMAD.MOV.U32 R23, RZ, RZ, RZ ;  /* 0x000000ffff177224 */ /* 0x000fd800078e00ff */
[----:B---3--:R-:W-:Y:S05]  /*12950*/  @P0 BRA `(.L_x_1378) ;  /* 0x0000005000740947 */ /* 0x008fea0003800000 */
[----:B------:R-:W1:Y:S01]  /*12960*/  S2R R12, SR_TID.X ;  /* 0x00000000000c7919 */ /* 0x000e620000002100 */
[----:B------:R-:W3:Y:S01]  /*12970*/  S2UR UR4, SR_CgaCtaId ;  /* 0x00000000000479c3 */ /* 0x000ee20000008800 */
[----:B------:R-:W-:Y:S01]  /*12980*/  MOV R22, 0x400 ;  /* 0x0000040000167802 */ /* 0x000fe20000000f00 */
[----:B------:R-:W-:Y:S01]  /*12990*/  IMAD.MOV.U32 R31, RZ, RZ, 0x40 ;  /* 0x00000040ff1f7424 */ /* 0x000fe200078e00ff */
[----:B------:R-:W-:Y:S01]  /*129a0*/  ULOP3.LUT UR43, UR42, 0x2, URZ, 0xfc, !UPT ;  /* 0x000000022a2b7892 */ /* 0x000fe2000f8efc3f */
[----:B------:R-:W-:Y:S01]  /*129b0*/  IMAD.MOV.U32 R29, RZ, RZ, 0x20 ;  /* 0x00000020ff1d7424 */ /* 0x000fe200078e00ff */
[----:B------:R-:W-:Y:S01]  /*129c0*/  ULOP3.LUT UR46, UR42, 0x1, URZ, 0xfc, !UPT ;  /* 0x000000012a2e7892 */ /* 0x000fe2000f8efc3f */
[----:B------:R-:W-:Y:S01]  /*129d0*/  IMAD.MOV.U32 R25, RZ, RZ, 0x1 ;  /* 0x00000001ff197424 */ /* 0x000fe200078e00ff */
[----:B------:R-:W-:Y:S01]  /*129e0*/  ULDC UR47, c[0x0][0xc] ;  /* 0x00000300002f7ab9 */ /* 0x000fe20000000800 */
[----:B------:R-:W-:Y:S02]  /*129f0*/  IMAD.MOV.U32 R23, RZ, RZ, RZ ;  /* 0x000000ffff177224 */ /* 0x000fe400078e00ff */
[----:B---3--:R-:W-:-:S05]  /*12a00*/  IMAD.U32 R35, RZ, RZ, UR4 ;  /* 0x00000004ff237e24 */ /* 0x008fca000f8e00ff */
[----:B------:R-:W-:Y:S01]  /*12a10*/  LEA R22, R35, R22, 0x18 ;  /* 0x0000001623167211 */ /* 0x000fe200078ec0ff */
[C---:B-1----:R-:W-:Y:S01]  /*12a20*/  IMAD.SHL.U32 R6, R12.reuse, 0x10, RZ ;  /* 0x000000100c067824 */ /* 0x042fe200078e00ff */
[C---:B------:R-:W-:Y:S01]  /*12a30*/  LOP3.LUT R11, R12.reuse, 0x7f, RZ, 0xc0, !PT ;  /* 0x0000007f0c0b7812 */ /* 0x040fe200078ec0ff */
[C---:B0-----:R-:W-:Y:S01]  /*12a40*/  IMAD.SHL.U32 R2, R12.reuse, 0x80, RZ ;  /* 0x000000800c027824 */ /* 0x041fe200078e00ff */
[C---:B------:R-:W-:Y:S01]  /*12a50*/  R2P PR, R12.reuse, 0x16 ;  /* 0x000000160c007804 */ /* 0x040fe20000000000 */
[----:B------:R-:W-:Y:S01]  /*12a60*/  IMAD.SHL.U32 R3, R12, 0x2, RZ ;  /* 0x000000020c037824 */ /* 0x000fe200078e00ff */
[----:B--2---:R-:W-:Y:S01]  /*12a70*/  LOP3.LUT R0, R6, 0x1b0, RZ, 0xc0, !PT ;  /* 0x000001b006007812 */ /* 0x004fe200078ec0ff */
[----:B------:R-:W-:Y:S01]  /*12a80*/  IMAD.SHL.U32 R30, R12, 0x4, RZ ;  /* 0x000000040c1e7824 */ /* 0x000fe200078e00ff */
[----:B------:R-:W-:Y:S02]  /*12a90*/  SHF.R.U32.HI R37, RZ, 0x5, R11 ;  /* 0x00000005ff257819 */ /* 0x000fe4000001160b */
[----:B------:R-:W-:-:S02]  /*12aa0*/  LOP3.LUT R4, R2, 0x380, RZ, 0xc0, !PT ;  /* 0x0000038002047812 */ /* 0x000fc400078ec0ff */
[----:B------:R-:W-:Y:S01]  /*12ab0*/  LOP3.LUT R36, R0, 0x30, R3, 0x78, !PT ;  /* 0x0000003000247812 */ /* 0x000fe200078e7803 */
[----:B------:R-:W-:Y:S01]  /*12ac0*/  IMAD.SHL.U32 R0, R12, 0x20, RZ ;  /* 0x000000200c007824 */ /* 0x000fe200078e00ff */
[----:B------:R-:W-:Y:S01]  /*12ad0*/  LOP3.LUT R8, R2, 0x400, RZ, 0xc0, !PT ;  /* 0x0000040002087812 */ /* 0x000fe200078ec0ff */
[C---:B------:R-:W-:Y:S01]  /*12ae0*/  IMAD R3, R37.reuse, 0x10, R4 ;  /* 0x0000001025037824 */ /* 0x040fe200078e0204 */
[----:B------:R-:W-:Y:S02]  /*12af0*/  LOP3.LUT R5, R4, 0x10, R12, 0xf8, !PT ;  /* 0x0000001004057812 */ /* 0x000fe400078ef80c */
[----:B------:R-:W-:Y:S01]  /*12b00*/  LOP3.LUT R10, R6, 0x40, RZ, 0xc0, !PT ;  /* 0x00000040060a7812 */ /* 0x000fe200078ec0ff */
[----:B------:R-:W-:Y:S01]  /*12b10*/  IMAD R8, R37, 0x800, R8 ;  /* 0x0000080025087824 */ /* 0x000fe200078e0208 */
[--C-:B------:R-:W-:Y:S02]  /*12b20*/  LOP3.LUT R3, R3, 0x70, R6.reuse, 0x78, !PT ;  /* 0x0000007003037812 */ /* 0x100fe400078e7806 */
[----:B------:R-:W-:Y:S01]  /*12b30*/  LOP3.LUT R5, R5, 0x70, R6, 0x78, !PT ;  /* 0x0000007005057812 */ /* 0x000fe200078e7806 */
[----:B------:R-:W-:Y:S01]  /*12b40*/  IMAD R7, R37, 0x200, R10 ;  /* 0x0000020025077824 */ /* 0x000fe200078e020a */
[----:B------:R-:W-:Y:S01]  /*12b50*/  LOP3.LUT R3, R3, 0xc00, R2, 0xf8, !PT ;  /* 0x00000c0003037812 */ /* 0x000fe200078ef802 */
[----:B------:R-:W-:Y:S01]  /*12b60*/  IMAD.SHL.U32 R37, R37, 0x400, RZ ;  /* 0x0000040025257824 */ /* 0x000fe200078e00ff */
[----:B------:R-:W-:Y:S01]  /*12b70*/  LOP3.LUT R9, R0, 0x380, RZ, 0xc0, !PT ;  /* 0x0000038000097812 */ /* 0x000fe200078ec0ff */
[----:B------:R-:W-:Y:S01]  /*12b80*/  IMAD.IADD R2, R8, 0x1, R5 ;  /* 0x0000000108027824 */ /* 0x000fe200078e0205 */
[----:B------:R-:W-:Y:S01]  /*12b90*/  LOP3.LUT R33, R6, 0x30, RZ, 0xc0, !PT ;  /* 0x0000003006217812 */ /* 0x000fe200078ec0ff */
[----:B------:R0:W-:Y:S01]  /*12ba0*/  STL [R1+0x8], R3 ;  /* 0x0000080301007387 */ /* 0x0001e20000100800 */
[----:B------:R-:W-:Y:S01]  /*12bb0*/  IMAD.IADD R36, R36, 0x1, R7 ;  /* 0x0000000124247824 */ /* 0x000fe200078e0207 */
[----:B------:R-:W-:-:S02]  /*12bc0*/  LOP3.LUT R9, R9, 0x30, R6, 0xf8, !PT ;  /* 0x0000003009097812 */ /* 0x000fc400078ef806 */
[----:B------:R1:W-:Y:S01]  /*12bd0*/  STL [R1+0x4], R2 ;  /* 0x0000040201007387 */ /* 0x0003e20000100800 */
[----:B------:R-:W-:Y:S02]  /*12be0*/  SEL R32, R31, 0xffffffc0, !P2 ;  /* 0xffffffc01f207807 */ /* 0x000fe40005000000 */
[----:B------:R-:W-:Y:S01]  /*12bf0*/  LOP3.LUT R30, R9, 0x70, R30, 0x78, !PT ;  /* 0x00000070091e7812 */ /* 0x000fe200078e781e */
[----:B------:R2:W-:Y:S01]  /*12c00*/  STL [R1+0x18], RZ ;  /* 0x000018ff01007387 */ /* 0x0005e20000100800 */
[----:B------:R-:W-:Y:S02]  /*12c10*/  SEL R31, R31, 0xffffffc0, !P4 ;  /* 0xffffffc01f1f7807 */ /* 0x000fe40006000000 */
[----:B------:R-:W-:Y:S02]  /*12c20*/  SEL R29, R29, 0xffffffe0, !P1 ;  /* 0xffffffe01d1d7807 */ /* 0x000fe40004800000 */
[----:B0-----:R-:W-:Y:S02]  /*12c30*/  LOP3.LUT R3, R33, 0x40, RZ, 0xfc, !PT ;  /* 0x0000004021037812 */ /* 0x001fe400078efcff */
[----:B-1----:R-:W-:-:S04]  /*12c40*/  SHF.R.U32.HI R2, RZ, 0x2, R11 ;  /* 0x00000002ff027819 */ /* 0x002fc8000001160b */
[----:B------:R-:W-:Y:S01]  /*12c50*/  LOP3.LUT R0, R2, 0x60, R0, 0xf8, !PT ;  /* 0x0000006002007812 */ /* 0x000fe200078ef800 */
[----:B------:R-:W-:Y:S01]  /*12c60*/  IMAD.IADD R0, R22, 0x1, R36 ;  /* 0x0000000116007824 */ /* 0x000fe200078e0224 */
[----:B------:R-:W-:-:S04]  /*12c70*/  LOP3.LUT R2, R33, 0x80, RZ, 0xfc, !PT ;  /* 0x0000008021027812 */ /* 0x000fc800078efcff */
[----:B------:R2:W-:Y:S03]  /*12c80*/  STL [R1+0xc], R0 ;  /* 0x00000c0001007387 */ /* 0x0005e60000100800 */
.L_x_1459:
[----:B0-----:R-:W0:Y:S01]  /*12c90*/  LDC.64 R6, c[0x0][0xa28] ;  /* 0x00028a00ff067b82 */ /* 0x001e220000000a00 */
[----:B------:R-:W3:Y:S07]  /*12ca0*/  LDL.LU R26, [R1] ;  /* 0x00000000011a7983 */ /* 0x000eee0000300800 */
[----:B-1----:R-:W1:Y:S08]  /*12cb0*/  LDC.64 R2, c[0x0][0xa18] ;  /* 0x00028600ff027b82 */ /* 0x002e700000000a00 */
[----:B------:R-:W4:Y:S01]  /*12cc0*/  LDC.64 R4, c[0x0][0xa00] ;  /* 0x00028000ff047b82 */ /* 0x000f220000000a00 */
[----:B0-----:R-:W-:-:S07]  /*12cd0*/  ISETP.NE.U32.AND P0, PT, R6, RZ, PT ;  /* 0x000000ff0600720c */ /* 0x001fce0003f05070 */
[----:B------:R-:W0:Y:S01]  /*12ce0*/  LDC.64 R8, c[0x0][0xa00] ;  /* 0x00028000ff087b82 */ /* 0x000e220000000a00 */
[----:B------:R-:W-:Y:S02]  /*12cf0*/  ISETP.NE.AND.EX P0, PT, R7, RZ, PT, P0 ;  /* 0x000000ff0700720c */ /* 0x000fe40003f05300 */
[----:B-1----:R-:W-:-:S04]  /*12d00*/  ISETP.NE.U32.AND P1, PT, R2, RZ, PT ;  /* 0x000000ff0200720c */ /* 0x002fc80003f25070 */
[----:B------:R-:W-:Y:S02]  /*12d10*/  ISETP.NE.AND.EX P2, PT, R3, RZ, PT, P1 ;  /* 0x000000ff0300720c */ /* 0x000fe40003f45310 */
[----:B----4-:R-:W-:-:S05]  /*12d20*/  ISETP.NE.U32.AND P1, PT, R4, RZ, PT ;  /* 0x000000ff0400720c */ /* 0x010fca0003f25070 */
[----:B------:R-:W1:Y:S01]  /*12d30*/  @P0 LDC.64 R2, c[0x0][0xa28] ;  /* 0x00028a00ff020b82 */ /* 0x000e620000000a00 */
[----:B------:R-:W-:-:S07]  /*12d40*/  ISETP.NE.AND.EX P3, PT, R5, RZ, PT, P1 ;  /* 0x000000ff0500720c */ /* 0x000fce0003f65310 */
[----:B------:R-:W4:Y:S01]  /*12d50*/  @P2 LDC.64 R6, c[0x0][0xa18] ;  /* 0x00028600ff062b82 */ /* 0x000f220000000a00 */
[----:B------:R-:W-:Y:S02]  /*12d60*/  IMAD.MOV.U32 R24, RZ, RZ, RZ ;  /* 0x000000ffff187224 */ /* 0x000fe400078e00ff */
[----:B-1----:R-:W-:-:S06]  /*12d70*/  @P0 IMAD.WIDE R4, R19, 0x4, R2 ;  /* 0x0000000413040825 */ /* 0x002fcc00078e0202 */
[----:B------:R-:W5:Y:S01]  /*12d80*/  @P0 LDG.E R4, desc[UR44][R4.64] ;  /* 0x0000002c04040981 */ /* 0x000f62000c1e1900 */
[----:B----4-:R-:W-:-:S05]  /*12d90*/  @P2 IMAD.WIDE R2, R19, 0x4, R6 ;  /* 0x0000000413022825 */ /* 0x010fca00078e0206 */
[----:B--2---:R0:W2:Y:S02]  /*12da0*/  @P2 LDG.E R0, desc[UR44][R2.64] ;  /* 0x0000002c02002981 */ /* 0x0040a4000c1e1900 */
[----:B0-----:R-:W-:-:S05]  /*12db0*/  IMAD.WIDE R2, R19, 0x4, R8 ;  /* 0x0000000413027825 */ /* 0x001fca00078e0208 */
[----:B------:R0:W5:Y:S01]  /*12dc0*/  @P3 LDG.E R24, desc[UR44][R2.64] ;  /* 0x0000002c02183981 */ /* 0x000162000c1e1900 */
[----:B---3--:R-:W-:-:S04]  /*12dd0*/  LOP3.LUT R26, R26, 0xffffff7f, RZ, 0xc0, !PT ;  /* 0xffffff7f1a1a7812 */ /* 0x008fc800078ec0ff */
[----:B------:R-:W-:-:S05]  /*12de0*/  @P3 LOP3.LUT R26, R26, 0x80, RZ, 0xfc, !PT ;  /* 0x000000801a1a3812 */ /* 0x000fca00078efcff */
[----:B------:R0:W-:Y:S01]  /*12df0*/  STL [R1], R26 ;  /* 0x0000001a01007387 */ /* 0x0001e20000100800 */
[----:B--2---:R-:W-:Y:S01]  /*12e00*/  @P2 R2UR UR37, R0 ;  /* 0x00000000002522ca */ /* 0x004fe200000e0000 */
[----:B0-----:R-:W-:-:S14]  /*12e10*/  @P2 BRA `(.L_x_1379) ;  /* 0x00000000001c2947 */ /* 0x001fdc0003800000 */
[----:B------:R-:W-:Y:S01]  /*12e20*/  ULDC UR37, c[0x0][0x288] ;  /* 0x0000a20000257ab9 */ /* 0x000fe20000000800 */
[----:B------:R-:W-:Y:S05]  /*12e30*/  @!P3 BRA `(.L_x_1379) ;  /* 0x000000000014b947 */ /* 0x000fea0003800000 */
[----:B------:R-:W2:Y:S04]  /*12e40*/  LDG.E R5, desc[UR44][R2.64] ;  /* 0x0000002c02057981 */ /* 0x000ea8000c1e1900 */
[----:B------:R-:W3:Y:S01]  /*12e50*/  LDG.E R0, desc[UR44][R2.64+0x4] ;  /* 0x0000042c02007981 */ /* 0x000ee2000c1e1900 */
[----:B--2---:R-:W-:Y:S02]  /*12e60*/  R2UR UR4, R5 ;  /* 0x00000000050472ca */ /* 0x004fe400000e0000 */
[----:B---3--:R-:W-:-:S13]  /*12e70*/  R2UR UR37, R0 ;  /* 0x00000000002572ca */ /* 0x008fda00000e0000 */
[----:B------:R-:W-:-:S12]  /*12e80*/  UIADD3 UR37, -UR4, UR37, URZ ;  /* 0x0000002504257290 */ /* 0x000fd8000fffe13f */
.L_x_1379:
[----:B------:R-:W-:Y:S01]  /*12e90*/  UMOV UR36, URZ ;  /* 0x0000003f00247c82 */ /* 0x000fe20008000000 */
[----:B------:R-:W-:Y:S01]  /*12ea0*/  ULDC.64 UR6, c[0x0][0xa20] ;  /* 0x0002880000067ab9 */ /* 0x000fe20000000a00 */
[----:B-----5:R-:W-:Y:S01]  /*12eb0*/  @P0 R2UR UR36, R4 ;  /* 0x00000000042402ca */ /* 0x020fe200000e0000 */
[----:B------:R-:W-:Y:S01]  /*12ec0*/  ULDC.64 UR4, c[0x0][0x418] ;  /* 0x0001060000047ab9 */ /* 0x000fe20000000a00 */
[----:B------:R-:W-:Y:S01]  /*12ed0*/  ISETP.NE.U32.AND P0, PT, RZ, UR6, PT ;  /* 0x00000006ff007c0c */ /* 0x000fe2000bf05070 */
[----:B------:R-:W-:Y:S01]  /*12ee0*/  UISETP.NE.U32.AND UP0, UPT, UR4, URZ, UPT ;  /* 0x0000003f0400728c */ /* 0x000fe2000bf05070 */
[----:B------:R-:W-:Y:S02]  /*12ef0*/  ULDC UR39, c[0x0][0x2f0] ;  /* 0x0000bc0000277ab9 */ /* 0x000fe40000000800 */
[----:B------:R-:W-:Y:S01]  /*12f00*/  ISETP.NE.AND.EX P0, PT, RZ, UR7, PT, P0 ;  /* 0x00000007ff007c0c */ /* 0x000fe2000bf05300 */
[----:B------:R-:W-:Y:S01]  /*12f10*/  UISETP.NE.AND.EX UP0, UPT, UR5, URZ, UPT, UP0 ;  /* 0x0000003f0500728c */ /* 0x000fe2000bf05300 */
[----:B------:R-:W-:-:S03]  /*12f20*/  ULDC UR4, c[0x0][0x424] ;  /* 0x0001090000047ab9 */ /* 0x000fc60000000800 */
[----:B------:R-:W-:-:S04]  /*12f30*/  USEL UR4, UR4, 0x1, UP0 ;  /* 0x0000000104047887 */ /* 0x000fc80008000000 */
[----:B------:R-:W-:-:S04]  /*12f40*/  UIMAD UR39, UR4, UR39, URZ ;  /* 0x00000027042772a4 */ /* 0x000fc8000f8e023f */
[----:B------:R-:W-:Y:S08]  /*12f50*/  @!P0 BRA `(.L_x_1380) ;  /* 0x0000000000148947 */ /* 0x000ff00003800000 */
[----:B------:R-:W0:Y:S02]  /*12f60*/  LDC.64 R2, c[0x0][0xa20] ;  /* 0x00028800ff027b82 */ /* 0x000e240000000a00 */
[----:B0-----:R-:W-:-:S06]  /*12f70*/  IMAD.WIDE R2, R19, 0x4, R2 ;  /* 0x0000000413027825 */ /* 0x001fcc00078e0202 */
[----:B------:R-:W2:Y:S02]  /*12f80*/  LDG.E R2, desc[UR44][R2.64] ;  /* 0x0000002c02027981 */ /* 0x000ea4000c1e1900 */
[----:B--2---:R-:W-:Y:S01]  /*12f90*/  R2UR UR39, R2 ;  /* 0x00000000022772ca */ /* 0x004fe200000e0000 */
[----:B------:R-:W-:-:S14]  /*12fa0*/  BRA `(.L_x_1381) ;  /* 0x00000000002c7947 */ /* 0x000fdc0003800000 */
.L_x_1380:
        /* <DEDUP_REMOVED lines=11> */
.L_x_1381:
[----:B------:R-:W-:Y:S01]  /*13060*/  R2UR UR38, R17 ;  /* 0x00000000112672ca */ /* 0x000fe200000e0000 */
[----:B------:R-:W-:Y:S01]  /*13070*/  ULDC UR4, c[0x0][0x448] ;  /* 0x0001120000047ab9 */ /* 0x000fe20000000800 */
[----:B------:R-:W-:Y:S02]  /*13080*/  UIADD3 UR39, -UR36, UR39, URZ ;  /* 0x0000002724277290 */ /* 0x000fe4000fffe13f */
[----:B------:R-:W-:Y:S02]  /*13090*/  UISETP.NE.AND UP0, UPT, UR4, 0x1, UPT ;  /* 0x000000010400788c */ /* 0x000fe4000bf05270 */
[----:B------:R-:W-:Y:S01]  /*130a0*/  UIADD3 UR9, UR39, 0x1, -UR37 ;  /* 0x0000000127097890 */ /* 0x000fe2000fffe825 */
[----:B------:R-:W-:Y:S01]  /*130b0*/  ULDC.64 UR4, c[0x0][0x9e0] ;  /* 0x0002780000047ab9 */ /* 0x000fe20000000a00 */
[----:B------:R-:W-:-:S05]  /*130c0*/  UP2UR UR48, UPR, URZ, 0x1 ;  /* 0x000000013f307883 */ /* 0x000fca0008000000 */
[----:B------:R-:W-:Y:S02]  /*130d0*/  USHF.L.U32 UR38, UR38, 0x7, URZ ;  /* 0x0000000726267899 */ /* 0x000fe4000800063f */
[----:B------:R-:W-:Y:S01]  /*130e0*/  @UP0 ULDC UR6, c[0x0][0x44c] ;  /* 0x0001130000060ab9 */ /* 0x000fe20000000800 */
[----:B------:R-:W-:Y:S01]  /*130f0*/  @UP0 ULDC UR10, c[0x0][0x450] ;  /* 0x00011400000a0ab9 */ /* 0x000fe20000000800 */
[----:B------:R-:W-:-:S04]  /*13100*/  UIADD3 UR8, UR38, 0x7f, URZ ;  /* 0x0000007f26087890 */ /* 0x000fc8000fffe03f */
[----:B------:R-:W-:-:S04]  /*13110*/  UIMAD.WIDE.U32 UR6, UR8, UR6, URZ ;  /* 0x00000006080672a5 */ /* 0x000fc8000f8e003f */
[----:B------:R-:W-:Y:S02]  /*13120*/  @UP0 USHF.R.U32.HI UR8, URZ, UR10, UR7 ;  /* 0x0000000a3f080299 */ /* 0x000fe40008011607 */
[----:B------:R-:W-:Y:S02]  /*13130*/  UISETP.GE.AND UP0, UPT, UR5, 0x1, UPT ;  /* 0x000000010500788c */ /* 0x000fe4000bf06270 */
[----:B------:R-:W-:-:S04]  /*13140*/  UIADD3 UR9, UR9, UR8, URZ ;  /* 0x0000000809097290 */ /* 0x000fc8000fffe03f */
[----:B------:R-:W-:Y:S01]  /*13150*/  PLOP3.LUT P1, PT, PT, PT, UP0, 0x80, 0x0 ;  /* 0x000000000000781c */ /* 0x000fe20003f2f008 */
[----:B------:R-:W-:-:S12]  /*13160*/  UIADD3 UR4, UR9, UR4, URZ ;  /* 0x0000000409047290 */ /* 0x000fd8000fffe03f */
[----:B------:R-:W-:Y:S05]  /*13170*/  @!P1 BRA `(.L_x_1382) ;  /* 0x0000000000449947 */ /* 0x000fea0003800000 */
        /* <DEDUP_REMOVED lines=10> */
.L_x_1383:
[----:B------:R-:W-:-:S11]  /*13220*/  UISETP.NE.AND UP0, UPT, UR5, 0x1, UPT ;  /* 0x000000010500788c */ /* 0x000fd6000bf05270 */
[----:B------:R-:W-:Y:S02]  /*13230*/  @UP0 ULDC.64 UR10, c[0x0][0x9e8] ;  /* 0x00027a00000a0ab9 */ /* 0x000fe40000000a00 */
[----:B------:R-:W-:-:S04]  /*13240*/  UIMAD.WIDE.U32 UR6, UR8, UR10, URZ ;  /* 0x0000000a080672a5 */ /* 0x000fc8000f8e003f */
[----:B------:R-:W-:-:S12]  /*13250*/  @UP0 USHF.R.U32.HI UR8, URZ, UR11, UR7 ;  /* 0x0000000b3f080299 */ /* 0x000fd80008011607 */
.L_x_1384:
[----:B------:R-:W-:-:S04]  /*13260*/  UIMAD UR8, UR8, UR5, UR5 ;  /* 0x00000005080872a4 */ /* 0x000fc8000f8e0205 */
[----:B------:R-:W-:-:S04]  /*13270*/  UISETP.LT.AND UP0, UPT, UR4, UR8, UPT ;  /* 0x000000080400728c */ /* 0x000fc8000bf01270 */
[----:B------:R-:W-:-:S12]  /*13280*/  USEL UR4, UR4, UR8, UP0 ;  /* 0x0000000804047287 */ /* 0x000fd80008000000 */
.L_x_1382:
[----:B------:R-:W-:Y:S02]  /*13290*/  UISETP.NE.AND UP0, UPT, UR48, URZ, UPT ;  /* 0x0000003f3000728c */ /* 0x000fe4000bf05270 */
[----:B------:R-:W-:Y:S02]  /*132a0*/  UIADD3 UR8, UR39, 0x7f, URZ ;  /* 0x0000007f27087890 */ /* 0x000fe4000fffe03f */
[----:B------:R-:W-:Y:S02]  /*132b0*/  UIADD3 UR9, UR4, 0x7f, URZ ;  /* 0x0000007f04097890 */ /* 0x000fe4000fffe03f */
[----:B------:R-:W-:Y:S02]  /*132c0*/  USHF.R.S32.HI UR4, URZ, 0x1f, UR8 ;  /* 0x0000001f3f047899 */ /* 0x000fe40008011408 */
[----:B------:R-:W-:Y:S02]  /*132d0*/  USHF.R.S32.HI UR10, URZ, 0x1f, UR9 ;  /* 0x0000001f3f0a7899 */ /* 0x000fe40008011409 */
[----:B------:R-:W-:Y:S01]  /*132e0*/  ULEA.HI UR4, UR4, UR8, URZ, 0x7 ;  /* 0x0000000804047291 */ /* 0x000fe2000f8f383f */
[----:B------:R-:W-:Y:S01]  /*132f0*/  @UP0 ULDC UR6, c[0x0][0x44c] ;  /* 0x0001130000060ab9 */ /* 0x000fe20000000800 */
[----:B------:R-:W-:-:S02]  /*13300*/  ULEA.HI UR10, UR10, UR9, URZ, 0x7 ;  /* 0x000000090a0a7291 */ /* 0x000fc4000f8f383f */
[----:B------:R-:W-:Y:S01]  /*13310*/  UIMAD.WIDE.U32 UR6, UR38, UR6, URZ ;  /* 0x00000006260672a5 */ /* 0x000fe2000f8e003f */
[----:B------:R-:W-:Y:S01]  /*13320*/  @UP0 ULDC UR9, c[0x0][0x450] ;  /* 0x0001140000090ab9 */ /* 0x000fe20000000800 */
[----:B------:R-:W-:Y:S02]  /*13330*/  UMOV UR8, UR38 ;  /* 0x0000002600087c82 */ /* 0x000fe40008000000 */
[----:B------:R-:W-:Y:S02]  /*13340*/  @UP0 USHF.R.U32.HI UR8, URZ, UR9, UR7 ;  /* 0x000000093f080299 */ /* 0x000fe40008011607 */
[----:B------:R-:W-:Y:S02]  /*13350*/  USHF.R.S32.HI UR4, URZ, 0x7, UR4 ;  /* 0x000000073f047899 */ /* 0x000fe40008011404 */
[----:B------:R-:W-:Y:S02]  /*13360*/  USHF.R.S32.HI UR10, URZ, 0x7, UR10 ;  /* 0x000000073f0a7899 */ /* 0x000fe4000801140a */
[----:B------:R-:W-:-:S02]  /*13370*/  UIADD3 UR6, UR8, UR39, -UR37 ;  /* 0x0000002708067290 */ /* 0x000fc4000fffe825 */
[----:B------:R-:W-:Y:S01]  /*13380*/  UISETP.LT.AND UP0, UPT, UR4, UR10, UPT ;  /* 0x0000000a0400728c */ /* 0x000fe2000bf01270 */
[----:B------:R-:W-:-:S03]  /*13390*/  ULDC UR8, c[0x0][0x9dc] ;  /* 0x0002770000087ab9 */ /* 0x000fc60000000800 */
[----:B------:R-:W-:Y:S02]  /*133a0*/  USEL UR40, UR4, UR10, UP0 ;  /* 0x0000000a04287287 */ /* 0x000fe40008000000 */
[----:B------:R-:W-:Y:S01]  /*133b0*/  UIADD3 UR8, UR6, -UR8, URZ ;  /* 0x8000000806087290 */ /* 0x000fe2000fffe03f */
[----:B------:R-:W-:Y:S11]  /*133c0*/  @!P1 BRA `(.L_x_1385) ;  /* 0x0000000000489947 */ /* 0x000ff60003800000 */
[----:B------:R-:W-:Y:S02]  /*133d0*/  UMOV UR4, UR6 ;  /* 0x0000000600047c82 */ /* 0x000fe40008000000 */
        /* <DEDUP_REMOVED lines=10> */
.L_x_1386:
[----:B------:R-:W-:-:S11]  /*13480*/  UISETP.NE.AND UP0, UPT, UR5, 0x1, UPT ;  /* 0x000000010500788c */ /* 0x000fd6000bf05270 */
[----:B------:R-:W-:Y:S02]  /*13490*/  @UP0 ULDC.64 UR10, c[0x0][0x9e8] ;  /* 0x00027a00000a0ab9 */ /* 0x000fe40000000a00 */
[----:B------:R-:W-:-:S04]  /*134a0*/  UIMAD.WIDE.U32 UR6, UR4, UR10, URZ ;  /* 0x0000000a040672a5 */ /* 0x000fc8000f8e003f */
[----:B------:R-:W-:-:S12]  /*134b0*/  @UP0 USHF.R.U32.HI UR4, URZ, UR11, UR7 ;  /* 0x0000000b3f040299 */ /* 0x000fd80008011607 */
.L_x_1387:
[----:B------:R-:W-:-:S04]  /*134c0*/  UIMAD UR4, UR4, UR5, URZ ;  /* 0x00000005040472a4 */ /* 0x000fc8000f8e023f */
[----:B------:R-:W-:-:S04]  /*134d0*/  UISETP.LT.AND UP0, UPT, UR8, UR4, UPT ;  /* 0x000000040800728c */ /* 0x000fc8000bf01270 */
[----:B------:R-:W-:-:S12]  /*134e0*/  USEL UR8, UR8, UR4, !UP0 ;  /* 0x0000000408087287 */ /* 0x000fd8000c000000 */
.L_x_1385:
        /* <DEDUP_REMOVED lines=26> */
.L_x_1389:
        /* <DEDUP_REMOVED lines=19> */
[----:B0-----:R-:W-:Y:S05]  /*137c0*/  CALL.ABS.NOINC R2 ;  /* 0x0000000002007343 */ /* 0x001fea0003c00000 */
.L_x_1392:
[----:B------:R-:W-:Y:S05]  /*137d0*/  BSYNC B6 ;  /* 0x0000000000067941 */ /* 0x000fea0003800000 */
.L_x_1391:
[----:B------:R-:W-:Y:S01]  /*137e0*/  VIADD R0, R22, 0x8400 ;  /* 0x0000840016007836 */ /* 0x000fe20000000000 */
[----:B------:R-:W-:Y:S01]  /*137f0*/  BSSY B6, `(.L_x_1393) ;  /* 0x0000017000067945 */ /* 0x000fe20003800000 */
[----:B------:R-:W-:-:S03]  /*13800*/  IMAD.MOV.U32 R17, RZ, RZ, R26 ;  /* 0x000000ffff117224 */ /* 0x000fc600078e001a */
[----:B------:R-:W-:Y:S02]  /*13810*/  LOP3.LUT P0, RZ, R0, 0x3ff, RZ, 0xc0, !PT ;  /* 0x000003ff00ff7812 */ /* 0x000fe4000780c0ff */
[----:B------:R-:W-:-:S11]  /*13820*/  LOP3.LUT R17, R17, 0xfffffffe, RZ, 0xc0, !PT ;  /* 0xfffffffe11117812 */ /* 0x000fd600078ec0ff */
[----:B------:R-:W-:-:S05]  /*13830*/  @P0 LOP3.LUT R17, R17, 0x1, RZ, 0xfc, !PT ;  /* 0x0000000111110812 */ /* 0x000fca00078efcff */
[----:B------:R0:W-:Y:S01]  /*13840*/  STL [R1], R17 ;  /* 0x0000001101007387 */ /* 0x0001e20000100800 */
[----:B------:R-:W-:Y:S05]  /*13850*/  @!P0 BRA `(.L_x_1394) ;  /* 0x0000000000408947 */ /* 0x000fea0003800000 */
[----:B------:R-:W-:Y:S01]  /*13860*/  MOV R2, 0x0 ;  /* 0x0000000000027802 */ /* 0x000fe20000000f00 */
[----:B------:R-:W-:Y:S01]  /*13870*/  ULDC.64 UR6, c[0x4][0xc8] ;  /* 0x0100320000067ab9 */ /* 0x000fe20000000a00 */
[----:B------:R-:W-:Y:S01]  /*13880*/  ULDC.64 UR8, c[0x4][0xd0] ;  /* 0x0100340000087ab9 */ /* 0x000fe20000000a00 */
[----:B------:R-:W-:Y:S01]  /*13890*/  ULDC.64 UR4, c[0x4][0x50] ;  /* 0x0100140000047ab9 */ /* 0x000fe20000000a00 */
[----:B------:R-:W-:Y:S02]  /*138a0*/  IMAD.U32 R4, RZ, RZ, UR6 ;  /* 0x00000006ff047e24 */ /* 0x000fe4000f8e00ff */
[----:B------:R-:W1:Y:S01]  /*138b0*/  LDC.64 R2, c[0x4][R2] ;  /* 0x0100000002027b82 */ /* 0x000e620000000a00 */
        /* <DEDUP_REMOVED lines=9> */
[----:B01----:R-:W-:Y:S05]  /*13950*/  CALL.ABS.NOINC R2 ;  /* 0x0000000002007343 */ /* 0x003fea0003c00000 */
.L_x_1394:
[----:B------:R-:W-:Y:S05]  /*13960*/  BSYNC B6 ;  /* 0x0000000000067941 */ /* 0x000fea0003800000 */
.L_x_1393:
        /* <DEDUP_REMOVED lines=20> */
.L_x_1396:
[----:B------:R-:W-:Y:S05]  /*13ab0*/  BSYNC B6 ;  /* 0x0000000000067941 */ /* 0x000fea0003800000 */
.L_x_1395:
        /* <DEDUP_REMOVED lines=19> */
.L_x_1398:
[----:B------:R-:W-:Y:S05]  /*13bf0*/  BSYNC B6 ;  /* 0x0000000000067941 */ /* 0x000fea0003800000 */
.L_x_1397:
[----:B------:R-:W1:Y:S01]  /*13c00*/  LDC.64 R2, c[0x0][0x9f8] ;  /* 0x00027e00ff027b82 */ /* 0x000e620000000a00 */
[----:B------:R-:W-:Y:S01]  /*13c10*/  IMAD.MOV.U32 R27, RZ, RZ, R19 ;  /* 0x000000ffff1b7224 */ /* 0x000fe200078e0013 */
[----:B------:R-:W-:Y:S01]  /*13c20*/  ULDC UR4, c[0x0][0x2f4] ;  /* 0x0000bd0000047ab9 */ /* 0x000fe20000000800 */
[----:B------:R-:W-:Y:S01]  /*13c30*/  LOP3.LUT R20, R33, 0x40, RZ, 0xfc, !PT ;  /* 0x0000004021147812 */ /* 0x000fe200078efcff */
[----:B------:R-:W-:-:S04]  /*13c40*/  ULDC UR5, c[0x0][0x320] ;  /* 0x0000c80000057ab9 */ /* 0x000fc80000000800 */
[----:B------:R-:W2:Y:S01]  /*13c50*/  LDC R10, c[0x0][0x430] ;  /* 0x00010c00ff0a7b82 */ /* 0x000ea20000000800 */
[----:B-1----:R-:W-:-:S04]  /*13c60*/  ISETP.NE.U32.AND P0, PT, R2, RZ, PT ;  /* 0x000000ff0200720c */ /* 0x002fc80003f05070 */
[----:B------:R-:W-:-:S13]  /*13c70*/  ISETP.NE.AND.EX P0, PT, R3, RZ, PT, P0 ;  /* 0x000000ff0300720c */ /* 0x000fda0003f05300 */
[----:B------:R-:W1:Y:S01]  /*13c80*/  @P0 LDC.64 R2, c[0x0][0x9f8] ;  /* 0x00027e00ff020b82 */ /* 0x000e620000000a00 */
[----:B------:R-:W-:Y:S02]  /*13c90*/  ISETP.GE.AND P1, PT, R20, UR4, PT ;  /* 0x0000000414007c0c */ /* 0x000fe4000bf26270 */
[----:B0-----:R-:W-:Y:S02]  /*13ca0*/  LOP3.LUT R17, R17, 0xffffffef, RZ, 0xc0, !PT ;  /* 0xffffffef11117812 */ /* 0x001fe400078ec0ff */
[----:B------:R-:W-:Y:S01]  /*13cb0*/  LOP3.LUT R21, R33, 0x80, RZ, 0xfc, !PT ;  /* 0x0000008021157812 */ /* 0x000fe200078efcff */
[----:B-1----:R-:W-:-:S05]  /*13cc0*/  @P0 IMAD.WIDE R2, R19, 0x4, R2 ;  /* 0x0000000413020825 */ /* 0x002fca00078e0202 */
[----:B------:R0:W5:Y:S01]  /*13cd0*/  @P0 LDG.E R27, desc[UR44][R2.64] ;  /* 0x0000002c021b0981 */ /* 0x000162000c1e1900 */
[----:B------:R-:W-:Y:S01]  /*13ce0*/  ISETP.GE.AND P0, PT, R33, UR4, PT ;  /* 0x0000000421007c0c */ /* 0x000fe2000bf06270 */
[----:B------:R-:W-:Y:S01]  /*13cf0*/  UMOV UR6, 0xffffffff ;  /* 0xffffffff00067882 */ /* 0x000fe20000000000 */
[----:B------:R-:W-:-:S05]  /*13d00*/  IMAD.U32 R9, RZ, RZ, UR40 ;  /* 0x00000028ff097e24 */ /* 0x000fca000f8e00ff */
[----:B------:R-:W-:-:S06]  /*13d10*/  LEA R9, R9, 0xffffff80, 0x7 ;  /* 0xffffff8009097811 */ /* 0x000fcc00078e38ff */
        /* <DEDUP_REMOVED lines=9> */
[----:B------:R-:W-:-:S04]  /*13db0*/  @P1 LOP3.LUT R17, R17, 0x2, RZ, 0xfc, !PT ;  /* 0x0000000211111812 */ /* 0x000fc800078efcff */
[----:B------:R-:W-:-:S04]  /*13dc0*/  LOP3.LUT R17, R17, 0xfffffffe, RZ, 0xc0, !PT ;  /* 0xfffffffe11117812 */ /* 0x000fc800078ec0ff */
[----:B------:R-:W-:-:S05]  /*13dd0*/  @P0 LOP3.LUT R17, R17, 0x1, RZ, 0xfc, !PT ;  /* 0x0000000111110812 */ /* 0x000fca00078efcff */
[----:B------:R0:W-:Y:S01]  /*13de0*/  STL [R1], R17 ;  /* 0x0000001101007387 */ /* 0x0001e20000100800 */
[----:B--2---:R-:W-:Y:S05]  /*13df0*/  BRA.DIV UR6, `(.L_x_1399) ;  /* 0x0000004606287947 */ /* 0x004fea000b800000 */
.L_x_1479:
[----:B------:R-:W0:Y:S01]  /*13e00*/  S2R R0, SR_TID.X ;  /* 0x0000000000007919 */ /* 0x000e220000002100 */
[----:B------:R-:W-:Y:S01]  /*13e10*/  ISETP.NE.AND P1, PT, R10, 0x1, PT ;  /* 0x000000010a00780c */ /* 0x000fe20003f25270 */
[----:B------:R-:W-:Y:S01]  /*13e20*/  IMAD.MOV.U32 R8, RZ, RZ, R17 ;  /* 0x000000ffff087224 */ /* 0x000fe200078e0011 */
[----:B-----5:R-:W-:-:S04]  /*13e30*/  SHF.R.S32.HI R34, RZ, 0x1f, R27 ;  /* 0x0000001fff227819 */ /* 0x020fc8000001141b */
[----:B------:R-:W-:-:S07]  /*13e40*/  LOP3.LUT R8, R8, 0xffffffbf, RZ, 0xc0, !PT ;  /* 0xffffffbf08087812 */ /* 0x000fce00078ec0ff */
[----:B------:R-:W1:Y:S01]  /*13e50*/  @P1 LDC R5, c[0x0][0x434] ;  /* 0x00010d00ff051b82 */ /* 0x000e620000000800 */
[----:B------:R-:W-:-:S07]  /*13e60*/  @P1 LOP3.LUT R8, R8, 0x40, RZ, 0xfc, !PT ;  /* 0x0000004008081812 */ /* 0x000fce00078efcff */
[----:B------:R-:W2:Y:S01]  /*13e70*/  @P1 LDC R4, c[0x0][0x438] ;  /* 0x00010e00ff041b82 */ /* 0x000ea20000000800 */
[C---:B0-----:R-:W-:Y:S01]  /*13e80*/  LOP3.LUT R2, R0.reuse, 0x7f, RZ, 0xc0, !PT ;  /* 0x0000007f00027812 */ /* 0x041fe200078ec0ff */
[----:B------:R-:W-:-:S03]  /*13e90*/  IMAD.SHL.U32 R0, R0, 0x20, RZ ;  /* 0x0000002000007824 */ /* 0x000fc600078e00ff */
[----:B------:R-:W-:-:S04]  /*13ea0*/  SHF.R.U32.HI R2, RZ, 0x2, R2 ;  /* 0x00000002ff027819 */ /* 0x000fc80000011602 */
[----:B------:R-:W-:-:S04]  /*13eb0*/  LOP3.LUT R0, R2, 0x60, R0, 0xf8, !PT ;  /* 0x0000006002007812 */ /* 0x000fc800078ef800 */
[----:B------:R-:W-:-:S04]  /*13ec0*/  LOP3.LUT R0, R0, R9, RZ, 0xfc, !PT ;  /* 0x0000000900007212 */ /* 0x000fc800078efcff */
[C---:B------:R-:W-:Y:S01]  /*13ed0*/  ISETP.GE.AND P0, PT, R0.reuse, UR39, PT ;  /* 0x0000002700007c0c */ /* 0x040fe2000bf06270 */
[----:B------:R-:W-:-:S04]  /*13ee0*/  VIADD R0, R0, UR36 ;  /* 0x0000002400007c36 */ /* 0x000fc80008000000 */
[----:B-1----:R-:W-:-:S04]  /*13ef0*/  @P1 IMAD.HI.U32 R5, R0, R5, RZ ;  /* 0x0000000500051227 */ /* 0x002fc800078e00ff */
        /* <DEDUP_REMOVED lines=14> */
[----:B------:R-:W-:Y:S01]  /*13fe0*/  LOP3.LUT R8, R8, 0xffffffdf, RZ, 0xc0, !PT ;  /* 0xffffffdf08087812 */ /* 0x000fe200078ec0ff */
[----:B------:R-:W-:Y:S01]  /*13ff0*/  IMAD.MOV R5, RZ, RZ, -R6 ;  /* 0x000000ffff057224 */ /* 0x000fe200078e0a06 */
[----:B------:R-:W-:-:S03]  /*14000*/  SHF.R.S32.HI R28, RZ, 0x1f, R18 ;  /* 0x0000001fff1c7819 */ /* 0x000fc60000011412 */
[----:B------:R-:W-:Y:S02]  /*14010*/  IMAD R5, R10, R5, R0 ;  /* 0x000000050a057224 */ /* 0x000fe400078e0200 */
[----:B0-----:R-:W-:-:S05]  /*14020*/  IMAD.U32 R2, RZ, RZ, UR43 ;  /* 0x0000002bff027e24 */ /* 0x001fca000f8e00ff */
[----:B------:R-:W-:-:S13]  /*14030*/  ISETP.NE.AND P2, PT, R2, 0x3, PT ;  /* 0x000000030200780c */ /* 0x000fda0003f45270 */
[----:B------:R-:W-:-:S05]  /*14040*/  @P2 LOP3.LUT R8, R8, 0x20, RZ, 0xfc, !PT ;  /* 0x0000002008082812 */ /* 0x000fca00078efcff */
[----:B------:R0:W-:Y:S01]  /*14050*/  STL [R1], R8 ;  /* 0x0000000801007387 */ /* 0x0001e20000100800 */
[----:B------:R-:W-:Y:S05]  /*14060*/  @!P2 BRA `(.L_x_1400) ;  /* 0x000000000004a947 */ /* 0x000fea0003800000 */
[----:B------:R-:W-:Y:S01]  /*14070*/  BPT.TRAP 0x1 ;  /* 0x000000040000795c */ /* 0x000fe20000300000 */
.L_x_1400:
[----:B------:R-:W-:Y:S01]  /*14080*/  IMAD R0, R23, 0x8, R22 ;  /* 0x0000000817007824 */ /* 0x000fe200078e0216 */
[----:B------:R-:W-:Y:S01]  /*14090*/  SHF.L.U32 R21, R25, 0x1f, RZ ;  /* 0x0000001f19157819 */ /* 0x000fe200000006ff */
[----:B------:R-:W-:Y:S01]  /*140a0*/  BSSY B0, `(.L_x_1401) ;  /* 0x0000004000007945 */ /* 0x000fe20003800000 */
[----:B------:R-:W-:Y:S02]  /*140b0*/  SHF.R.S32.HI R17, RZ, 0x1f, R5 ;  /* 0x0000001fff117819 */ /* 0x000fe40000011405 */
[----:B------:R-:W1:Y:S02]  /*140c0*/  SYNCS.PHASECHK.TRANS64.TRYWAIT P0, [R0+URZ+0x22880], R21 ;  /* 0x02288015000075a7 */ /* 0x000e64000800017f */
[----:B-1----:R-:W-:Y:S05]  /*140d0*/  @!P0 BRA `(.L_x_1402) ;  /* 0x00000040009c8947 */ /* 0x002fea0003800000 */
.L_x_1480:
[----:B------:R-:W-:Y:S05]  /*140e0*/  BSYNC B0 ;  /* 0x0000000000007941 */ /* 0x000fea0003800000 */
.L_x_1401:
[----:B------:R-:W2:Y:S01]  /*140f0*/  LDL R26, [R1] ;  /* 0x00000000011a7983 */ /* 0x000ea20000100800 */
[----:B------:R-:W-:Y:S01]  /*14100*/  ULDC.64 UR4, c[0x0][0x328] ;  /* 0x0000ca0000047ab9 */ /* 0x000fe20000000a00 */
[----:B-----5:R-:W-:Y:S01]  /*14110*/  SHF.R.S32.HI R20, RZ, 0x1f, R4 ;  /* 0x0000001fff147819 */ /* 0x020fe20000011404 */
[----:B------:R-:W-:Y:S01]  /*14120*/  IMAD R6, R17, UR4, RZ ;  /* 0x0000000411067c24 */ /* 0x000fe2000f8e02ff */
[----:B------:R-:W3:Y:S01]  /*14130*/  S2R R7, SR_TID.X ;  /* 0x0000000000077919 */ /* 0x000ee20000002100 */
[----:B------:R-:W-:Y:S01]  /*14140*/  IMAD.WIDE.U32 R2, R5, UR4, RZ ;  /* 0x0000000405027c25 */ /* 0x000fe2000f8e00ff */
[----:B------:R-:W-:-:S03]  /*14150*/  ULDC.64 UR6, c[0x0][0x318] ;  /* 0x0000c60000067ab9 */ /* 0x000fc60000000a00 */
        /* <DEDUP_REMOVED lines=11> */
[----:B------:R-:W-:-:S03]  /*14210*/  UMOV UR4, 0xffffffff ;  /* 0xffffffff00047882 */ /* 0x000fc60000000000 */
[----:B------:R-:W-:Y:S01]  /*14220*/  IMAD R6, R23, 0x4000, R37 ;  /* 0x0000400017067824 */ /* 0x000fe200078e0225 */
[----:B0-----:R-:W-:Y:S02]  /*14230*/  IADD3 R8, P0, R2, UR6, RZ ;  /* 0x0000000602087c10 */ /* 0x001fe4000ff1e0ff */
[----:B---3--:R-:W-:Y:S02]  /*14240*/  LOP3.LUT R7, R7, 0x7f, RZ, 0xc0, !PT ;  /* 0x0000007f07077812 */ /* 0x008fe400078ec0ff */
[----:B------:R-:W-:Y:S02]  /*14250*/  IADD3.X R10, R3, UR7, R10, P0, !PT ;  /* 0x00000007030a7c10 */ /* 0x000fe400087fe40a */
[----:B------:R-:W-:-:S04]  /*14260*/  SHF.R.U32.HI R7, RZ, 0x2, R7 ;  /* 0x00000002ff077819 */ /* 0x000fc80000011607 */
[----:B------:R-:W-:-:S04]  /*14270*/  IADD3 R9, -R7, UR39, -R9 ;  /* 0x0000002707097c10 */ /* 0x000fc8000fffe909 */
[----:B------:R-:W-:Y:S02]  /*14280*/  ISETP.GE.AND P4, PT, R9, 0x1, PT ;  /* 0x000000010900780c */ /* 0x000fe40003f86270 */
[----:B--2---:R-:W-:Y:S01]  /*14290*/  LOP3.LUT P1, RZ, R26, 0x1, RZ, 0xc0, !PT ;  /* 0x000000011aff7812 */ /* 0x004fe2000782c0ff */
[----:B------:R-:W-:-:S12]  /*142a0*/  BRA.DIV UR4, `(.L_x_1403) ;  /* 0x00000042043c7947 */ /* 0x000fd8000b800000 */
[----:B------:R-:W0:Y:S01]  /*142b0*/  SHFL.IDX PT, R2, R8, RZ, 0x1c1f ;  /* 0x001c1fff08027589 */ /* 0x000e2200000e0000 */
[----:B------:R-:W-:Y:S02]  /*142c0*/  LOP3.LUT P6, RZ, R26, 0x2, RZ, 0xc0, !PT ;  /* 0x000000021aff7812 */ /* 0x000fe400078cc0ff */
[----:B------:R-:W-:Y:S01]  /*142d0*/  IADD3 R6, R22, R6, R30 ;  /* 0x0000000616067210 */ /* 0x000fe20007ffe01e */
[----:B------:R-:W2:Y:S01]  /*142e0*/  SHFL.IDX PT, R3, R10, RZ, 0x1c1f ;  /* 0x001c1fff0a037589 */ /* 0x000ea200000e0000 */
[C---:B------:R-:W-:Y:S02]  /*142f0*/  ISETP.GE.AND P3, PT, R9.reuse, 0x21, PT ;  /* 0x000000210900780c */ /* 0x040fe40003f66270 */
[----:B------:R-:W-:Y:S01]  /*14300*/  ISETP.GE.AND P2, PT, R9, 0x41, PT ;  /* 0x000000410900780c */ /* 0x000fe20003f46270 */
[----:B------:R-:W-:Y:S01]  /*14310*/  IMAD.IADD R7, R31, 0x1, R6 ;  /* 0x000000011f077824 */ /* 0x000fe200078e0206 */
[----:B------:R-:W-:Y:S02]  /*14320*/  ISETP.GE.AND P5, PT, R9, 0x61, PT ;  /* 0x000000610900780c */ /* 0x000fe40003fa6270 */
[----:B0-----:R-:W-:-:S05]  /*14330*/  IADD3 R2, P0, R33, R2, RZ ;  /* 0x0000000221027210 */ /* 0x001fca0007f1e0ff */
[----:B--2---:R-:W-:Y:S01]  /*14340*/  IMAD.X R3, RZ, RZ, R3, P0 ;  /* 0x000000ffff037224 */ /* 0x004fe200000e0603 */
[----:B------:R-:W-:-:S13]  /*14350*/  ISETP.LT.OR P0, PT, R9, 0x1, P6 ;  /* 0x000000010900780c */ /* 0x000fda0003701670 */
[----:B------:R-:W-:Y:S01]  /*14360*/  @!PT LDS RZ, [RZ] ;  /* 0x00000000fffff984 */ /* 0x000fe20000000800 */
[----:B------:R-:W-:Y:S01]  /*14370*/  LDGSTS.E.BYPASS.LTC128B.128 [R6+0x8400], desc[UR44][R2.64], !P0 ;  /* 0x0840000002067fae */ /* 0x000fe2000c101d6c */
[----:B------:R-:W-:-:S13]  /*14380*/  ISETP.LT.OR P0, PT, R9, 0x1, P1 ;  /* 0x000000010900780c */ /* 0x000fda0000f01670 */
[----:B------:R0:W-:Y:S04]  /*14390*/  LDGSTS.E.BYPASS.LTC128B.128 [R7+0x8400], desc[UR44][R2.64+0x40], !P0 ;  /* 0x0840004002077fae */ /* 0x0001e8000c101d6c */
[----:B0-----:R-:W0:Y:S04]  /*143a0*/  SHFL.IDX PT, R2, R8, 0x1, 0x1c1f ;  /* 0x003c1f0008027f89 */ /* 0x001e2800000e0000 */
[----:B------:R-:W2:Y:S01]  /*143b0*/  SHFL.IDX PT, R3, R10, 0x1, 0x1c1f ;  /* 0x003c1f000a037f89 */ /* 0x000ea200000e0000 */
[----:B0-----:R-:W-:-:S05]  /*143c0*/  IADD3 R2, P0, R33, R2, RZ ;  /* 0x0000000221027210 */ /* 0x001fca0007f1e0ff */
[----:B--2---:R-:W-:Y:S01]  /*143d0*/  IMAD.X R3, RZ, RZ, R3, P0 ;  /* 0x000000ffff037224 */ /* 0x004fe200000e0603 */
[----:B------:R-:W-:-:S13]  /*143e0*/  ISETP.LT.OR P0, PT, R9, 0x21, P6 ;  /* 0x000000210900780c */ /* 0x000fda0003701670 */
[----:B------:R-:W-:Y:S01]  /*143f0*/  LDGSTS.E.BYPASS.LTC128B.128 [R6+0x9400], desc[UR44][R2.64], !P0 ;  /* 0x0940000002067fae */ /* 0x000fe2000c101d6c */
[----:B------:R-:W-:-:S13]  /*14400*/  ISETP.LT.OR P0, PT, R9, 0x21, P1 ;  /* 0x000000210900780c */ /* 0x000fda0000f01670 */
[----:B------:R0:W-:Y:S04]  /*14410*/  LDGSTS.E.BYPASS.LTC128B.128 [R7+0x9400], desc[UR44][R2.64+0x40], !P0 ;  /* 0x0940004002077fae */ /* 0x0001e8000c101d6c */
[----:B0-----:R-:W0:Y:S04]  /*14420*/  SHFL.IDX PT, R2, R8, 0x2, 0x1c1f ;  /* 0x005c1f0008027f89 */ /* 0x001e2800000e0000 */
[----:B------:R-:W2:Y:S04]  /*14430*/  SHFL.IDX PT, R3, R10, 0x2, 0x1c1f ;  /* 0x005c1f000a037f89 */ /* 0x000ea800000e0000 */
[----:B------:R-:W3:Y:S01]  /*14440*/  SHFL.IDX PT, R10, R10, 0x3, 0x1c1f ;  /* 0x007c1f000a0a7f89 */ /* 0x000ee200000e0000 */
[----:B0-----:R-:W-:-:S05]  /*14450*/  IADD3 R2, P0, R33, R2, RZ ;  /* 0x0000000221027210 */ /* 0x001fca0007f1e0ff */
[----:B--2---:R-:W-:Y:S01]  /*14460*/  IMAD.X R3, RZ, RZ, R3, P0 ;  /* 0x000000ffff037224 */ /* 0x004fe200000e0603 */
[----:B------:R-:W-:-:S13]  /*14470*/  ISETP.LT.OR P0, PT, R9, 0x41, P6 ;  /* 0x000000410900780c */ /* 0x000fda0003701670 */
[----:B------:R-:W-:Y:S01]  /*14480*/  LDGSTS.E.BYPASS.LTC128B.128 [R6+0xa400], desc[UR44][R2.64], !P0 ;  /* 0x0a40000002067fae */ /* 0x000fe2000c101d6c */
[----:B------:R-:W-:-:S13]  /*14490*/  ISETP.LT.OR P0, PT, R9, 0x41, P1 ;  /* 0x000000410900780c */ /* 0x000fda0000f01670 */
[----:B------:R0:W-:Y:S04]  /*144a0*/  LDGSTS.E.BYPASS.LTC128B.128 [R7+0xa400], desc[UR44][R2.64+0x40], !P0 ;  /* 0x0a40004002077fae */ /* 0x0001e8000c101d6c */
[----:B0--3--:R0:W2:Y:S02]  /*144b0*/  SHFL.IDX PT, R2, R8, 0x3, 0x1c1f ;  /* 0x007c1f0008027f89 */ /* 0x0090a400000e0000 */
.L_x_1490:
        /* <DEDUP_REMOVED lines=12> */
.L_x_1404:
        /* <DEDUP_REMOVED lines=11> */
.L_x_1405:
[----:B------:R2:W-:Y:S01]  /*14630*/  SYNCS.ARRIVE.TRANS64.A1T0 RZ, [R0+URZ+0x22870], RZ ;  /* 0x022870ff00ff79a7 */ /* 0x0005e2000810003f */
[----:B------:R-:W-:Y:S05]  /*14640*/  @!P6 BRA `(.L_x_1406) ;  /* 0x000000000004e947 */ /* 0x000fea0003800000 */
[----:B------:R-:W-:Y:S01]  /*14650*/  BPT.TRAP 0x1 ;  /* 0x000000040000795c */ /* 0x000fe20000300000 */
.L_x_1406:
[----:B------:R-:W3:Y:S01]  /*14660*/  SYNCS.PHASECHK.TRANS64.TRYWAIT P0, [R0+URZ+0x22840], R21 ;  /* 0x02284015000075a7 */ /* 0x000ee2000800017f */
[----:B------:R-:W-:Y:S04]  /*14670*/  BSSY B0, `(.L_x_1407) ;  /* 0x0000002000007945 */ /* 0x000fe80003800000 */
[----:B---3--:R-:W-:Y:S05]  /*14680*/  @!P0 BRA `(.L_x_1408) ;  /* 0x0000004000a48947 */ /* 0x008fea0003800000 */
.L_x_1491:
[----:B------:R-:W-:Y:S05]  /*14690*/  BSYNC B0 ;  /* 0x0000000000007941 */ /* 0x000fea0003800000 */
.L_x_1407:
[----:B0-----:R-:W4:Y:S01]  /*146a0*/  LDL R8, [R1] ;  /* 0x0000000001087983 */ /* 0x001f220000100800 */
[----:B------:R-:W-:Y:S01]  /*146b0*/  ULDC.64 UR4, c[0x0][0x300] ;  /* 0x0000c00000047ab9 */ /* 0x000fe20000000a00 */
[----:B------:R-:W-:Y:S01]  /*146c0*/  ULDC.64 UR6, c[0x0][0x2e8] ;  /* 0x0000ba0000067ab9 */ /* 0x000fe20000000a00 */
[----:B------:R-:W-:Y:S02]  /*146d0*/  IMAD R6, R17, UR4, RZ ;  /* 0x0000000411067c24 */ /* 0x000fe4000f8e02ff */
[----:B------:R-:W-:-:S04]  /*146e0*/  IMAD.WIDE.U32 R2, R5, UR4, RZ ;  /* 0x0000000405027c25 */ /* 0x000fc8000f8e00ff */
[----:B------:R-:W-:Y:S01]  /*146f0*/  IMAD R6, R5, UR5, R6 ;  /* 0x0000000505067c24 */ /* 0x000fe2000f8e0206 */
[----:B------:R-:W-:Y:S02]  /*14700*/  ULDC.64 UR4, c[0x0][0x310] ;  /* 0x0000c40000047ab9 */ /* 0x000fe40000000a00 */
[----:B------:R-:W-:Y:S02]  /*14710*/  IMAD R20, R20, UR4, RZ ;  /* 0x0000000414147c24 */ /* 0x000fe4000f8e02ff */
        /* <DEDUP_REMOVED lines=10> */
[----:B------:R-:W-:-:S03]  /*147c0*/  IMAD R6, R23, 0x6000, R36 ;  /* 0x0000600017067824 */ /* 0x000fc600078e0224 */
[----:B------:R-:W-:Y:S02]  /*147d0*/  IADD3.X R5, R3, UR7, R5, P0, !PT ;  /* 0x0000000703057c10 */ /* 0x000fe400087fe405 */
[----:B----4-:R-:W-:Y:S01]  /*147e0*/  LOP3.LUT P1, RZ, R8, 0x4, RZ, 0xc0, !PT ;  /* 0x0000000408ff7812 */ /* 0x010fe2000782c0ff */
[----:B------:R-:W-:-:S12]  /*147f0*/  BRA.DIV UR4, `(.L_x_1409) ;  /* 0x00000042045c7947 */ /* 0x000fd8000b800000 */
[----:B------:R-:W0:Y:S01]  /*14800*/  SHFL.IDX PT, R3, R4, RZ, 0x1c1f ;  /* 0x001c1fff04037589 */ /* 0x000e2200000e0000 */
[----:B------:R-:W-:Y:S01]  /*14810*/  LOP3.LUT P6, RZ, R8, 0x8, RZ, 0xc0, !PT ;  /* 0x0000000808ff7812 */ /* 0x000fe200078cc0ff */
[C-C-:B------:R-:W-:Y:S02]  /*14820*/  @P4 IMAD.IADD R7, R22.reuse, 0x1, R6.reuse ;  /* 0x0000000116074824 */ /* 0x140fe400078e0206 */
[----:B------:R-:W4:Y:S01]  /*14830*/  SHFL.IDX PT, R2, R5, RZ, 0x1c1f ;  /* 0x001c1fff05027589 */ /* 0x000f2200000e0000 */
[----:B------:R-:W-:-:S03]  /*14840*/  @P3 IMAD.IADD R9, R22, 0x1, R6 ;  /* 0x0000000116093824 */ /* 0x000fc600078e0206 */
[----:B------:R-:W-:Y:S01]  /*14850*/  SHFL.IDX PT, R14, R4, 0x3, 0x1c1f ;  /* 0x007c1f00040e7f89 */ /* 0x000fe200000e0000 */
[----:B0-----:R-:W-:-:S05]  /*14860*/  @P4 IADD3 R3, P0, R33, R3, RZ ;  /* 0x0000000321034210 */ /* 0x001fca0007f1e0ff */
[----:B----4-:R-:W-:Y:S01]  /*14870*/  @P4 IMAD.X R2, RZ, RZ, R2, P0 ;  /* 0x000000ffff024224 */ /* 0x010fe200000e0602 */
        /* <DEDUP_REMOVED lines=8> */
[----:B0-----:R-:W0:Y:S01]  /*14900*/  SHFL.IDX PT, R3, R4, 0x1, 0x1c1f ;  /* 0x003c1f0004037f89 */ /* 0x001e2200000e0000 */
[----:B------:R-:W-:-:S03]  /*14910*/  @P2 IMAD.IADD R7, R22, 0x1, R6 ;  /* 0x0000000116072824 */ /* 0x000fc600078e0206 */
[----:B------:R-:W4:Y:S01]  /*14920*/  SHFL.IDX PT, R2, R5, 0x1, 0x1c1f ;  /* 0x003c1f0005027f89 */ /* 0x000f2200000e0000 */
[----:B0-----:R-:W-:-:S05]  /*14930*/  @P3 IADD3 R3, P0, R33, R3, RZ ;  /* 0x0000000321033210 */ /* 0x001fca0007f1e0ff */
[----:B----4-:R-:W-:-:S05]  /*14940*/  @P3 IMAD.X R2, RZ, RZ, R2, P0 ;  /* 0x000000ffff023224 */ /* 0x010fca00000e0602 */
[----:B------:R-:W-:-:S04]  /*14950*/  @P3 LOP3.LUT R3, R3, R2, RZ, 0x3c, !PT ;  /* 0x0000000203033212 */ /* 0x000fc800078e3cff */
[----:B------:R-:W-:-:S04]  /*14960*/  @P3 LOP3.LUT R2, R3, R2, RZ, 0x3c, !PT ;  /* 0x0000000203023212 */ /* 0x000fc800078e3cff */
[----:B------:R-:W-:-:S05]  /*14970*/  @P3 LOP3.LUT R3, R3, R2, RZ, 0x3c, !PT ;  /* 0x0000000203033212 */ /* 0x000fca00078e3cff */
[----:B------:R-:W-:Y:S04]  /*14980*/  @P3 LDGSTS.E.BYPASS.LTC128B.128 [R9+0x16c00], desc[UR44][R2.64], !P4 ;  /* 0x16c0000002093fae */ /* 0x000fe8000e101d6c */
[----:B------:R-:W-:Y:S04]  /*14990*/  @P3 LDGSTS.E.BYPASS.LTC128B.128 [R9+0x18c00], desc[UR44][R2.64+0x40], !P6 ;  /* 0x18c0004002093fae */ /* 0x000fe8000f101d6c */
[----:B------:R0:W-:Y:S04]  /*149a0*/  @P3 LDGSTS.E.BYPASS.LTC128B.128 [R9+0x1ac00], desc[UR44][R2.64+0x80], !P1 ;  /* 0x1ac0008002093fae */ /* 0x0001e8000c901d6c */
[----:B0-----:R-:W0:Y:S04]  /*149b0*/  SHFL.IDX PT, R3, R4, 0x2, 0x1c1f ;  /* 0x005c1f0004037f89 */ /* 0x001e2800000e0000 */
[----:B------:R-:W4:Y:S04]  /*149c0*/  SHFL.IDX PT, R2, R5, 0x2, 0x1c1f ;  /* 0x005c1f0005027f89 */ /* 0x000f2800000e0000 */
[----:B------:R-:W1:Y:S01]  /*149d0*/  SHFL.IDX PT, R5, R5, 0x3, 0x1c1f ;  /* 0x007c1f0005057f89 */ /* 0x000e6200000e0000 */
[----:B0-----:R-:W-:-:S05]  /*149e0*/  @P2 IADD3 R3, P0, R33, R3, RZ ;  /* 0x0000000321032210 */ /* 0x001fca0007f1e0ff */
[----:B----4-:R-:W-:-:S05]  /*149f0*/  @P2 IMAD.X R2, RZ, RZ, R2, P0 ;  /* 0x000000ffff022224 */ /* 0x010fca00000e0602 */
[----:B------:R-:W-:-:S04]  /*14a00*/  @P2 LOP3.LUT R3, R3, R2, RZ, 0x3c, !PT ;  /* 0x0000000203032212 */ /* 0x000fc800078e3cff */
[----:B------:R-:W-:-:S04]  /*14a10*/  @P2 LOP3.LUT R2, R3, R2, RZ, 0x3c, !PT ;  /* 0x0000000203022212 */ /* 0x000fc800078e3cff */
[----:B------:R-:W-:-:S05]  /*14a20*/  @P2 LOP3.LUT R3, R3, R2, RZ, 0x3c, !PT ;  /* 0x0000000203032212 */ /* 0x000fca00078e3cff */
[----:B------:R0:W-:Y:S04]  /*14a30*/  @P2 LDGSTS.E.BYPASS.LTC128B.128 [R7+0x17400], desc[UR44][R2.64], !P4 ;  /* 0x1740000002072fae */ /* 0x0001e8000e101d6c */
[----:B------:R0:W-:Y:S04]  /*14a40*/  @P2 LDGSTS.E.BYPASS.LTC128B.128 [R7+0x19400], desc[UR44][R2.64+0x40], !P6 ;  /* 0x1940004002072fae */ /* 0x0001e8000f101d6c */
[----:B-1----:R0:W-:Y:S02]  /*14a50*/  @P2 LDGSTS.E.BYPASS.LTC128B.128 [R7+0x1b400], desc[UR44][R2.64+0x80], !P1 ;  /* 0x1b40008002072fae */ /* 0x0021e4000c901d6c */
.L_x_1501:
[----:B------:R-:W-:Y:S01]  /*14a60*/  LOP3.LUT P3, RZ, R8, 0x10, RZ, 0xc0, !PT ;  /* 0x0000001008ff7812 */ /* 0x000fe2000786c0ff */
[----:B------:R-:W-:Y:S01]  /*14a70*/  @P5 IMAD.IADD R6, R22, 0x1, R6 ;  /* 0x0000000116065824 */ /* 0x000fe200078e0206 */
[----:B------:R-:W-:Y:S02]  /*14a80*/  LOP3.LUT P2, RZ, R8, 0x8, RZ, 0xc0, !PT ;  /* 0x0000000808ff7812 */ /* 0x000fe4000784c0ff */
[----:B0-----:R-:W-:-:S05]  /*14a90*/  @P5 IADD3 R2, P0, R33, R14, RZ ;  /* 0x0000000e21025210 */ /* 0x001fca0007f1e0ff */
[----:B------:R-:W-:Y:S01]  /*14aa0*/  @P5 IMAD.X R3, RZ, RZ, R5, P0 ;  /* 0x000000ffff035224 */ /* 0x000fe200000e0605 */
[----:B------:R-:W-:-:S04]  /*14ab0*/  PLOP3.LUT P0, PT, PT, PT, PT, 0x80, 0x0 ;  /* 0x000000000000781c */ /* 0x000fc80003f0f070 */
[----:B------:R-:W-:Y:S01]  /*14ac0*/  @!PT LDS RZ, [RZ] ;  /* 0x00000000fffff984 */ /* 0x000fe20000000800 */
[----:B------:R-:W-:Y:S01]  /*14ad0*/  @!PT LDS RZ, [RZ] ;  /* 0x00000000fffff984 */ /* 0x000fe20000000800 */
[----:B------:R-:W-:Y:S01]  /*14ae0*/  @!PT LDS RZ, [RZ] ;  /* 0x00000000fffff984 */ /* 0x000fe20000000800 */
[----:B------:R0:W-:Y:S04]  /*14af0*/  @P5 LDGSTS.E.BYPASS.LTC128B.128 [R6+0x17c00], desc[UR44][R2.64], !P3 ;  /* 0x17c0000002065fae */ /* 0x0001e8000d901d6c */
[----:B------:R0:W-:Y:S04]  /*14b00*/  @P5 LDGSTS.E.BYPASS.LTC128B.128 [R6+0x19c00], desc[UR44][R2.64+0x40], !P2 ;  /* 0x19c0004002065fae */ /* 0x0001e8000d101d6c */
[----:B------:R0:W-:Y:S01]  /*14b10*/  @P5 LDGSTS.E.BYPASS.LTC128B.128 [R6+0x1bc00], desc[UR44][R2.64+0x80], !P1 ;  /* 0x1bc0008002065fae */ /* 0x0001e2000c901d6c */
[----:B------:R-:W-:Y:S01]  /*14b20*/  NOP ;  /* 0x0000000000007918 */ /* 0x000fe20000000000 */
.L_x_1410:
        /* <DEDUP_REMOVED lines=11> */
.L_x_1411:
[----:B------:R0:W-:Y:S02]  /*14be0*/  SYNCS.ARRIVE.TRANS64.A1T0 RZ, [R0+URZ+0x22830], RZ ;  /* 0x022830ff00ff79a7 */ /* 0x0001e4000810003f */
[----:B------:R-:W-:Y:S05]  /*14bf0*/  WARPSYNC.ALL ;  /* 0x0000000000007948 */ /* 0x000fea0003800000 */
[----:B------:R-:W-:Y:S01]  /*14c00*/  ULDC.64 UR4, c[0x0][0x298] ;  /* 0x0000a60000047ab9 */ /* 0x000fe20000000a00 */
[----:B0-23--:R-:W-:Y:S01]  /*14c10*/  SHF.R.S32.HI R0, RZ, 0x1f, R24 ;  /* 0x0000001fff007819 */ /* 0x00dfe20000011418 */
[----:B------:R-:W-:Y:S01]  /*14c20*/  IMAD.WIDE.U32 R4, R24, UR4, RZ ;  /* 0x0000000418047c25 */ /* 0x000fe2000f8e00ff */
[----:B------:R-:W-:Y:S03]  /*14c30*/  BSSY B6, `(.L_x_1412) ;  /* 0x0000019000067945 */ /* 0x000fe60003800000 */
[----:B------:R-:W-:Y:S01]  /*14c40*/  IMAD R3, R0, UR4, RZ ;  /* 0x0000000400037c24 */ /* 0x000fe2000f8e02ff */
[----:B------:R0:W-:Y:S01]  /*14c50*/  STL.64 [R1+0x10], R4 ;  /* 0x0000100401007387 */ /* 0x0001e20000100a00 */
[----:B------:R-:W-:-:S02]  /*14c60*/  VIADD R0, R22, 0x10400 ;  /* 0x0001040016007836 */ /* 0x000fc40000000000 */
[----:B------:R-:W-:Y:S01]  /*14c70*/  IMAD R3, R24, UR5, R3 ;  /* 0x0000000518037c24 */ /* 0x000fe2000f8e0203 */
[----:B------:R-:W-:Y:S02]  /*14c80*/  BAR.SYNC.DEFER_BLOCKING 0x8, 0x180 ;  /* 0x0206000000007b1d */ /* 0x000fe40000010000 */
[----:B------:R-:W-:Y:S01]  /*14c90*/  LOP3.LUT P0, RZ, R0, 0x1bf, RZ, 0xc0, !PT ;  /* 0x000001bf00ff7812 */ /* 0x000fe2000780c0ff */
[----:B------:R-:W-:-:S12]  /*14ca0*/  IMAD.IADD R17, R5, 0x1, R3 ;  /* 0x0000000105117824 */ /* 0x000fd800078e0203 */
[----:B0-----:R-:W-:Y:S05]  /*14cb0*/  @!P0 BRA `(.L_x_1413) ;  /* 0x0000000000408947 */ /* 0x001fea0003800000 */
        /* <DEDUP_REMOVED lines=16> */
.L_x_1413:
[----:B------:R-:W-:Y:S05]  /*14dc0*/  BSYNC B6 ;  /* 0x0000000000067941 */ /* 0x000fea0003800000 */
.L_x_1412:
[----:B------:R-:W2:Y:S01]  /*14dd0*/  LDL.LU.64 R20, [R1+0x10] ;  /* 0x0000100001147983 */ /* 0x000ea20000300a00 */
[----:B------:R-:W-:Y:S01]  /*14de0*/  UISETP.NE.AND UP0, UPT, UR48, URZ, UPT ;  /* 0x0000003f3000728c */ /* 0x000fe2000bf05270 */
[----:B------:R-:W-:Y:S02]  /*14df0*/  ULDC.64 UR4, c[0x0][0x2d8] ;  /* 0x0000b60000047ab9 */ /* 0x000fe40000000a00 */
[----:B------:R-:W3:Y:S01]  /*14e00*/  LDL R2, [R1] ;  /* 0x0000000001027983 */ /* 0x000ee20000100800 */
[----:B------:R-:W-:Y:S01]  /*14e10*/  IMAD.MOV.U32 R3, RZ, RZ, R17 ;  /* 0x000000ffff037224 */ /* 0x000fe200078e0011 */
[----:B------:R-:W-:Y:S01]  /*14e20*/  SHF.R.S32.HI R0, RZ, 0x1f, R19 ;  /* 0x0000001fff007819 */ /* 0x000fe20000011413 */
[----:B------:R-:W-:Y:S01]  /*14e30*/  IMAD R5, R28, UR4, RZ ;  /* 0x000000041c057c24 */ /* 0x000fe2000f8e02ff */
[----:B------:R0:W5:Y:S01]  /*14e40*/  LDL R7, [R1+0xc] ;  /* 0x00000c0001077983 */ /* 0x0001620000100800 */
[----:B------:R-:W-:Y:S02]  /*14e50*/  PLOP3.LUT P0, PT, PT, PT, UP0, 0x80, 0x0 ;  /* 0x000000000000781c */ /* 0x000fe40003f0f008 */
[----:B------:R-:W-:Y:S01]  /*14e60*/  IMAD R5, R18, UR5, R5 ;  /* 0x0000000512057c24 */ /* 0x000fe2000f8e0205 */
[----:B------:R-:W-:-:S02]  /*14e70*/  LOP3.LUT R9, R33, 0x40, RZ, 0xfc, !PT ;  /* 0x0000004021097812 */ /* 0x000fc400078efcff */
[----:B------:R-:W-:Y:S02]  /*14e80*/  LOP3.LUT R8, R33, 0x80, RZ, 0xfc, !PT ;  /* 0x0000008021087812 */ /* 0x000fe400078efcff */
[----:B---3--:R-:W-:Y:S01]  /*14e90*/  LOP3.LUT P6, RZ, R2, 0x80, RZ, 0xc0, !PT ;  /* 0x0000008002ff7812 */ /* 0x008fe200078cc0ff */
[----:B--2---:R-:W-:Y:S02]  /*14ea0*/  IMAD.MOV.U32 R2, RZ, RZ, R20 ;  /* 0x000000ffff027224 */ /* 0x004fe400078e0014 */
[----:B------:R-:W1:Y:S01]  /*14eb0*/  S2R R20, SR_TID.X ;  /* 0x0000000000147919 */ /* 0x000e620000002100 */
[----:B------:R-:W-:Y:S01]  /*14ec0*/  SEL R0, R0, RZ, !P6 ;  /* 0x000000ff00007207 */ /* 0x000fe20007000000 */
[----:B------:R-:W-:Y:S01]  /*14ed0*/  IMAD.WIDE.U32 R2, R18, UR4, R2 ;  /* 0x0000000412027c25 */ /* 0x000fe2000f8e0002 */
[----:B------:R-:W-:Y:S01]  /*14ee0*/  SEL R4, R19, RZ, !P6 ;  /* 0x000000ff13047207 */ /* 0x000fe20007000000 */
[----:B------:R-:W-:Y:S02]  /*14ef0*/  ULDC.64 UR4, c[0x0][0x2e0] ;  /* 0x0000b80000047ab9 */ /* 0x000fe40000000a00 */
[----:B------:R-:W-:-:S02]  /*14f00*/  IMAD.IADD R3, R3, 0x1, R5 ;  /* 0x0000000103037824 */ /* 0x000fc400078e0205 */
[----:B------:R-:W-:Y:S02]  /*14f10*/  IMAD R0, R0, UR4, RZ ;  /* 0x0000000400007c24 */ /* 0x000fe4000f8e02ff */
[----:B------:R-:W-:Y:S01]  /*14f20*/  IMAD.WIDE.U32 R2, R4, UR4, R2 ;  /* 0x0000000404027c25 */ /* 0x000fe2000f8e0002 */
[----:B------:R-:W-:-:S03]  /*14f30*/  @UP0 ULDC UR4, c[0x0][0x44c] ;  /* 0x0001130000040ab9 */ /* 0x000fc60000000800 */
[----:B------:R-:W-:Y:S01]  /*14f40*/  IMAD R0, R4, UR5, R0 ;  /* 0x0000000504007c24 */ /* 0x000fe2000f8e0200 */
[C---:B-1----:R-:W-:Y:S01]  /*14f50*/  LOP3.LUT R21, R20.reuse, 0x7f, RZ, 0xc0, !PT ;  /* 0x0000007f14157812 */ /* 0x042fe200078ec0ff */
[----:B------:R-:W-:-:S03]  /*14f60*/  IMAD.SHL.U32 R20, R20, 0x20, RZ ;  /* 0x0000002014147824 */ /* 0x000fc600078e00ff */
[----:B------:R-:W-:-:S04]  /*14f70*/  SHF.R.U32.HI R21, RZ, 0x2, R21 ;  /* 0x00000002ff157819 */ /* 0x000fc80000011615 */
[----:B------:R-:W-:-:S05]  /*14f80*/  LOP3.LUT R20, R21, 0x60, R20, 0xf8, !PT ;  /* 0x0000006015147812 */ /* 0x000fca00078ef814 */
[----:B------:R-:W-:-:S04]  /*14f90*/  VIADD R5, R20, UR38 ;  /* 0x0000002614057c36 */ /* 0x000fc80008000000 */
[----:B------:R-:W-:Y:S01]  /*14fa0*/  @P0 IMAD.HI.U32 R6, R5, UR4, RZ ;  /* 0x0000000405060c27 */ /* 0x000fe2000f8e00ff */
[----:B------:R-:W-:Y:S01]  /*14fb0*/  PLOP3.LUT P0, PT, PT, PT, UP0, 0x80, 0x0 ;  /* 0x000000000000781c */ /* 0x000fe20003f0f008 */
[----:B------:R-:W-:Y:S02]  /*14fc0*/  @UP0 ULDC UR4, c[0x0][0x450] ;  /* 0x0001140000040ab9 */ /* 0x000fe40000000800 */
[----:B------:R-:W-:-:S10]  /*14fd0*/  IMAD.MOV.U32 R4, RZ, RZ, R5 ;  /* 0x000000ffff047224 */ /* 0x000fd400078e0005 */
[----:B------:R-:W-:Y:S01]  /*14fe0*/  @P0 SHF.R.U32.HI R4, RZ, UR4, R6 ;  /* 0x00000004ff040c19 */ /* 0x000fe20008011606 */
[----:B------:R-:W-:Y:S01]  /*14ff0*/  IMAD.IADD R3, R3, 0x1, R0 ;  /* 0x0000000103037824 */ /* 0x000fe200078e0200 */
[----:B------:R-:W1:Y:S01]  /*15000*/  LDC R6, c[0x0][0x448] ;  /* 0x00011200ff067b82 */ /* 0x000e620000000800 */
[----:B------:R-:W2:Y:S01]  /*15010*/  S2R R20, SR_TID.X ;  /* 0x0000000000147919 */ /* 0x000ea20000002100 */
[----:B------:R-:W-:Y:S01]  /*15020*/  ULDC.64 UR4, c[0x0][0x2d0] ;  /* 0x0000b40000047ab9 */ /* 0x000fe20000000a00 */
[----:B------:R-:W-:Y:S02]  /*15030*/  IMAD.MOV R0, RZ, RZ, -R4 ;  /* 0x000000ffff007224 */ /* 0x000fe400078e0a04 */
[----:B------:R-:W-:-:S04]  /*15040*/  IMAD.WIDE.U32 R2, R4, UR4, R2 ;  /* 0x0000000404027c25 */ /* 0x000fc8000f8e0002 */
[----:B-1----:R-:W-:Y:S01]  /*15050*/  IMAD R0, R6, R0, R5 ;  /* 0x0000000006007224 */ /* 0x002fe200078e0205 */
[----:B------:R-:W-:-:S05]  /*15060*/  SHF.R.S32.HI R5, RZ, 0x1f, R4 ;  /* 0x0000001fff057819 */ /* 0x000fca0000011404 */
[----:B------:R-:W-:-:S04]  /*15070*/  IMAD R5, R5, UR4, RZ ;  /* 0x0000000405057c24 */ /* 0x000fc8000f8e02ff */
[----:B------:R-:W-:Y:S01]  /*15080*/  IMAD R5, R4, UR5, R5 ;  /* 0x0000000504057c24 */ /* 0x000fe2000f8e0205 */
        /* <DEDUP_REMOVED lines=9> */
[----:B--2---:R-:W-:Y:S02]  /*15120*/  LOP3.LUT R20, R20, 0x7f, RZ, 0xc0, !PT ;  /* 0x0000007f14147812 */ /* 0x004fe400078ec0ff */
[----:B------:R-:W-:Y:S01]  /*15130*/  IADD3.X R4, R3, UR5, R5, P0, !PT ;  /* 0x0000000503047c10 */ /* 0x000fe200087fe405 */
[----:B------:R-:W-:Y:S01]  /*15140*/  UMOV UR5, 0xffffffff ;  /* 0xffffffff00057882 */ /* 0x000fe20000000000 */
[----:B------:R-:W-:Y:S02]  /*15150*/  ISETP.GE.AND P3, PT, R33, UR4, PT ;  /* 0x0000000421007c0c */ /* 0x000fe4000bf66270 */
[----:B------:R-:W-:-:S02]  /*15160*/  ISETP.GE.AND P2, PT, R9, UR4, PT ;  /* 0x0000000409007c0c */ /* 0x000fc4000bf46270 */
[----:B------:R-:W-:Y:S02]  /*15170*/  ISETP.GE.AND P1, PT, R8, UR4, PT ;  /* 0x0000000408007c0c */ /* 0x000fe4000bf26270 */
[----:B------:R-:W-:Y:S01]  /*15180*/  SHF.R.U32.HI R9, RZ, 0x2, R20 ;  /* 0x00000002ff097819 */ /* 0x000fe20000011614 */
[----:B0-----:R-:W-:Y:S10]  /*15190*/  BRA.DIV UR5, `(.L_x_1414) ;  /* 0x0000003e05787947 */ /* 0x001ff4000b800000 */
[----:B------:R-:W0:Y:S01]  /*151a0*/  SHFL.IDX PT, R3, R0, RZ, 0x1c1f ;  /* 0x001c1fff00037589 */ /* 0x000e2200000e0000 */
[----:B------:R-:W-:Y:S02]  /*151b0*/  IMAD R5, R6, UR37, RZ ;  /* 0x0000002506057c24 */ /* 0x000fe4000f8e02ff */
[----:B------:R-:W-:Y:S01]  /*151c0*/  VIADD R6, R9, UR38 ;  /* 0x0000002609067c36 */ /* 0x000fe20008000000 */
[----:B------:R-:W1:Y:S03]  /*151d0*/  SHFL.IDX PT, R2, R4, RZ, 0x1c1f ;  /* 0x001c1fff04027589 */ /* 0x000e6600000e0000 */
[C---:B------:R-:W-:Y:S01]  /*151e0*/  VIADD R8, R6.reuse, 0x20 ;  /* 0x0000002006087836 */ /* 0x040fe20000000000 */
[----:B------:R-:W-:Y:S01]  /*151f0*/  ISETP.GE.AND P0, PT, R6, R5, PT ;  /* 0x000000050600720c */ /* 0x000fe20003f06270 */
[----:B------:R-:W-:-:S12]  /*15200*/  SHFL.IDX PT, R14, R0, 0x3, 0x1c1f ;  /* 0x007c1f00000e7f89 */ /* 0x000fd800000e0000 */
[----:B0-----:R-:W-:-:S05]  /*15210*/  @!P0 IADD3 R3, P4, R33, R3, RZ ;  /* 0x0000000321038210 */ /* 0x001fca0007f9e0ff */
[----:B-1----:R-:W-:-:S05]  /*15220*/  @!P0 IMAD.X R2, RZ, RZ, R2, P4 ;  /* 0x000000ffff028224 */ /* 0x002fca00020e0602 */
[----:B------:R-:W-:-:S04]  /*15230*/  @!P0 LOP3.LUT R3, R3, R2, RZ, 0x3c, !PT ;  /* 0x0000000203038212 */ /* 0x000fc800078e3cff */
[----:B------:R-:W-:-:S04]  /*15240*/  @!P0 LOP3.LUT R2, R3, R2, RZ, 0x3c, !PT ;  /* 0x0000000203028212 */ /* 0x000fc800078e3cff */
[----:B------:R-:W-:-:S05]  /*15250*/  @!P0 LOP3.LUT R3, R3, R2, RZ, 0x3c, !PT ;  /* 0x0000000203038212 */ /* 0x000fca00078e3cff */
[----:B-----5:R-:W-:Y:S04]  /*15260*/  @!P0 LDGSTS.E.BYPASS.LTC128B.128 [R7+0x10400], desc[UR44][R2.64], !P3 ;  /* 0x1040000002078fae */ /* 0x020fe8000d901d6c */
[----:B------:R-:W-:Y:S04]  /*15270*/  @!P0 LDGSTS.E.BYPASS.LTC128B.128 [R7+0x12400], desc[UR44][R2.64+0x40], !P2 ;  /* 0x1240004002078fae */ /* 0x000fe8000d101d6c */
[----:B------:R0:W-:Y:S01]  /*15280*/  @!P0 LDGSTS.E.BYPASS.LTC128B.128 [R7+0x14400], desc[UR44][R2.64+0x80], !P1 ;  /* 0x1440008002078fae */ /* 0x0001e2000c901d6c */
[----:B------:R-:W-:Y:S01]  /*15290*/  ISETP.GE.AND P0, PT, R8, R5, PT ;  /* 0x000000050800720c */ /* 0x000fe20003f06270 */
[----:B------:R-:W-:-:S02]  /*152a0*/  VIADD R8, R6, 0x40 ;  /* 0x0000004006087836 */ /* 0x000fc40000000000 */
[----:B0-----:R-:W0:Y:S04]  /*152b0*/  SHFL.IDX PT, R3, R0, 0x1, 0x1c1f ;  /* 0x003c1f0000037f89 */ /* 0x001e2800000e0000 */
[----:B------:R-:W1:Y:S06]  /*152c0*/  SHFL.IDX PT, R2, R4, 0x1, 0x1c1f ;  /* 0x003c1f0004027f89 */ /* 0x000e6c00000e0000 */
[----:B0-----:R-:W-:-:S05]  /*152d0*/  @!P0 IADD3 R3, P4, R33, R3, RZ ;  /* 0x0000000321038210 */ /* 0x001fca0007f9e0ff */
[----:B-1----:R-:W-:-:S05]  /*152e0*/  @!P0 IMAD.X R2, RZ, RZ, R2, P4 ;  /* 0x000000ffff028224 */ /* 0x002fca00020e0602 */
[----:B------:R-:W-:-:S04]  /*152f0*/  @!P0 LOP3.LUT R3, R3, R2, RZ, 0x3c, !PT ;  /* 0x0000000203038212 */ /* 0x000fc800078e3cff */
[----:B------:R-:W-:-:S04]  /*15300*/  @!P0 LOP3.LUT R2, R3, R2, RZ, 0x3c, !PT ;  /* 0x0000000203028212 */ /* 0x000fc800078e3cff */
[----:B------:R-:W-:-:S05]  /*15310*/  @!P0 LOP3.LUT R3, R3, R2, RZ, 0x3c, !PT ;  /* 0x0000000203038212 */ /* 0x000fca00078e3cff */
[----:B------:R-:W-:Y:S04]  /*15320*/  @!P0 LDGSTS.E.BYPASS.LTC128B.128 [R7+0x10c00], desc[UR44][R2.64], !P3 ;  /* 0x10c0000002078fae */ /* 0x000fe8000d901d6c */
[----:B------:R-:W-:Y:S04]  /*15330*/  @!P0 LDGSTS.E.BYPASS.LTC128B.128 [R7+0x12c00], desc[UR44][R2.64+0x40], !P2 ;  /* 0x12c0004002078fae */ /* 0x000fe8000d101d6c */
[----:B------:R0:W-:Y:S01]  /*15340*/  @!P0 LDGSTS.E.BYPASS.LTC128B.128 [R7+0x14c00], desc[UR44][R2.64+0x80], !P1 ;  /* 0x14c0008002078fae */ /* 0x0001e2000c901d6c */
[----:B------:R-:W-:-:S03]  /*15350*/  ISETP.GE.AND P0, PT, R8, R5, PT ;  /* 0x000000050800720c */ /* 0x000fc60003f06270 */
[----:B0-----:R-:W0:Y:S04]  /*15360*/  SHFL.IDX PT, R3, R0, 0x2, 0x1c1f ;  /* 0x005c1f0000037f89 */ /* 0x001e2800000e0000 */
[----:B------:R-:W1:Y:S04]  /*15370*/  SHFL.IDX PT, R2, R4, 0x2, 0x1c1f ;  /* 0x005c1f0004027f89 */ /* 0x000e6800000e0000 */
[----:B------:R-:W2:Y:S02]  /*15380*/  SHFL.IDX PT, R4, R4, 0x3, 0x1c1f ;  /* 0x007c1f0004047f89 */ /* 0x000ea400000e0000 */
[----:B0-----:R-:W-:-:S05]  /*15390*/  @!P0 IADD3 R3, P4, R33, R3, RZ ;  /* 0x0000000321038210 */ /* 0x001fca0007f9e0ff */
[----:B-1----:R-:W-:-:S05]  /*153a0*/  @!P0 IMAD.X R2, RZ, RZ, R2, P4 ;  /* 0x000000ffff028224 */ /* 0x002fca00020e0602 */
[----:B------:R-:W-:-:S04]  /*153b0*/  @!P0 LOP3.LUT R3, R3, R2, RZ, 0x3c, !PT ;  /* 0x0000000203038212 */ /* 0x000fc800078e3cff */
[----:B------:R-:W-:-:S04]  /*153c0*/  @!P0 LOP3.LUT R2, R3, R2, RZ, 0x3c, !PT ;  /* 0x0000000203028212 */ /* 0x000fc800078e3cff */
[----:B------:R-:W-:-:S05]  /*153d0*/  @!P0 LOP3.LUT R3, R3, R2, RZ, 0x3c, !PT ;  /* 0x0000000203038212 */ /* 0x000fca00078e3cff */
[----:B------:R0:W-:Y:S04]  /*153e0*/  @!P0 LDGSTS.E.BYPASS.LTC128B.128 [R7+0x11400], desc[UR44][R2.64], !P3 ;  /* 0x1140000002078fae */ /* 0x0001e8000d901d6c */
[----:B------:R0:W-:Y:S04]  /*153f0*/  @!P0 LDGSTS.E.BYPASS.LTC128B.128 [R7+0x13400], desc[UR44][R2.64+0x40], !P2 ;  /* 0x1340004002078fae */ /* 0x0001e8000d101d6c */
[----:B--2---:R0:W-:Y:S02]  /*15400*/  @!P0 LDGSTS.E.BYPASS.LTC128B.128 [R7+0x15400], desc[UR44][R2.64+0x80], !P1 ;  /* 0x1540008002078fae */ /* 0x0041e4000c901d6c */
.L_x_1510:
[----:B------:R-:W-:Y:S01]  /*15410*/  VIADD R6, R6, 0x60 ;  /* 0x0000006006067836 */ /* 0x000fe20000000000 */
[----:B------:R-:W-:Y:S04]  /*15420*/  BSSY B0, `(.L_x_1415) ;  /* 0x000000b000007945 */ /* 0x000fe80003800000 */
[----:B------:R-:W-:-:S13]  /*15430*/  ISETP.GE.AND P0, PT, R6, R5, PT ;  /* 0x000000050600720c */ /* 0x000fda0003f06270 */
[----:B------:R-:W-:Y:S05]  /*15440*/  @P0 BRA `(.L_x_1416) ;  /* 0x0000000000200947 */ /* 0x000fea0003800000 */
[----:B0-----:R-:W-:-:S05]  /*15450*/  IADD3 R2, P0, R33, R14, RZ ;  /* 0x0000000e21027210 */ /* 0x001fca0007f1e0ff */
[----:B------:R-:W-:-:S05]  /*15460*/  IMAD.X R3, RZ, RZ, R4, P0 ;  /* 0x000000ffff037224 */ /* 0x000fca00000e0604 */
[----:B------:R-:W-:Y:S01]  /*15470*/  @!PT LDS RZ, [RZ] ;  /* 0x00000000fffff984 */ /* 0x000fe20000000800 */
[----:B------:R-:W-:Y:S01]  /*15480*/  @!PT LDS RZ, [RZ] ;  /* 0x00000000fffff984 */ /* 0x000fe20000000800 */
[----:B------:R-:W-:Y:S01]  /*15490*/  @!PT LDS RZ, [RZ] ;  /* 0x00000000fffff984 */ /* 0x000fe20000000800 */
[----:B------:R1:W-:Y:S04]  /*154a0*/  LDGSTS.E.BYPASS.LTC128B.128 [R7+0x11c00], desc[UR44][R2.64], !P3 ;  /* 0x11c0000002077fae */ /* 0x0003e8000d901d6c */
[----:B------:R1:W-:Y:S04]  /*154b0*/  LDGSTS.E.BYPASS.LTC128B.128 [R7+0x13c00], desc[UR44][R2.64+0x40], !P2 ;  /* 0x13c0004002077fae */ /* 0x0003e8000d101d6c */
[----:B------:R1:W-:Y:S02]  /*154c0*/  LDGSTS.E.BYPASS.LTC128B.128 [R7+0x15c00], desc[UR44][R2.64+0x80], !P1 ;  /* 0x15c0008002077fae */ /* 0x0003e4000c901d6c */
.L_x_1416:
[----:B------:R-:W-:Y:S05]  /*154d0*/  BSYNC B0 ;  /* 0x0000000000007941 */ /* 0x000fea0003800000 */
.L_x_1415:
[----:B------:R-:W-:Y:S01]  /*154e0*/  NOP ;  /* 0x0000000000007918 */ /* 0x000fe20000000000 */
[----:B------:R-:W-:-:S13]  /*154f0*/  PLOP3.LUT P0, PT, PT, PT, PT, 0x80, 0x0 ;  /* 0x000000000000781c */ /* 0x000fda0003f0f070 */
.L_x_1417:
[----:B------:R-:W-:Y:S02]  /*15500*/  PLOP3.LUT P1, PT, P1, P0, PT, 0xa2, 0x0 ;  /* 0x000000000000781c */ /* 0x000fe40000f21472 */
[----:B------:R-:W-:-:S08]  /*15510*/  @P0 R2UR P1, UR4, R22 ;  /* 0x00000000160402ca */ /* 0x000fd00000020000 */
[----:B------:R-:W-:-:S05]  /*15520*/  @P0 PLOP3.LUT P0, PT, P1, PT, PT, 0x80, 0x0 ;  /* 0x000000000000081c */ /* 0x000fca0000f0f070 */
[----:B------:R-:W-:Y:S01]  /*15530*/  @!P1 SYNCS.ARRIVE.TRANS64.RED.A0T1 RZ, [UR4+0x22800], RZ ;  /* 0x022800ffffff99a7 */ /* 0x000fe20008200404 */
[----:B------:R-:W-:Y:S07]  /*15540*/  @!P1 ARRIVES.LDGSTSBAR.64.TRANSCNT [UR4+0x22800] ;  /* 0x02280000ff0099b0 */ /* 0x000fee0008000a84 */
[----:B------:R-:W-:Y:S05]  /*15550*/  @P0 BRA.U.ANY `(.L_x_1417) ;  /* 0xfffffffd00e80947 */ /* 0x000fea000393ffff */
[----:B01----:R-:W2:Y:S02]  /*15560*/  LDL.LU R2, [R1+0x18] ;  /* 0x0000180001027983 */ /* 0x003ea40000300800 */
        /* <DEDUP_REMOVED lines=11> */
.L_x_1511:
[----:B------:R-:W-:Y:S05]  /*15620*/  BSYNC B0 ;  /* 0x0000000000007941 */ /* 0x000fea0003800000 */
.L_x_1418:
[----:B------:R-:W-:-:S04]  /*15630*/  UIADD3 UR4, UR40, -0x2, URZ ;  /* 0xfffffffe28047890 */ /* 0x000fc8000fffe03f */
[----:B------:R-:W-:-:S06]  /*15640*/  UISETP.GE.AND UP0, UPT, UR4, UR41, UPT ;  /* 0x000000290400728c */ /* 0x000fcc000bf06270 */
[----:B------:R-:W-:-:S13]  /*15650*/  PLOP3.LUT P0, PT, PT, PT, UP0, 0x40, 0x0 ;  /* 0x000000000000781c */ /* 0x000fda0003f0e808 */
[----:B------:R-:W-:Y:S05]  /*15660*/  @P0 BRA `(.L_x_1420) ;  /* 0x00000010008c0947 */ /* 0x000fea0003800000 */
[----:B------:R-:W-:Y:S02]  /*15670*/  IMAD.MOV.U32 R4, RZ, RZ, R23 ;  /* 0x000000ffff047224 */ /* 0x000fe400078e0017 */
[----:B------:R-:W-:Y:S02]  /*15680*/  IMAD.MOV.U32 R5, RZ, RZ, R25 ;  /* 0x000000ffff057224 */ /* 0x000fe400078e0019 */
[----:B------:R-:W-:-:S07]  /*15690*/  IMAD.U32 R20, RZ, RZ, UR4 ;  /* 0x00000004ff147e24 */ /* 0x000fce000f8e00ff */
.L_x_1440:
[----:B0-----:R-:W0:Y:S01]  /*156a0*/  LDC R3, c[0x0][0x430] ;  /* 0x00010c00ff037b82 */ /* 0x001e220000000800 */
[----:B-12---:R-:W1:Y:S01]  /*156b0*/  S2R R0, SR_TID.X ;  /* 0x0000000000007919 */ /* 0x006e620000002100 */
[----:B------:R-:W-:Y:S05]  /*156c0*/  YIELD ;  /* 0x0000000000007946 */ /* 0x000fea0003800000 */
[----:B------:R-:W-:Y:S01]  /*156d0*/  ULDC.64 UR4, c[0x0][0x428] ;  /* 0x00010a0000047ab9 */ /* 0x000fe20000000a00 */
[----:B------:R-:W-:Y:S01]  /*156e0*/  IMAD.U32 R9, RZ, RZ, UR43 ;  /* 0x0000002bff097e24 */ /* 0x000fe2000f8e00ff */
[----:B------:R-:W-:Y:S01]  /*156f0*/  ISETP.GT.AND P2, PT, R20, UR41, PT ;  /* 0x0000002914007c0c */ /* 0x000fe2000bf44270 */
[----:B------:R-:W-:Y:S01]  /*15700*/  VIADD R23, R4, 0x1 ;  /* 0x0000000104177836 */ /* 0x000fe20000000000 */
[----:B0-----:R-:W-:-:S02]  /*15710*/  ISETP.NE.AND P0, PT, R3, 0x1, PT ;  /* 0x000000010300780c */ /* 0x001fc40003f05270 */
[C---:B-1----:R-:W-:Y:S01]  /*15720*/  LOP3.LUT R2, R0.reuse, 0x7f, RZ, 0xc0, !PT ;  /* 0x0000007f00027812 */ /* 0x042fe200078ec0ff */
[----:B------:R-:W-:-:S10]  /*15730*/  IMAD.SHL.U32 R0, R0, 0x20, RZ ;  /* 0x0000002000007824 */ /* 0x000fd400078e00ff */
[----:B------:R-:W0:Y:S01]  /*15740*/  @P0 LDC R3, c[0x0][0x434] ;  /* 0x00010d00ff030b82 */ /* 0x000e220000000800 */
[----:B------:R-:W-:Y:S02]  /*15750*/  SHF.R.U32.HI R6, RZ, 0x2, R2 ;  /* 0x00000002ff067819 */ /* 0x000fe40000011602 */
[----:B------:R-:W-:-:S03]  /*15760*/  LOP3.LUT R0, R0, 0x60, RZ, 0xc0, !PT ;  /* 0x0000006000007812 */ /* 0x000fc600078ec0ff */
[----:B------:R-:W-:Y:S02]  /*15770*/  IMAD R8, R20, 0x80, R6 ;  /* 0x0000008014087824 */ /* 0x000fe400078e0206 */
[----:B------:R-:W1:Y:S01]  /*15780*/  @P0 LDC R2, c[0x0][0x438] ;  /* 0x00010e00ff020b82 */ /* 0x000e620000000800 */
[----:B------:R-:W-:Y:S02]  /*15790*/  IMAD R6, R34, UR4, RZ ;  /* 0x0000000422067c24 */ /* 0x000fe4000f8e02ff */
[----:B------:R-:W-:Y:S02]  /*157a0*/  IADD3 R8, R0, UR36, R8 ;  /* 0x0000002400087c10 */ /* 0x000fe4000fffe008 */
[----:B------:R-:W-:-:S03]  /*157b0*/  IMAD R6, R27, UR5, R6 ;  /* 0x000000051b067c24 */ /* 0x000fc6000f8e0206 */
[----:B------:R-:W-:Y:S02]  /*157c0*/  IMAD.MOV.U32 R0, RZ, RZ, R8 ;  /* 0x000000ffff007224 */ /* 0x000fe400078e0008 */
[----:B0-----:R-:W-:-:S05]  /*157d0*/  @P0 IMAD.HI.U32 R3, R8, R3, RZ ;  /* 0x0000000308030227 */ /* 0x001fca00078e00ff */
[----:B-1----:R-:W-:-:S04]  /*157e0*/  @P0 SHF.R.U32.HI R0, RZ, R2, R3 ;  /* 0x00000002ff000219 */ /* 0x002fc80000011603 */
[--C-:B------:R-:W-:Y:S01]  /*157f0*/  SHF.R.S32.HI R3, RZ, 0x1f, R0.reuse ;  /* 0x0000001fff037819 */ /* 0x100fe20000011400 */
[----:B------:R-:W-:-:S04]  /*15800*/  IMAD.MOV.U32 R2, RZ, RZ, R0 ;  /* 0x000000ffff027224 */ /* 0x000fc800078e0000 */
[----:B------:R-:W-:Y:S01]  /*15810*/  IMAD.WIDE.U32 R2, R27, UR4, R2 ;  /* 0x000000041b027c25 */ /* 0x000fe2000f8e0002 */
[----:B------:R-:W-:-:S03]  /*15820*/  ULDC.64 UR4, c[0x0][0x418] ;  /* 0x0001060000047ab9 */ /* 0x000fc60000000a00 */
[----:B------:R-:W-:Y:S01]  /*15830*/  IMAD.IADD R3, R6, 0x1, R3 ;  /* 0x0000000106037824 */ /* 0x000fe200078e0203 */
[----:B------:R-:W-:Y:S01]  /*15840*/  LEA R6, P0, R2, UR4, 0x2 ;  /* 0x0000000402067c11 */ /* 0x000fe2000f8010ff */
[----:B------:R-:W-:-:S03]  /*15850*/  ULDC UR4, c[0x0][0x430] ;  /* 0x00010c0000047ab9 */ /* 0x000fc60000000800 */
[----:B------:R-:W-:Y:S01]  /*15860*/  LEA.HI.X R7, R2, UR5, R3, 0x2, P0 ;  /* 0x0000000502077c11 */ /* 0x000fe200080f1403 */
[----:B------:R-:W-:Y:S01]  /*15870*/  IMAD.MOV R3, RZ, RZ, -R0 ;  /* 0x000000ffff037224 */ /* 0x000fe200078e0a00 */
[----:B------:R-:W-:Y:S02]  /*15880*/  ISETP.NE.AND P1, PT, R9, 0x3, PT ;  /* 0x000000030900780c */ /* 0x000fe40003f25270 */
[----:B------:R-:W-:Y:S01]  /*15890*/  ISETP.NE.AND P0, PT, R23, 0x2, PT ;  /* 0x000000021700780c */ /* 0x000fe20003f05270 */
[----:B------:R-:W2:Y:S01]  /*158a0*/  LDG.E R6, desc[UR44][R6.64] ;  /* 0x0000002c06067981 */ /* 0x000ea2000c1e1900 */
[----:B------:R-:W-:Y:S02]  /*158b0*/  IMAD R8, R3, UR4, R8 ;  /* 0x0000000403087c24 */ /* 0x000fe4000f8e0208 */
[----:B------:R-:W-:Y:S01]  /*158c0*/  SEL R25, RZ, 0x1, P0 ;  /* 0x00000001ff197807 */ /* 0x000fe20000000000 */
[----:B------:R-:W-:Y:S01]  /*158d0*/  VIADD R20, R20, 0xffffffff ;  /* 0xffffffff14147836 */ /* 0x000fe20000000000 */
[----:B------:R-:W-:-:S02]  /*158e0*/  SEL R23, R23, RZ, P0 ;  /* 0x000000ff17177207 */ /* 0x000fc40000000000 */
[----:B------:R-:W-:Y:S02]  /*158f0*/  LOP3.LUT R25, R5, R25, RZ, 0x3c, !PT ;  /* 0x0000001905197212 */ /* 0x000fe400078e3cff */
[----:B--2---:R-:W-:Y:S01]  /*15900*/  SHF.R.S32.HI R9, RZ, 0x1f, R6 ;  /* 0x0000001fff097819 */ /* 0x004fe20000011406 */
[----:B------:R-:W-:Y:S06]  /*15910*/  @!P1 BRA `(.L_x_1421) ;  /* 0x0000000000049947 */ /* 0x000fec0003800000 */
[----:B------:R-:W-:Y:S01]  /*15920*/  BPT.TRAP 0x1 ;  /* 0x000000040000795c */ /* 0x000fe20000300000 */
.L_x_1421:
[----:B------:R-:W-:Y:S01]  /*15930*/  IMAD R0, R23, 0x8, R22 ;  /* 0x0000000817007824 */ /* 0x000fe200078e0216 */
[----:B------:R-:W-:Y:S01]  /*15940*/  SHF.L.U32 R10, R25, 0x1f, RZ ;  /* 0x0000001f190a7819 */ /* 0x000fe200000006ff */
[----:B------:R-:W-:Y:S01]  /*15950*/  BSSY B0, `(.L_x_1422) ;  /* 0x0000004000007945 */ /* 0x000fe20003800000 */
[----:B------:R-:W-:Y:S02]  /*15960*/  SHF.R.S32.HI R7, RZ, 0x1f, R8 ;  /* 0x0000001fff077819 */ /* 0x000fe40000011408 */
[----:B------:R-:W0:Y:S02]  /*15970*/  SYNCS.PHASECHK.TRANS64.TRYWAIT P0, [R0+URZ+0x22880], R10 ;  /* 0x0228800a000075a7 */ /* 0x000e24000800017f */
[----:B0-----:R-:W-:Y:S05]  /*15980*/  @!P0 BRA `(.L_x_1423) ;  /* 0x0000003800e88947 */ /* 0x001fea0003800000 */
.L_x_1512:
[----:B------:R-:W-:Y:S05]  /*15990*/  BSYNC B0 ;  /* 0x0000000000007941 */ /* 0x000fea0003800000 */
.L_x_1422:
[----:B------:R-:W2:Y:S01]  /*159a0*/  LDL R2, [R1] ;  /* 0x0000000001027983 */ /* 0x000ea20000100800 */
[----:B------:R-:W-:Y:S01]  /*159b0*/  ULDC.64 UR4, c[0x0][0x328] ;  /* 0x0000ca0000047ab9 */ /* 0x000fe20000000a00 */
[----:B------:R-:W-:Y:S01]  /*159c0*/  ULDC.64 UR6, c[0x0][0x318] ;  /* 0x0000c60000067ab9 */ /* 0x000fe20000000a00 */
[----:B------:R-:W-:Y:S02]  /*159d0*/  IMAD R11, R7, UR4, RZ ;  /* 0x00000004070b7c24 */ /* 0x000fe4000f8e02ff */
[----:B------:R-:W-:Y:S02]  /*159e0*/  IMAD R21, R23, 0x4000, R37 ;  /* 0x0000400017157824 */ /* 0x000fe400078e0225 */
[----:B------:R-:W-:Y:S01]  /*159f0*/  IMAD R11, R8, UR5, R11 ;  /* 0x00000005080b7c24 */ /* 0x000fe2000f8e020b */
[C---:B--2---:R-:W-:Y:S02]  /*15a00*/  LOP3.LUT P3, RZ, R2.reuse, 0x2, RZ, 0xc0, !PT ;  /* 0x0000000202ff7812 */ /* 0x044fe4000786c0ff */
[----:B------:R-:W-:Y:S01]  /*15a10*/  LOP3.LUT P1, RZ, R2, 0x1, RZ, 0xc0, !PT ;  /* 0x0000000102ff7812 */ /* 0x000fe2000782c0ff */
[----:B------:R-:W-:Y:S01]  /*15a20*/  IMAD.WIDE.U32 R2, R8, UR4, RZ ;  /* 0x0000000408027c25 */ /* 0x000fe2000f8e00ff */
        /* <DEDUP_REMOVED lines=37> */
.L_x_1522:
        /* <DEDUP_REMOVED lines=9> */
.L_x_1425:
        /* <DEDUP_REMOVED lines=11> */
.L_x_1426:
[----:B------:R2:W-:Y:S01]  /*15dc0*/  SYNCS.ARRIVE.TRANS64.A1T0 RZ, [R0+URZ+0x22870], RZ ;  /* 0x022870ff00ff79a7 */ /* 0x0005e2000810003f */
[----:B------:R-:W-:Y:S05]  /*15dd0*/  @!P3 BRA `(.L_x_1427) ;  /* 0x000000000004b947 */ /* 0x000fea0003800000 */
[----:B------:R-:W-:Y:S01]  /*15de0*/  BPT.TRAP 0x1 ;  /* 0x000000040000795c */ /* 0x000fe20000300000 */
.L_x_1427:
[----:B------:R-:W3:Y:S01]  /*15df0*/  SYNCS.PHASECHK.TRANS64.TRYWAIT P0, [R0+URZ+0x22840], R10 ;  /* 0x0228400a000075a7 */ /* 0x000ee2000800017f */
[----:B------:R-:W-:Y:S04]  /*15e00*/  BSSY B0, `(.L_x_1428) ;  /* 0x0000002000007945 */ /* 0x000fe80003800000 */
[----:B---3--:R-:W-:Y:S05]  /*15e10*/  @!P0 BRA `(.L_x_1429) ;  /* 0x0000003c00048947 */ /* 0x008fea0003800000 */
.L_x_1523:
[----:B------:R-:W-:Y:S05]  /*15e20*/  BSYNC B0 ;  /* 0x0000000000007941 */ /* 0x000fea0003800000 */
.L_x_1428:
[----:B------:R-:W4:Y:S01]  /*15e30*/  LDL R2, [R1] ;  /* 0x0000000001027983 */ /* 0x000f220000100800 */
[----:B------:R-:W-:Y:S01]  /*15e40*/  ULDC.64 UR4, c[0x0][0x300] ;  /* 0x0000c00000047ab9 */ /* 0x000fe20000000a00 */
[----:B------:R-:W-:Y:S01]  /*15e50*/  ULDC.64 UR6, c[0x0][0x2e8] ;  /* 0x0000ba0000067ab9 */ /* 0x000fe20000000a00 */
[----:B------:R-:W-:-:S04]  /*15e60*/  IMAD R7, R7, UR4, RZ ;  /* 0x0000000407077c24 */ /* 0x000fc8000f8e02ff */
[----:B------:R-:W-:Y:S01]  /*15e70*/  IMAD R7, R8, UR5, R7 ;  /* 0x0000000508077c24 */ /* 0x000fe2000f8e0207 */
[C---:B----4-:R-:W-:Y:S02]  /*15e80*/  LOP3.LUT P4, RZ, R2.reuse, 0x10, RZ, 0xc0, !PT ;  /* 0x0000001002ff7812 */ /* 0x050fe4000788c0ff */
[C---:B------:R-:W-:Y:S02]  /*15e90*/  LOP3.LUT P3, RZ, R2.reuse, 0x8, RZ, 0xc0, !PT ;  /* 0x0000000802ff7812 */ /* 0x040fe4000786c0ff */
[----:B------:R-:W-:Y:S01]  /*15ea0*/  LOP3.LUT P1, RZ, R2, 0x4, RZ, 0xc0, !PT ;  /* 0x0000000402ff7812 */ /* 0x000fe2000782c0ff */
[----:B------:R-:W-:Y:S01]  /*15eb0*/  IMAD.WIDE.U32 R2, R8, UR4, RZ ;  /* 0x0000000408027c25 */ /* 0x000fe2000f8e00ff */
[----:B------:R-:W-:-:S03]  /*15ec0*/  ULDC.64 UR4, c[0x0][0x310] ;  /* 0x0000c40000047ab9 */ /* 0x000fc60000000a00 */
[----:B------:R-:W-:Y:S02]  /*15ed0*/  IMAD.IADD R3, R3, 0x1, R7 ;  /* 0x0000000103037824 */ /* 0x000fe400078e0207 */
[----:B------:R-:W-:Y:S02]  /*15ee0*/  IMAD R9, R9, UR4, RZ ;  /* 0x0000000409097c24 */ /* 0x000fe4000f8e02ff */
[----:B------:R-:W-:-:S04]  /*15ef0*/  IMAD.WIDE.U32 R2, R6, UR4, R2 ;  /* 0x0000000406027c25 */ /* 0x000fc8000f8e0002 */
[----:B------:R-:W-:Y:S01]  /*15f00*/  IMAD R9, R6, UR5, R9 ;  /* 0x0000000506097c24 */ /* 0x000fe2000f8e0209 */
[----:B------:R-:W-:Y:S01]  /*15f10*/  ULDC.64 UR4, c[0x0][0x308] ;  /* 0x0000c20000047ab9 */ /* 0x000fe20000000a00 */
[----:B------:R-:W-:Y:S02]  /*15f20*/  IMAD R7, R23, 0x6000, R36 ;  /* 0x0000600017077824 */ /* 0x000fe400078e0224 */
        /* <DEDUP_REMOVED lines=9> */
[----:B------:R-:W-:-:S03]  /*15fc0*/  IMAD.IADD R7, R22, 0x1, R7 ;  /* 0x0000000116077824 */ /* 0x000fc600078e0207 */
[----:B------:R-:W5:Y:S04]  /*15fd0*/  SHFL.IDX PT, R3, R8, RZ, 0x1c1f ;  /* 0x001c1fff08037589 */ /* 0x000f6800000e0000 */
        /* <DEDUP_REMOVED lines=17> */
[----:B------:R-:W-:Y:S04]  /*160f0*/  LDGSTS.E.BYPASS.LTC128B.128 [R7+0x17400], desc[UR44][R2.64], !P4 ;  /* 0x1740000002077fae */ /* 0x000fe8000e101d6c */
[----:B------:R-:W-:Y:S04]  /*16100*/  LDGSTS.E.BYPASS.LTC128B.128 [R7+0x19400], desc[UR44][R2.64+0x40], !P3 ;  /* 0x1940004002077fae */ /* 0x000fe8000d901d6c */
[----:B------:R5:W-:Y:S04]  /*16110*/  LDGSTS.E.BYPASS.LTC128B.128 [R7+0x1b400], desc[UR44][R2.64+0x80], !P1 ;  /* 0x1b40008002077fae */ /* 0x000be8000c901d6c */
[----:B-----5:R4:W0:Y:S02]  /*16120*/  SHFL.IDX PT, R2, R6, 0x3, 0x1c1f ;  /* 0x007c1f0006027f89 */ /* 0x02082400000e0000 */
.L_x_1533:
[----:B0-----:R-:W-:-:S05]  /*16130*/  IADD3 R2, P0, R33, R2, RZ ;  /* 0x0000000221027210 */ /* 0x001fca0007f1e0ff */
        /* <DEDUP_REMOVED lines=9> */
.L_x_1431:
        /* <DEDUP_REMOVED lines=11> */
.L_x_1432:
[----:B------:R2:W-:Y:S02]  /*16280*/  SYNCS.ARRIVE.TRANS64.A1T0 RZ, [R0+URZ+0x22830], RZ ;  /* 0x022830ff00ff79a7 */ /* 0x0005e4000810003f */
[----:B--23--:R-:W-:-:S05]  /*16290*/  IMAD.U32 R0, RZ, RZ, UR46 ;  /* 0x0000002eff007e24 */ /* 0x00cfca000f8e00ff */
[----:B------:R-:W-:-:S13]  /*162a0*/  ISETP.NE.AND P0, PT, R0, 0x3, PT ;  /* 0x000000030000780c */ /* 0x000fda0003f05270 */
[----:B------:R-:W-:Y:S05]  /*162b0*/  @!P0 BRA `(.L_x_1433) ;  /* 0x0000000000048947 */ /* 0x000fea0003800000 */
[----:B------:R-:W-:Y:S01]  /*162c0*/  BPT.TRAP 0x1 ;  /* 0x000000040000795c */ /* 0x000fe20000300000 */
.L_x_1433:
[----:B------:R-:W-:Y:S01]  /*162d0*/  LOP3.LUT R3, R5, 0x1, RZ, 0x3c, !PT ;  /* 0x0000000105037812 */ /* 0x000fe200078e3cff */
[----:B------:R-:W-:Y:S01]  /*162e0*/  IMAD R0, R4, 0x8, R22 ;  /* 0x0000000804007824 */ /* 0x000fe200078e0216 */
[----:B------:R-:W-:Y:S02]  /*162f0*/  BSSY B0, `(.L_x_1434) ;  /* 0x0000004000007945 */ /* 0x000fe40003800000 */
[----:B------:R-:W-:-:S04]  /*16300*/  SHF.L.U32 R3, R3, 0x1f, RZ ;  /* 0x0000001f03037819 */ /* 0x000fc800000006ff */
[----:B------:R-:W0:Y:S02]  /*16310*/  SYNCS.PHASECHK.TRANS64.TRYWAIT P1, [R0+URZ+0x22870], R3 ;  /* 0x02287003000075a7 */ /* 0x000e24000802017f */
[----:B0-----:R-:W-:Y:S05]  /*16320*/  @!P1 BRA `(.L_x_1435) ;  /* 0x0000003c00089947 */ /* 0x001fea0003800000 */
.L_x_1534:
[----:B------:R-:W-:Y:S05]  /*16330*/  BSYNC B0 ;  /* 0x0000000000007941 */ /* 0x000fea0003800000 */
.L_x_1434:
[----:B------:R-:W-:-:S05]  /*16340*/  IMAD.U32 R2, RZ, RZ, UR43 ;  /* 0x0000002bff027e24 */ /* 0x000fca000f8e00ff */
[----:B------:R-:W-:-:S13]  /*16350*/  ISETP.NE.AND P1, PT, R2, 0x3, PT ;  /* 0x000000030200780c */ /* 0x000fda0003f25270 */
[----:B------:R-:W-:Y:S05]  /*16360*/  @!P1 BRA `(.L_x_1436) ;  /* 0x0000000000049947 */ /* 0x000fea0003800000 */
[----:B------:R-:W-:Y:S01]  /*16370*/  BPT.TRAP 0x1 ;  /* 0x000000040000795c */ /* 0x000fe20000300000 */
.L_x_1436:
[----:B0-----:R-:W-:Y:S01]  /*16380*/  SHF.L.U32 R3, R5, 0x1f, RZ ;  /* 0x0000001f05037819 */ /* 0x001fe200000006ff */
[----:B-1----:R-:W-:-:S03]  /*16390*/  IMAD.SHL.U32 R17, R4, 0x4000, RZ ;  /* 0x0000400004117824 */ /* 0x002fc600078e00ff */
[----:B------:R-:W0:Y:S02]  /*163a0*/  SYNCS.PHASECHK.TRANS64.TRYWAIT P1, [R0+URZ+0x22860], R3 ;  /* 0x02286003000075a7 */ /* 0x000e24000802017f */
[----:B0-----:R-:W-:Y:S05]  /*163b0*/  @!P1 BRA `(.L_x_1437) ;  /* 0x0000003800f89947 */ /* 0x001fea0003800000 */
.L_x_1535:
[----:B------:R-:W0:Y:S04]  /*163c0*/  LDL R2, [R1+0x8] ;  /* 0x0000080001027983 */ /* 0x000e280000100800 */
[----:B------:R-:W2:Y:S01]  /*163d0*/  LDL R12, [R1+0x4] ;  /* 0x00000400010c7983 */ /* 0x000ea20000100800 */
[----:B------:R-:W-:Y:S05]  /*163e0*/  WARPSYNC.ALL ;  /* 0x0000000000007948 */ /* 0x000fea0003800000 */
[----:B------:R-:W-:-:S05]  /*163f0*/  IMAD.U32 R21, RZ, RZ, UR43 ;  /* 0x0000002bff157e24 */ /* 0x000fca000f8e00ff */
[----:B------:R-:W-:Y:S02]  /*16400*/  ISETP.NE.AND P1, PT, R21, 0x3, PT ;  /* 0x000000031500780c */ /* 0x000fe40003f25270 */
[----:B0-----:R-:W-:Y:S02]  /*16410*/  LOP3.LUT R3, R17, R2, RZ, 0xfc, !PT ;  /* 0x0000000211037212 */ /* 0x001fe400078efcff */
[----:B--2---:R-:W-:-:S03]  /*16420*/  IADD3 R17, R22, R17, R12 ;  /* 0x0000001116117210 */ /* 0x004fc60007ffe00c */
[----:B------:R-:W-:-:S04]  /*16430*/  IMAD.IADD R3, R22, 0x1, R3 ;  /* 0x0000000116037824 */ /* 0x000fc800078e0203 */
[----:B------:R-:W-:Y:S01]  /*16440*/  IMAD.IADD R2, R32, 0x1, R3 ;  /* 0x0000000120027824 */ /* 0x000fe200078e0203 */
[----:B----4-:R-:W0:Y:S02]  /*16450*/  LDSM.16.MT88.4 R4, [R3+0x8400] ;  /* 0x008400000304783b */ /* 0x010e240000004200 */
        /* <DEDUP_REMOVED lines=58> */
.L_x_1438:
[----:B0-----:R0:W-:Y:S01]  /*16800*/  SYNCS.ARRIVE.TRANS64.A1T0 RZ, [R0+URZ+0x22850], RZ ;  /* 0x022850ff00ff79a7 */ /* 0x0011e2000810003f */
[----:B------:R-:W-:Y:S06]  /*16810*/  BAR.SYNC.DEFER_BLOCKING 0x2, 0x80 ;  /* 0x0082000000007b1d */ /* 0x000fec0000010000 */
[----:B------:R-:W-:Y:S05]  /*16820*/  @!P0 BRA `(.L_x_1439) ;  /* 0x0000000000048947 */ /* 0x000fea0003800000 */
[----:B------:R-:W-:Y:S01]  /*16830*/  BPT.TRAP 0x1 ;  /* 0x000000040000795c */ /* 0x000fe20000300000 */
.L_x_1439:
[----:B0-----:R-:W-:Y:S02]  /*16840*/  VIADD R0, R0, 0x22880 ;  /* 0x0002288000007836 */ /* 0x001fe40000000000 */
[----:B------:R-:W-:Y:S02]  /*16850*/  IMAD.MOV.U32 R4, RZ, RZ, R23 ;  /* 0x000000ffff047224 */ /* 0x000fe400078e0017 */
[----:B------:R-:W-:Y:S01]  /*16860*/  IMAD.MOV.U32 R5, RZ, RZ, R25 ;  /* 0x000000ffff057224 */ /* 0x000fe200078e0019 */
[----:B------:R-:W-:-:S04]  /*16870*/  PRMT R0, R35, 0x654, R0 ;  /* 0x0000065423007816 */ /* 0x000fc80000000000 */
[----:B------:R2:W-:Y:S01]  /*16880*/  SYNCS.ARRIVE.TRANS64.RED.A1T0 RZ, [R0+URZ], RZ ;  /* 0x000000ff00ff79a7 */ /* 0x0005e2000810043f */
[----:B------:R-:W-:Y:S05]  /*16890*/  @P2 BRA `(.L_x_1440) ;  /* 0xffffffec00802947 */ /* 0x000fea000383ffff */
.L_x_1420:
[----:B--2---:R-:W2:Y:S01]  /*168a0*/  S2R R0, SR_TID.X ;  /* 0x0000000000007919 */ /* 0x004ea20000002100 */
[----:B------:R-:W-:Y:S01]  /*168b0*/  BSSY B0, `(.L_x_1441) ;  /* 0x0000012000007945 */ /* 0x000fe20003800000 */
[----:B--2---:R-:W-:Y:S01]  /*168c0*/  LOP3.LUT R2, R0, 0x7f, RZ, 0xc0, !PT ;  /* 0x0000007f00027812 */ /* 0x004fe200078ec0ff */
[----:B------:R-:W-:-:S03]  /*168d0*/  IMAD.U32 R0, RZ, RZ, UR46 ;  /* 0x0000002eff007e24 */ /* 0x000fc6000f8e00ff */
[----:B------:R-:W-:Y:S02]  /*168e0*/  ISETP.NE.AND P1, PT, R2, RZ, PT ;  /* 0x000000ff0200720c */ /* 0x000fe40003f25270 */
[----:B------:R-:W-:-:S11]  /*168f0*/  ISETP.NE.AND P0, PT, R0, 0x3, PT ;  /* 0x000000030000780c */ /* 0x000fd60003f05270 */
[----:B------:R-:W-:Y:S05]  /*16900*/  @P1 BRA `(.L_x_1442) ;  /* 0x0000000000301947 */ /* 0x000fea0003800000 */
[----:B------:R-:W2:Y:S01]  /*16910*/  S2R R5, SR_LANEID ;  /* 0x0000000000057919 */ /* 0x000ea20000000000 */
[----:B------:R-:W-:Y:S01]  /*16920*/  VOTEU.ANY UR4, UPT, PT ;  /* 0x0000000000047886 */ /* 0x000fe200038e0100 */
[----:B0-----:R-:W0:Y:S01]  /*16930*/  LDC.64 R2, c[0x0][0xc60] ;  /* 0x00031800ff027b82 */ /* 0x001e220000000a00 */
[----:B------:R-:W2:Y:S02]  /*16940*/  FLO.U32 R0, UR4 ;  /* 0x0000000400007d00 */ /* 0x000ea400080e0000 */
[----:B--2---:R-:W-:-:S06]  /*16950*/  ISETP.EQ.U32.AND P1, PT, R0, R5, PT ;  /* 0x000000050000720c */ /* 0x004fcc0003f22070 */
[----:B------:R-:W0:Y:S07]  /*16960*/  POPC R5, UR4 ;  /* 0x0000000400057d09 */ /* 0x000e2e0008000000 */
[----:B0-----:R-:W2:Y:S01]  /*16970*/  @P1 ATOMG.E.ADD.STRONG.GPU PT, R3, desc[UR44][R2.64], R5 ;  /* 0x00000005020319a8 */ /* 0x001ea200081ee1ec */
[----:B------:R-:W0:Y:S02]  /*16980*/  S2R R4, SR_LTMASK ;  /* 0x0000000000047919 */ /* 0x000e240000003900 */
[----:B0-----:R-:W-:-:S04]  /*16990*/  LOP3.LUT R4, R4, UR4, RZ, 0xc0, !PT ;  /* 0x0000000404047c12 */ /* 0x001fc8000f8ec0ff */
[----:B------:R-:W0:Y:S01]  /*169a0*/  POPC R7, R4 ;  /* 0x0000000400077309 */ /* 0x000e220000000000 */
[----:B--2---:R-:W0:Y:S02]  /*169b0*/  SHFL.IDX PT, R0, R3, R0, 0x1f ;  /* 0x00001f0003007589 */ /* 0x004e2400000e0000 */
[----:B0-----:R-:W-:-:S07]  /*169c0*/  IADD3 R16, R0, UR47, R7 ;  /* 0x0000002f00107c10 */ /* 0x001fce000fffe007 */
.L_x_1442:
[----:B------:R-:W-:Y:S05]  /*169d0*/  BSYNC B0 ;  /* 0x0000000000007941 */ /* 0x000fea0003800000 */
.L_x_1441:
[----:B------:R-:W-:Y:S05]  /*169e0*/  @!P0 BRA `(.L_x_1443) ;  /* 0x0000000000048947 */ /* 0x000fea0003800000 */
[----:B------:R-:W-:Y:S01]  /*169f0*/  BPT.TRAP 0x1 ;  /* 0x000000040000795c */ /* 0x000fe20000300000 */
.L_x_1443:
[----:B------:R-:W-:Y:S01]  /*16a00*/  LOP3.LUT R0, R25, 0x1, RZ, 0x3c, !PT ;  /* 0x0000000119007812 */ /* 0x000fe200078e3cff */
[----:B-1----:R-:W-:Y:S01]  /*16a10*/  IMAD R17, R23, 0x8, R22 ;  /* 0x0000000817117824 */ /* 0x002fe200078e0216 */
[----:B------:R-:W-:Y:S02]  /*16a20*/  BSSY B0, `(.L_x_1444) ;  /* 0x0000004000007945 */ /* 0x000fe40003800000 */
[----:B------:R-:W-:-:S04]  /*16a30*/  SHF.L.U32 R0, R0, 0x1f, RZ ;  /* 0x0000001f00007819 */ /* 0x000fc800000006ff */
[----:B------:R-:W1:Y:S02]  /*16a40*/  SYNCS.PHASECHK.TRANS64.TRYWAIT P1, [R17+URZ+0x22870], R0 ;  /* 0x02287000110075a7 */ /* 0x000e64000802017f */
[----:B-1----:R-:W-:Y:S05]  /*16a50*/  @!P1 BRA `(.L_x_1445) ;  /* 0x0000003400649947 */ /* 0x002fea0003800000 */
.L_x_1536:
[----:B------:R-:W-:Y:S05]  /*16a60*/  BSYNC B0 ;  /* 0x0000000000007941 */ /* 0x000fea0003800000 */
.L_x_1444:
[----:B------:R-:W-:-:S05]  /*16a70*/  IMAD.U32 R2, RZ, RZ, UR43 ;  /* 0x0000002bff027e24 */ /* 0x000fca000f8e00ff */
[----:B------:R-:W-:-:S13]  /*16a80*/  ISETP.NE.AND P1, PT, R2, 0x3, PT ;  /* 0x000000030200780c */ /* 0x000fda0003f25270 */
[----:B------:R-:W-:Y:S05]  /*16a90*/  @!P1 BRA `(.L_x_1446) ;  /* 0x0000000000049947 */ /* 0x000fea0003800000 */
[----:B------:R-:W-:Y:S01]  /*16aa0*/  BPT.TRAP 0x1 ;  /* 0x000000040000795c */ /* 0x000fe20000300000 */
.L_x_1446:
[----:B-1----:R-:W-:-:S04]  /*16ab0*/  SHF.L.U32 R0, R25, 0x1f, RZ ;  /* 0x0000001f19007819 */ /* 0x002fc800000006ff */
[----:B------:R-:W1:Y:S02]  /*16ac0*/  SYNCS.PHASECHK.TRANS64.TRYWAIT P1, [R17+URZ+0x22860], R0 ;  /* 0x02286000110075a7 */ /* 0x000e64000802017f */
[----:B-1----:R-:W-:Y:S05]  /*16ad0*/  @!P1 BRA `(.L_x_1447) ;  /* 0x0000003400589947 */ /* 0x002fea0003800000 */
.L_x_1537:
[----:B0-----:R-:W2:Y:S04]  /*16ae0*/  LDL R3, [R1+0x8] ;  /* 0x0000080001037983 */ /* 0x001ea80000100800 */
[----:B------:R-:W3:Y:S01]  /*16af0*/  LDL R12, [R1+0x4] ;  /* 0x00000400010c7983 */ /* 0x000ee20000100800 */
[----:B------:R-:W-:Y:S01]  /*16b00*/  IMAD.SHL.U32 R2, R23, 0x4000, RZ ;  /* 0x0000400017027824 */ /* 0x000fe200078e00ff */
[----:B------:R-:W-:Y:S05]  /*16b10*/  WARPSYNC.ALL ;  /* 0x0000000000007948 */ /* 0x000fea0003800000 */
[----:B------:R-:W-:-:S05]  /*16b20*/  IMAD.U32 R20, RZ, RZ, UR43 ;  /* 0x0000002bff147e24 */ /* 0x000fca000f8e00ff */
[----:B------:R-:W-:Y:S02]  /*16b30*/  ISETP.NE.AND P1, PT, R20, 0x3, PT ;  /* 0x000000031400780c */ /* 0x000fe40003f25270 */
[----:B--2---:R-:W-:Y:S02]  /*16b40*/  LOP3.LUT R3, R2, R3, RZ, 0xfc, !PT ;  /* 0x0000000302037212 */ /* 0x004fe400078efcff */
[----:B---3--:R-:W-:-:S03]  /*16b50*/  IADD3 R2, R22, R2, R12 ;  /* 0x0000000216027210 */ /* 0x008fc60007ffe00c */
[----:B-1----:R-:W-:Y:S01]  /*16b60*/  IMAD.IADD R0, R22, 0x1, R3 ;  /* 0x0000000116007824 */ /* 0x002fe200078e0203 */
[----:B------:R-:W-:-:S03]  /*16b70*/  IADD3 R18, R29, 0x400, R2 ;  /* 0x000004001d127810 */ /* 0x000fc60007ffe002 */
[----:B------:R-:W-:Y:S01]  /*16b80*/  IMAD.IADD R3, R32, 0x1, R0 ;  /* 0x0000000120037824 */ /* 0x000fe200078e0200 */
[----:B------:R-:W0:Y:S02]  /*16b90*/  LDSM.16.MT88.4 R4, [R0+0x8400] ;  /* 0x008400000004783b */ /* 0x000e240000004200 */
[C-C-:B0-----:R-:W-:Y:S02]  /*16ba0*/  PRMT R8, R4.reuse, 0x6420, R5.reuse ;  /* 0x0000642004087816 */ /* 0x141fe40000000005 */
[----:B------:R-:W-:Y:S02]  /*16bb0*/  PRMT R9, R4, 0x7531, R5 ;  /* 0x0000753104097816 */ /* 0x000fe40000000005 */
[C-C-:B------:R-:W-:Y:S02]  /*16bc0*/  PRMT R10, R6.reuse, 0x6420, R7.reuse ;  /* 0x00006420060a7816 */ /* 0x140fe40000000007 */
[----:B------:R-:W-:Y:S02]  /*16bd0*/  PRMT R11, R6, 0x7531, R7 ;  /* 0x00007531060b7816 */ /* 0x000fe40000000007 */
[----:B------:R-:W0:Y:S04]  /*16be0*/  LDSM.16.MT88.4 R4, [R3+0x8400] ;  /* 0x008400000304783b */ /* 0x000e280000004200 */
[----:B------:R0:W-:Y:S02]  /*16bf0*/  STSM.16.M88.4 [R2+0x400], R8 ;  /* 0x0004000802007844 */ /* 0x0001e40000000200 */
[----:B0-----:R-:W-:-:S02]  /*16c00*/  PRMT R8, R4, 0x6420, R5 ;  /* 0x0000642004087816 */ /* 0x001fc40000000005 */
[----:B------:R-:W-:Y:S02]  /*16c10*/  PRMT R9, R4, 0x7531, R5 ;  /* 0x0000753104097816 */ /* 0x000fe40000000005 */
[C-C-:B------:R-:W-:Y:S02]  /*16c20*/  PRMT R10, R6.reuse, 0x6420, R7.reuse ;  /* 0x00006420060a7816 */ /* 0x140fe40000000007 */
[----:B------:R-:W-:-:S05]  /*16c30*/  PRMT R11, R6, 0x7531, R7 ;  /* 0x00007531060b7816 */ /* 0x000fca0000000007 */
[----:B------:R0:W-:Y:S04]  /*16c40*/  STSM.16.M88.4 [R2+0x2400], R8 ;  /* 0x0024000802007844 */ /* 0x0001e80000000200 */
[----:B------:R-:W1:Y:S01]  /*16c50*/  LDSM.16.MT88.4 R4, [R0+0x9400] ;  /* 0x009400000004783b */ /* 0x000e620000004200 */
[----:B0-----:R-:W-:Y:S02]  /*16c60*/  IADD3 R2, R32, 0x400, R2 ;  /* 0x0000040020027810 */ /* 0x001fe40007ffe002 */
[C-C-:B-1----:R-:W-:Y:S02]  /*16c70*/  PRMT R12, R4.reuse, 0x6420, R5.reuse ;  /* 0x00006420040c7816 */ /* 0x142fe40000000005 */
[----:B------:R-:W-:Y:S02]  /*16c80*/  PRMT R13, R4, 0x7531, R5 ;  /* 0x00007531040d7816 */ /* 0x000fe40000000005 */
[----:B------:R-:W-:-:S02]  /*16c90*/  PRMT R14, R6, 0x6420, R7 ;  /* 0x00006420060e7816 */ /* 0x000fc40000000007 */
[----:B------:R-:W-:Y:S02]  /*16ca0*/  PRMT R15, R6, 0x7531, R7 ;  /* 0x00007531060f7816 */ /* 0x000fe40000000007 */
[----:B------:R-:W0:Y:S04]  /*16cb0*/  LDSM.16.MT88.4 R4, [R3+0x9400] ;  /* 0x009400000304783b */ /* 0x000e280000004200 */
[----:B------:R-:W-:Y:S01]  /*16cc0*/  STSM.16.M88.4 [R18], R12 ;  /* 0x0000000c12007844 */ /* 0x000fe20000000200 */
        /* <DEDUP_REMOVED lines=38> */
.L_x_1448:
[----:B0-----:R0:W-:Y:S01]  /*16f30*/  SYNCS.ARRIVE.TRANS64.A1T0 RZ, [R17+URZ+0x22850], RZ ;  /* 0x022850ff11ff79a7 */ /* 0x0011e2000810003f */
[----:B------:R-:W-:Y:S06]  /*16f40*/  BAR.SYNC.DEFER_BLOCKING 0x2, 0x80 ;  /* 0x0082000000007b1d */ /* 0x000fec0000010000 */
[----:B------:R-:W-:Y:S05]  /*16f50*/  @!P0 BRA `(.L_x_1449) ;  /* 0x0000000000048947 */ /* 0x000fea0003800000 */
[----:B------:R-:W-:Y:S01]  /*16f60*/  BPT.TRAP 0x1 ;  /* 0x000000040000795c */ /* 0x000fe20000300000 */
.L_x_1449:
[----:B------:R-:W-:Y:S02]  /*16f70*/  VIADD R0, R17, 0x22880 ;  /* 0x0002288011007836 */ /* 0x000fe40000000000 */
[----:B------:R-:W-:-:S03]  /*16f80*/  VIADD R23, R23, 0x1 ;  /* 0x0000000117177836 */ /* 0x000fc60000000000 */
[----:B------:R-:W-:Y:S02]  /*16f90*/  PRMT R0, R35, 0x654, R0 ;  /* 0x0000065423007816 */ /* 0x000fe40000000000 */
[C---:B------:R-:W-:Y:S02]  /*16fa0*/  ISETP.NE.AND P0, PT, R23.reuse, 0x2, PT ;  /* 0x000000021700780c */ /* 0x040fe40003f05270 */
[----:B------:R2:W-:Y:S02]  /*16fb0*/  SYNCS.ARRIVE.TRANS64.RED.A1T0 RZ, [R0+URZ], RZ ;  /* 0x000000ff00ff79a7 */ /* 0x0005e4000810043f */
[----:B------:R-:W-:Y:S02]  /*16fc0*/  SEL R23, R23, RZ, P0 ;  /* 0x000000ff17177207 */ /* 0x000fe40000000000 */
[----:B--2---:R-:W-:-:S04]  /*16fd0*/  SEL R0, RZ, 0x1, P0 ;  /* 0x00000001ff007807 */ /* 0x004fc80000000000 */
[----:B------:R-:W-:-:S07]  /*16fe0*/  LOP3.LUT R25, R25, R0, RZ, 0x3c, !PT ;  /* 0x0000000019197212 */ /* 0x000fce00078e3cff */
.L_x_1390:
[----:B------:R-:W-:Y:S05]  /*16ff0*/  BSYNC B7 ;  /* 0x0000000000077941 */ /* 0x000fea0003800000 */
.L_x_1388:
[----:B------:R-:W2:Y:S02]  /*17000*/  LDL R0, [R1] ;  /* 0x0000000001007983 */ /* 0x000ea40000100800 */
[----:B--2---:R-:W-:-:S13]  /*17010*/  LOP3.LUT P0, RZ, R0, 0x100, RZ, 0xc0, !PT ;  /* 0x0000010000ff7812 */ /* 0x004fda000780c0ff */
[----:B------:R-:W-:Y:S05]  /*17020*/  @!P0 BRA `(.L_x_1450) ;  /* 0x0000000000208947 */ /* 0x000fea0003800000 */
[----:B------:R-:W2:Y:S08]  /*17030*/  S2UR UR4, SR_CgaCtaId ;  /* 0x00000000000479c3 */ /* 0x000eb00000008800 */
[----:B------:R-:W-:Y:S01]  /*17040*/  BAR.SYNC.DEFER_BLOCKING 0x5, 0x180 ;  /* 0x0146000000007b1d */ /* 0x000fe20000010000 */
[----:B------:R-:W-:Y:S01]  /*17050*/  MOV R22, 0x400 ;  /* 0x0000040000167802 */ /* 0x000fe20000000f00 */
[----:B--2---:R-:W-:-:S05]  /*17060*/  IMAD.U32 R35, RZ, RZ, UR4 ;  /* 0x00000004ff237e24 */ /* 0x004fca000f8e00ff */
[----:B------:R-:W-:-:S05]  /*17070*/  LEA R22, R35, R22, 0x18 ;  /* 0x0000001623167211 */ /* 0x000fca00078ec0ff */
[----:B0-----:R2:W3:Y:S01]  /*17080*/  LDS.128 R16, [R22+0x228d0] ;  /* 0x0228d00016107984 */ /* 0x0014e20000000c00 */
[----:B------:R-:W-:Y:S06]  /*17090*/  BAR.ARV 0x4, 0x180 ;  /* 0x0106000000007b1d */ /* 0x000fec0000002000 */
[----:B------:R-:W-:Y:S05]  /*170a0*/  BRA `(.L_x_1451) ;  /* 0x0000000800947947 */ /* 0x000fea0003800000 */
.L_x_1450:
[----:B------:R-:W2:Y:S01]  /*170b0*/  S2R R0, SR_TID.X ;  /* 0x0000000000007919 */ /* 0x000ea20000002100 */
[----:B------:R-:W-:Y:S01]  /*170c0*/  ULDC UR4, c[0x0][0xc3c] ;  /* 0x00030f0000047ab9 */ /* 0x000fe20000000800 */
[----:B------:R-:W-:Y:S01]  /*170d0*/  IMAD.MOV.U32 R4, RZ, RZ, RZ ;  /* 0x000000ffff047224 */ /* 0x000fe200078e00ff */
[----:B--2---:R-:W-:-:S04]  /*170e0*/  LOP3.LUT R7, R0, 0x1f, RZ, 0xc0, !PT ;  /* 0x0000001f00077812 */ /* 0x004fc800078ec0ff */
[----:B------:R-:W-:Y:S01]  /*170f0*/  ISETP.NE.AND P0, PT, R7, 0x1f, PT ;  /* 0x0000001f0700780c */ /* 0x000fe20003f05270 */
[----:B------:R-:W-:-:S05]  /*17100*/  IMAD.IADD R5, R19, 0x1, R7 ;  /* 0x0000000113057824 */ /* 0x000fca00078e0207 */
[----:B------:R-:W-:Y:S01]  /*17110*/  ISETP.GE.OR P1, PT, R5, UR4, !P0 ;  /* 0x0000000405007c0c */ /* 0x000fe2000c726670 */
[----:B-1----:R-:W-:Y:S01]  /*17120*/  SHFL.IDX PT, R8, R16, 0x1, 0x1f ;  /* 0x00201f0010087f89 */ /* 0x002fe200000e0000 */
[----:B------:R-:W-:Y:S01]  /*17130*/  ISETP.GE.U32.AND P2, PT, R7, 0x2, PT ;  /* 0x000000020700780c */ /* 0x000fe20003f46070 */
[----:B------:R-:W-:-:S10]  /*17140*/  ULDC UR4, c[0x0][0xc3c] ;  /* 0x00030f0000047ab9 */ /* 0x000fd40000000800 */
[----:B------:R-:W1:Y:S02]  /*17150*/  @!P1 LDC.64 R2, c[0x0][0xc80] ;  /* 0x00032000ff029b82 */ /* 0x000e640000000a00 */
[----:B-1----:R-:W-:-:S05]  /*17160*/  @!P1 IMAD.WIDE R2, R5, 0x4, R2 ;  /* 0x0000000405029825 */ /* 0x002fca00078e0202 */
[----:B------:R-:W2:Y:S01]  /*17170*/  @!P1 LDG.E R4, desc[UR44][R2.64] ;  /* 0x0000002c02049981 */ /* 0x000ea2000c1e1900 */
[C---:B------:R-:W-:Y:S02]  /*17180*/  ISETP.NE.AND P1, PT, R7.reuse, RZ, PT ;  /* 0x000000ff0700720c */ /* 0x040fe40003f25270 */
        /* <DEDUP_REMOVED lines=8> */
[----:B------:R-:W-:-:S05]  /*17210*/  IMAD.IADD R0, R5, 0x1, R0 ;  /* 0x0000000105007824 */ /* 0x000fca00078e0200 */
[----:B------:R-:W1:Y:S02]  /*17220*/  SHFL.UP PT, R6, R0, 0x4, RZ ;  /* 0x0480000000067989 */ /* 0x000e6400000e00ff */
[----:B-1----:R-:W-:-:S05]  /*17230*/  SEL R3, R6, RZ, P3 ;  /* 0x000000ff06037207 */ /* 0x002fca0001800000 */
[----:B------:R-:W-:Y:S02]  /*17240*/  IMAD.IADD R3, R0, 0x1, R3 ;  /* 0x0000000100037824 */ /* 0x000fe400078e0203 */
[----:B------:R-:W1:Y:S03]  /*17250*/  LDC R0, c[0x0][0xc38] ;  /* 0x00030e00ff007b82 */ /* 0x000e660000000800 */
[----:B------:R-:W2:Y:S02]  /*17260*/  SHFL.UP PT, R2, R3, 0x8, RZ ;  /* 0x0500000003027989 */ /* 0x000ea400000e00ff */
[----:B--2---:R-:W-:-:S05]  /*17270*/  SEL R2, R2, RZ, P4 ;  /* 0x000000ff02027207 */ /* 0x004fca0002000000 */
[----:B------:R-:W-:-:S05]  /*17280*/  IMAD.IADD R2, R3, 0x1, R2 ;  /* 0x0000000103027824 */ /* 0x000fca00078e0202 */
[----:B------:R-:W2:Y:S02]  /*17290*/  SHFL.UP PT, R5, R2, 0x10, RZ ;  /* 0x0600000002057989 */ /* 0x000ea400000e00ff */
[----:B--2---:R-:W-:-:S05]  /*172a0*/  SEL R5, R5, RZ, P5 ;  /* 0x000000ff05057207 */ /* 0x004fca0002800000 */
[----:B------:R-:W-:Y:S02]  /*172b0*/  IMAD.IADD R6, R2, 0x1, R5 ;  /* 0x0000000102067824 */ /* 0x000fe400078e0205 */
[----:B------:R-:W-:Y:S04]  /*172c0*/  SHFL.IDX PT, R5, R16, RZ, 0x1f ;  /* 0x00001fff10057589 */ /* 0x000fe800000e0000 */
[----:B------:R-:W1:Y:S02]  /*172d0*/  SHFL.IDX PT, R7, R6, 0x1f, 0x1f ;  /* 0x03e01f0006077f89 */ /* 0x000e6400000e0000 */
[----:B-1----:R-:W-:-:S04]  /*172e0*/  IMAD R7, R7, R0, RZ ;  /* 0x0000000007077224 */ /* 0x002fc800078e02ff */
[----:B------:R-:W-:-:S05]  /*172f0*/  IMAD.IADD R8, R8, 0x1, R7 ;  /* 0x0000000108087824 */ /* 0x000fca00078e0207 */
[----:B------:R-:W-:-:S13]  /*17300*/  ISETP.GT.AND P6, PT, R8, R5, PT ;  /* 0x000000050800720c */ /* 0x000fda0003fc4270 */
[----:B------:R-:W-:Y:S05]  /*17310*/  @P6 BRA `(.L_x_1452) ;  /* 0x0000000000906947 */ /* 0x000fea0003800000 */
.L_x_1456:
[----:B------:R-:W-:-:S05]  /*17320*/  VIADD R19, R19, 0x1f ;  /* 0x0000001f13137836 */ /* 0x000fca0000000000 */
[----:B------:R-:W-:-:S13]  /*17330*/  ISETP.GE.AND P6, PT, R19, UR4, PT ;  /* 0x0000000413007c0c */ /* 0x000fda000bfc6270 */
[----:B------:R-:W-:Y:S05]  /*17340*/  @P6 BRA `(.L_x_1453) ;  /* 0x0000000400b86947 */ /* 0x000fea0003800000 */
[----:B------:R-:W1:Y:S01]  /*17350*/  S2R R0, SR_TID.X ;  /* 0x0000000000007919 */ /* 0x000e620000002100 */
[----:B------:R-:W-:Y:S01]  /*17360*/  BSSY B0, `(.L_x_1454) ;  /* 0x0000009000007945 */ /* 0x000fe20003800000 */
[----:B------:R-:W-:Y:S01]  /*17370*/  IMAD.MOV.U32 R4, RZ, RZ, RZ ;  /* 0x000000ffff047224 */ /* 0x000fe200078e00ff */
[----:B-1----:R-:W-:-:S05]  /*17380*/  LOP3.LUT R0, R0, 0x1f, RZ, 0xc0, !PT ;  /* 0x0000001f00007812 */ /* 0x002fca00078ec0ff */
[----:B------:R-:W-:-:S05]  /*17390*/  IMAD.IADD R7, R19, 0x1, R0 ;  /* 0x0000000113077824 */ /* 0x000fca00078e0200 */
[----:B------:R-:W-:-:S13]  /*173a0*/  ISETP.GE.OR P6, PT, R7, UR4, !P0 ;  /* 0x0000000407007c0c */ /* 0x000fda000c7c6670 */
[----:B------:R-:W-:Y:S05]  /*173b0*/  @P6 BRA `(.L_x_1455) ;  /* 0x00000000000c6947 */ /* 0x000fea0003800000 */
[----:B------:R-:W1:Y:S02]  /*173c0*/  LDC.64 R2, c[0x0][0xc80] ;  /* 0x00032000ff027b82 */ /* 0x000e640000000a00 */
[----:B-1----:R-:W-:-:S05]  /*173d0*/  IMAD.WIDE R2, R7, 0x4, R2 ;  /* 0x0000000407027825 */ /* 0x002fca00078e0202 */
[----:B------:R1:W5:Y:S02]  /*173e0*/  LDG.E R4, desc[UR44][R2.64] ;  /* 0x0000002c02047981 */ /* 0x000364000c1e1900 */
.L_x_1455:
[----:B------:R-:W-:Y:S05]  /*173f0*/  BSYNC B0 ;  /* 0x0000000000007941 */ /* 0x000fea0003800000 */
.L_x_1454:
[----:B-----5:R-:W1:Y:S02]  /*17400*/  SHFL.UP PT, R0, R4, 0x1, RZ ;  /* 0x0420000004007989 */ /* 0x020e6400000e00ff */
        /* <DEDUP_REMOVED lines=20> */
[----:B------:R-:W-:-:S07]  /*17550*/  IMAD.MOV.U32 R7, RZ, RZ, R3 ;  /* 0x000000ffff077224 */ /* 0x000fce00078e0003 */
.L_x_1452:
[----:B------:R-:W-:-:S04]  /*17560*/  IMAD.IADD R7, R8, 0x1, -R7 ;  /* 0x0000000108077824 */ /* 0x000fc800078e0a07 */
[----:B------:R-:W-:-:S05]  /*17570*/  IMAD R2, R6, R0, R7 ;  /* 0x0000000006027224 */ /* 0x000fca00078e0207 */
[----:B------:R-:W-:Y:S02]  /*17580*/  ISETP.GT.AND P0, PT, R2, R5, PT ;  /* 0x000000050200720c */ /* 0x000fe40003f04270 */
[----:B------:R-:W1:Y:S11]  /*17590*/  LDC.64 R2, c[0x0][0xc90] ;  /* 0x00032400ff027b82 */ /* 0x000e760000000a00 */
[----:B------:R-:W-:-:S04]  /*175a0*/  VOTE.ANY R9, PT, !P0 ;  /* 0x0000000000097806 */ /* 0x000fc800040e0100 */
[----:B------:R-:W2:Y:S02]  /*175b0*/  POPC R8, R9 ;  /* 0x0000000900087309 */ /* 0x000ea40000000000 */
[----:B--2---:R-:W-:-:S04]  /*175c0*/  IMAD.IADD R19, R8, 0x1, R19 ;  /* 0x0000000108137824 */ /* 0x004fc800078e0213 */
[----:B-1----:R-:W-:-:S05]  /*175d0*/  IMAD.WIDE R2, R19, 0x4, R2 ;  /* 0x0000000413027825 */ /* 0x002fca00078e0202 */
[----:B------:R1:W5:Y:S01]  /*175e0*/  LDG.E R11, desc[UR44][R2.64] ;  /* 0x0000002c020b7981 */ /* 0x000362000c1e1900 */
[----:B------:R-:W-:Y:S01]  /*175f0*/  ISETP.NE.AND P0, PT, R9, RZ, PT ;  /* 0x000000ff0900720c */ /* 0x000fe20003f05270 */
[----:B------:R-:W-:Y:S02]  /*17600*/  IMAD.MOV.U32 R16, RZ, RZ, RZ ;  /* 0x000000ffff107224 */ /* 0x000fe400078e00ff */
[----:B------:R1:W2:Y:S10]  /*17610*/  SHFL.IDX PT, R4, R4, R8, 0x1f ;  /* 0x00001f0804047589 */ /* 0x0002b400000e0000 */
[----:B-1----:R-:W-:Y:S05]  /*17620*/  @!P0 BRA `(.L_x_1457) ;  /* 0x0000000000088947 */ /* 0x002fea0003800000 */
[----:B------:R-:W-:-:S05]  /*17630*/  VIADD R3, R8, 0xffffffff ;  /* 0xffffffff08037836 */ /* 0x000fca0000000000 */
[----:B------:R1:W3:Y:S02]  /*17640*/  SHFL.IDX PT, R16, R6, R3, 0x1f ;  /* 0x00001f0306107589 */ /* 0x0002e400000e0000 */
.L_x_1457:
[----:B-12--5:R-:W-:Y:S02]  /*17650*/  IMAD R6, R4, R11, RZ ;  /* 0x0000000b04067224 */ /* 0x026fe400078e02ff */
[----:B---3--:R-:W-:Y:S02]  /*17660*/  IMAD R16, R16, R0, R7 ;  /* 0x0000000010107224 */ /* 0x008fe400078e0207 */
[----:B------:R-:W-:Y:S01]  /*17670*/  IMAD.MOV.U32 R2, RZ, RZ, RZ ;  /* 0x000000ffff027224 */ /* 0x000fe200078e00ff */
[----:B------:R-:W-:Y:S01]  /*17680*/  IABS R8, R6 ;  /* 0x0000000600087213 */ /* 0x000fe20000000000 */
[----:B------:R-:W-:-:S03]  /*17690*/  IMAD.IADD R5, R5, 0x1, -R16 ;  /* 0x0000000105057824 */ /* 0x000fc600078e0a10 */
[----:B------:R-:W1:Y:S08]  /*176a0*/  I2F.RP R9, R8 ;  /* 0x0000000800097306 */ /* 0x000e700000209400 */
[----:B-1----:R-:W1:Y:S02]  /*176b0*/  MUFU.RCP R9, R9 ;  /* 0x0000000900097308 */ /* 0x002e640000001000 */
[----:B-1----:R-:W-:-:S06]  /*176c0*/  VIADD R3, R9, 0xffffffe ;  /* 0x0ffffffe09037836 */ /* 0x002fcc0000000000 */
[----:B------:R-:W1:Y:S02]  /*176d0*/  F2I.FTZ.U32.TRUNC.NTZ R3, R3 ;  /* 0x0000000300037305 */ /* 0x000e64000021f000 */
[----:B-1----:R-:W-:-:S04]  /*176e0*/  IMAD.MOV R13, RZ, RZ, -R3 ;  /* 0x000000ffff0d7224 */ /* 0x002fc800078e0a03 */
        /* <DEDUP_REMOVED lines=23> */
[-C--:B------:R-:W-:Y:S02]  /*17860*/  IABS R8, R0.reuse ;  /* 0x0000000000087213 */ /* 0x080fe40000000000 */
[----:B------:R-:W-:Y:S02]  /*17870*/  IABS R6, R0 ;  /* 0x0000000000067213 */ /* 0x000fe40000000000 */
[----:B------:R-:W1:Y:S08]  /*17880*/  I2F.RP R9, R8 ;  /* 0x0000000800097306 */ /* 0x000e700000209400 */
[----:B-1----:R-:W1:Y:S02]  /*17890*/  MUFU.RCP R9, R9 ;  /* 0x0000000900097308 */ /* 0x002e640000001000 */
[----:B-1----:R-:W-:Y:S01]  /*178a0*/  VIADD R3, R9, 0xffffffe ;  /* 0x0ffffffe09037836 */ /* 0x002fe20000000000 */
[----:B------:R-:W-:-:S05]  /*178b0*/  IABS R9, R5 ;  /* 0x0000000500097213 */ /* 0x000fca0000000000 */
[----:B------:R-:W1:Y:S02]  /*178c0*/  F2I.FTZ.U32.TRUNC.NTZ R3, R3 ;  /* 0x0000000300037305 */ /* 0x000e64000021f000 */
[----:B-1----:R-:W-:-:S04]  /*178d0*/  IMAD.MOV R11, RZ, RZ, -R3 ;  /* 0x000000ffff0b7224 */ /* 0x002fc800078e0a03 */
        /* <DEDUP_REMOVED lines=10> */
[C---:B------:R-:W-:Y:S01]  /*17980*/  LOP3.LUT R3, R5.reuse, R0, RZ, 0x3c, !PT ;  /* 0x0000000005037212 */ /* 0x040fe200078e3cff */
[----:B------:R-:W-:-:S03]  /*17990*/  IMAD.IADD R5, R5, 0x1, R7 ;  /* 0x0000000105057824 */ /* 0x000fc600078e0207 */
[----:B------:R-:W-:-:S07]  /*179a0*/  ISETP.GE.AND P2, PT, R3, RZ, PT ;  /* 0x000000ff0300720c */ /* 0x000fce0003f46270 */
[----:B------:R-:W-:-:S06]  /*179b0*/  @P0 VIADD R2, R2, 0x1 ;  /* 0x0000000102020836 */ /* 0x000fcc0000000000 */
[----:B------:R-:W-:Y:S01]  /*179c0*/  @!P2 IMAD.MOV R2, RZ, RZ, -R2 ;  /* 0x000000ffff02a224 */ /* 0x000fe200078e0a02 */
[----:B------:R-:W-:Y:S01]  /*179d0*/  @!P1 LOP3.LUT R2, RZ, R0, RZ, 0x33, !PT ;  /* 0x00000000ff029212 */ /* 0x000fe200078e33ff */
[----:B------:R-:W-:-:S03]  /*179e0*/  IMAD.MOV R0, RZ, RZ, -R0 ;  /* 0x000000ffff007224 */ /* 0x000fc600078e0a00 */
[----:B0-----:R-:W-:Y:S01]  /*179f0*/  LOP3.LUT R17, RZ, R2, RZ, 0x33, !PT ;  /* 0x00000002ff117212 */ /* 0x001fe200078e33ff */
[----:B------:R-:W-:-:S04]  /*17a00*/  IMAD R18, R2, R0, R5 ;  /* 0x0000000002127224 */ /* 0x000fc800078e0205 */
[----:B------:R-:W-:Y:S01]  /*17a10*/  IMAD.IADD R17, R4, 0x1, R17 ;  /* 0x0000000104117824 */ /* 0x000fe200078e0211 */
[----:B------:R-:W-:Y:S06]  /*17a20*/  BRA `(.L_x_1458) ;  /* 0x0000000000107947 */ /* 0x000fec0003800000 */
.L_x_1453:
[----:B------:R-:W1:Y:S01]  /*17a30*/  LDC R19, c[0x0][0xc3c] ;  /* 0x00030f00ff137b82 */ /* 0x000e620000000800 */
[----:B------:R-:W-:Y:S02]  /*17a40*/  IMAD.MOV.U32 R16, RZ, RZ, R5 ;  /* 0x000000ffff107224 */ /* 0x000fe400078e0005 */
[----:B0-----:R-:W-:Y:S02]  /*17a50*/  IMAD.MOV.U32 R17, RZ, RZ, RZ ;  /* 0x000000ffff117224 */ /* 0x001fe400078e00ff */
[----:B------:R-:W-:-:S07]  /*17a60*/  IMAD.MOV.U32 R18, RZ, RZ, RZ ;  /* 0x000000ffff127224 */ /* 0x000fce00078e00ff */
.L_x_1458:
[----:B------:R-:W0:Y:S01]  /*17a70*/  S2R R0, SR_TID.X ;  /* 0x0000000000007919 */ /* 0x000e220000002100 */
[----:B------:R-:W-:Y:S01]  /*17a80*/  BAR.SYNC.DEFER_BLOCKING 0x4, 0x180 ;  /* 0x0106000000007b1d */ /* 0x000fe20000010000 */
[----:B0-----:R-:W-:-:S04]  /*17a90*/  LOP3.LUT R0, R0, 0x1f, RZ, 0xc0, !PT ;  /* 0x0000001f00007812 */ /* 0x001fc800078ec0ff */
[----:B------:R-:W-:-:S13]  /*17aa0*/  ISETP.NE.AND P0, PT, R0, RZ, PT ;  /* 0x000000ff0000720c */ /* 0x000fda0003f05270 */
[----:B------:R-:W0:Y:S01]  /*17ab0*/  @!P0 S2R R35, SR_CgaCtaId ;  /* 0x0000000000238919 */ /* 0x000e220000008800 */
[----:B------:R-:W-:-:S04]  /*17ac0*/  @!P0 MOV R0, 0x400 ;  /* 0x0000040000008802 */ /* 0x000fc80000000f00 */
[----:B0-----:R-:W-:-:S05]  /*17ad0*/  @!P0 LEA R22, R35, R0, 0x18 ;  /* 0x0000000023168211 */ /* 0x001fca00078ec0ff */
[----:B-1----:R0:W-:Y:S01]  /*17ae0*/  @!P0 STS.128 [R22+0x228d0], R16 ;  /* 0x0228d01016008388 */ /* 0x0021e20000000c00 */
[----:B------:R-:W-:Y:S06]  /*17af0*/  BAR.ARV 0x5, 0x180 ;  /* 0x0146000000007b1d */ /* 0x000fec0000002000 */
.L_x_1451:
[----:B------:R-:W-:Y:S02]  /*17b00*/  ULDC UR4, c[0x0][0xc3c] ;  /* 0x00030f0000047ab9 */ /* 0x000fe40000000800 */
[----:B---3--:R-:W-:-:S13]  /*17b10*/  ISETP.GE.AND P0, PT, R19, UR4, PT ;  /* 0x0000000413007c0c */ /* 0x008fda000bf06270 */
[----:B------:R-:W-:Y:S05]  /*17b20*/  @!P0 BRA `(.L_x_1459) ;  /* 0xffffffb000588947 */ /* 0x000fea000383ffff */
.L_x_1378:
[----:B--2---:R-:W2:Y:S01]  /*17b30*/  LDL.LU R0, [R1+0x18] ;  /* 0x0000180001007983 */ /* 0x004ea20000300800 */
[----:B------:R-:W-:Y:S01]  /*17b40*/  BSSY B0, `(.L_x_1460) ;  /* 0x000000b000007945 */ /* 0x000fe20003800000 */
[----:B------:R-:W3:Y:S01]  /*17b50*/  S2R R5, SR_CgaCtaId ;  /* 0x0000000000057919 */ /* 0x000ee20000008800 */
[----:B--2---:R-:W-:-:S05]  /*17b60*/  VIADD R0, R0, 0x1 ;  /* 0x0000000100007836 */ /* 0x004fca0000000000 */
[----:B01----:R-:W-:-:S04]  /*17b70*/  LEA.HI R2, R0, R0, RZ, 0x1 ;  /* 0x0000000000027211 */ /* 0x003fc800078f08ff */
[----:B------:R-:W-:Y:S02]  /*17b80*/  LOP3.LUT R3, R2, 0xfffffffe, RZ, 0xc0, !PT ;  /* 0xfffffffe02037812 */ /* 0x000fe400078ec0ff */
[----:B------:R-:W-:-:S03]  /*17b90*/  MOV R2, 0x400 ;  /* 0x0000040000027802 */ /* 0x000fc60000000f00 */
[----:B------:R-:W-:Y:S01]  /*17ba0*/  IMAD.IADD R0, R0, 0x1, -R3 ;  /* 0x0000000100007824 */ /* 0x000fe200078e0a03 */
[----:B---3--:R-:W-:-:S04]  /*17bb0*/  LEA R5, R5, R2, 0x18 ;  /* 0x0000000205057211 */ /* 0x008fc800078ec0ff */
[----:B------:R-:W-:-:S04]  /*17bc0*/  SHF.L.U32 R0, R0, 0x1f, RZ ;  /* 0x0000001f00007819 */ /* 0x000fc800000006ff */
[----:B------:R-:W0:Y:S02]  /*17bd0*/  SYNCS.PHASECHK.TRANS64.TRYWAIT P0, [R5+URZ+0x22820], R0 ;  /* 0x02282000050075a7 */ /* 0x000e24000800017f */
[----:B0-----:R-:W-:Y:S05]  /*17be0*/  @!P0 BRA `(.L_x_1461) ;  /* 0x0000002400288947 */ /* 0x001fea0003800000 */
.L_x_1538:
[----:B------:R-:W-:Y:S05]  /*17bf0*/  BSYNC B0 ;  /* 0x0000000000007941 */ /* 0x000fea0003800000 */
.L_x_1460:
[----:B------:R-:W-:-:S03]  /*17c00*/  UMOV UR4, 0xffffffff ;  /* 0xffffffff00047882 */ /* 0x000fc60000000000 */
[----:B------:R-:W-:Y:S05]  /*17c10*/  BRA.DIV UR4, `(.L_x_1462) ;  /* 0x0000002604307947 */ /* 0x000fea000b800000 */
[----:B0-----:R-:W0:Y:S02]  /*17c20*/  S2R R0, SR_TID.X ;  /* 0x0000000000007919 */ /* 0x001e240000002100 */
[----:B0-----:R-:W-:-:S04]  /*17c30*/  SHF.R.U32.HI R0, RZ, 0x5, R0 ;  /* 0x00000005ff007819 */ /* 0x001fc80000011600 */
[----:B------:R-:W-:-:S05]  /*17c40*/  LOP3.LUT R0, R0, 0x3, RZ, 0xc0, !PT ;  /* 0x0000000300007812 */ /* 0x000fca00078ec0ff */
[----:B------:R0:W1:Y:S02]  /*17c50*/  SHFL.IDX PT, R14, R0, RZ, 0x1f ;  /* 0x00001fff000e7589 */ /* 0x00006400000e0000 */
.L_x_1541:
[----:B-1----:R-:W-:Y:S01]  /*17c60*/  ISETP.NE.AND P0, PT, R14, RZ, PT ;  /* 0x000000ff0e00720c */ /* 0x002fe20003f05270 */
[----:B------:R-:W-:-:S12]  /*17c70*/  BSSY B0, `(.L_x_1463) ;  /* 0x000002c000007945 */ /* 0x000fd80003800000 */
[----:B------:R-:W-:Y:S05]  /*17c80*/  @P0 BRA `(.L_x_1464) ;  /* 0x0000000000a80947 */ /* 0x000fea0003800000 */
[----:B------:R-:W-:-:S03]  /*17c90*/  UMOV UR4, 0xffffffff ;  /* 0xffffffff00047882 */ /* 0x000fc60000000000 */
[----:B------:R-:W-:Y:S05]  /*17ca0*/  BRA.DIV UR4, `(.L_x_1465) ;  /* 0x0000002604407947 */ /* 0x000fea000b800000 */
[----:B------:R-:W-:-:S13]  /*17cb0*/  ELECT P6, URZ, PT ;  /* 0x00000000003f782f */ /* 0x000fda00038c0000 */
.L_x_1544:
[----:B------:R-:W-:Y:S05]  /*17cc0*/  @!P6 BRA `(.L_x_1464) ;  /* 0x000000000098e947 */ /* 0x000fea0003800000 */
[----:B------:R-:W-:-:S06]  /*17cd0*/  ULOP3.LUT UR4, UR42, 0x2, URZ, 0xfc, !UPT ;  /* 0x000000022a047892 */ /* 0x000fcc000f8efc3f */
[----:B0-----:R-:W-:-:S05]  /*17ce0*/  IMAD.U32 R0, RZ, RZ, UR4 ;  /* 0x00000004ff007e24 */ /* 0x001fca000f8e00ff */
[----:B------:R-:W-:-:S13]  /*17cf0*/  ISETP.NE.AND P0, PT, R0, 0x3, PT ;  /* 0x000000030000780c */ /* 0x000fda0003f05270 */
[----:B------:R-:W-:Y:S05]  /*17d00*/  @!P0 BRA `(.L_x_1466) ;  /* 0x0000000000048947 */ /* 0x000fea0003800000 */
[----:B------:R-:W-:Y:S01]  /*17d10*/  BPT.TRAP 0x1 ;  /* 0x000000040000795c */ /* 0x000fe20000300000 */
.L_x_1466:
[----:B------:R-:W-:Y:S01]  /*17d20*/  IMAD R3, R23, 0x8, R5 ;  /* 0x0000000817037824 */ /* 0x000fe200078e0205 */
[----:B------:R-:W-:Y:S01]  /*17d30*/  SHF.L.U32 R2, R25, 0x1f, RZ ;  /* 0x0000001f19027819 */ /* 0x000fe200000006ff */
[----:B------:R-:W-:-:S03]  /*17d40*/  VIADD R23, R23, 0x1 ;  /* 0x0000000117177836 */ /* 0x000fc60000000000 */
[----:B------:R-:W0:Y:S02]  /*17d50*/  SYNCS.PHASECHK.TRANS64.TRYWAIT P1, [R3+URZ+0x22840], R2 ;  /* 0x02284002030075a7 */ /* 0x000e24000802017f */
[----:B------:R-:W-:-:S04]  /*17d60*/  ISETP.NE.AND P2, PT, R23, 0x2, PT ;  /* 0x000000021700780c */ /* 0x000fc80003f45270 */
[----:B------:R-:W-:Y:S01]  /*17d70*/  SEL R0, RZ, 0x1, P2 ;  /* 0x00000001ff007807 */ /* 0x000fe20001000000 */
[----:B0-----:R-:W-:Y:S08]  /*17d80*/  @!P1 BRA `(.L_x_1467) ;  /* 0x0000002400289947 */ /* 0x001ff00003800000 */
.L_x_1545:
[----:B------:R-:W-:Y:S02]  /*17d90*/  SEL R23, R23, RZ, P2 ;  /* 0x000000ff17177207 */ /* 0x000fe40001000000 */
[----:B------:R-:W-:Y:S01]  /*17da0*/  LOP3.LUT R0, R25, R0, RZ, 0x3c, !PT ;  /* 0x0000000019007212 */ /* 0x000fe200078e3cff */
[----:B------:R-:W-:Y:S06]  /*17db0*/  @!P0 BRA `(.L_x_1468) ;  /* 0x0000000000048947 */ /* 0x000fec0003800000 */
[----:B------:R-:W-:Y:S01]  /*17dc0*/  BPT.TRAP 0x1 ;  /* 0x000000040000795c */ /* 0x000fe20000300000 */
.L_x_1468:
[----:B------:R-:W-:Y:S01]  /*17dd0*/  IMAD R23, R23, 0x8, R5 ;  /* 0x0000000817177824 */ /* 0x000fe200078e0205 */
[----:B------:R-:W-:-:S04]  /*17de0*/  SHF.L.U32 R0, R0, 0x1f, RZ ;  /* 0x0000001f00007819 */ /* 0x000fc800000006ff */
[----:B------:R-:W1:Y:S02]  /*17df0*/  SYNCS.PHASECHK.TRANS64.TRYWAIT P1, [R23+URZ+0x22840], R0 ;  /* 0x02284000170075a7 */ /* 0x000e64000802017f */
[----:B-1----:R-:W-:Y:S05]  /*17e00*/  @!P1 BRA `(.L_x_1469) ;  /* 0x00000024001c9947 */ /* 0x002fea0003800000 */
.L_x_1546:
[----:B------:R-:W-:Y:S05]  /*17e10*/  @!P0 BRA `(.L_x_1470) ;  /* 0x0000000000048947 */ /* 0x000fea0003800000 */
[----:B------:R-:W-:Y:S01]  /*17e20*/  BPT.TRAP 0x1 ;  /* 0x000000040000795c */ /* 0x000fe20000300000 */
.L_x_1470:
[----:B------:R-:W2:Y:S02]  /*17e30*/  SYNCS.PHASECHK.TRANS64.TRYWAIT P1, [R3+URZ+0x22860], R2 ;  /* 0x02286002030075a7 */ /* 0x000ea4000802017f */
[----:B--2---:R-:W-:Y:S05]  /*17e40*/  @!P1 BRA `(.L_x_1471) ;  /* 0x0000002400209947 */ /* 0x004fea0003800000 */
.L_x_1547:
[----:B------:R-:W-:Y:S05]  /*17e50*/  @!P0 BRA `(.L_x_1472) ;  /* 0x0000000000048947 */ /* 0x000fea0003800000 */
[----:B------:R-:W-:Y:S01]  /*17e60*/  BPT.TRAP 0x1 ;  /* 0x000000040000795c */ /* 0x000fe20000300000 */
.L_x_1472:
[----:B------:R-:W3:Y:S02]  /*17e70*/  SYNCS.PHASECHK.TRANS64.TRYWAIT P1, [R23+URZ+0x22860], R0 ;  /* 0x02286000170075a7 */ /* 0x000ee4000802017f */
[----:B---3--:R-:W-:Y:S05]  /*17e80*/  @!P1 BRA `(.L_x_1473) ;  /* 0x0000002400249947 */ /* 0x008fea0003800000 */
.L_x_1548:
[----:B------:R-:W-:Y:S05]  /*17e90*/  @!P0 BRA `(.L_x_1474) ;  /* 0x0000000000048947 */ /* 0x000fea0003800000 */
[----:B------:R-:W-:Y:S01]  /*17ea0*/  BPT.TRAP 0x1 ;  /* 0x000000040000795c */ /* 0x000fe20000300000 */
.L_x_1474:
[----:B------:R-:W4:Y:S02]  /*17eb0*/  SYNCS.PHASECHK.TRANS64.TRYWAIT P1, [R3+URZ+0x22880], R2 ;  /* 0x02288002030075a7 */ /* 0x000f24000802017f */
[----:B----4-:R-:W-:Y:S05]  /*17ec0*/  @!P1 BRA `(.L_x_1475) ;  /* 0x0000002400289947 */ /* 0x010fea0003800000 */
.L_x_1549:
[----:B------:R-:W-:Y:S05]  /*17ed0*/  @!P0 BRA `(.L_x_1476) ;  /* 0x0000000000048947 */ /* 0x000fea0003800000 */
[----:B------:R-:W-:Y:S01]  /*17ee0*/  BPT.TRAP 0x1 ;  /* 0x000000040000795c */ /* 0x000fe20000300000 */
.L_x_1476:
[----:B------:R0:W0:Y:S02]  /*17ef0*/  SYNCS.PHASECHK.TRANS64.TRYWAIT P0, [R23+URZ+0x22880], R0 ;  /* 0x02288000170075a7 */ /* 0x000024000800017f */
[----:B0-----:R-:W-:Y:S05]  /*17f00*/  @!P0 NANOSLEEP.SYNCS 0x989680 ;  /* 0x009896800000895d */ /* 0x001fea0003900000 */
[----:B------:R-:W0:Y:S02]  /*17f10*/  @!P0 SYNCS.PHASECHK.TRANS64 P0, [R23+URZ+0x22880], R0 ;  /* 0x02288000170085a7 */ /* 0x000e24000800007f */
[----:B0-----:R-:W-:Y:S05]  /*17f20*/  @!P0 BRA `(.L_x_1476) ;  /* 0xfffffffc00f08947 */ /* 0x001fea000383ffff */
.L_x_1464:
[----:B------:R-:W-:Y:S05]  /*17f30*/  BSYNC B0 ;  /* 0x0000000000007941 */ /* 0x000fea0003800000 */
.L_x_1463:
[----:B------:R-:W-:Y:S05]  /*17f40*/  EXIT ;  /* 0x000000000000794d */ /* 0x000fea0003800000 */
.L_x_1273:
[----:B0-----:R-:W-:-:S04]  /*17f50*/  IMAD.U32 R3, RZ, RZ, UR38 ;  /* 0x00000026ff037e24 */ /* 0x001fc8000f8e00ff */
[----:B------:R0:W1:Y:S03]  /*17f60*/  SYNCS.PHASECHK.TRANS64.TRYWAIT P1, [R3+URZ+0x22800], R2 ;  /* 0x02280002030075a7 */ /* 0x000066000802017f */
[----:B-1----:R-:W-:Y:S05]  /*17f70*/  @!P1 NANOSLEEP.SYNCS 0x989680 ;  /* 0x009896800000995d */ /* 0x002fea0003900000 */
[----:B------:R-:W1:Y:S02]  /*17f80*/  @!P1 SYNCS.PHASECHK.TRANS64 P1, [R3+URZ+0x22800], R2 ;  /* 0x02280002030095a7 */ /* 0x000e64000802007f */
[----:B-1----:R-:W-:Y:S05]  /*17f90*/  @!P1 BRA `(.L_x_1273) ;  /* 0xfffffffc00ec9947 */ /* 0x002fea000383ffff */
[----:B------:R-:W-:Y:S05]  /*17fa0*/  BRA `(.L_x_1477) ;  /* 0xfffffe9c00287947 */ /* 0x000fea000383ffff */
.L_x_1277:
[----:B-1----:R1:W2:Y:S02]  /*17fb0*/  SYNCS.PHASECHK.TRANS64.TRYWAIT P1, [R13+URZ+0x22830], R2 ;  /* 0x022830020d0075a7 */ /* 0x0022a4000802017f */
[----:B--2---:R-:W-:Y:S05]  /*17fc0*/  @!P1 NANOSLEEP.SYNCS 0x989680 ;  /* 0x009896800000995d */ /* 0x004fea0003900000 */
[----:B------:R-:W2:Y:S02]  /*17fd0*/  @!P1 SYNCS.PHASECHK.TRANS64 P1, [R13+URZ+0x22830], R2 ;  /* 0x022830020d0095a7 */ /* 0x000ea4000802007f */
[----:B--2---:R-:W-:Y:S05]  /*17fe0*/  @!P1 BRA `(.L_x_1277) ;  /* 0xfffffffc00f09947 */ /* 0x004fea000383ffff */
[----:B------:R-:W-:Y:S05]  /*17ff0*/  BRA `(.L_x_1276) ;  /* 0xfffffe9c00447947 */ /* 0x000fea000383ffff */
.L_x_1294:
[----:B-1----:R-:W-:-:S04]  /*18000*/  IMAD.U32 R9, RZ, RZ, UR4 ;  /* 0x00000004ff097e24 */ /* 0x002fc8000f8e00ff */
[----:B------:R1:W2:Y:S03]  /*18010*/  SYNCS.PHASECHK.TRANS64.TRYWAIT P1, [R9+URZ+0x22830], R8 ;  /* 0x02283008090075a7 */ /* 0x0002a6000802017f */
[----:B--2---:R-:W-:Y:S05]  /*18020*/  @!P1 NANOSLEEP.SYNCS 0x989680 ;  /* 0x009896800000995d */ /* 0x004fea0003900000 */
[----:B------:R-:W2:Y:S02]  /*18030*/  @!P1 SYNCS.PHASECHK.TRANS64 P1, [R9+URZ+0x22830], R8 ;  /* 0x02283008090095a7 */ /* 0x000ea4000802007f */
[----:B--2---:R-:W-:Y:S05]  /*18040*/  @!P1 BRA `(.L_x_1294) ;  /* 0xfffffffc00ec9947 */ /* 0x004fea000383ffff */
[----:B------:R-:W-:Y:S05]  /*18050*/  BRA `(.L_x_1291) ;  /* 0xfffffed400b87947 */ /* 0x000fea000383ffff */
.L_x_1298:
[----:B-1----:R-:W-:-:S04]  /*18060*/  IMAD.U32 R9, RZ, RZ, UR4 ;  /* 0x00000004ff097e24 */ /* 0x002fc8000f8e00ff */
[----:B------:R1:W2:Y:S03]  /*18070*/  SYNCS.PHASECHK.TRANS64.TRYWAIT P1, [R9+URZ+0x22850], R8 ;  /* 0x02285008090075a7 */ /* 0x0002a6000802017f */
[----:B--2---:R-:W-:Y:S05]  /*18080*/  @!P1 NANOSLEEP.SYNCS 0x989680 ;  /* 0x009896800000995d */ /* 0x004fea0003900000 */
[----:B------:R-:W2:Y:S02]  /*18090*/  @!P1 SYNCS.PHASECHK.TRANS64 P1, [R9+URZ+0x22850], R8 ;  /* 0x02285008090095a7 */ /* 0x000ea4000802007f */
[----:B--2---:R-:W-:Y:S05]  /*180a0*/  @!P1 BRA `(.L_x_1298) ;  /* 0xfffffffc00ec9947 */ /* 0x004fea000383ffff */
[----:B------:R-:W-:Y:S05]  /*180b0*/  BRA `(.L_x_1295) ;  /* 0xfffffed800787947 */ /* 0x000fea000383ffff */
.L_x_1317:
[----:B-1----:R-:W-:-:S04]  /*180c0*/  IMAD.U32 R8, RZ, RZ, UR6 ;  /* 0x00000006ff087e24 */ /* 0x002fc8000f8e00ff */
[----:B------:R1:W2:Y:S03]  /*180d0*/  SYNCS.PHASECHK.TRANS64.TRYWAIT P1, [R8+URZ+0x22830], R5 ;  /* 0x02283005080075a7 */ /* 0x0002a6000802017f */
[----:B--2---:R-:W-:Y:S05]  /*180e0*/  @!P1 NANOSLEEP.SYNCS 0x989680 ;  /* 0x009896800000995d */ /* 0x004fea0003900000 */
[----:B------:R-:W2:Y:S02]  /*180f0*/  @!P1 SYNCS.PHASECHK.TRANS64 P1, [R8+URZ+0x22830], R5 ;  /* 0x02283005080095a7 */ /* 0x000ea4000802007f */
[----:B--2---:R-:W-:Y:S05]  /*18100*/  @!P1 BRA `(.L_x_1317) ;  /* 0xfffffffc00ec9947 */ /* 0x004fea000383ffff */
[----:B------:R-:W-:Y:S05]  /*18110*/  BRA `(.L_x_1314) ;  /* 0xffffff0c00fc7947 */ /* 0x000fea000383ffff */
.L_x_1321:
[----:B-1----:R-:W-:-:S04]  /*18120*/  IMAD.U32 R8, RZ, RZ, UR6 ;  /* 0x00000006ff087e24 */ /* 0x002fc8000f8e00ff */
[----:B------:R1:W2:Y:S03]  /*18130*/  SYNCS.PHASECHK.TRANS64.TRYWAIT P1, [R8+URZ+0x22850], R5 ;  /* 0x02285005080075a7 */ /* 0x0002a6000802017f */
[----:B--2---:R-:W-:Y:S05]  /*18140*/  @!P1 NANOSLEEP.SYNCS 0x989680 ;  /* 0x009896800000995d */ /* 0x004fea0003900000 */
[----:B------:R-:W2:Y:S02]  /*18150*/  @!P1 SYNCS.PHASECHK.TRANS64 P1, [R8+URZ+0x22850], R5 ;  /* 0x02285005080095a7 */ /* 0x000ea4000802007f */
[----:B--2---:R-:W-:Y:S05]  /*18160*/  @!P1 BRA `(.L_x_1321) ;  /* 0xfffffffc00ec9947 */ /* 0x004fea000383ffff */
[----:B------:R-:W-:Y:S05]  /*18170*/  BRA `(.L_x_1318) ;  /* 0xffffff1000a87947 */ /* 0x000fea000383ffff */
.L_x_1329:
[----:B-1----:R-:W-:-:S04]  /*18180*/  IMAD.U32 R9, RZ, RZ, UR10 ;  /* 0x0000000aff097e24 */ /* 0x002fc8000f8e00ff */
[----:B------:R1:W2:Y:S03]  /*18190*/  SYNCS.PHASECHK.TRANS64.TRYWAIT P1, [R9+URZ+0x22830], R6 ;  /* 0x02283006090075a7 */ /* 0x0002a6000802017f */
[----:B--2---:R-:W-:Y:S05]  /*181a0*/  @!P1 NANOSLEEP.SYNCS 0x989680 ;  /* 0x009896800000995d */ /* 0x004fea0003900000 */
[----:B------:R-:W2:Y:S02]  /*181b0*/  @!P1 SYNCS.PHASECHK.TRANS64 P1, [R9+URZ+0x22830], R6 ;  /* 0x02283006090095a7 */ /* 0x000ea4000802007f */
[----:B--2---:R-:W-:Y:S05]  /*181c0*/  @!P1 BRA `(.L_x_1329) ;  /* 0xfffffffc00ec9947 */ /* 0x004fea000383ffff */
[----:B------:R-:W-:Y:S05]  /*181d0*/  BRA `(.L_x_1326) ;  /* 0xffffff3400807947 */ /* 0x000fea000383ffff */
.L_x_1333:
[----:B-1----:R-:W-:-:S04]  /*181e0*/  IMAD.U32 R9, RZ, RZ, UR10 ;  /* 0x0000000aff097e24 */ /* 0x002fc8000f8e00ff */
[----:B------:R1:W2:Y:S03]  /*181f0*/  SYNCS.PHASECHK.TRANS64.TRYWAIT P1, [R9+URZ+0x22850], R6 ;  /* 0x02285006090075a7 */ /* 0x0002a6000802017f */
[----:B--2---:R-:W-:Y:S05]  /*18200*/  @!P1 NANOSLEEP.SYNCS 0x989680 ;  /* 0x009896800000995d */ /* 0x004fea0003900000 */
[----:B------:R-:W2:Y:S02]  /*18210*/  @!P1 SYNCS.PHASECHK.TRANS64 P1, [R9+URZ+0x22850], R6 ;  /* 0x02285006090095a7 */ /* 0x000ea4000802007f */
[----:B--2---:R-:W-:Y:S05]  /*18220*/  @!P1 BRA `(.L_x_1333) ;  /* 0xfffffffc00ec9947 */ /* 0x004fea000383ffff */
[----:B------:R-:W-:Y:S05]  /*18230*/  BRA `(.L_x_1330) ;  /* 0xffffff3800207947 */ /* 0x000fea000383ffff */
.L_x_1348:
[----:B-1----:R-:W-:-:S04]  /*18240*/  IMAD.U32 R5, RZ, RZ, UR5 ;  /* 0x00000005ff057e24 */ /* 0x002fc8000f8e00ff */
[----:B------:R1:W2:Y:S03]  /*18250*/  SYNCS.PHASECHK.TRANS64.TRYWAIT P1, [R5+URZ+0x22850], R0 ;  /* 0x02285000050075a7 */ /* 0x0002a6000802017f */
[----:B--2---:R-:W-:Y:S05]  /*18260*/  @!P1 NANOSLEEP.SYNCS 0x989680 ;  /* 0x009896800000995d */ /* 0x004fea0003900000 */
[----:B------:R-:W2:Y:S02]  /*18270*/  @!P1 SYNCS.PHASECHK.TRANS64 P1, [R5+URZ+0x22850], R0 ;  /* 0x02285000050095a7 */ /* 0x000ea4000802007f */
[----:B--2---:R-:W-:Y:S05]  /*18280*/  @!P1 BRA `(.L_x_1348) ;  /* 0xfffffffc00ec9947 */ /* 0x004fea000383ffff */
[----:B------:R-:W-:Y:S05]  /*18290*/  BRA `(.L_x_1347) ;  /* 0xffffff6800e47947 */ /* 0x000fea000383ffff */
.L_x_1399:
[----:B------:R-:W1:Y:S01]  /*182a0*/  S2R R20, SR_TID.X ;  /* 0x0000000000147919 */ /* 0x000e620000002100 */
[----:B------:R-:W-:Y:S02]  /*182b0*/  IMAD.MOV.U32 R12, RZ, RZ, RZ ;  /* 0x000000ffff0c7224 */ /* 0x000fe400078e00ff */
[----:B------:R-:W-:Y:S02]  /*182c0*/  IMAD.MOV.U32 R11, RZ, RZ, 0x1f ;  /* 0x0000001fff0b7424 */ /* 0x000fe400078e00ff */
[----:B------:R-:W-:Y:S01]  /*182d0*/  IMAD.MOV.U32 R15, RZ, RZ, -0x1 ;  /* 0xffffffffff0f7424 */ /* 0x000fe200078e00ff */
[----:B-1----:R-:W-:-:S04]  /*182e0*/  SHF.R.U32.HI R20, RZ, 0x5, R20 ;  /* 0x00000005ff147819 */ /* 0x002fc80000011614 */
[----:B------:R-:W-:-:S05]  /*182f0*/  LOP3.LUT R20, R20, 0x3, RZ, 0xc0, !PT ;  /* 0x0000000314147812 */ /* 0x000fca00078ec0ff */
[----:B------:R-:W-:-:S07]  /*18300*/  IMAD.MOV.U32 R13, RZ, RZ, R20 ;  /* 0x000000ffff0d7224 */ /* 0x000fce00078e0014 */
[----:B0----5:R-:W-:Y:S05]  /*18310*/  WARPSYNC.COLLECTIVE R15, `(.L_x_1478) ;  /* 0x000000000f087348 */ /* 0x021fea0003c00000 */
[----:B------:R1:W2:Y:S02]  /*18320*/  SHFL.IDX P6, R14, R13, R12, R11 ;  /* 0x0000000c0d0e7389 */ /* 0x0002a400000c000b */
[----:B012--5:R-:W-:Y:S01]  /*18330*/  ENDCOLLECTIVE ;  /* 0x000000000000791b */ /* 0x027fe20003800000 */
.L_x_1478:
[----:B------:R-:W-:Y:S05]  /*18340*/  BRA `(.L_x_1479) ;  /* 0xffffffb800ac7947 */ /* 0x000fea000383ffff */
.L_x_1402:
[----:B-1----:R1:W2:Y:S02]  /*18350*/  SYNCS.PHASECHK.TRANS64.TRYWAIT P0, [R0+URZ+0x22880], R21 ;  /* 0x02288015000075a7 */ /* 0x0022a4000800017f */
[----:B--2---:R-:W-:Y:S05]  /*18360*/  @!P0 NANOSLEEP.SYNCS 0x989680 ;  /* 0x009896800000895d */ /* 0x004fea0003900000 */
[----:B------:R-:W2:Y:S02]  /*18370*/  @!P0 SYNCS.PHASECHK.TRANS64 P0, [R0+URZ+0x22880], R21 ;  /* 0x02288015000085a7 */ /* 0x000ea4000800007f */
[----:B--2---:R-:W-:Y:S05]  /*18380*/  @!P0 BRA `(.L_x_1402) ;  /* 0xfffffffc00f08947 */ /* 0x004fea000383ffff */
[----:B------:R-:W-:Y:S05]  /*18390*/  BRA `(.L_x_1480) ;  /* 0xffffffbc00507947 */ /* 0x000fea000383ffff */
.L_x_1403:
[----:B------:R-:W-:Y:S01]  /*183a0*/  BSSY B0, `(.L_x_1481) ;  /* 0x0000008000007945 */ /* 0x000fe20003800000 */
[----:B------:R-:W-:Y:S02]  /*183b0*/  IMAD.MOV.U32 R13, RZ, RZ, R10 ;  /* 0x000000ffff0d7224 */ /* 0x000fe400078e000a */
[----:B------:R-:W-:Y:S02]  /*183c0*/  IMAD.MOV.U32 R12, RZ, RZ, RZ ;  /* 0x000000ffff0c7224 */ /* 0x000fe400078e00ff */
[----:B------:R-:W-:Y:S02]  /*183d0*/  IMAD.MOV.U32 R11, RZ, RZ, 0x1c1f ;  /* 0x00001c1fff0b7424 */ /* 0x000fe400078e00ff */
[----:B------:R-:W-:-:S07]  /*183e0*/  IMAD.MOV.U32 R15, RZ, RZ, -0x1 ;  /* 0xffffffffff0f7424 */ /* 0x000fce00078e00ff */
[----:B-1----:R-:W-:Y:S05]  /*183f0*/  WARPSYNC.COLLECTIVE R15, `(.L_x_1482) ;  /* 0x000000000f087348 */ /* 0x002fea0003c00000 */
[----:B------:R0:W2:Y:S02]  /*18400*/  SHFL.IDX P6, R14, R13, R12, R11 ;  /* 0x0000000c0d0e7389 */ /* 0x0000a400000c000b */
[----:B012---:R-:W-:Y:S01]  /*18410*/  ENDCOLLECTIVE ;  /* 0x000000000000791b */ /* 0x007fe20003800000 */
.L_x_1482:
[----:B------:R-:W-:Y:S05]  /*18420*/  BSYNC B0 ;  /* 0x0000000000007941 */ /* 0x000fea0003800000 */
.L_x_1481:
        /* <DEDUP_REMOVED lines=13> */
.L_x_1483:
[----:B------:R-:W-:Y:S02]  /*18500*/  IMAD.MOV.U32 R13, RZ, RZ, R10 ;  /* 0x000000ffff0d7224 */ /* 0x000fe400078e000a */
[----:B------:R-:W-:Y:S02]  /*18510*/  IMAD.MOV.U32 R12, RZ, RZ, 0x1 ;  /* 0x00000001ff0c7424 */ /* 0x000fe400078e00ff */
[----:B------:R-:W-:-:S07]  /*18520*/  IMAD.MOV.U32 R2, RZ, RZ, R14 ;  /* 0x000000ffff027224 */ /* 0x000fce00078e000e */
[----:B------:R-:W-:Y:S05]  /*18530*/  WARPSYNC.COLLECTIVE R15, `(.L_x_1484) ;  /* 0x000000000f087348 */ /* 0x000fea0003c00000 */
[----:B------:R0:W1:Y:S02]  /*18540*/  SHFL.IDX P6, R14, R13, R12, R11 ;  /* 0x0000000c0d0e7389 */ /* 0x00006400000c000b */
[----:B01----:R-:W-:Y:S01]  /*18550*/  ENDCOLLECTIVE ;  /* 0x000000000000791b */ /* 0x003fe20003800000 */
.L_x_1484:
        /* <DEDUP_REMOVED lines=14> */
.L_x_1485:
[----:B------:R-:W-:Y:S02]  /*18640*/  IMAD.MOV.U32 R13, RZ, RZ, R10 ;  /* 0x000000ffff0d7224 */ /* 0x000fe400078e000a */
[----:B------:R-:W-:Y:S02]  /*18650*/  IMAD.MOV.U32 R12, RZ, RZ, 0x2 ;  /* 0x00000002ff0c7424 */ /* 0x000fe400078e00ff */
[----:B------:R-:W-:-:S07]  /*18660*/  IMAD.MOV.U32 R2, RZ, RZ, R14 ;  /* 0x000000ffff027224 */ /* 0x000fce00078e000e */
[----:B------:R-:W-:Y:S05]  /*18670*/  WARPSYNC.COLLECTIVE R15, `(.L_x_1486) ;  /* 0x000000000f087348 */ /* 0x000fea0003c00000 */
[----:B------:R0:W1:Y:S02]  /*18680*/  SHFL.IDX P6, R14, R13, R12, R11 ;  /* 0x0000000c0d0e7389 */ /* 0x00006400000c000b */
[----:B01----:R-:W-:Y:S01]  /*18690*/  ENDCOLLECTIVE ;  /* 0x000000000000791b */ /* 0x003fe20003800000 */
.L_x_1486:
        /* <DEDUP_REMOVED lines=14> */
.L_x_1487:
[----:B------:R-:W-:Y:S02]  /*18780*/  IMAD.MOV.U32 R13, RZ, RZ, R10 ;  /* 0x000000ffff0d7224 */ /* 0x000fe400078e000a */
[----:B------:R-:W-:Y:S02]  /*18790*/  IMAD.MOV.U32 R12, RZ, RZ, 0x3 ;  /* 0x00000003ff0c7424 */ /* 0x000fe400078e00ff */
[----:B------:R-:W-:-:S07]  /*187a0*/  IMAD.MOV.U32 R2, RZ, RZ, R14 ;  /* 0x000000ffff027224 */ /* 0x000fce00078e000e */
[----:B------:R-:W-:Y:S05]  /*187b0*/  WARPSYNC.COLLECTIVE R15, `(.L_x_1488) ;  /* 0x000000000f087348 */ /* 0x000fea0003c00000 */
[----:B------:R0:W1:Y:S02]  /*187c0*/  SHFL.IDX P6, R14, R13, R12, R11 ;  /* 0x0000000c0d0e7389 */ /* 0x00006400000c000b */
[----:B01----:R-:W-:Y:S01]  /*187d0*/  ENDCOLLECTIVE ;  /* 0x000000000000791b */ /* 0x003fe20003800000 */
.L_x_1488:
        /* <DEDUP_REMOVED lines=14> */
.L_x_1489:
[----:B------:R-:W-:Y:S01]  /*188c0*/  @!PT LDS RZ, [RZ] ;  /* 0x00000000fffff984 */ /* 0x000fe20000000800 */
[----:B------:R-:W-:Y:S01]  /*188d0*/  @!PT LDS RZ, [RZ] ;  /* 0x00000000fffff984 */ /* 0x000fe20000000800 */
[----:B------:R-:W-:Y:S01]  /*188e0*/  @!PT LDS RZ, [RZ] ;  /* 0x00000000fffff984 */ /* 0x000fe20000000800 */
[----:B------:R0:W-:Y:S02]  /*188f0*/  LDGSTS.E.BYPASS.LTC128B.128 [R7+0xa400], desc[UR44][R2.64+0x40], !P0 ;  /* 0x0a40004002077fae */ /* 0x0001e4000c101d6c */
[----:B0-----:R-:W-:Y:S01]  /*18900*/  IMAD.MOV.U32 R2, RZ, RZ, R14 ;  /* 0x000000ffff027224 */ /* 0x001fe200078e000e */
[----:B------:R-:W-:Y:S06]  /*18910*/  BRA `(.L_x_1490) ;  /* 0xffffffb800e87947 */ /* 0x000fec000383ffff */
.L_x_1408:
[----:B---3--:R3:W4:Y:S02]  /*18920*/  SYNCS.PHASECHK.TRANS64.TRYWAIT P0, [R0+URZ+0x22840], R21 ;  /* 0x02284015000075a7 */ /* 0x008724000800017f */
[----:B----4-:R-:W-:Y:S05]  /*18930*/  @!P0 NANOSLEEP.SYNCS 0x989680 ;  /* 0x009896800000895d */ /* 0x010fea0003900000 */
[----:B------:R-:W4:Y:S02]  /*18940*/  @!P0 SYNCS.PHASECHK.TRANS64 P0, [R0+URZ+0x22840], R21 ;  /* 0x02284015000085a7 */ /* 0x000f24000800007f */
[----:B----4-:R-:W-:Y:S05]  /*18950*/  @!P0 BRA `(.L_x_1408) ;  /* 0xfffffffc00f08947 */ /* 0x010fea000383ffff */
[----:B------:R-:W-:Y:S05]  /*18960*/  BRA `(.L_x_1491) ;  /* 0xffffffbc00487947 */ /* 0x000fea000383ffff */
.L_x_1409:
[----:B------:R-:W-:Y:S01]  /*18970*/  BSSY B0, `(.L_x_1492) ;  /* 0x0000008000007945 */ /* 0x000fe20003800000 */
[----:B------:R-:W-:Y:S02]  /*18980*/  IMAD.MOV.U32 R13, RZ, RZ, R5 ;  /* 0x000000ffff0d7224 */ /* 0x000fe400078e0005 */
[----:B------:R-:W-:Y:S02]  /*18990*/  IMAD.MOV.U32 R12, RZ, RZ, RZ ;  /* 0x000000ffff0c7224 */ /* 0x000fe400078e00ff */
[----:B------:R-:W-:Y:S02]  /*189a0*/  IMAD.MOV.U32 R11, RZ, RZ, 0x1c1f ;  /* 0x00001c1fff0b7424 */ /* 0x000fe400078e00ff */
[----:B------:R-:W-:-:S07]  /*189b0*/  IMAD.MOV.U32 R15, RZ, RZ, -0x1 ;  /* 0xffffffffff0f7424 */ /* 0x000fce00078e00ff */
[----:B-123--:R-:W-:Y:S05]  /*189c0*/  WARPSYNC.COLLECTIVE R15, `(.L_x_1493) ;  /* 0x000000000f087348 */ /* 0x00efea0003c00000 */
[----:B------:R0:W4:Y:S02]  /*189d0*/  SHFL.IDX P6, R14, R13, R12, R11 ;  /* 0x0000000c0d0e7389 */ /* 0x00012400000c000b */
[----:B01234-:R-:W-:Y:S01]  /*189e0*/  ENDCOLLECTIVE ;  /* 0x000000000000791b */ /* 0x01ffe20003800000 */
.L_x_1493:
[----:B------:R-:W-:Y:S05]  /*189f0*/  BSYNC B0 ;  /* 0x0000000000007941 */ /* 0x000fea0003800000 */
.L_x_1492:
        /* <DEDUP_REMOVED lines=12> */
.L_x_1494:
[----:B------:R-:W-:Y:S01]  /*18ac0*/  @P3 IMAD.IADD R9, R22, 0x1, R6 ;  /* 0x0000000116093824 */ /* 0x000fe200078e0206 */
[----:B------:R0:W-:Y:S01]  /*18ad0*/  STL [R1], R8 ;  /* 0x0000000801007387 */ /* 0x0001e20000100800 */
        /* <DEDUP_REMOVED lines=16> */
.L_x_1495:
        /* <DEDUP_REMOVED lines=12> */
.L_x_1496:
[----:B------:R-:W-:Y:S02]  /*18ca0*/  IMAD.MOV.U32 R13, RZ, RZ, R5 ;  /* 0x000000ffff0d7224 */ /* 0x000fe400078e0005 */
[----:B------:R-:W-:Y:S02]  /*18cb0*/  IMAD.MOV.U32 R12, RZ, RZ, 0x2 ;  /* 0x00000002ff0c7424 */ /* 0x000fe400078e00ff */
[----:B------:R-:W-:-:S07]  /*18cc0*/  IMAD.MOV.U32 R3, RZ, RZ, R14 ;  /* 0x000000ffff037224 */ /* 0x000fce00078e000e */
[----:B------:R-:W-:Y:S05]  /*18cd0*/  WARPSYNC.COLLECTIVE R15, `(.L_x_1497) ;  /* 0x000000000f087348 */ /* 0x000fea0003c00000 */
[----:B------:R0:W1:Y:S02]  /*18ce0*/  SHFL.IDX P6, R14, R13, R12, R11 ;  /* 0x0000000c0d0e7389 */ /* 0x00006400000c000b */
[----:B01----:R-:W-:Y:S01]  /*18cf0*/  ENDCOLLECTIVE ;  /* 0x000000000000791b */ /* 0x003fe20003800000 */
.L_x_1497:
[----:B------:R-:W-:-:S05]  /*18d00*/  @P3 IADD3 R3, P0, R33, R3, RZ ;  /* 0x0000000321033210 */ /* 0x000fca0007f1e0ff */
[----:B------:R-:W-:-:S05]  /*18d10*/  @P3 IMAD.X R2, RZ, RZ, R2, P0 ;  /* 0x000000ffff023224 */ /* 0x000fca00000e0602 */
[----:B------:R-:W-:Y:S01]  /*18d20*/  @P3 LOP3.LUT R3, R3, R2, RZ, 0x3c, !PT ;  /* 0x0000000203033212 */ /* 0x000fe200078e3cff */
[----:B------:R-:W-:-:S03]  /*18d30*/  IMAD.MOV.U32 R13, RZ, RZ, R4 ;  /* 0x000000ffff0d7224 */ /* 0x000fc600078e0004 */
[----:B------:R-:W-:-:S04]  /*18d40*/  @P3 LOP3.LUT R2, R3, R2, RZ, 0x3c, !PT ;  /* 0x0000000203023212 */ /* 0x000fc800078e3cff */
[----:B------:R-:W-:-:S05]  /*18d50*/  @P3 LOP3.LUT R3, R3, R2, RZ, 0x3c, !PT ;  /* 0x0000000203033212 */ /* 0x000fca00078e3cff */
[----:B------:R-:W-:Y:S01]  /*18d60*/  @!PT LDS RZ, [RZ] ;  /* 0x00000000fffff984 */ /* 0x000fe20000000800 */
[----:B------:R-:W-:Y:S01]  /*18d70*/  @!PT LDS RZ, [RZ] ;  /* 0x00000000fffff984 */ /* 0x000fe20000000800 */
[----:B------:R-:W-:Y:S01]  /*18d80*/  @!PT LDS RZ, [RZ] ;  /* 0x00000000fffff984 */ /* 0x000fe20000000800 */
[----:B------:R-:W-:Y:S04]  /*18d90*/  @P3 LDGSTS.E.BYPASS.LTC128B.128 [R9+0x16c00], desc[UR44][R2.64], !P4 ;  /* 0x16c0000002093fae */ /* 0x000fe8000e101d6c */
[----:B------:R-:W-:Y:S04]  /*18da0*/  @P3 LDGSTS.E.BYPASS.LTC128B.128 [R9+0x18c00], desc[UR44][R2.64+0x40], !P5 ;  /* 0x18c0004002093fae */ /* 0x000fe8000e901d6c */
[----:B------:R0:W-:Y:S02]  /*18db0*/  @P3 LDGSTS.E.BYPASS.LTC128B.128 [R9+0x1ac00], desc[UR44][R2.64+0x80], !P1 ;  /* 0x1ac0008002093fae */ /* 0x0001e4000c901d6c */
[----:B0-----:R-:W-:-:S07]  /*18dc0*/  IMAD.MOV.U32 R2, RZ, RZ, R14 ;  /* 0x000000ffff027224 */ /* 0x001fce00078e000e */
[----:B------:R-:W-:Y:S05]  /*18dd0*/  WARPSYNC.COLLECTIVE R15, `(.L_x_1498) ;  /* 0x000000000f087348 */ /* 0x000fea0003c00000 */
[----:B------:R0:W1:Y:S02]  /*18de0*/  SHFL.IDX P6, R14, R13, R12, R11 ;  /* 0x0000000c0d0e7389 */ /* 0x00006400000c000b */
[----:B01----:R-:W-:Y:S01]  /*18df0*/  ENDCOLLECTIVE ;  /* 0x000000000000791b */ /* 0x003fe20003800000 */
.L_x_1498:
[----:B------:R-:W-:Y:S02]  /*18e00*/  IMAD.MOV.U32 R13, RZ, RZ, R5 ;  /* 0x000000ffff0d7224 */ /* 0x000fe400078e0005 */
[----:B------:R-:W-:Y:S02]  /*18e10*/  IMAD.MOV.U32 R12, RZ, RZ, 0x3 ;  /* 0x00000003ff0c7424 */ /* 0x000fe400078e00ff */
[----:B------:R-:W-:-:S07]  /*18e20*/  IMAD.MOV.U32 R3, RZ, RZ, R14 ;  /* 0x000000ffff037224 */ /* 0x000fce00078e000e */
[----:B------:R-:W-:Y:S05]  /*18e30*/  WARPSYNC.COLLECTIVE R15, `(.L_x_1499) ;  /* 0x000000000f087348 */ /* 0x000fea0003c00000 */
[----:B------:R0:W1:Y:S02]  /*18e40*/  SHFL.IDX P6, R14, R13, R12, R11 ;  /* 0x0000000c0d0e7389 */ /* 0x00006400000c000b */
[----:B01----:R-:W-:Y:S01]  /*18e50*/  ENDCOLLECTIVE ;  /* 0x000000000000791b */ /* 0x003fe20003800000 */
.L_x_1499:
[----:B------:R-:W-:-:S05]  /*18e60*/  @P2 IADD3 R3, P0, R33, R3, RZ ;  /* 0x0000000321032210 */ /* 0x000fca0007f1e0ff */
[----:B------:R-:W-:-:S05]  /*18e70*/  @P2 IMAD.X R2, RZ, RZ, R2, P0 ;  /* 0x000000ffff022224 */ /* 0x000fca00000e0602 */
[----:B------:R-:W-:Y:S01]  /*18e80*/  @P2 LOP3.LUT R3, R3, R2, RZ, 0x3c, !PT ;  /* 0x0000000203032212 */ /* 0x000fe200078e3cff */
[----:B------:R-:W-:-:S03]  /*18e90*/  IMAD.MOV.U32 R13, RZ, RZ, R4 ;  /* 0x000000ffff0d7224 */ /* 0x000fc600078e0004 */
[----:B------:R-:W-:-:S04]  /*18ea0*/  @P2 LOP3.LUT R2, R3, R2, RZ, 0x3c, !PT ;  /* 0x0000000203022212 */ /* 0x000fc800078e3cff */
[----:B------:R-:W-:Y:S01]  /*18eb0*/  @P2 LOP3.LUT R3, R3, R2, RZ, 0x3c, !PT ;  /* 0x0000000203032212 */ /* 0x000fe200078e3cff */
[----:B------:R-:W-:-:S04]  /*18ec0*/  IMAD.MOV.U32 R5, RZ, RZ, R14 ;  /* 0x000000ffff057224 */ /* 0x000fc800078e000e */
[----:B------:R-:W-:Y:S01]  /*18ed0*/  @!PT LDS RZ, [RZ] ;  /* 0x00000000fffff984 */ /* 0x000fe20000000800 */
[----:B------:R-:W-:Y:S01]  /*18ee0*/  @!PT LDS RZ, [RZ] ;  /* 0x00000000fffff984 */ /* 0x000fe20000000800 */
[----:B------:R-:W-:Y:S01]  /*18ef0*/  @!PT LDS RZ, [RZ] ;  /* 0x00000000fffff984 */ /* 0x000fe20000000800 */
[----:B------:R0:W-:Y:S04]  /*18f00*/  @P2 LDGSTS.E.BYPASS.LTC128B.128 [R7+0x17400], desc[UR44][R2.64], !P4 ;  /* 0x1740000002072fae */ /* 0x0001e8000e101d6c */
[----:B------:R0:W-:Y:S01]  /*18f10*/  @P2 LDGSTS.E.BYPASS.LTC128B.128 [R7+0x19400], desc[UR44][R2.64+0x40], !P5 ;  /* 0x1940004002072fae */ /* 0x0001e2000e901d6c */
[----:B------:R-:W-:-:S03]  /*18f20*/  LOP3.LUT P5, RZ, R8, 0x20000000, RZ, 0xc0, !PT ;  /* 0x2000000008ff7812 */ /* 0x000fc600078ac0ff */
[----:B------:R0:W-:Y:S10]  /*18f30*/  @P2 LDGSTS.E.BYPASS.LTC128B.128 [R7+0x1b400], desc[UR44][R2.64+0x80], !P1 ;  /* 0x1b40008002072fae */ /* 0x0001f4000c901d6c */
[----:B0-----:R-:W-:Y:S05]  /*18f40*/  WARPSYNC.COLLECTIVE R15, `(.L_x_1500) ;  /* 0x000000000f087348 */ /* 0x001fea0003c00000 */
[----:B------:R1:W2:Y:S02]  /*18f50*/  SHFL.IDX P6, R14, R13, R12, R11 ;  /* 0x0000000c0d0e7389 */ /* 0x0002a400000c000b */
[----:B012---:R-:W-:Y:S01]  /*18f60*/  ENDCOLLECTIVE ;  /* 0x000000000000791b */ /* 0x007fe20003800000 */
.L_x_1500:
[----:B------:R-:W-:Y:S05]  /*18f70*/  BRA `(.L_x_1501) ;  /* 0xffffffb800b87947 */ /* 0x000fea000383ffff */
.L_x_1414:
[----:B------:R-:W-:Y:S02]  /*18f80*/  IMAD.MOV.U32 R13, RZ, RZ, R4 ;  /* 0x000000ffff0d7224 */ /* 0x000fe400078e0004 */
[----:B------:R-:W-:Y:S02]  /*18f90*/  IMAD.MOV.U32 R12, RZ, RZ, RZ ;  /* 0x000000ffff0c7224 */ /* 0x000fe400078e00ff */
[----:B------:R-:W-:Y:S02]  /*18fa0*/  IMAD.MOV.U32 R11, RZ, RZ, 0x1c1f ;  /* 0x00001c1fff0b7424 */ /* 0x000fe400078e00ff */
[----:B------:R-:W-:Y:S02]  /*18fb0*/  IMAD.MOV.U32 R15, RZ, RZ, -0x1 ;  /* 0xffffffffff0f7424 */ /* 0x000fe400078e00ff */
[----:B------:R-:W-:Y:S02]  /*18fc0*/  IMAD R5, R6, UR37, RZ ;  /* 0x0000002506057c24 */ /* 0x000fe4000f8e02ff */
[----:B------:R-:W-:-:S07]  /*18fd0*/  VIADD R6, R9, UR38 ;  /* 0x0000002609067c36 */ /* 0x000fce0008000000 */
[----:B-----5:R-:W-:Y:S05]  /*18fe0*/  WARPSYNC.COLLECTIVE R15, `(.L_x_1502) ;  /* 0x000000000f087348 */ /* 0x020fea0003c00000 */
[----:B------:R0:W1:Y:S02]  /*18ff0*/  SHFL.IDX P6, R14, R13, R12, R11 ;  /* 0x0000000c0d0e7389 */ /* 0x00006400000c000b */
[----:B01---5:R-:W-:Y:S01]  /*19000*/  ENDCOLLECTIVE ;  /* 0x000000000000791b */ /* 0x023fe20003800000 */
.L_x_1502:
[C---:B------:R-:W-:Y:S01]  /*19010*/  VIADD R8, R6.reuse, 0x20 ;  /* 0x0000002006087836 */ /* 0x040fe20000000000 */
[----:B------:R-:W-:Y:S01]  /*19020*/  ISETP.GE.AND P0, PT, R6, R5, PT ;  /* 0x000000050600720c */ /* 0x000fe20003f06270 */
[----:B------:R-:W-:Y:S02]  /*19030*/  IMAD.MOV.U32 R13, RZ, RZ, R0 ;  /* 0x000000ffff0d7224 */ /* 0x000fe400078e0000 */
[----:B------:R-:W-:-:S10]  /*19040*/  IMAD.MOV.U32 R2, RZ, RZ, R14 ;  /* 0x000000ffff027224 */ /* 0x000fd400078e000e */
[----:B------:R-:W-:Y:S05]  /*19050*/  WARPSYNC.COLLECTIVE R15, `(.L_x_1503) ;  /* 0x000000000f087348 */ /* 0x000fea0003c00000 */
[----:B------:R0:W1:Y:S02]  /*19060*/  SHFL.IDX P6, R14, R13, R12, R11 ;  /* 0x0000000c0d0e7389 */ /* 0x00006400000c000b */
[----:B01----:R-:W-:Y:S01]  /*19070*/  ENDCOLLECTIVE ;  /* 0x000000000000791b */ /* 0x003fe20003800000 */
.L_x_1503:
[----:B------:R-:W-:Y:S02]  /*19080*/  IMAD.MOV.U32 R13, RZ, RZ, R4 ;  /* 0x000000ffff0d7224 */ /* 0x000fe400078e0004 */
[----:B------:R-:W-:Y:S02]  /*19090*/  IMAD.MOV.U32 R12, RZ, RZ, 0x1 ;  /* 0x00000001ff0c7424 */ /* 0x000fe400078e00ff */
[----:B------:R-:W-:-:S07]  /*190a0*/  IMAD.MOV.U32 R3, RZ, RZ, R14 ;  /* 0x000000ffff037224 */ /* 0x000fce00078e000e */
[----:B------:R-:W-:Y:S05]  /*190b0*/  WARPSYNC.COLLECTIVE R15, `(.L_x_1504) ;  /* 0x000000000f087348 */ /* 0x000fea0003c00000 */
[----:B------:R0:W1:Y:S02]  /*190c0*/  SHFL.IDX P6, R14, R13, R12, R11 ;  /* 0x0000000c0d0e7389 */ /* 0x00006400000c000b */
[----:B01----:R-:W-:Y:S01]  /*190d0*/  ENDCOLLECTIVE ;  /* 0x000000000000791b */ /* 0x003fe20003800000 */
.L_x_1504:
[----:B------:R-:W-:-:S05]  /*190e0*/  @!P0 IADD3 R3, P4, R33, R3, RZ ;  /* 0x0000000321038210 */ /* 0x000fca0007f9e0ff */
[----:B------:R-:W-:-:S05]  /*190f0*/  @!P0 IMAD.X R2, RZ, RZ, R2, P4 ;  /* 0x000000ffff028224 */ /* 0x000fca00020e0602 */
        /* <DEDUP_REMOVED lines=16> */
.L_x_1505:
[----:B------:R-:W-:Y:S02]  /*19200*/  IMAD.MOV.U32 R13, RZ, RZ, R4 ;  /* 0x000000ffff0d7224 */ /* 0x000fe400078e0004 */
[----:B------:R-:W-:Y:S02]  /*19210*/  IMAD.MOV.U32 R12, RZ, RZ, 0x2 ;  /* 0x00000002ff0c7424 */ /* 0x000fe400078e00ff */
[----:B------:R-:W-:-:S07]  /*19220*/  IMAD.MOV.U32 R3, RZ, RZ, R14 ;  /* 0x000000ffff037224 */ /* 0x000fce00078e000e */
[----:B------:R-:W-:Y:S05]  /*19230*/  WARPSYNC.COLLECTIVE R15, `(.L_x_1506) ;  /* 0x000000000f087348 */ /* 0x000fea0003c00000 */
[----:B------:R0:W1:Y:S02]  /*19240*/  SHFL.IDX P6, R14, R13, R12, R11 ;  /* 0x0000000c0d0e7389 */ /* 0x00006400000c000b */
[----:B01----:R-:W-:Y:S01]  /*19250*/  ENDCOLLECTIVE ;  /* 0x000000000000791b */ /* 0x003fe20003800000 */
.L_x_1506:
        /* <DEDUP_REMOVED lines=17> */
.L_x_1507:
[----:B------:R-:W-:Y:S02]  /*19370*/  IMAD.MOV.U32 R13, RZ, RZ, R4 ;  /* 0x000000ffff0d7224 */ /* 0x000fe400078e0004 */
[----:B------:R-:W-:Y:S02]  /*19380*/  IMAD.MOV.U32 R12, RZ, RZ, 0x3 ;  /* 0x00000003ff0c7424 */ /* 0x000fe400078e00ff */
[----:B------:R-:W-:-:S07]  /*19390*/  IMAD.MOV.U32 R3, RZ, RZ, R14 ;  /* 0x000000ffff037224 */ /* 0x000fce00078e000e */
[----:B------:R-:W-:Y:S05]  /*193a0*/  WARPSYNC.COLLECTIVE R15, `(.L_x_1508) ;  /* 0x000000000f087348 */ /* 0x000fea0003c00000 */
[----:B------:R0:W1:Y:S02]  /*193b0*/  SHFL.IDX P6, R14, R13, R12, R11 ;  /* 0x0000000c0d0e7389 */ /* 0x00006400000c000b */
[----:B01----:R-:W-:Y:S01]  /*193c0*/  ENDCOLLECTIVE ;  /* 0x000000000000791b */ /* 0x003fe20003800000 */
.L_x_1508:
[----:B------:R-:W-:-:S05]  /*193d0*/  @!P0 IADD3 R3, P4, R33, R3, RZ ;  /* 0x0000000321038210 */ /* 0x000fca0007f9e0ff */
[----:B------:R-:W-:-:S05]  /*193e0*/  @!P0 IMAD.X R2, RZ, RZ, R2, P4 ;  /* 0x000000ffff028224 */ /* 0x000fca00020e0602 */
[----:B------:R-:W-:Y:S01]  /*193f0*/  @!P0 LOP3.LUT R3, R3, R2, RZ, 0x3c, !PT ;  /* 0x0000000203038212 */ /* 0x000fe200078e3cff */
[----:B------:R-:W-:-:S03]  /*19400*/  IMAD.MOV.U32 R13, RZ, RZ, R0 ;  /* 0x000000ffff0d7224 */ /* 0x000fc600078e0000 */
[----:B------:R-:W-:-:S04]  /*19410*/  @!P0 LOP3.LUT R2, R3, R2, RZ, 0x3c, !PT ;  /* 0x0000000203028212 */ /* 0x000fc800078e3cff */
[----:B------:R-:W-:Y:S01]  /*19420*/  @!P0 LOP3.LUT R3, R3, R2, RZ, 0x3c, !PT ;  /* 0x0000000203038212 */ /* 0x000fe200078e3cff */
[----:B------:R-:W-:-:S04]  /*19430*/  IMAD.MOV.U32 R4, RZ, RZ, R14 ;  /* 0x000000ffff047224 */ /* 0x000fc800078e000e */
[----:B------:R-:W-:Y:S01]  /*19440*/  @!PT LDS RZ, [RZ] ;  /* 0x00000000fffff984 */ /* 0x000fe20000000800 */
[----:B------:R-:W-:Y:S01]  /*19450*/  @!PT LDS RZ, [RZ] ;  /* 0x00000000fffff984 */ /* 0x000fe20000000800 */
[----:B------:R-:W-:Y:S01]  /*19460*/  @!PT LDS RZ, [RZ] ;  /* 0x00000000fffff984 */ /* 0x000fe20000000800 */
[----:B------:R0:W-:Y:S04]  /*19470*/  @!P0 LDGSTS.E.BYPASS.LTC128B.128 [R7+0x11400], desc[UR44][R2.64], !P3 ;  /* 0x1140000002078fae */ /* 0x0001e8000d901d6c */
[----:B------:R0:W-:Y:S04]  /*19480*/  @!P0 LDGSTS.E.BYPASS.LTC128B.128 [R7+0x13400], desc[UR44][R2.64+0x40], !P2 ;  /* 0x1340004002078fae */ /* 0x0001e8000d101d6c */
[----:B------:R0:W-:Y:S02]  /*19490*/  @!P0 LDGSTS.E.BYPASS.LTC128B.128 [R7+0x15400], desc[UR44][R2.64+0x80], !P1 ;  /* 0x1540008002078fae */ /* 0x0001e4000c901d6c */
[----:B0-----:R-:W-:Y:S05]  /*194a0*/  WARPSYNC.COLLECTIVE R15, `(.L_x_1509) ;  /* 0x000000000f087348 */ /* 0x001fea0003c00000 */
[----:B------:R1:W2:Y:S02]  /*194b0*/  SHFL.IDX P6, R14, R13, R12, R11 ;  /* 0x0000000c0d0e7389 */ /* 0x0002a400000c000b */
[----:B012---:R-:W-:Y:S01]  /*194c0*/  ENDCOLLECTIVE ;  /* 0x000000000000791b */ /* 0x007fe20003800000 */
.L_x_1509:
[----:B------:R-:W-:Y:S05]  /*194d0*/  BRA `(.L_x_1510) ;  /* 0xffffffbc00cc7947 */ /* 0x000fea000383ffff */
.L_x_1419:
[----:B0-----:R0:W1:Y:S02]  /*194e0*/  SYNCS.PHASECHK.TRANS64.TRYWAIT P0, [R22+URZ+0x22820], R3 ;  /* 0x02282003160075a7 */ /* 0x001064000800017f */
[----:B-1----:R-:W-:Y:S05]  /*194f0*/  @!P0 NANOSLEEP.SYNCS 0x989680 ;  /* 0x009896800000895d */ /* 0x002fea0003900000 */
[----:B------:R-:W1:Y:S02]  /*19500*/  @!P0 SYNCS.PHASECHK.TRANS64 P0, [R22+URZ+0x22820], R3 ;  /* 0x02282003160085a7 */ /* 0x000e64000800007f */
[----:B-1----:R-:W-:Y:S05]  /*19510*/  @!P0 BRA `(.L_x_1419) ;  /* 0xfffffffc00f08947 */ /* 0x002fea000383ffff */
[----:B------:R-:W-:Y:S05]  /*19520*/  BRA `(.L_x_1511) ;  /* 0xffffffc0003c7947 */ /* 0x000fea000383ffff */
.L_x_1423:
[----:B0-----:R0:W1:Y:S02]  /*19530*/  SYNCS.PHASECHK.TRANS64.TRYWAIT P0, [R0+URZ+0x22880], R10 ;  /* 0x0228800a000075a7 */ /* 0x001064000800017f */
[----:B-1----:R-:W-:Y:S05]  /*19540*/  @!P0 NANOSLEEP.SYNCS 0x989680 ;  /* 0x009896800000895d */ /* 0x002fea0003900000 */
[----:B------:R-:W1:Y:S02]  /*19550*/  @!P0 SYNCS.PHASECHK.TRANS64 P0, [R0+URZ+0x22880], R10 ;  /* 0x0228800a000085a7 */ /* 0x000e64000800007f */
[----:B-1----:R-:W-:Y:S05]  /*19560*/  @!P0 BRA `(.L_x_1423) ;  /* 0xfffffffc00f08947 */ /* 0x002fea000383ffff */
[----:B------:R-:W-:Y:S05]  /*19570*/  BRA `(.L_x_1512) ;  /* 0xffffffc400047947 */ /* 0x000fea000383ffff */
.L_x_1424:
        /* <DEDUP_REMOVED lines=8> */
.L_x_1514:
[----:B------:R-:W-:Y:S05]  /*19600*/  BSYNC B0 ;  /* 0x0000000000007941 */ /* 0x000fea0003800000 */
.L_x_1513:
        /* <DEDUP_REMOVED lines=10> */
.L_x_1515:
[----:B------:R-:W-:Y:S02]  /*196b0*/  IMAD.MOV.U32 R13, RZ, RZ, R26 ;  /* 0x000000ffff0d7224 */ /* 0x000fe400078e001a */
[----:B------:R-:W-:Y:S02]  /*196c0*/  IMAD.MOV.U32 R12, RZ, RZ, 0x1 ;  /* 0x00000001ff0c7424 */ /* 0x000fe400078e00ff */
[----:B------:R-:W-:-:S07]  /*196d0*/  IMAD.MOV.U32 R2, RZ, RZ, R14 ;  /* 0x000000ffff027224 */ /* 0x000fce00078e000e */
[----:B------:R-:W-:Y:S05]  /*196e0*/  WARPSYNC.COLLECTIVE R15, `(.L_x_1516) ;  /* 0x000000000f087348 */ /* 0x000fea0003c00000 */
[----:B------:R0:W1:Y:S02]  /*196f0*/  SHFL.IDX P6, R14, R13, R12, R11 ;  /* 0x0000000c0d0e7389 */ /* 0x00006400000c000b */
[----:B01----:R-:W-:Y:S01]  /*19700*/  ENDCOLLECTIVE ;  /* 0x000000000000791b */ /* 0x003fe20003800000 */
.L_x_1516:
        /* <DEDUP_REMOVED lines=12> */
.L_x_1517:
[----:B------:R-:W-:Y:S02]  /*197d0*/  IMAD.MOV.U32 R13, RZ, RZ, R26 ;  /* 0x000000ffff0d7224 */ /* 0x000fe400078e001a */
[----:B------:R-:W-:Y:S02]  /*197e0*/  IMAD.MOV.U32 R12, RZ, RZ, 0x2 ;  /* 0x00000002ff0c7424 */ /* 0x000fe400078e00ff */
[----:B------:R-:W-:-:S07]  /*197f0*/  IMAD.MOV.U32 R2, RZ, RZ, R14 ;  /* 0x000000ffff027224 */ /* 0x000fce00078e000e */
[----:B------:R-:W-:Y:S05]  /*19800*/  WARPSYNC.COLLECTIVE R15, `(.L_x_1518) ;  /* 0x000000000f087348 */ /* 0x000fea0003c00000 */
[----:B------:R0:W1:Y:S02]  /*19810*/  SHFL.IDX P6, R14, R13, R12, R11 ;  /* 0x0000000c0d0e7389 */ /* 0x00006400000c000b */
[----:B01----:R-:W-:Y:S01]  /*19820*/  ENDCOLLECTIVE ;  /* 0x000000000000791b */ /* 0x003fe20003800000 */
.L_x_1518:
        /* <DEDUP_REMOVED lines=12> */
.L_x_1519:
[----:B------:R-:W-:Y:S02]  /*198f0*/  IMAD.MOV.U32 R13, RZ, RZ, R26 ;  /* 0x000000ffff0d7224 */ /* 0x000fe400078e001a */
[----:B------:R-:W-:Y:S02]  /*19900*/  IMAD.MOV.U32 R12, RZ, RZ, 0x3 ;  /* 0x00000003ff0c7424 */ /* 0x000fe400078e00ff */
[----:B------:R-:W-:-:S07]  /*19910*/  IMAD.MOV.U32 R2, RZ, RZ, R14 ;  /* 0x000000ffff027224 */ /* 0x000fce00078e000e */
[----:B------:R-:W-:Y:S05]  /*19920*/  WARPSYNC.COLLECTIVE R15, `(.L_x_1520) ;  /* 0x000000000f087348 */ /* 0x000fea0003c00000 */
[----:B------:R0:W1:Y:S02]  /*19930*/  SHFL.IDX P6, R14, R13, R12, R11 ;  /* 0x0000000c0d0e7389 */ /* 0x00006400000c000b */
[----:B01----:R-:W-:Y:S01]  /*19940*/  ENDCOLLECTIVE ;  /* 0x000000000000791b */ /* 0x003fe20003800000 */
.L_x_1520:
        /* <DEDUP_REMOVED lines=12> */
.L_x_1521:
[----:B------:R-:W-:Y:S01]  /*19a10*/  IMAD.MOV.U32 R2, RZ, RZ, R14 ;  /* 0x000000ffff027224 */ /* 0x000fe200078e000e */
[----:B------:R-:W-:Y:S06]  /*19a20*/  BRA `(.L_x_1522) ;  /* 0xffffffc000947947 */ /* 0x000fec000383ffff */
.L_x_1429:
[----:B---3--:R3:W4:Y:S02]  /*19a30*/  SYNCS.PHASECHK.TRANS64.TRYWAIT P0, [R0+URZ+0x22840], R10 ;  /* 0x0228400a000075a7 */ /* 0x008724000800017f */
[----:B----4-:R-:W-:Y:S05]  /*19a40*/  @!P0 NANOSLEEP.SYNCS 0x989680 ;  /* 0x009896800000895d */ /* 0x010fea0003900000 */
[----:B------:R-:W4:Y:S02]  /*19a50*/  @!P0 SYNCS.PHASECHK.TRANS64 P0, [R0+URZ+0x22840], R10 ;  /* 0x0228400a000085a7 */ /* 0x000f24000800007f */
[----:B----4-:R-:W-:Y:S05]  /*19a60*/  @!P0 BRA `(.L_x_1429) ;  /* 0xfffffffc00f08947 */ /* 0x010fea000383ffff */
[----:B------:R-:W-:Y:S05]  /*19a70*/  BRA `(.L_x_1523) ;  /* 0xffffffc000e87947 */ /* 0x000fea000383ffff */
.L_x_1430:
        /* <DEDUP_REMOVED lines=8> */
.L_x_1525:
[----:B------:R-:W-:Y:S05]  /*19b00*/  BSYNC B0 ;  /* 0x0000000000007941 */ /* 0x000fea0003800000 */
.L_x_1524:
        /* <DEDUP_REMOVED lines=9> */
.L_x_1526:
[----:B------:R-:W-:Y:S02]  /*19ba0*/  IMAD.MOV.U32 R13, RZ, RZ, R8 ;  /* 0x000000ffff0d7224 */ /* 0x000fe400078e0008 */
[----:B------:R-:W-:Y:S02]  /*19bb0*/  IMAD.MOV.U32 R12, RZ, RZ, 0x1 ;  /* 0x00000001ff0c7424 */ /* 0x000fe400078e00ff */
[----:B------:R-:W-:-:S07]  /*19bc0*/  IMAD.MOV.U32 R2, RZ, RZ, R14 ;  /* 0x000000ffff027224 */ /* 0x000fce00078e000e */
[----:B------:R-:W-:Y:S05]  /*19bd0*/  WARPSYNC.COLLECTIVE R15, `(.L_x_1527) ;  /* 0x000000000f087348 */ /* 0x000fea0003c00000 */
[----:B------:R0:W1:Y:S02]  /*19be0*/  SHFL.IDX P6, R14, R13, R12, R11 ;  /* 0x0000000c0d0e7389 */ /* 0x00006400000c000b */
[----:B01----:R-:W-:Y:S01]  /*19bf0*/  ENDCOLLECTIVE ;  /* 0x000000000000791b */ /* 0x003fe20003800000 */
.L_x_1527:
        /* <DEDUP_REMOVED lines=13> */
.L_x_1528:
[----:B------:R-:W-:Y:S02]  /*19cd0*/  IMAD.MOV.U32 R13, RZ, RZ, R8 ;  /* 0x000000ffff0d7224 */ /* 0x000fe400078e0008 */
[----:B------:R-:W-:Y:S02]  /*19ce0*/  IMAD.MOV.U32 R12, RZ, RZ, 0x2 ;  /* 0x00000002ff0c7424 */ /* 0x000fe400078e00ff */
[----:B------:R-:W-:-:S07]  /*19cf0*/  IMAD.MOV.U32 R2, RZ, RZ, R14 ;  /* 0x000000ffff027224 */ /* 0x000fce00078e000e */
[----:B------:R-:W-:Y:S05]  /*19d00*/  WARPSYNC.COLLECTIVE R15, `(.L_x_1529) ;  /* 0x000000000f087348 */ /* 0x000fea0003c00000 */
[----:B------:R0:W1:Y:S02]  /*19d10*/  SHFL.IDX P6, R14, R13, R12, R11 ;  /* 0x0000000c0d0e7389 */ /* 0x00006400000c000b */
[----:B01----:R-:W-:Y:S01]  /*19d20*/  ENDCOLLECTIVE ;  /* 0x000000000000791b */ /* 0x003fe20003800000 */
.L_x_1529:
        /* <DEDUP_REMOVED lines=13> */
.L_x_1530:
[----:B------:R-:W-:Y:S02]  /*19e00*/  IMAD.MOV.U32 R13, RZ, RZ, R8 ;  /* 0x000000ffff0d7224 */ /* 0x000fe400078e0008 */
[----:B------:R-:W-:Y:S02]  /*19e10*/  IMAD.MOV.U32 R12, RZ, RZ, 0x3 ;  /* 0x00000003ff0c7424 */ /* 0x000fe400078e00ff */
[----:B------:R-:W-:-:S07]  /*19e20*/  IMAD.MOV.U32 R2, RZ, RZ, R14 ;  /* 0x000000ffff027224 */ /* 0x000fce00078e000e */
[----:B------:R-:W-:Y:S05]  /*19e30*/  WARPSYNC.COLLECTIVE R15, `(.L_x_1531) ;  /* 0x000000000f087348 */ /* 0x000fea0003c00000 */
[----:B------:R0:W1:Y:S02]  /*19e40*/  SHFL.IDX P6, R14, R13, R12, R11 ;  /* 0x0000000c0d0e7389 */ /* 0x00006400000c000b */
[----:B01----:R-:W-:Y:S01]  /*19e50*/  ENDCOLLECTIVE ;  /* 0x000000000000791b */ /* 0x003fe20003800000 */
.L_x_1531:
        /* <DEDUP_REMOVED lines=13> */
.L_x_1532:
[----:B------:R-:W-:Y:S01]  /*19f30*/  IMAD.MOV.U32 R2, RZ, RZ, R14 ;  /* 0x000000ffff027224 */ /* 0x000fe200078e000e */
[----:B------:R-:W-:Y:S06]  /*19f40*/  BRA `(.L_x_1533) ;  /* 0xffffffc000787947 */ /* 0x000fec000383ffff */
.L_x_1435:
[----:B0-----:R0:W2:Y:S02]  /*19f50*/  SYNCS.PHASECHK.TRANS64.TRYWAIT P1, [R0+URZ+0x22870], R3 ;  /* 0x02287003000075a7 */ /* 0x0010a4000802017f */
[----:B--2---:R-:W-:Y:S05]  /*19f60*/  @!P1 NANOSLEEP.SYNCS 0x989680 ;  /* 0x009896800000995d */ /* 0x004fea0003900000 */
[----:B------:R-:W2:Y:S02]  /*19f70*/  @!P1 SYNCS.PHASECHK.TRANS64 P1, [R0+URZ+0x22870], R3 ;  /* 0x02287003000095a7 */ /* 0x000ea4000802007f */
[----:B--2---:R-:W-:Y:S05]  /*19f80*/  @!P1 BRA `(.L_x_1435) ;  /* 0xfffffffc00f09947 */ /* 0x004fea000383ffff */
[----:B------:R-:W-:Y:S05]  /*19f90*/  BRA `(.L_x_1534) ;  /* 0xffffffc000e47947 */ /* 0x000fea000383ffff */
.L_x_1437:
[----:B0-----:R0:W1:Y:S02]  /*19fa0*/  SYNCS.PHASECHK.TRANS64.TRYWAIT P1, [R0+URZ+0x22860], R3 ;  /* 0x02286003000075a7 */ /* 0x001064000802017f */
[----:B-1----:R-:W-:Y:S05]  /*19fb0*/  @!P1 NANOSLEEP.SYNCS 0x989680 ;  /* 0x009896800000995d */ /* 0x002fea0003900000 */
[----:B------:R-:W1:Y:S02]  /*19fc0*/  @!P1 SYNCS.PHASECHK.TRANS64 P1, [R0+URZ+0x22860], R3 ;  /* 0x02286003000095a7 */ /* 0x000e64000802007f */
[----:B-1----:R-:W-:Y:S05]  /*19fd0*/  @!P1 BRA `(.L_x_1437) ;  /* 0xfffffffc00f09947 */ /* 0x002fea000383ffff */
[----:B------:R-:W-:Y:S05]  /*19fe0*/  BRA `(.L_x_1535) ;  /* 0xffffffc000f47947 */ /* 0x000fea000383ffff */
.L_x_1445:
[----:B-1----:R1:W2:Y:S02]  /*19ff0*/  SYNCS.PHASECHK.TRANS64.TRYWAIT P1, [R17+URZ+0x22870], R0 ;  /* 0x02287000110075a7 */ /* 0x0022a4000802017f */
[----:B--2---:R-:W-:Y:S05]  /*1a000*/  @!P1 NANOSLEEP.SYNCS 0x989680 ;  /* 0x009896800000995d */ /* 0x004fea0003900000 */
[----:B------:R-:W2:Y:S02]  /*1a010*/  @!P1 SYNCS.PHASECHK.TRANS64 P1, [R17+URZ+0x22870], R0 ;  /* 0x02287000110095a7 */ /* 0x000ea4000802007f */
[----:B--2---:R-:W-:Y:S05]  /*1a020*/  @!P1 BRA `(.L_x_1445) ;  /* 0xfffffffc00f09947 */ /* 0x004fea000383ffff */
[----:B------:R-:W-:Y:S05]  /*1a030*/  BRA `(.L_x_1536) ;  /* 0xffffffc800887947 */ /* 0x000fea000383ffff */
.L_x_1447:
[----:B-1----:R1:W2:Y:S02]  /*1a040*/  SYNCS.PHASECHK.TRANS64.TRYWAIT P1, [R17+URZ+0x22860], R0 ;  /* 0x02286000110075a7 */ /* 0x0022a4000802017f */
[----:B--2---:R-:W-:Y:S05]  /*1a050*/  @!P1 NANOSLEEP.SYNCS 0x989680 ;  /* 0x009896800000995d */ /* 0x004fea0003900000 */
[----:B------:R-:W2:Y:S02]  /*1a060*/  @!P1 SYNCS.PHASECHK.TRANS64 P1, [R17+URZ+0x22860], R0 ;  /* 0x02286000110095a7 */ /* 0x000ea4000802007f */
[----:B--2---:R-:W-:Y:S05]  /*1a070*/  @!P1 BRA `(.L_x_1447) ;  /* 0xfffffffc00f09947 */ /* 0x004fea000383ffff */
[----:B------:R-:W-:Y:S05]  /*1a080*/  BRA `(.L_x_1537) ;  /* 0xffffffc800947947 */ /* 0x000fea000383ffff */
.L_x_1461:
[----:B0-----:R0:W1:Y:S02]  /*1a090*/  SYNCS.PHASECHK.TRANS64.TRYWAIT P0, [R5+URZ+0x22820], R0 ;  /* 0x02282000050075a7 */ /* 0x001064000800017f */
[----:B-1----:R-:W-:Y:S05]  /*1a0a0*/  @!P0 NANOSLEEP.SYNCS 0x989680 ;  /* 0x009896800000895d */ /* 0x002fea0003900000 */
[----:B------:R-:W1:Y:S02]  /*1a0b0*/  @!P0 SYNCS.PHASECHK.TRANS64 P0, [R5+URZ+0x22820], R0 ;  /* 0x02282000050085a7 */ /* 0x000e64000800007f */
[----:B-1----:R-:W-:Y:S05]  /*1a0c0*/  @!P0 BRA `(.L_x_1461) ;  /* 0xfffffffc00f08947 */ /* 0x002fea000383ffff */
[----:B------:R-:W-:Y:S05]  /*1a0d0*/  BRA `(.L_x_1538) ;  /* 0xffffffd800c47947 */ /* 0x000fea000383ffff */
.L_x_1462:
[----:B------:R-:W1:Y:S01]  /*1a0e0*/  S2R R2, SR_TID.X ;  /* 0x0000000000027919 */ /* 0x000e620000002100 */
[----:B------:R-:W-:Y:S01]  /*1a0f0*/  BSSY B0, `(.L_x_1539) ;  /* 0x000000a000007945 */ /* 0x000fe20003800000 */
[----:B------:R-:W-:Y:S02]  /*1a100*/  IMAD.MOV.U32 R12, RZ, RZ, RZ ;  /* 0x000000ffff0c7224 */ /* 0x000fe400078e00ff */
[----:B------:R-:W-:Y:S02]  /*1a110*/  IMAD.MOV.U32 R11, RZ, RZ, 0x1f ;  /* 0x0000001fff0b7424 */ /* 0x000fe400078e00ff */
[----:B------:R-:W-:Y:S01]  /*1a120*/  IMAD.MOV.U32 R15, RZ, RZ, -0x1 ;  /* 0xffffffffff0f7424 */ /* 0x000fe200078e00ff */
[----:B-1----:R-:W-:-:S04]  /*1a130*/  SHF.R.U32.HI R2, RZ, 0x5, R2 ;  /* 0x00000005ff027819 */ /* 0x002fc80000011602 */
[----:B------:R-:W-:-:S05]  /*1a140*/  LOP3.LUT R2, R2, 0x3, RZ, 0xc0, !PT ;  /* 0x0000000302027812 */ /* 0x000fca00078ec0ff */
[----:B------:R-:W-:-:S07]  /*1a150*/  IMAD.MOV.U32 R13, RZ, RZ, R2 ;  /* 0x000000ffff0d7224 */ /* 0x000fce00078e0002 */
[----:B0-----:R-:W-:Y:S05]  /*1a160*/  WARPSYNC.COLLECTIVE R15, `(.L_x_1540) ;  /* 0x000000000f087348 */ /* 0x001fea0003c00000 */
[----:B------:R1:W2:Y:S02]  /*1a170*/  SHFL.IDX P6, R14, R13, R12, R11 ;  /* 0x0000000c0d0e7389 */ /* 0x0002a400000c000b */
[----:B012---:R-:W-:Y:S01]  /*1a180*/  ENDCOLLECTIVE ;  /* 0x000000000000791b */ /* 0x007fe20003800000 */
.L_x_1540:
[----:B------:R-:W-:Y:S05]  /*1a190*/  BSYNC B0 ;  /* 0x0000000000007941 */ /* 0x000fea0003800000 */
.L_x_1539:
[----:B------:R-:W-:Y:S05]  /*1a1a0*/  BRA `(.L_x_1541) ;  /* 0xffffffd800ac7947 */ /* 0x000fea000383ffff */
.L_x_1465:
[----:B------:R-:W-:Y:S01]  /*1a1b0*/  BSSY B1, `(.L_x_1542) ;  /* 0x0000006000017945 */ /* 0x000fe20003800000 */
[----:B------:R-:W-:-:S07]  /*1a1c0*/  IMAD.MOV.U32 R15, RZ, RZ, -0x1 ;  /* 0xffffffffff0f7424 */ /* 0x000fce00078e00ff */
[----:B0-----:R-:W-:Y:S05]  /*1a1d0*/  WARPSYNC.COLLECTIVE R15, `(.L_x_1543) ;  /* 0x000000000f0c7348 */ /* 0x001fea0003c00000 */
[----:B------:R-:W-:Y:S02]  /*1a1e0*/  ELECT P6, UR62, PT ;  /* 0x00000000003e782f */ /* 0x000fe400038c0000 */
[----:B------:R-:W-:Y:S01]  /*1a1f0*/  MOV R14, UR62 ;  /* 0x0000003e000e7c02 */ /* 0x000fe20008000f00 */
[----:B0-----:R-:W-:Y:S10]  /*1a200*/  ENDCOLLECTIVE ;  /* 0x000000000000791b */ /* 0x001ff40003800000 */
.L_x_1543:
[----:B------:R-:W-:Y:S05]  /*1a210*/  BSYNC B1 ;  /* 0x0000000000017941 */ /* 0x000fea0003800000 */
.L_x_1542:
[----:B------:R-:W-:Y:S05]  /*1a220*/  BRA `(.L_x_1544) ;  /* 0xffffffd800a47947 */ /* 0x000fea000383ffff */
.L_x_1467:
[----:B0-----:R0:W1:Y:S02]  /*1a230*/  SYNCS.PHASECHK.TRANS64.TRYWAIT P1, [R3+URZ+0x22840], R2 ;  /* 0x02284002030075a7 */ /* 0x001064000802017f */
[----:B-1----:R-:W-:Y:S05]  /*1a240*/  @!P1 NANOSLEEP.SYNCS 0x989680 ;  /* 0x009896800000995d */ /* 0x002fea0003900000 */
[----:B------:R-:W1:Y:S02]  /*1a250*/  @!P1 SYNCS.PHASECHK.TRANS64 P1, [R3+URZ+0x22840], R2 ;  /* 0x02284002030095a7 */ /* 0x000e64000802007f */
[----:B-1----:R-:W-:Y:S05]  /*1a260*/  @!P1 BRA `(.L_x_1467) ;  /* 0xfffffffc00f09947 */ /* 0x002fea000383ffff */
[----:B------:R-:W-:Y:S05]  /*1a270*/  BRA `(.L_x_1545) ;  /* 0xffffffd800c47947 */ /* 0x000fea000383ffff */
.L_x_1469:
[----:B-1----:R1:W2:Y:S02]  /*1a280*/  SYNCS.PHASECHK.TRANS64.TRYWAIT P1, [R23+URZ+0x22840], R0 ;  /* 0x02284000170075a7 */ /* 0x0022a4000802017f */
[----:B--2---:R-:W-:Y:S05]  /*1a290*/  @!P1 NANOSLEEP.SYNCS 0x989680 ;  /* 0x009896800000995d */ /* 0x004fea0003900000 */
[----:B------:R-:W2:Y:S02]  /*1a2a0*/  @!P1 SYNCS.PHASECHK.TRANS64 P1, [R23+URZ+0x22840], R0 ;  /* 0x02284000170095a7 */ /* 0x000ea4000802007f */
[----:B--2---:R-:W-:Y:S05]  /*1a2b0*/  @!P1 BRA `(.L_x_1469) ;  /* 0xfffffffc00f09947 */ /* 0x004fea000383ffff */
[----:B------:R-:W-:Y:S05]  /*1a2c0*/  BRA `(.L_x_1546) ;  /* 0xffffffd800d07947 */ /* 0x000fea000383ffff */
.L_x_1471:
[----:B--2---:R2:W3:Y:S02]  /*1a2d0*/  SYNCS.PHASECHK.TRANS64.TRYWAIT P1, [R3+URZ+0x22860], R2 ;  /* 0x02286002030075a7 */ /* 0x0044e4000802017f */
[----:B---3--:R-:W-:Y:S05]  /*1a2e0*/  @!P1 NANOSLEEP.SYNCS 0x989680 ;  /* 0x009896800000995d */ /* 0x008fea0003900000 */
[----:B------:R-:W3:Y:S02]  /*1a2f0*/  @!P1 SYNCS.PHASECHK.TRANS64 P1, [R3+URZ+0x22860], R2 ;  /* 0x02286002030095a7 */ /* 0x000ee4000802007f */
[----:B---3--:R-:W-:Y:S05]  /*1a300*/  @!P1 BRA `(.L_x_1471) ;  /* 0xfffffffc00f09947 */ /* 0x008fea000383ffff */
[----:B------:R-:W-:Y:S05]  /*1a310*/  BRA `(.L_x_1547) ;  /* 0xffffffd800cc7947 */ /* 0x000fea000383ffff */
.L_x_1473:
[----:B---3--:R3:W4:Y:S02]  /*1a320*/  SYNCS.PHASECHK.TRANS64.TRYWAIT P1, [R23+URZ+0x22860], R0 ;  /* 0x02286000170075a7 */ /* 0x008724000802017f */
[----:B----4-:R-:W-:Y:S05]  /*1a330*/  @!P1 NANOSLEEP.SYNCS 0x989680 ;  /* 0x009896800000995d */ /* 0x010fea0003900000 */
[----:B------:R-:W4:Y:S02]  /*1a340*/  @!P1 SYNCS.PHASECHK.TRANS64 P1, [R23+URZ+0x22860], R0 ;  /* 0x02286000170095a7 */ /* 0x000f24000802007f */
[----:B----4-:R-:W-:Y:S05]  /*1a350*/  @!P1 BRA `(.L_x_1473) ;  /* 0xfffffffc00f09947 */ /* 0x010fea000383ffff */
[----:B------:R-:W-:Y:S05]  /*1a360*/  BRA `(.L_x_1548) ;  /* 0xffffffd800c87947 */ /* 0x000fea000383ffff */
.L_x_1475:
[----:B----4-:R4:W0:Y:S02]  /*1a370*/  SYNCS.PHASECHK.TRANS64.TRYWAIT P1, [R3+URZ+0x22880], R2 ;  /* 0x02288002030075a7 */ /* 0x010824000802017f */
[----:B0-----:R-:W-:Y:S05]  /*1a380*/  @!P1 NANOSLEEP.SYNCS 0x989680 ;  /* 0x009896800000995d */ /* 0x001fea0003900000 */
[----:B------:R-:W0:Y:S02]  /*1a390*/  @!P1 SYNCS.PHASECHK.TRANS64 P1, [R3+URZ+0x22880], R2 ;  /* 0x02288002030095a7 */ /* 0x000e24000802007f */
[----:B0-----:R-:W-:Y:S05]  /*1a3a0*/  @!P1 BRA `(.L_x_1475) ;  /* 0xfffffffc00f09947 */ /* 0x001fea000383ffff */
[----:B------:R-:W-:Y:S05]  /*1a3b0*/  BRA `(.L_x_1549) ;  /* 0xffffffd800c47947 */ /* 0x000fea000383ffff */
.L_x_1550:
        /* <DEDUP_REMOVED lines=12> */
.L_x_3194:


//--------------------- .text._ZN7cutlass13device_kernelIN5flash11enable_sm90INS1_16FlashAttnFwdSm90INS1_25CollectiveMainloopFwdSm90ILi2EN4cute5tupleIJNS5_1CILi1EEES8_S8_EEENS6_IJNS7_ILi128EEESA_NS7_ILi192EEEEEELi128ENS_12float_e4m3_tEfNS_4arch4Sm90ELb0ELb1ELb1ELb1ELb1ELb1ELb0ELb1ELb1ELb1ELb0ELb0EEENS1_21CollectiveEpilogueFwdINS6_IJSA_SA_SA_EEES9_NS_10bfloat16_tESF_Li256ELb1ELb1ELb0ELb1EEENS1_36VarlenDynamicPersistentTileSchedulerILi128ELi128ELi256ELi128ELb0ELb1ELb1ELb1ELb0ELb1EEEEEEEEEvNT_6ParamsE --------------------------
	.section	.text._ZN7cutlass13device_kernelIN5flash11enable_sm90INS1_16FlashAttnFwdSm90INS1_25CollectiveMainloopFwdSm90ILi2EN4cute5tupleIJNS5_1CILi1EEES8_S8_EEENS6_IJNS7_ILi128EEESA_NS7_ILi192EEEEEELi128ENS_12float_e4m3_tEfNS_4arch4Sm90ELb0ELb1ELb1ELb1ELb1ELb1ELb0ELb1ELb1ELb1ELb0ELb0EEENS1_21CollectiveEpilogueFwdINS6_IJSA_SA_SA_EEES9_NS_10bfloat16_tESF_Li256ELb1ELb1ELb0ELb1EEENS1_36VarlenDynamicPersistentTileSchedulerILi128ELi128ELi256ELi128ELb0ELb1ELb1ELb1ELb0ELb1EEEEEEEEEvNT_6ParamsE,"ax",@progbits
	.align	128
.text._ZN7cutlass13device_kernelIN5flash11enable_sm90INS1_16FlashAttnFwdSm90INS1_25CollectiveMainloopFwdSm90ILi2EN4cute5tupleIJNS5_1CILi1EEES8_S8_EEENS6_IJNS7_ILi128EEESA_NS7_ILi192EEEEEELi128ENS_12float_e4m3_tEfNS_4arch4Sm90ELb0ELb1ELb1ELb1ELb1ELb1ELb0ELb1ELb1ELb1ELb0ELb0EEENS1_21CollectiveEpilogueFwdINS6_IJSA_SA_SA_EEES9_NS_10bfloat16_tESF_Li256ELb1ELb1ELb0ELb1EEENS1_36VarlenDynamicPersistentTileSchedulerILi128ELi128ELi256ELi128ELb0ELb1ELb1ELb1ELb0ELb1EEEEEEEEEvNT_6ParamsE:
        .type           _ZN7cutlass13device_kernelIN5flash11enable_sm90INS1_16FlashAttnFwdSm90INS1_25CollectiveMainloopFwdSm90ILi2EN4cute5tupleIJNS5_1CILi1EEES8_S8_EEENS6_IJNS7_ILi128EEESA_NS7_ILi192EEEEEELi128ENS_12float_e4m3_tEfNS_4arch4Sm90ELb0ELb1ELb1ELb1ELb1ELb1ELb0ELb1ELb1ELb1ELb0ELb0EEENS1_21CollectiveEpilogueFwdINS6_IJSA_SA_SA_EEES9_NS_10bfloat16_tESF_Li256ELb1ELb1ELb0ELb1EEENS1_36VarlenDynamicPersistentTileSchedulerILi128ELi128ELi256ELi128ELb0ELb1ELb1ELb1ELb0ELb1EEEEEEEEEvNT_6ParamsE,@function
        .size           _ZN7cutlass13device_kernelIN5flash11enable_sm90INS1_16FlashAttnFwdSm90INS1_25CollectiveMainloopFwdSm90ILi2EN4cute5tupleIJNS5_1CILi1EEES8_S8_EEENS6_IJNS7_ILi128EEESA_NS7_ILi192EEEEEELi128ENS_12float_e4m3_tEfNS_4arch4Sm90ELb0ELb1ELb1ELb1ELb1ELb1ELb0ELb1ELb1ELb1ELb0ELb0EEENS1_21CollectiveEpilogueFwdINS6_IJSA_SA_SA_EEES9_NS_10bfloat16_tESF_Li256ELb1ELb1ELb0ELb1EEENS1_36VarlenDynamicPersistentTileSchedulerILi128ELi128ELi256ELi128ELb0ELb1ELb1ELb1ELb0ELb1EEEEEEEEEvNT_6ParamsE,(.L_x_3195 - _ZN7cutlass13device_kernelIN5flash11enable_sm90INS1_16FlashAttnFwdSm90INS1_25CollectiveMainloopFwdSm90ILi2EN4cute5tupleIJNS5_1CILi1EEES8_S8_EEENS6_IJNS7_ILi128EEESA_NS7_ILi192EEEEEELi128ENS_12float_e4m3_tEfNS_4arch4Sm90ELb0ELb1ELb1ELb1ELb1ELb1ELb0ELb1ELb1ELb1ELb0ELb0EEENS1_21CollectiveEpilogueFwdINS6_IJSA_SA_SA_EEES9_NS_10bfloat16_tESF_Li256ELb1ELb1ELb0ELb1EEENS1_36VarlenDynamicPersistentTileSchedulerILi128ELi128ELi256ELi128ELb0ELb1ELb1ELb1ELb0ELb1EEEEEEEEEvNT_6ParamsE)
        .other          _ZN7cutlass13device_kernelIN5flash11enable_sm90INS1_16FlashAttnFwdSm90INS1_25CollectiveMainloopFwdSm90ILi2EN4cute5tupleIJNS5_1CILi1EEES8_S8_EEENS6_IJNS7_ILi128EEESA_NS7_ILi192EEEEEELi128ENS_12float_e4m3_tEfNS_4arch4Sm90ELb0ELb1ELb1ELb1ELb1ELb1ELb0ELb1ELb1ELb1ELb0ELb0EEENS1_21CollectiveEpilogueFwdINS6_IJSA_SA_SA_EEES9_NS_10bfloat16_tESF_Li256ELb1ELb1ELb0ELb1EEENS1_36VarlenDynamicPersistentTileSchedulerILi128ELi128ELi256ELi128ELb0ELb1ELb1ELb1ELb0ELb1EEEEEEEEEvNT_6ParamsE,@"STO_CUDA_ENTRY STV_DEFAULT"
_ZN7cutlass13device_kernelIN5flash11enable_sm90INS1_16FlashAttnFwdSm90INS1_25CollectiveMainloopFwdSm90ILi2EN4cute5tupleIJNS5_1CILi1EEES8_S8_EEENS6_IJNS7_ILi128EEESA_NS7_ILi192EEEEEELi128ENS_12float_e4m3_tEfNS_4arch4Sm90ELb0ELb1ELb1ELb1ELb1ELb1ELb0ELb1ELb1ELb1ELb0ELb0EEENS1_21CollectiveEpilogueFwdINS6_IJSA_SA_SA_EEES9_NS_10bfloat16_tESF_Li256ELb1ELb1ELb0ELb1EEENS1_36VarlenDynamicPersistentTileSchedulerILi128ELi128ELi256ELi128ELb0ELb1ELb1ELb1ELb0ELb1EEEEEEEEEvNT_6ParamsE:
        /* <DEDUP_REMOVED lines=18> */
.L_x_1552:
[----:B------:R-:W-:Y:S05]  /*0120*/  BSYNC B0 ;  /* 0x0000000000007941 */ /* 0x000fea0003800000 */
.L_x_1551:
        /* <DEDUP_REMOVED lines=41> */
.L_x_1553:
        /* <DEDUP_REMOVED lines=22> */
.L_x_1554:
        /* <DEDUP_REMOVED lines=18> */
.L_x_1555:
        /* <DEDUP_REMOVED lines=22> */
.L_x_1556:
        /* <DEDUP_REMOVED lines=23> */
.L_x_1557:
        /* <DEDUP_REMOVED lines=8> */
.L_x_1560:
        /* <DEDUP_REMOVED lines=8> */
[----:B-1----:R-:W-:-:S06]  /*0a10*/  ULEA UR4, UR40, UR4, 0x18 ;  /* 0x0000000428047291 */ /* 0x002fcc000f8ec03f */
[----:B------:R-:W-:Y:S01]  /*0a20*/  IMAD.U32 R16, RZ, RZ, UR4 ;  /* 0x00000004ff107e24 */ /* 0x000fe2000f8e00ff */
[----:B0-----:R-:W-:Y:S01]  /*0a30*/  SHF.R.U32.HI R0, RZ, 0x7, R0 ;  /* 0x00000007ff007819 */ /* 0x001fe20000011600 */
[----:B------:R-:W-:-:S03]  /*0a40*/  ULDC UR4, c[0x0][0xc3c] ;  /* 0x00030f0000047ab9 */ /* 0x000fc60000000800 */
[----:B------:R-:W-:-:S13]  /*0a50*/  ISETP.NE.AND P0, PT, R0, 0x1, PT ;  /* 0x000000010000780c */ /* 0x000fda0003f05270 */
[----:B------:R-:W-:Y:S08]  /*0a60*/  @!P0 BAR.ARV 0x9, 0x100 ;  /* 0x0244000000008b1d */ /* 0x000ff00000002000 */
[----:B------:R-:W-:Y:S06]  /*0a70*/  BAR.SYNC.DEFER_BLOCKING 0x5, 0x180 ;  /* 0x0146000000007b1d */ /* 0x000fec0000010000 */
[----:B------:R-:W0:Y:S02]  /*0a80*/  LDS.128 R20, [R16+0x228d0] ;  /* 0x0228d00010147984 */ /* 0x000e240000000c00 */
[----:B------:R-:W-:Y:S06]  /*0a90*/  BAR.ARV 0x4, 0x180 ;  /* 0x0106000000007b1d */ /* 0x000fec0000002000 */
[----:B0-----:R-:W-:-:S13]  /*0aa0*/  ISETP.GE.AND P0, PT, R23, UR4, PT ;  /* 0x0000000417007c0c */ /* 0x001fda000bf06270 */
[----:B------:R-:W-:Y:S05]  /*0ab0*/  @P0 BRA `(.L_x_1561) ;  /* 0x0000028800b40947 */ /* 0x000fea0003800000 */
[----:B------:R-:W0:Y:S01]  /*0ac0*/  S2R R0, SR_TID.X ;  /* 0x0000000000007919 */ /* 0x000e220000002100 */
[----:B------:R-:W-:Y:S01]  /*0ad0*/  R2UR UR42, R16 ;  /* 0x00000000102a72ca */ /* 0x000fe200000e0000 */
[----:B------:R-:W-:Y:S01]  /*0ae0*/  IMAD.MOV.U32 R206, RZ, RZ, 0x20 ;  /* 0x00000020ffce7424 */ /* 0x000fe200078e00ff */
[----:B------:R-:W-:Y:S01]  /*0af0*/  CS2R R168, SRZ ;  /* 0x0000000000a87805 */ /* 0x000fe2000001ff00 */
[----:B------:R-:W-:Y:S01]  /*0b00*/  IMAD.MOV.U32 R17, RZ, RZ, RZ ;  /* 0x000000ffff117224 */ /* 0x000fe200078e00ff */
[----:B------:R-:W-:Y:S01]  /*0b10*/  ULOP3.LUT UR41, UR36, 0x1, URZ, 0xfc, !UPT ;  /* 0x0000000124297892 */ /* 0x000fe2000f8efc3f */
[----:B------:R-:W-:Y:S01]  /*0b20*/  IMAD.MOV.U32 R173, RZ, RZ, RZ ;  /* 0x000000ffffad7224 */ /* 0x000fe200078e00ff */
[----:B------:R-:W-:-:S07]  /*0b30*/  UMOV UR37, URZ ;  /* 0x0000003f00257c82 */ /* 0x000fce0008000000 */
[----:B------:R-:W-:Y:S01]  /*0b40*/  UIADD3 UR42, UR42, 0x10400, URZ ;  /* 0x000104002a2a7890 */ /* 0x000fe2000fffe03f */
[----:B0-----:R-:W-:-:S05]  /*0b50*/  VIADD R223, R0, 0xffffff80 ;  /* 0xffffff8000df7836 */ /* 0x001fca0000000000 */
[----:B------:R-:W-:Y:S02]  /*0b60*/  SHF.R.S32.HI R0, RZ, 0x1f, R223 ;  /* 0x0000001fff007819 */ /* 0x000fe400000114df */
[-C--:B------:R-:W-:Y:S02]  /*0b70*/  LEA.HI R5, R223, R223.reuse, RZ, 0x1 ;  /* 0x000000dfdf057211 */ /* 0x080fe400078f08ff */
[CC--:B------:R-:W-:Y:S02]  /*0b80*/  LEA.HI R6, R0.reuse, R223.reuse, RZ, 0x4 ;  /* 0x000000df00067211 */ /* 0x0c0fe400078f20ff */
[CC--:B------:R-:W-:Y:S02]  /*0b90*/  LEA.HI R3, R0.reuse, R223.reuse, RZ, 0x5 ;  /* 0x000000df00037211 */ /* 0x0c0fe400078f28ff */
[----:B------:R-:W-:Y:S02]  /*0ba0*/  SHF.R.S32.HI R201, RZ, 0x4, R6 ;  /* 0x00000004ffc97819 */ /* 0x000fe40000011406 */
[----:B------:R-:W-:Y:S01]  /*0bb0*/  LEA.HI R2, R0, R223, RZ, 0x2 ;  /* 0x000000df00027211 */ /* 0x000fe200078f10ff */
[----:B------:R-:W-:Y:S01]  /*0bc0*/  IMAD.SHL.U32 R7, R3, 0x20, RZ ;  /* 0x0000002003077824 */ /* 0x000fe200078e00ff */
[----:B------:R-:W-:-:S02]  /*0bd0*/  LOP3.LUT R8, R6, 0x3fffff0, RZ, 0xc0, !PT ;  /* 0x03fffff006087812 */ /* 0x000fc400078ec0ff */
[----:B------:R-:W-:Y:S02]  /*0be0*/  LEA.HI R6, R6, R201, RZ, 0x1 ;  /* 0x000000c906067211 */ /* 0x000fe400078f08ff */
[----:B------:R-:W-:Y:S01]  /*0bf0*/  SHF.R.S32.HI R3, RZ, 0x2, R2 ;  /* 0x00000002ff037819 */ /* 0x000fe20000011402 */
[----:B------:R-:W-:Y:S01]  /*0c00*/  IMAD.IADD R8, R223, 0x1, -R8 ;  /* 0x00000001df087824 */ /* 0x000fe200078e0a08 */
[----:B------:R-:W-:Y:S02]  /*0c10*/  SHF.R.S32.HI R4, RZ, 0x1f, R2 ;  /* 0x0000001fff047819 */ /* 0x000fe40000011402 */
[----:B------:R-:W-:Y:S02]  /*0c20*/  LOP3.LUT R7, R7, 0xfffffc00, RZ, 0xc0, !PT ;  /* 0xfffffc0007077812 */ /* 0x000fe400078ec0ff */
[----:B------:R-:W-:Y:S02]  /*0c30*/  LOP3.LUT R6, R6, 0x1ffffffe, RZ, 0xc0, !PT ;  /* 0x1ffffffe06067812 */ /* 0x000fe400078ec0ff */
[----:B------:R-:W-:Y:S01]  /*0c40*/  LEA.HI R4, R4, R3, RZ, 0x2 ;  /* 0x0000000304047211 */ /* 0x000fe200078f10ff */
[----:B------:R-:W-:Y:S01]  /*0c50*/  IMAD R7, R8, 0x40, R7 ;  /* 0x0000004008077824 */ /* 0x000fe200078e0207 */
[----:B------:R-:W-:Y:S01]  /*0c60*/  LOP3.LUT R208, R5, 0xfffffffe, RZ, 0xc0, !PT ;  /* 0xfffffffe05d07812 */ /* 0x000fe200078ec0ff */
[----:B------:R-:W-:Y:S01]  /*0c70*/  IMAD.IADD R6, R201, 0x1, -R6 ;  /* 0x00000001c9067824 */ /* 0x000fe200078e0a06 */
[----:B------:R-:W-:-:S02]  /*0c80*/  LOP3.LUT R4, R4, 0xfffffffc, RZ, 0xc0, !PT ;  /* 0xfffffffc04047812 */ /* 0x000fc400078ec0ff */
[----:B------:R-:W-:Y:S01]  /*0c90*/  LOP3.LUT R2, R2, 0xfffffffc, RZ, 0xc0, !PT ;  /* 0xfffffffc02027812 */ /* 0x000fe200078ec0ff */
[----:B------:R-:W-:Y:S01]  /*0ca0*/  IMAD.IADD R208, R223, 0x1, -R208 ;  /* 0x00000001dfd07824 */ /* 0x000fe200078e0ad0 */
[----:B------:R-:W-:Y:S01]  /*0cb0*/  SHF.R.S32.HI R176, RZ, 0x1, R5 ;  /* 0x00000001ffb07819 */ /* 0x000fe20000011405 */
[----:B------:R-:W-:Y:S01]  /*0cc0*/  IMAD R220, R6, 0x8, R7 ;  /* 0x0000000806dc7824 */ /* 0x000fe200078e0207 */
[----:B------:R-:W-:Y:S01]  /*0cd0*/  SHF.R.S32.HI R7, RZ, 0x1f, R5 ;  /* 0x0000001fff077819 */ /* 0x000fe20000011405 */
[----:B------:R-:W-:Y:S01]  /*0ce0*/  IMAD.IADD R4, R3, 0x1, -R4 ;  /* 0x0000000103047824 */ /* 0x000fe200078e0a04 */
[----:B------:R-:W-:Y:S01]  /*0cf0*/  LEA.HI R3, R0, R223, RZ, 0x7 ;  /* 0x000000df00037211 */ /* 0x000fe200078f38ff */
[----:B------:R-:W-:Y:S01]  /*0d00*/  IMAD.IADD R6, R223, 0x1, -R2 ;  /* 0x00000001df067824 */ /* 0x000fe200078e0a02 */
[----:B------:R-:W-:Y:S01]  /*0d10*/  LEA.HI R7, R7, R176, RZ, 0x3 ;  /* 0x000000b007077211 */ /* 0x000fe200078f18ff */
[C---:B------:R-:W-:Y:S01]  /*0d20*/  IMAD.SHL.U32 R174, R208.reuse, 0x8, RZ ;  /* 0x00000008d0ae7824 */ /* 0x040fe200078e00ff */
[----:B------:R-:W-:Y:S01]  /*0d30*/  LOP3.LUT R2, R3, 0xffffff80, RZ, 0xc0, !PT ;  /* 0xffffff8003027812 */ /* 0x000fe200078ec0ff */
[----:B------:R-:W-:Y:S01]  /*0d40*/  IMAD.SHL.U32 R18, R208, 0x10, RZ ;  /* 0x00000010d0127824 */ /* 0x000fe200078e00ff */
[----:B------:R-:W-:Y:S01]  /*0d50*/  LEA.HI R8, R6, R6, RZ, 0x1 ;  /* 0x0000000606087211 */ /* 0x000fe200078f08ff */
[C---:B------:R-:W-:Y:S01]  /*0d60*/  VIADD R191, R174.reuse, 0x40 ;  /* 0x00000040aebf7836 */ /* 0x040fe20000000000 */
[----:B------:R-:W-:Y:S01]  /*0d70*/  IADD3 R189, R174, 0x20, RZ ;  /* 0x00000020aebd7810 */ /* 0x000fe20007ffe0ff */
[----:B------:R-:W-:Y:S01]  /*0d80*/  IMAD.IADD R209, R223, 0x1, -R2 ;  /* 0x00000001dfd17824 */ /* 0x000fe200078e0a02 */
[----:B------:R-:W-:Y:S01]  /*0d90*/  LOP3.LUT R9, R8, 0x1ffffffe, RZ, 0xc0, !PT ;  /* 0x1ffffffe08097812 */ /* 0x000fe200078ec0ff */
[----:B------:R-:W-:Y:S01]  /*0da0*/  IMAD.SHL.U32 R181, R4, 0x80, RZ ;  /* 0x0000008004b57824 */ /* 0x000fe200078e00ff */
[----:B------:R-:W-:Y:S01]  /*0db0*/  LOP3.LUT R7, R7, 0xfffffff8, RZ, 0xc0, !PT ;  /* 0xfffffff807077812 */ /* 0x000fe200078ec0ff */
[----:B------:R-:W-:Y:S01]  /*0dc0*/  IMAD.IADD R10, R174, 0x1, R189 ;  /* 0x00000001ae0a7824 */ /* 0x000fe200078e02bd */
[----:B------:R-:W-:Y:S01]  /*0dd0*/  LEA.HI R5, R5, R176, RZ, 0x1 ;  /* 0x000000b005057211 */ /* 0x000fe200078f08ff */
[----:B------:R-:W-:Y:S01]  /*0de0*/  IMAD.IADD R194, R6, 0x1, -R9 ;  /* 0x0000000106c27824 */ /* 0x000fe200078e0a09 */
[----:B------:R-:W-:Y:S01]  /*0df0*/  SHF.R.S32.HI R6, RZ, 0x1f, R209 ;  /* 0x0000001fff067819 */ /* 0x000fe200000114d1 */
[----:B------:R-:W-:Y:S01]  /*0e00*/  IMAD.IADD R187, R176, 0x1, -R7 ;  /* 0x00000001b0bb7824 */ /* 0x000fe200078e0a07 */
[----:B------:R-:W-:Y:S01]  /*0e10*/  SHF.R.S32.HI R11, RZ, 0x1f, R10 ;  /* 0x0000001fff0b7819 */ /* 0x000fe2000001140a */
[----:B------:R-:W-:Y:S01]  /*0e20*/  VIADD R185, R18, 0x80 ;  /* 0x0000008012b97836 */ /* 0x000fe20000000000 */
[----:B------:R-:W-:Y:S01]  /*0e30*/  LEA.HI R8, R6, R209, RZ, 0x2 ;  /* 0x000000d106087211 */ /* 0x000fe200078f10ff */
[----:B------:R-:W-:Y:S01]  /*0e40*/  IMAD.SHL.U32 R2, R187, 0x80, RZ ;  /* 0x00000080bb027824 */ /* 0x000fe200078e00ff */
[CC--:B------:R-:W-:Y:S01]  /*0e50*/  LEA.HI R12, R11.reuse, R10.reuse, RZ, 0x4 ;  /* 0x0000000a0b0c7211 */ /* 0x0c0fe200078f20ff */
[----:B------:R-:W-:Y:S01]  /*0e60*/  VIADD R186, R18, 0xa0 ;  /* 0x000000a012ba7836 */ /* 0x000fe20000000000 */
[----:B------:R-:W-:Y:S01]  /*0e70*/  LEA.HI R13, R11, R10, RZ, 0x6 ;  /* 0x0000000a0b0d7211 */ /* 0x000fe200078f30ff */
[C---:B------:R-:W-:Y:S01]  /*0e80*/  IMAD.IADD R11, R174.reuse, 0x1, R191 ;  /* 0x00000001ae0b7824 */ /* 0x040fe200078e02bf */
[--C-:B------:R-:W-:Y:S01]  /*0e90*/  SHF.R.S32.HI R9, RZ, 0x2, R8.reuse ;  /* 0x00000002ff097819 */ /* 0x100fe20000011408 */
[----:B------:R-:W-:Y:S01]  /*0ea0*/  VIADD R190, R174, 0x10 ;  /* 0x00000010aebe7836 */ /* 0x000fe20000000000 */
[----:B------:R-:W-:Y:S01]  /*0eb0*/  SHF.R.S32.HI R10, RZ, 0x1f, R8 ;  /* 0x0000001fff0a7819 */ /* 0x000fe20000011408 */
[----:B------:R-:W-:Y:S01]  /*0ec0*/  IMAD.SHL.U32 R13, R13, 0x80, RZ ;  /* 0x000000800d0d7824 */ /* 0x000fe200078e00ff */
[----:B------:R-:W-:Y:S01]  /*0ed0*/  LOP3.LUT R7, R2, 0x380, RZ, 0xc0, !PT ;  /* 0x0000038002077812 */ /* 0x000fe200078ec0ff */
[----:B------:R-:W-:Y:S01]  /*0ee0*/  VIADD R192, R174, 0x30 ;  /* 0x00000030aec07836 */ /* 0x000fe20000000000 */
[----:B------:R-:W-:Y:S01]  /*0ef0*/  LEA.HI R10, R10, R9, RZ, 0x3 ;  /* 0x000000090a0a7211 */ /* 0x000fe200078f18ff */
[----:B------:R-:W-:Y:S01]  /*0f00*/  VIADD R193, R174, 0x50 ;  /* 0x00000050aec17836 */ /* 0x000fe20000000000 */
[----:B------:R-:W-:-:S02]  /*0f10*/  SHF.R.S32.HI R218, RZ, 0x7, R3 ;  /* 0x00000007ffda7819 */ /* 0x000fc40000011403 */
[----:B------:R-:W-:Y:S02]  /*0f20*/  LOP3.LUT R5, R5, 0x3fffffe, RZ, 0xc0, !PT ;  /* 0x03fffffe05057812 */ /* 0x000fe400078ec0ff */
[----:B------:R-:W-:Y:S02]  /*0f30*/  LOP3.LUT R10, R10, 0xfffffff8, RZ, 0xc0, !PT ;  /* 0xfffffff80a0a7812 */ /* 0x000fe400078ec0ff */
[----:B------:R-:W-:Y:S01]  /*0f40*/  SHF.R.U32.HI R2, RZ, 0x3, R7 ;  /* 0x00000003ff027819 */ /* 0x000fe20000011607 */
[----:B------:R-:W-:Y:S01]  /*0f50*/  IMAD.IADD R5, R176, 0x1, -R5 ;  /* 0x00000001b0057824 */ /* 0x000fe200078e0a05 */
[----:B------:R-:W-:Y:S01]  /*0f60*/  LOP3.LUT R7, R7, 0x10, R18, 0xf8, !PT ;  /* 0x0000001007077812 */ /* 0x000fe200078ef812 */
[----:B------:R-:W-:Y:S01]  /*0f70*/  IMAD.IADD R9, R9, 0x1, -R10 ;  /* 0x0000000109097824 */ /* 0x000fe200078e0a0a */
[----:B------:R-:W-:Y:S01]  /*0f80*/  LEA.HI R6, R6, R209, RZ, 0x5 ;  /* 0x000000d106067211 */ /* 0x000fe200078f28ff */
[----:B------:R-:W-:Y:S01]  /*0f90*/  IMAD R5, R201, 0x8, R5 ;  /* 0x00000008c9057824 */ /* 0x000fe200078e0205 */
[----:B------:R-:W-:-:S02]  /*0fa0*/  LEA.HI R3, R3, R218, RZ, 0x1 ;  /* 0x000000da03037211 */ /* 0x000fc400078f08ff */
[----:B------:R-:W-:Y:S01]  /*0fb0*/  SHF.R.S32.HI R14, RZ, 0x1f, R11 ;  /* 0x0000001fff0e7819 */ /* 0x000fe2000001140b */
[----:B------:R-:W-:Y:S01]  /*0fc0*/  IMAD.SHL.U32 R183, R5, 0x40, RZ ;  /* 0x0000004005b77824 */ /* 0x000fe200078e00ff */
[----:B------:R-:W-:Y:S02]  /*0fd0*/  LOP3.LUT R2, R7, R2, RZ, 0x3c, !PT ;  /* 0x0000000207027212 */ /* 0x000fe400078e3cff */
[----:B------:R-:W-:Y:S02]  /*0fe0*/  SHF.R.S32.HI R6, RZ, 0x5, R6 ;  /* 0x00000005ff067819 */ /* 0x000fe40000011406 */
[----:B------:R-:W-:Y:S01]  /*0ff0*/  LOP3.LUT R3, R3, 0x3fffffe, RZ, 0xc0, !PT ;  /* 0x03fffffe03037812 */ /* 0x000fe200078ec0ff */
[----:B------:R-:W-:Y:S01]  /*1000*/  IMAD R201, R201, 0x400, R2 ;  /* 0x00000400c9c97824 */ /* 0x000fe200078e0202 */
[----:B------:R-:W-:Y:S02]  /*1010*/  LEA.HI R0, R0, R223, RZ, 0x3 ;  /* 0x000000df00007211 */ /* 0x000fe400078f18ff */
[----:B------:R-:W-:Y:S01]  /*1020*/  LOP3.LUT R181, R181, 0x180, RZ, 0xc0, !PT ;  /* 0x00000180b5b57812 */ /* 0x000fe200078ec0ff */
[----:B------:R-:W-:Y:S01]  /*1030*/  IMAD.IADD R3, R218, 0x1, -R3 ;  /* 0x00000001da037824 */ /* 0x000fe200078e0a03 */
[----:B------:R-:W-:-:S02]  /*1040*/  LEA.HI R180, R14, R11, RZ, 0x4 ;  /* 0x0000000b0eb47211 */ /* 0x000fc400078f20ff */
[----:B------:R-:W-:Y:S02]  /*1050*/  LEA R6, R6, R9, 0x4 ;  /* 0x0000000906067211 */ /* 0x000fe400078e20ff */
[----:B------:R-:W-:Y:S02]  /*1060*/  LEA.HI R11, R14, R11, RZ, 0x6 ;  /* 0x0000000b0e0b7211 */ /* 0x000fe400078f30ff */
[----:B------:R-:W-:Y:S01]  /*1070*/  LOP3.LUT R2, R0, 0xfffffff8, RZ, 0xc0, !PT ;  /* 0xfffffff800027812 */ /* 0x000fe200078ec0ff */
[----:B------:R-:W-:Y:S01]  /*1080*/  IMAD R219, R3, 0x40, R6 ;  /* 0x0000004003db7824 */ /* 0x000fe200078e0206 */
[----:B------:R-:W-:Y:S01]  /*1090*/  LOP3.LUT R5, R181, 0x30, R12, 0xf8, !PT ;  /* 0x00000030b5057812 */ /* 0x000fe200078ef80c */
[----:B------:R-:W-:Y:S01]  /*10a0*/  IMAD.SHL.U32 R11, R11, 0x80, RZ ;  /* 0x000000800b0b7824 */ /* 0x000fe200078e00ff */
[----:B------:R-:W-:Y:S01]  /*10b0*/  SHF.R.U32.HI R182, RZ, 0x3, R181 ;  /* 0x00000003ffb67819 */ /* 0x000fe200000116b5 */
[----:B------:R-:W-:Y:S01]  /*10c0*/  IMAD.IADD R203, R223, 0x1, -R2 ;  /* 0x00000001dfcb7824 */ /* 0x000fe200078e0a02 */
[----:B------:R-:W-:-:S02]  /*10d0*/  LOP3.LUT P0, RZ, R4, 0x2, RZ, 0xc0, !PT ;  /* 0x0000000204ff7812 */ /* 0x000fc4000780c0ff */
[----:B------:R-:W-:Y:S01]  /*10e0*/  LOP3.LUT R7, R181, 0x30, R180, 0xf8, !PT ;  /* 0x00000030b5077812 */ /* 0x000fe200078ef8b4 */
[----:B------:R-:W-:Y:S01]  /*10f0*/  IMAD.SHL.U32 R197, R203, 0x8, RZ ;  /* 0x00000008cbc57824 */ /* 0x000fe200078e00ff */
[----:B------:R-:W-:Y:S02]  /*1100*/  LOP3.LUT R3, R181, 0x10, R18, 0xf8, !PT ;  /* 0x00000010b5037812 */ /* 0x000fe400078ef812 */
[----:B------:R-:W-:Y:S01]  /*1110*/  LOP3.LUT R4, R13, 0xffffe000, RZ, 0xc0, !PT ;  /* 0xffffe0000d047812 */ /* 0x000fe200078ec0ff */
[----:B------:R-:W-:Y:S01]  /*1120*/  VIADD R202, R197, 0x40 ;  /* 0x00000040c5ca7836 */ /* 0x000fe20000000000 */
[-C--:B------:R-:W-:Y:S02]  /*1130*/  LOP3.LUT R5, R5, R182.reuse, RZ, 0x3c, !PT ;  /* 0x000000b605057212 */ /* 0x080fe400078e3cff */
[----:B------:R-:W-:Y:S02]  /*1140*/  SHF.R.S32.HI R207, RZ, 0x3, R0 ;  /* 0x00000003ffcf7819 */ /* 0x000fe40000011400 */
[----:B------:R-:W-:-:S02]  /*1150*/  LOP3.LUT R9, R7, R182, RZ, 0x3c, !PT ;  /* 0x000000b607097212 */ /* 0x000fc400078e3cff */
[----:B------:R-:W-:Y:S02]  /*1160*/  LOP3.LUT R0, R3, R182, RZ, 0x3c, !PT ;  /* 0x000000b603007212 */ /* 0x000fe400078e3cff */
[----:B------:R-:W-:Y:S02]  /*1170*/  LOP3.LUT R10, R11, 0xffffe000, RZ, 0xc0, !PT ;  /* 0xffffe0000b0a7812 */ /* 0x000fe400078ec0ff */
[-C--:B------:R-:W-:Y:S01]  /*1180*/  IADD3 R7, R5, R183.reuse, R4 ;  /* 0x000000b705077210 */ /* 0x080fe20007ffe004 */
[----:B------:R-:W-:Y:S01]  /*1190*/  IMAD.IADD R199, R183, 0x1, R0 ;  /* 0x00000001b7c77824 */ /* 0x000fe200078e0200 */
[----:B------:R-:W-:Y:S02]  /*11a0*/  LOP3.LUT R5, R181, 0x30, R18, 0xf8, !PT ;  /* 0x00000030b5057812 */ /* 0x000fe400078ef812 */
[----:B------:R-:W-:Y:S01]  /*11b0*/  SEL R206, R206, 0xffffffe0, !P0 ;  /* 0xffffffe0cece7807 */ /* 0x000fe20004000000 */
[----:B------:R-:W-:Y:S01]  /*11c0*/  IMAD.IADD R216, R16, 0x1, R7 ;  /* 0x0000000110d87824 */ /* 0x000fe200078e0207 */
[----:B------:R-:W-:-:S02]  /*11d0*/  IADD3 R9, R9, R183, R10 ;  /* 0x000000b709097210 */ /* 0x000fc40007ffe00a */
[----:B------:R-:W-:Y:S01]  /*11e0*/  LOP3.LUT R172, R8, 0x7ffffffc, RZ, 0xc0, !PT ;  /* 0x7ffffffc08ac7812 */ /* 0x000fe200078ec0ff */
[----:B------:R-:W-:Y:S01]  /*11f0*/  IMAD.IADD R200, R206, 0x1, R199 ;  /* 0x00000001cec87824 */ /* 0x000fe200078e02c7 */
[----:B------:R-:W-:Y:S01]  /*1200*/  IADD3 R177, R18, 0x60, RZ ;  /* 0x0000006012b17810 */ /* 0x000fe20007ffe0ff */
[----:B------:R-:W-:Y:S01]  /*1210*/  IMAD.IADD R215, R16, 0x1, R9 ;  /* 0x0000000110d77824 */ /* 0x000fe200078e0209 */
[----:B------:R-:W-:Y:S01]  /*1220*/  LOP3.LUT R5, R5, R182, RZ, 0x3c, !PT ;  /* 0x000000b605057212 */ /* 0x000fe200078e3cff */
[----:B------:R-:W-:Y:S01]  /*1230*/  IMAD.IADD R172, R209, 0x1, -R172 ;  /* 0x00000001d1ac7824 */ /* 0x000fe200078e0aac */
[----:B------:R-:W-:Y:S02]  /*1240*/  SHF.R.S32.HI R188, RZ, 0x1f, R177 ;  /* 0x0000001fffbc7819 */ /* 0x000fe400000114b1 */
[----:B------:R-:W-:Y:S02]  /*1250*/  SHF.R.S32.HI R196, RZ, 0x1f, R185 ;  /* 0x0000001fffc47819 */ /* 0x000fe400000114b9 */
[----:B------:R-:W-:-:S02]  /*1260*/  SHF.R.S32.HI R195, RZ, 0x1f, R186 ;  /* 0x0000001fffc37819 */ /* 0x000fc400000114ba */
[----:B------:R-:W-:Y:S02]  /*1270*/  SHF.R.S32.HI R222, RZ, 0x1f, R197 ;  /* 0x0000001fffde7819 */ /* 0x000fe400000114c5 */
[----:B------:R-:W-:Y:S02]  /*1280*/  SHF.R.S32.HI R214, RZ, 0x1f, R190 ;  /* 0x0000001fffd67819 */ /* 0x000fe400000114be */
[----:B------:R-:W-:Y:S02]  /*1290*/  SHF.R.S32.HI R213, RZ, 0x1f, R189 ;  /* 0x0000001fffd57819 */ /* 0x000fe400000114bd */
[----:B------:R-:W-:Y:S02]  /*12a0*/  SHF.R.S32.HI R212, RZ, 0x1f, R192 ;  /* 0x0000001fffd47819 */ /* 0x000fe400000114c0 */
[----:B------:R-:W-:Y:S02]  /*12b0*/  SHF.R.S32.HI R211, RZ, 0x1f, R191 ;  /* 0x0000001fffd37819 */ /* 0x000fe400000114bf */
[----:B------:R-:W-:-:S02]  /*12c0*/  SHF.R.S32.HI R210, RZ, 0x1f, R193 ;  /* 0x0000001fffd27819 */ /* 0x000fc400000114c1 */
[----:B------:R-:W-:Y:S02]  /*12d0*/  SHF.R.S32.HI R221, RZ, 0x1f, R202 ;  /* 0x0000001fffdd7819 */ /* 0x000fe400000114ca */
[----:B------:R-:W-:Y:S02]  /*12e0*/  SHF.R.S32.HI R179, RZ, 0x4, R12 ;  /* 0x00000004ffb37819 */ /* 0x000fe4000001140c */
[----:B------:R-:W-:Y:S02]  /*12f0*/  SHF.R.S32.HI R180, RZ, 0x4, R180 ;  /* 0x00000004ffb47819 */ /* 0x000fe400000114b4 */
[----:B------:R-:W-:Y:S02]  /*1300*/  IADD3 R217, R16, R183, R5 ;  /* 0x000000b710d97210 */ /* 0x000fe40007ffe005 */
[----:B------:R-:W-:Y:S02]  /*1310*/  IADD3 R206, R206, UR42, R199 ;  /* 0x0000002acece7c10 */ /* 0x000fe4000fffe0c7 */
[----:B------:R-:W-:-:S07]  /*1320*/  LEA R194, R194, R219, 0x3 ;  /* 0x000000dbc2c27211 */ /* 0x000fce00078e18ff */
.L_x_1791:
[----:B------:R-:W-:Y:S05]  /*1330*/  YIELD ;  /* 0x0000000000007946 */ /* 0x000fea0003800000 */
[----:B------:R-:W-:Y:S01]  /*1340*/  ULDC.64 UR4, c[0x0][0xa28] ;  /* 0x00028a0000047ab9 */ /* 0x000fe20000000a00 */
[----:B0-----:R-:W0:Y:S01]  /*1350*/  LDC.64 R4, c[0x0][0xa08] ;  /* 0x00028200ff047b82 */ /* 0x001e220000000a00 */
[----:B------:R-:W-:Y:S01]  /*1360*/  ISETP.NE.U32.AND P1, PT, RZ, UR4, PT ;  /* 0x00000004ff007c0c */ /* 0x000fe2000bf25070 */
[----:B------:R-:W-:Y:S02]  /*1370*/  IMAD.MOV.U32 R29, RZ, RZ, RZ ;  /* 0x000000ffff1d7224 */ /* 0x000fe400078e00ff */
[----:B------:R-:W-:Y:S01]  /*1380*/  IMAD.MOV.U32 R11, RZ, RZ, RZ ;  /* 0x000000ffff0b7224 */ /* 0x000fe200078e00ff */
[----:B------:R-:W-:Y:S01]  /*1390*/  ISETP.NE.AND.EX P1, PT, RZ, UR5, PT, P1 ;  /* 0x00000005ff007c0c */ /* 0x000fe2000bf25310 */
[----:B------:R-:W-:-:S02]  /*13a0*/  ULDC.64 UR4, c[0x0][0xa18] ;  /* 0x0002860000047ab9 */ /* 0x000fc40000000a00 */
[----:B------:R-:W-:-:S04]  /*13b0*/  ISETP.NE.U32.AND P2, PT, RZ, UR4, PT ;  /* 0x00000004ff007c0c */ /* 0x000fc8000bf45070 */
[----:B------:R-:W-:Y:S01]  /*13c0*/  ISETP.NE.AND.EX P2, PT, RZ, UR5, PT, P2 ;  /* 0x00000005ff007c0c */ /* 0x000fe2000bf45320 */
[----:B------:R-:W-:Y:S02]  /*13d0*/  ULDC.64 UR4, c[0x0][0xa08] ;  /* 0x0002820000047ab9 */ /* 0x000fe40000000a00 */
[----:B------:R-:W-:-:S03]  /*13e0*/  ISETP.NE.U32.AND P0, PT, RZ, UR4, PT ;  /* 0x00000004ff007c0c */ /* 0x000fc6000bf05070 */
[----:B-1----:R-:W1:Y:S01]  /*13f0*/  @P1 LDC.64 R2, c[0x0][0xa28] ;  /* 0x00028a00ff021b82 */ /* 0x002e620000000a00 */
[----:B------:R-:W-:Y:S01]  /*1400*/  ISETP.NE.AND.EX P0, PT, RZ, UR5, PT, P0 ;  /* 0x00000005ff007c0c */ /* 0x000fe2000bf05300 */
[----:B0-----:R-:W-:-:S06]  /*1410*/  IMAD.WIDE R8, R23, 0x4, R4 ;  /* 0x0000000417087825 */ /* 0x001fcc00078e0204 */
[----:B------:R-:W0:Y:S01]  /*1420*/  @P2 LDC.64 R6, c[0x0][0xa18] ;  /* 0x00028600ff062b82 */ /* 0x000e220000000a00 */
[----:B------:R-:W-:Y:S02]  /*1430*/  ULDC UR4, c[0x0][0x288] ;  /* 0x0000a20000047ab9 */ /* 0x000fe40000000800 */
[----:B------:R-:W-:Y:S01]  /*1440*/  IMAD.U32 R170, RZ, RZ, UR4 ;  /* 0x00000004ffaa7e24 */ /* 0x000fe2000f8e00ff */
[----:B------:R-:W-:Y:S02]  /*1450*/  ULDC.64 UR4, c[0x0][0x418] ;  /* 0x0001060000047ab9 */ /* 0x000fe40000000a00 */
[----:B------:R-:W5:Y:S01]  /*1460*/  @P0 LDG.E R29, desc[UR38][R8.64] ;  /* 0x00000026081d0981 */ /* 0x000f62000c1e1900 */
[----:B-1----:R-:W-:-:S04]  /*1470*/  @P1 IMAD.WIDE R2, R23, 0x4, R2 ;  /* 0x0000000417021825 */ /* 0x002fc800078e0202 */
[----:B0-----:R-:W-:Y:S01]  /*1480*/  @P2 IMAD.WIDE R4, R23, 0x4, R6 ;  /* 0x0000000417042825 */ /* 0x001fe200078e0206 */
[----:B------:R-:W-:Y:S01]  /*1490*/  UISETP.NE.U32.AND UP0, UPT, UR4, URZ, UPT ;  /* 0x0000003f0400728c */ /* 0x000fe2000bf05070 */
[----:B------:R0:W5:Y:S02]  /*14a0*/  @P1 LDG.E R11, desc[UR38][R2.64] ;  /* 0x00000026020b1981 */ /* 0x000164000c1e1900 */
[----:B------:R-:W-:Y:S02]  /*14b0*/  ULDC UR4, c[0x0][0x424] ;  /* 0x0001090000047ab9 */ /* 0x000fe40000000800 */
[----:B------:R1:W5:Y:S01]  /*14c0*/  @P2 LDG.E R170, desc[UR38][R4.64] ;  /* 0x0000002604aa2981 */ /* 0x000362000c1e1900 */
[----:B------:R-:W-:-:S03]  /*14d0*/  UISETP.NE.AND.EX UP0, UPT, UR5, URZ, UPT, UP0 ;  /* 0x0000003f0500728c */ /* 0x000fc6000bf05300 */
[----:B------:R-:W-:Y:S01]  /*14e0*/  ULDC UR5, c[0x0][0x2f0] ;  /* 0x0000bc0000057ab9 */ /* 0x000fe20000000800 */
[----:B------:R-:W-:-:S04]  /*14f0*/  USEL UR4, UR4, 0x1, UP0 ;  /* 0x0000000104047887 */ /* 0x000fc80008000000 */
[----:B------:R-:W-:-:S03]  /*1500*/  UIMAD UR4, UR4, UR5, URZ ;  /* 0x00000005040472a4 */ /* 0x000fc6000f8e023f */
[----:B------:R-:W-:Y:S02]  /*1510*/  ULDC UR5, c[0x0][0x348] ;  /* 0x0000d20000057ab9 */ /* 0x000fe40000000800 */
[----:B0-----:R-:W-:Y:S02]  /*1520*/  IMAD.U32 R2, RZ, RZ, UR5 ;  /* 0x00000005ff027e24 */ /* 0x001fe4000f8e00ff */
[----:B------:R-:W-:Y:S01]  /*1530*/  IMAD.U32 R28, RZ, RZ, UR4 ;  /* 0x00000004ff1c7e24 */ /* 0x000fe2000f8e00ff */
[----:B-12-4-:R-:W-:Y:S06]  /*1540*/  @P2 BRA `(.L_x_1562) ;  /* 0x0000000000242947 */ /* 0x016fec0003800000 */
[----:B------:R-:W-:Y:S02]  /*1550*/  ULDC.64 UR4, c[0x0][0xa00] ;  /* 0x0002800000047ab9 */ /* 0x000fe40000000a00 */
[----:B------:R-:W-:-:S04]  /*1560*/  ISETP.NE.U32.AND P1, PT, RZ, UR4, PT ;  /* 0x00000004ff007c0c */ /* 0x000fc8000bf25070 */
[----:B------:R-:W-:-:S13]  /*1570*/  ISETP.NE.AND.EX P1, PT, RZ, UR5, PT, P1 ;  /* 0x00000005ff007c0c */ /* 0x000fda000bf25310 */
[----:B------:R-:W-:Y:S05]  /*1580*/  @!P1 BRA `(.L_x_1562) ;  /* 0x0000000000149947 */ /* 0x000fea0003800000 */
[----:B------:R-:W0:Y:S02]  /*1590*/  LDC.64 R4, c[0x0][0xa00] ;  /* 0x00028000ff047b82 */ /* 0x000e240000000a00 */
[----:B0-----:R-:W-:-:S05]  /*15a0*/  IMAD.WIDE R4, R23, 0x4, R4 ;  /* 0x0000000417047825 */ /* 0x001fca00078e0204 */
[----:B-----5:R-:W2:Y:S04]  /*15b0*/  LDG.E R170, desc[UR38][R4.64] ;  /* 0x0000002604aa7981 */ /* 0x020ea8000c1e1900 */
[----:B------:R-:W2:Y:S02]  /*15c0*/  LDG.E R3, desc[UR38][R4.64+0x4] ;  /* 0x0000042604037981 */ /* 0x000ea4000c1e1900 */
[----:B--2---:R-:W-:-:S07]  /*15d0*/  IMAD.IADD R170, R3, 0x1, -R170 ;  /* 0x0000000103aa7824 */ /* 0x004fce00078e0aaa */
.L_x_1562:
[----:B------:R-:W-:Y:S01]  /*15e0*/  ULDC.64 UR4, c[0x0][0xa20] ;  /* 0x0002880000047ab9 */ /* 0x000fe20000000a00 */
[----:B------:R-:W-:Y:S01]  /*15f0*/  IMAD.MOV.U32 R204, RZ, RZ, R22 ;  /* 0x000000ffffcc7224 */ /* 0x000fe200078e0016 */
[----:B------:R-:W-:Y:S01]  /*1600*/  ISETP.NE.U32.AND P1, PT, RZ, UR4, PT ;  /* 0x00000004ff007c0c */ /* 0x000fe2000bf25070 */
[----:B------:R-:W-:-:S03]  /*1610*/  IMAD.MOV.U32 R205, RZ, RZ, R23 ;  /* 0x000000ffffcd7224 */ /* 0x000fc600078e0017 */
[----:B------:R-:W-:-:S13]  /*1620*/  ISETP.NE.AND.EX P1, PT, RZ, UR5, PT, P1 ;  /* 0x00000005ff007c0c */ /* 0x000fda000bf25310 */
[----:B------:R-:W-:Y:S05]  /*1630*/  @!P1 BRA `(.L_x_1563) ;  /* 0x0000000000109947 */ /* 0x000fea0003800000 */
[----:B------:R-:W0:Y:S02]  /*1640*/  LDC.64 R4, c[0x0][0xa20] ;  /* 0x00028800ff047b82 */ /* 0x000e240000000a00 */
[----:B0-----:R-:W-:-:S05]  /*1650*/  IMAD.WIDE R4, R23, 0x4, R4 ;  /* 0x0000000417047825 */ /* 0x001fca00078e0204 */
[----:B------:R0:W5:Y:S01]  /*1660*/  LDG.E R28, desc[UR38][R4.64] ;  /* 0x00000026041c7981 */ /* 0x000162000c1e1900 */
[----:B------:R-:W-:Y:S05]  /*1670*/  BRA `(.L_x_1564) ;  /* 0x0000000000107947 */ /* 0x000fea0003800000 */
.L_x_1563:
[----:B------:R-:W-:Y:S05]  /*1680*/  @!P0 BRA `(.L_x_1564) ;  /* 0x00000000000c8947 */ /* 0x000fea0003800000 */
[----:B------:R-:W2:Y:S04]  /*1690*/  LDG.E R3, desc[UR38][R8.64] ;  /* 0x0000002608037981 */ /* 0x000ea8000c1e1900 */
[----:B------:R-:W2:Y:S02]  /*16a0*/  LDG.E R28, desc[UR38][R8.64+0x4] ;  /* 0x00000426081c7981 */ /* 0x000ea4000c1e1900 */
[----:B--2---:R-:W-:-:S07]  /*16b0*/  IMAD.IADD R28, R28, 0x1, -R3 ;  /* 0x000000011c1c7824 */ /* 0x004fce00078e0a03 */
.L_x_1564:
[----:B------:R-:W-:Y:S01]  /*16c0*/  ULDC.64 UR4, c[0x0][0xa10] ;  /* 0x0002840000047ab9 */ /* 0x000fe20000000a00 */
[----:B------:R-:W1:Y:S01]  /*16d0*/  LDC R8, c[0x0][0x448] ;  /* 0x00011200ff087b82 */ /* 0x000e620000000800 */
[----:B------:R-:W-:-:S04]  /*16e0*/  ISETP.NE.U32.AND P0, PT, RZ, UR4, PT ;  /* 0x00000004ff007c0c */ /* 0x000fc8000bf05070 */
[----:B------:R-:W-:Y:S01]  /*16f0*/  ISETP.NE.AND.EX P0, PT, RZ, UR5, PT, P0 ;  /* 0x00000005ff007c0c */ /* 0x000fe2000bf05300 */
[----:B------:R-:W-:Y:S02]  /*1700*/  ULDC.64 UR4, c[0x0][0xa30] ;  /* 0x00028c0000047ab9 */ /* 0x000fe40000000a00 */
[----:B------:R-:W-:Y:S01]  /*1710*/  ISETP.NE.U32.AND P1, PT, RZ, UR4, PT ;  /* 0x00000004ff007c0c */ /* 0x000fe2000bf25070 */
[----:B-----5:R-:W-:Y:S01]  /*1720*/  IMAD.MOV.U32 R24, RZ, RZ, R28 ;  /* 0x000000ffff187224 */ /* 0x020fe200078e001c */
[----:B------:R-:W2:Y:S02]  /*1730*/  LDC.64 R12, c[0x0][0x9e0] ;  /* 0x00027800ff0c7b82 */ /* 0x000ea40000000a00 */
[----:B------:R-:W-:-:S06]  /*1740*/  ISETP.NE.AND.EX P1, PT, RZ, UR5, PT, P1 ;  /* 0x00000005ff007c0c */ /* 0x000fcc000bf25310 */
[----:B0-----:R-:W0:Y:S08]  /*1750*/  @P0 LDC.64 R4, c[0x0][0xa10] ;  /* 0x00028400ff040b82 */ /* 0x001e300000000a00 */
[----:B------:R-:W3:Y:S01]  /*1760*/  @P1 LDC.64 R6, c[0x0][0xa30] ;  /* 0x00028c00ff061b82 */ /* 0x000ee20000000a00 */
[----:B0-----:R-:W-:-:S05]  /*1770*/  @P0 IMAD.WIDE R4, R23, 0x4, R4 ;  /* 0x0000000417040825 */ /* 0x001fca00078e0204 */
[----:B------:R-:W4:Y:S04]  /*1780*/  @P0 LDG.E R0, desc[UR38][R4.64] ;  /* 0x0000002604000981 */ /* 0x000f28000c1e1900 */
[----:B------:R-:W4:Y:S01]  /*1790*/  @P0 LDG.E R3, desc[UR38][R4.64+0x4] ;  /* 0x0000042604030981 */ /* 0x000f22000c1e1900 */
[----:B---3--:R-:W-:-:S05]  /*17a0*/  @P1 IMAD.WIDE R6, R23, 0x4, R6 ;  /* 0x0000000417061825 */ /* 0x008fca00078e0206 */
[----:B------:R0:W5:Y:S01]  /*17b0*/  @P1 LDG.E R24, desc[UR38][R6.64] ;  /* 0x0000002606181981 */ /* 0x000162000c1e1900 */
[----:B-1----:R-:W-:Y:S01]  /*17c0*/  ISETP.NE.AND P1, PT, R8, 0x1, PT ;  /* 0x000000010800780c */ /* 0x002fe20003f25270 */
[----:B------:R-:W-:Y:S01]  /*17d0*/  IMAD.SHL.U32 R178, R21, 0x80, RZ ;  /* 0x0000008015b27824 */ /* 0x000fe200078e00ff */
[----:B--2---:R-:W-:Y:S01]  /*17e0*/  ISETP.GE.AND P2, PT, R13, 0x1, PT ;  /* 0x000000010d00780c */ /* 0x004fe20003f46270 */
[----:B------:R-:W-:-:S10]  /*17f0*/  IMAD.IADD R11, R28, 0x1, -R11 ;  /* 0x000000011c0b7824 */ /* 0x000fd400078e0a0b */
[----:B------:R-:W1:Y:S08]  /*1800*/  @P1 LDC R9, c[0x0][0x44c] ;  /* 0x00011300ff091b82 */ /* 0x000e700000000800 */
[----:B------:R-:W2:Y:S01]  /*1810*/  @P1 LDC R8, c[0x0][0x450] ;  /* 0x00011400ff081b82 */ /* 0x000ea20000000800 */
[----:B----4-:R-:W-:Y:S01]  /*1820*/  @P0 IADD3 R2, -R0, R3, RZ ;  /* 0x0000000300020210 */ /* 0x010fe20007ffe1ff */
[----:B------:R-:W-:-:S04]  /*1830*/  VIADD R0, R178, 0x7f ;  /* 0x0000007fb2007836 */ /* 0x000fc80000000000 */
[----:B------:R-:W-:Y:S02]  /*1840*/  IMAD.IADD R171, R11, 0x1, R2 ;  /* 0x000000010bab7824 */ /* 0x000fe400078e0202 */
[----:B-1----:R-:W-:-:S03]  /*1850*/  @P1 IMAD.HI.U32 R3, R0, R9, RZ ;  /* 0x0000000900031227 */ /* 0x002fc600078e00ff */
[C---:B------:R-:W-:Y:S01]  /*1860*/  IADD3 R5, R171.reuse, 0x1, -R170 ;  /* 0x00000001ab057810 */ /* 0x040fe20007ffe8aa */
[----:B------:R-:W-:Y:S01]  /*1870*/  IMAD.MOV.U32 R4, RZ, RZ, R0 ;  /* 0x000000ffff047224 */ /* 0x000fe200078e0000 */
[----:B--2---:R-:W-:Y:S01]  /*1880*/  @P1 SHF.R.U32.HI R4, RZ, R8, R3 ;  /* 0x00000008ff041219 */ /* 0x004fe20000011603 */
[----:B------:R-:W-:-:S04]  /*1890*/  VIADD R0, R171, 0x7f ;  /* 0x0000007fab007836 */ /* 0x000fc80000000000 */
[----:B0-----:R-:W-:Y:S01]  /*18a0*/  IMAD.IADD R7, R5, 0x1, R4 ;  /* 0x0000000105077824 */ /* 0x001fe200078e0204 */
[----:B------:R-:W-:-:S04]  /*18b0*/  SHF.R.S32.HI R3, RZ, 0x1f, R0 ;  /* 0x0000001fff037819 */ /* 0x000fc80000011400 */
[----:B------:R-:W-:Y:S01]  /*18c0*/  LEA.HI R3, R3, R0, RZ, 0x7 ;  /* 0x0000000003037211 */ /* 0x000fe200078f38ff */
[----:B------:R-:W-:-:S03]  /*18d0*/  IMAD.IADD R0, R7, 0x1, R12 ;  /* 0x0000000107007824 */ /* 0x000fc600078e020c */
[----:B------:R-:W-:Y:S01]  /*18e0*/  SHF.R.S32.HI R27, RZ, 0x7, R3 ;  /* 0x00000007ff1b7819 */ /* 0x000fe20000011403 */
[----:B------:R-:W-:Y:S06]  /*18f0*/  @!P2 BRA `(.L_x_1565) ;  /* 0x000000000048a947 */ /* 0x000fec0003800000 */
[C---:B------:R-:W-:Y:S01]  /*1900*/  ISETP.GT.AND P0, PT, R7.reuse, RZ, PT ;  /* 0x000000ff0700720c */ /* 0x040fe20003f04270 */
[----:B------:R-:W-:Y:S01]  /*1910*/  BSSY B0, `(.L_x_1566) ;  /* 0x000000e000007945 */ /* 0x000fe20003800000 */
[----:B------:R-:W-:-:S11]  /*1920*/  VIADD R3, R7, 0xffffffff ;  /* 0xffffffff07037836 */ /* 0x000fd60000000000 */
[----:B------:R-:W-:Y:S05]  /*1930*/  @P0 BRA `(.L_x_1567) ;  /* 0x00000000001c0947 */ /* 0x000fea0003800000 */
[----:B------:R-:W-:Y:S01]  /*1940*/  ISETP.NE.AND P0, PT, R13, 0x1, PT ;  /* 0x000000010d00780c */ /* 0x000fe20003f05270 */
[----:B------:R-:W-:-:S12]  /*1950*/  IMAD.MOV R3, RZ, RZ, -R7 ;  /* 0x000000ffff037224 */ /* 0x000fd800078e0a07 */
[----:B------:R-:W0:Y:S02]  /*1960*/  @P0 LDC.64 R4, c[0x0][0x9e8] ;  /* 0x00027a00ff040b82 */ /* 0x000e240000000a00 */
[----:B0-----:R-:W-:-:S05]  /*1970*/  @P0 IMAD.HI.U32 R4, R3, R4, RZ ;  /* 0x0000000403040227 */ /* 0x001fca00078e00ff */
[----:B------:R-:W-:-:S04]  /*1980*/  @P0 SHF.R.U32.HI R3, RZ, R5, R4 ;  /* 0x00000005ff030219 */ /* 0x000fc80000011604 */
[----:B------:R-:W-:Y:S01]  /*1990*/  LOP3.LUT R3, RZ, R3, RZ, 0x33, !PT ;  /* 0x00000003ff037212 */ /* 0x000fe200078e33ff */
[----:B------:R-:W-:Y:S06]  /*19a0*/  BRA `(.L_x_1568) ;  /* 0x0000000000107947 */ /* 0x000fec0003800000 */
.L_x_1567:
[----:B------:R-:W-:-:S13]  /*19b0*/  ISETP.NE.AND P0, PT, R13, 0x1, PT ;  /* 0x000000010d00780c */ /* 0x000fda0003f05270 */
[----:B------:R-:W0:Y:S02]  /*19c0*/  @P0 LDC.64 R4, c[0x0][0x9e8] ;  /* 0x00027a00ff040b82 */ /* 0x000e240000000a00 */
[----:B0-----:R-:W-:-:S05]  /*19d0*/  @P0 IMAD.HI.U32 R4, R3, R4, RZ ;  /* 0x0000000403040227 */ /* 0x001fca00078e00ff */
[----:B------:R-:W-:-:S07]  /*19e0*/  @P0 SHF.R.U32.HI R3, RZ, R5, R4 ;  /* 0x00000005ff030219 */ /* 0x000fce0000011604 */
.L_x_1568:
[----:B------:R-:W-:Y:S05]  /*19f0*/  BSYNC B0 ;  /* 0x0000000000007941 */ /* 0x000fea0003800000 */
.L_x_1566:
[----:B------:R-:W-:-:S05]  /*1a00*/  IMAD R3, R3, R13, R13 ;  /* 0x0000000d03037224 */ /* 0x000fca00078e020d */
[----:B------:R-:W-:-:S07]  /*1a10*/  VIMNMX R0, R0, R3, PT ;  /* 0x0000000300007248 */ /* 0x000fce0003fe0100 */
.L_x_1565:
[----:B------:R-:W0:Y:S01]  /*1a20*/  @P1 LDC R3, c[0x0][0x44c] ;  /* 0x00011300ff031b82 */ /* 0x000e220000000800 */
[----:B------:R-:W-:Y:S01]  /*1a30*/  IMAD.IADD R88, R171, 0x1, -R170 ;  /* 0x00000001ab587824 */ /* 0x000fe200078e0aaa */
[----:B------:R-:W-:-:S06]  /*1a40*/  ULDC UR4, c[0x0][0x9dc] ;  /* 0x0002770000047ab9 */ /* 0x000fcc0000000800 */
[----:B------:R-:W1:Y:S01]  /*1a50*/  @P1 LDC R5, c[0x0][0x450] ;  /* 0x00011400ff051b82 */ /* 0x000e620000000800 */
[----:B0-----:R-:W-:-:S04]  /*1a60*/  @P1 IMAD.HI.U32 R4, R178, R3, RZ ;  /* 0x00000003b2041227 */ /* 0x001fc800078e00ff */
[----:B------:R-:W-:Y:S01]  /*1a70*/  IMAD.MOV.U32 R3, RZ, RZ, R178 ;  /* 0x000000ffff037224 */ /* 0x000fe200078e00b2 */
[----:B-1----:R-:W-:-:S04]  /*1a80*/  @P1 SHF.R.U32.HI R3, RZ, R5, R4 ;  /* 0x00000005ff031219 */ /* 0x002fc80000011604 */
[----:B------:R-:W-:-:S05]  /*1a90*/  IADD3 R3, R88, R3, RZ ;  /* 0x0000000358037210 */ /* 0x000fca0007ffe0ff */
[----:B------:R-:W-:Y:S01]  /*1aa0*/  VIADD R4, R3, -UR4 ;  /* 0x8000000403047c36 */ /* 0x000fe20008000000 */
[----:B------:R-:W-:Y:S06]  /*1ab0*/  @!P2 BRA `(.L_x_1569) ;  /* 0x000000000044a947 */ /* 0x000fec0003800000 */
[----:B------:R-:W-:Y:S01]  /*1ac0*/  ISETP.GT.AND P0, PT, R3, -0x1, PT ;  /* 0xffffffff0300780c */ /* 0x000fe20003f04270 */
[----:B------:R-:W-:-:S12]  /*1ad0*/  BSSY B0, `(.L_x_1570) ;  /* 0x000000d000007945 */ /* 0x000fd80003800000 */
        /* <DEDUP_REMOVED lines=8> */
.L_x_1571:
[----:B------:R-:W-:-:S13]  /*1b60*/  ISETP.NE.AND P0, PT, R13, 0x1, PT ;  /* 0x000000010d00780c */ /* 0x000fda0003f05270 */
[----:B------:R-:W0:Y:S02]  /*1b70*/  @P0 LDC.64 R6, c[0x0][0x9e8] ;  /* 0x00027a00ff060b82 */ /* 0x000e240000000a00 */
[----:B0-----:R-:W-:-:S05]  /*1b80*/  @P0 IMAD.HI.U32 R6, R3, R6, RZ ;  /* 0x0000000603060227 */ /* 0x001fca00078e00ff */
[----:B------:R-:W-:-:S07]  /*1b90*/  @P0 SHF.R.U32.HI R3, RZ, R7, R6 ;  /* 0x00000007ff030219 */ /* 0x000fce0000011606 */
.L_x_1572:
[----:B------:R-:W-:Y:S05]  /*1ba0*/  BSYNC B0 ;  /* 0x0000000000007941 */ /* 0x000fea0003800000 */
.L_x_1570:
[----:B------:R-:W-:-:S05]  /*1bb0*/  IMAD R3, R3, R13, RZ ;  /* 0x0000000d03037224 */ /* 0x000fca00078e02ff */
[----:B------:R-:W-:-:S07]  /*1bc0*/  VIMNMX R4, R4, R3, !PT ;  /* 0x0000000304047248 */ /* 0x000fce0007fe0100 */
.L_x_1569:
[----:B------:R-:W-:Y:S01]  /*1bd0*/  VIADD R0, R0, 0x7f ;  /* 0x0000007f00007836 */ /* 0x000fe20000000000 */
[----:B------:R-:W-:-:S04]  /*1be0*/  SHF.R.S32.HI R5, RZ, 0x1f, R4 ;  /* 0x0000001fff057819 */ /* 0x000fc80000011404 */
[----:B------:R-:W-:Y:S02]  /*1bf0*/  SHF.R.S32.HI R3, RZ, 0x1f, R0 ;  /* 0x0000001fff037819 */ /* 0x000fe40000011400 */
[----:B------:R-:W-:Y:S02]  /*1c00*/  LEA.HI R5, R5, R4, RZ, 0x7 ;  /* 0x0000000405057211 */ /* 0x000fe400078f38ff */
[----:B------:R-:W-:Y:S02]  /*1c10*/  LEA.HI R3, R3, R0, RZ, 0x7 ;  /* 0x0000000003037211 */ /* 0x000fe400078f38ff */
[----:B------:R-:W-:Y:S02]  /*1c20*/  SHF.R.S32.HI R5, RZ, 0x7, R5 ;  /* 0x00000007ff057819 */ /* 0x000fe40000011405 */
[----:B------:R-:W-:Y:S02]  /*1c30*/  SHF.R.S32.HI R0, RZ, 0x7, R3 ;  /* 0x00000007ff007819 */ /* 0x000fe40000011403 */
[----:B------:R-:W-:-:S02]  /*1c40*/  VIMNMX R5, RZ, R5, !PT ;  /* 0x00000005ff057248 */ /* 0x000fc40007fe0100 */
[----:B------:R-:W-:-:S03]  /*1c50*/  VIMNMX R0, R27, R0, PT ;  /* 0x000000001b007248 */ /* 0x000fc60003fe0100 */
[--C-:B------:R-:W-:Y:S02]  /*1c60*/  IMAD R5, R5, 0x80, -R11.reuse ;  /* 0x0000008005057824 */ /* 0x100fe400078e0a0b */
[----:B------:R-:W-:-:S03]  /*1c70*/  IMAD R3, R0, 0x80, -R11 ;  /* 0x0000008000037824 */ /* 0x000fc600078e0a0b */
[----:B------:R-:W-:Y:S02]  /*1c80*/  VIMNMX R5, RZ, R5, !PT ;  /* 0x00000005ff057248 */ /* 0x000fe40007fe0100 */
[----:B------:R-:W-:Y:S02]  /*1c90*/  VIMNMX R0, R3, R2, PT ;  /* 0x0000000203007248 */ /* 0x000fe40003fe0100 */
[----:B------:R-:W-:Y:S02]  /*1ca0*/  SHF.R.U32.HI R26, RZ, 0x7, R5 ;  /* 0x00000007ff1a7819 */ /* 0x000fe40000011605 */
[----:B------:R-:W-:-:S03]  /*1cb0*/  ISETP.GT.AND P0, PT, R0, R5, PT ;  /* 0x000000050000720c */ /* 0x000fc60003f04270 */
[----:B------:R-:W-:-:S10]  /*1cc0*/  IMAD.MOV.U32 R25, RZ, RZ, R26 ;  /* 0x000000ffff197224 */ /* 0x000fd400078e001a */
[----:B------:R-:W-:-:S05]  /*1cd0*/  @P0 VIADD R0, R0, 0x7f ;  /* 0x0000007f00000836 */ /* 0x000fca0000000000 */
[----:B------:R-:W-:-:S04]  /*1ce0*/  @P0 SHF.R.S32.HI R3, RZ, 0x1f, R0 ;  /* 0x0000001fff030819 */ /* 0x000fc80000011400 */
[----:B------:R-:W-:-:S04]  /*1cf0*/  @P0 LEA.HI R3, R3, R0, RZ, 0x7 ;  /* 0x0000000003030211 */ /* 0x000fc800078f38ff */
[----:B------:R-:W-:Y:S02]  /*1d00*/  @P0 SHF.R.S32.HI R25, RZ, 0x7, R3 ;  /* 0x00000007ff190819 */ /* 0x000fe40000011403 */
[----:B------:R-:W-:Y:S02]  /*1d10*/  PLOP3.LUT P0, PT, PT, PT, PT, 0x80, 0x0 ;  /* 0x000000000000781c */ /* 0x000fe40003f0f070 */
[----:B------:R-:W-:-:S13]  /*1d20*/  ISETP.GT.AND P1, PT, R25, R26, PT ;  /* 0x0000001a1900720c */ /* 0x000fda0003f24270 */
[----:B------:R-:W-:Y:S05]  /*1d30*/  @!P1 BRA `(.L_x_1573) ;  /* 0x0000007c004c9947 */ /* 0x000fea0003800000 */
        /* <DEDUP_REMOVED lines=11> */
[----:B------:R-:W-:Y:S01]  /*1df0*/  MOV R10, UR6 ;  /* 0x00000006000a7c02 */ /* 0x000fe20008000f00 */
[----:B------:R-:W-:Y:S02]  /*1e00*/  IMAD.U32 R6, RZ, RZ, UR4 ;  /* 0x00000004ff067e24 */ /* 0x000fe4000f8e00ff */
[----:B------:R-:W-:-:S02]  /*1e10*/  IMAD.U32 R7, RZ, RZ, UR5 ;  /* 0x00000005ff077e24 */ /* 0x000fc4000f8e00ff */
[----:B------:R-:W-:Y:S02]  /*1e20*/  IMAD.U32 R11, RZ, RZ, UR7 ;  /* 0x00000007ff0b7e24 */ /* 0x000fe4000f8e00ff */
[----:B------:R-:W-:Y:S02]  /*1e30*/  IMAD.MOV.U32 R8, RZ, RZ, 0x70 ;  /* 0x00000070ff087424 */ /* 0x000fe400078e00ff */
[----:B------:R-:W-:Y:S02]  /*1e40*/  IMAD.MOV.U32 R12, RZ, RZ, 0x1 ;  /* 0x00000001ff0c7424 */ /* 0x000fe400078e00ff */
[----:B0-----:R-:W-:-:S07]  /*1e50*/  IMAD.MOV.U32 R13, RZ, RZ, RZ ;  /* 0x000000ffff0d7224 */ /* 0x001fce00078e00ff */
[----:B------:R-:W-:-:S07]  /*1e60*/  LEPC R20, `(.L_x_1575) ;  /* 0x000000001014794e */ /* 0x000fce0000000000 */
[----:B-1---5:R-:W-:Y:S05]  /*1e70*/  CALL.ABS.NOINC R14 ;  /* 0x000000000e007343 */ /* 0x022fea0003c00000 */
.L_x_1575:
[----:B------:R-:W-:Y:S05]  /*1e80*/  BSYNC B6 ;  /* 0x0000000000067941 */ /* 0x000fea0003800000 */
.L_x_1574:
        /* <DEDUP_REMOVED lines=19> */
[----:B-1---5:R-:W-:Y:S05]  /*1fc0*/  CALL.ABS.NOINC R14 ;  /* 0x000000000e007343 */ /* 0x022fea0003c00000 */
.L_x_1577:
[----:B------:R-:W-:Y:S05]  /*1fd0*/  BSYNC B6 ;  /* 0x0000000000067941 */ /* 0x000fea0003800000 */
.L_x_1576:
[----:B------:R-:W-:Y:S01]  /*1fe0*/  ULDC.64 UR4, c[0x0][0x9f8] ;  /* 0x00027e0000047ab9 */ /* 0x000fe20000000a00 */
[----:B------:R-:W-:Y:S01]  /*1ff0*/  IMAD.MOV.U32 R83, RZ, RZ, R23 ;  /* 0x000000ffff537224 */ /* 0x000fe200078e0017 */
[----:B------:R-:W-:Y:S01]  /*2000*/  ISETP.NE.U32.AND P0, PT, RZ, UR4, PT ;  /* 0x00000004ff007c0c */ /* 0x000fe2000bf05070 */
[----:B------:R-:W0:Y:S01]  /*2010*/  S2R R20, SR_TID.X ;  /* 0x0000000000147919 */ /* 0x000e220000002100 */
[----:B------:R-:W-:Y:S01]  /*2020*/  VIADD R82, R18, 0x20 ;  /* 0x0000002012527836 */ /* 0x000fe20000000000 */
[----:B------:R-:W1:Y:S01]  /*2030*/  LDC R65, c[0x0][0x3f4] ;  /* 0x0000fd00ff417b82 */ /* 0x000e620000000800 */
[----:B------:R-:W-:-:S07]  /*2040*/  ISETP.NE.AND.EX P0, PT, RZ, UR5, PT, P0 ;  /* 0x00000005ff007c0c */ /* 0x000fce000bf05300 */
[----:B------:R-:W2:Y:S08]  /*2050*/  LDC.64 R6, c[0x0][0x408] ;  /* 0x00010200ff067b82 */ /* 0x000eb00000000a00 */
[----:B------:R-:W3:Y:S01]  /*2060*/  @P0 LDC.64 R4, c[0x0][0x9f8] ;  /* 0x00027e00ff040b82 */ /* 0x000ee20000000a00 */
[----:B0-----:R-:W-:-:S04]  /*2070*/  SHF.R.U32.HI R30, RZ, 0x7, R20 ;  /* 0x00000007ff1e7819 */ /* 0x001fc80000011614 */
[----:B------:R-:W-:Y:S01]  /*2080*/  ISETP.NE.AND P6, PT, R30, 0x1, PT ;  /* 0x000000011e00780c */ /* 0x000fe20003fc5270 */
[----:B---3--:R-:W-:-:S05]  /*2090*/  @P0 IMAD.WIDE R4, R23, 0x4, R4 ;  /* 0x0000000417040825 */ /* 0x008fca00078e0204 */
[----:B------:R0:W3:Y:S01]  /*20a0*/  @P0 LDG.E R83, desc[UR38][R4.64] ;  /* 0x0000002604530981 */ /* 0x0000e2000c1e1900 */
[----:B------:R-:W-:-:S06]  /*20b0*/  VIADD R81, R18, 0x40 ;  /* 0x0000004012517836 */ /* 0x000fcc0000000000 */
[----:B------:R-:W-:Y:S05]  /*20c0*/  @!P6 WARPSYNC.ALL ;  /* 0x000000000000e948 */ /* 0x000fea0003800000 */
[----:B------:R-:W-:Y:S01]  /*20d0*/  ULDC UR5, c[0x0][0x2f4] ;  /* 0x0000bd0000057ab9 */ /* 0x000fe20000000800 */
[----:B------:R-:W-:Y:S01]  /*20e0*/  ULDC UR4, c[0x0][0x320] ;  /* 0x0000c80000047ab9 */ /* 0x000fe20000000800 */
[----:B------:R-:W-:Y:S01]  /*20f0*/  ISETP.GE.AND P1, PT, R82, UR5, PT ;  /* 0x0000000552007c0c */ /* 0x000fe2000bf26270 */
[----:B0-----:R-:W0:Y:S01]  /*2100*/  LDC.64 R4, c[0x0][0x3f8] ;  /* 0x0000fe00ff047b82 */ /* 0x001e220000000a00 */
[----:B------:R-:W-:Y:S01]  /*2110*/  ISETP.GE.AND P0, PT, R18, UR5, PT ;  /* 0x0000000512007c0c */ /* 0x000fe2000bf06270 */
[----:B------:R-:W-:Y:S01]  /*2120*/  IMAD.IADD R80, R29, 0x1, R28 ;  /* 0x000000011d507824 */ /* 0x000fe200078e021c */
[----:B------:R-:W-:Y:S01]  /*2130*/  SEL R3, RZ, 0xffffffff, P1 ;  /* 0xffffffffff037807 */ /* 0x000fe20000800000 */
[----:B--2---:R-:W-:Y:S01]  /*2140*/  IMAD.SHL.U32 R71, R6, 0x80, RZ ;  /* 0x0000008006477824 */ /* 0x004fe200078e00ff */
[----:B------:R-:W-:Y:S01]  /*2150*/  SEL R0, RZ, 0x1, P0 ;  /* 0x00000001ff007807 */ /* 0x000fe20000000000 */
[----:B------:R-:W-:Y:S01]  /*2160*/  IMAD R67, R208, 0x80, R176 ;  /* 0x00000080d0437824 */ /* 0x000fe200078e02b0 */
[----:B------:R-:W-:Y:S01]  /*2170*/  ISETP.GE.AND P0, PT, R82, UR4, PT ;  /* 0x0000000452007c0c */ /* 0x000fe2000bf06270 */
[----:B------:R-:W-:Y:S01]  /*2180*/  IMAD.SHL.U32 R3, R3, 0x2, RZ ;  /* 0x0000000203037824 */ /* 0x000fe200078e00ff */
[----:B------:R-:W-:Y:S01]  /*2190*/  ISETP.GE.AND P1, PT, R18, UR4, PT ;  /* 0x0000000412007c0c */ /* 0x000fe2000bf26270 */
[----:B------:R-:W-:Y:S01]  /*21a0*/  VIADD R66, R30, 0x8 ;  /* 0x000000081e427836 */ /* 0x000fe20000000000 */
[----:B------:R-:W-:-:S02]  /*21b0*/  ISETP.GE.AND P2, PT, R177, UR5, PT ;  /* 0x00000005b1007c0c */ /* 0x000fc4000bf46270 */
[----:B------:R-:W-:Y:S02]  /*21c0*/  LOP3.LUT R0, R3, 0x2, R0, 0xe2, !PT ;  /* 0x0000000203007812 */ /* 0x000fe400078ee200 */
[----:B------:R-:W-:Y:S02]  /*21d0*/  SEL R3, RZ, 0xffffffff, P0 ;  /* 0xffffffffff037807 */ /* 0x000fe40000000000 */
[----:B------:R-:W-:Y:S02]  /*21e0*/  ISETP.GE.AND P0, PT, R81, UR5, PT ;  /* 0x0000000551007c0c */ /* 0x000fe4000bf06270 */
[----:B------:R-:W-:Y:S01]  /*21f0*/  SEL R9, RZ, 0x1, P1 ;  /* 0x00000001ff097807 */ /* 0x000fe20000800000 */
[----:B------:R-:W-:Y:S01]  /*2200*/  IMAD.SHL.U32 R10, R3, 0x2, RZ ;  /* 0x00000002030a7824 */ /* 0x000fe200078e00ff */
[----:B------:R-:W-:Y:S02]  /*2210*/  SEL R8, RZ, 0x8, P2 ;  /* 0x00000008ff087807 */ /* 0x000fe40001000000 */
[----:B------:R-:W-:Y:S01]  /*2220*/  SEL R3, RZ, 0x4, P0 ;  /* 0x00000004ff037807 */ /* 0x000fe20000000000 */
[----:B0-----:R-:W-:Y:S01]  /*2230*/  IMAD.SHL.U32 R69, R4, 0x80, RZ ;  /* 0x0000008004457824 */ /* 0x001fe200078e00ff */
[----:B------:R-:W-:-:S02]  /*2240*/  ISETP.GE.AND P0, PT, R81, UR4, PT ;  /* 0x0000000451007c0c */ /* 0x000fc4000bf06270 */
[----:B------:R-:W-:Y:S02]  /*2250*/  ISETP.GE.AND P1, PT, R185, UR5, PT ;  /* 0x00000005b9007c0c */ /* 0x000fe4000bf26270 */
[----:B------:R-:W-:Y:S02]  /*2260*/  LOP3.LUT R0, R8, R0, R3, 0xfe, !PT ;  /* 0x0000000008007212 */ /* 0x000fe400078efe03 */
[----:B------:R-:W-:Y:S02]  /*2270*/  SEL R8, RZ, 0x4, P0 ;  /* 0x00000004ff087807 */ /* 0x000fe40000000000 */
[----:B------:R-:W-:Y:S02]  /*2280*/  SEL R3, RZ, 0x10, P1 ;  /* 0x00000010ff037807 */ /* 0x000fe40000800000 */
[----:B-1----:R-:W-:Y:S02]  /*2290*/  ISETP.GE.AND P0, PT, R18, R65, PT ;  /* 0x000000411200720c */ /* 0x002fe40003f06270 */
[----:B------:R-:W-:-:S02]  /*22a0*/  SHF.R.S32.HI R11, RZ, 0x1f, R176 ;  /* 0x0000001fff0b7819 */ /* 0x000fc400000114b0 */
[----:B------:R-:W-:Y:S02]  /*22b0*/  LOP3.LUT R54, R0, R3, RZ, 0xfc, !PT ;  /* 0x0000000300367212 */ /* 0x000fe400078efcff */
[-C--:B------:R-:W-:Y:S02]  /*22c0*/  ISETP.GE.AND P3, PT, R81, R65.reuse, PT ;  /* 0x000000415100720c */ /* 0x080fe40003f66270 */
[----:B------:R-:W-:Y:S02]  /*22d0*/  SEL R3, R65, RZ, P0 ;  /* 0x000000ff41037207 */ /* 0x000fe40000000000 */
[----:B------:R-:W-:Y:S01]  /*22e0*/  LOP3.LUT R9, R10, 0x2, R9, 0xe2, !PT ;  /* 0x000000020a097812 */ /* 0x000fe200078ee209 */
[----:B------:R-:W-:Y:S01]  /*22f0*/  IMAD R10, R11, R6, RZ ;  /* 0x000000060b0a7224 */ /* 0x000fe200078e02ff */
[----:B------:R-:W-:Y:S01]  /*2300*/  ISETP.GE.AND P4, PT, R82, R65, PT ;  /* 0x000000415200720c */ /* 0x000fe20003f86270 */
[----:B------:R-:W-:Y:S01]  /*2310*/  IMAD.IADD R3, R18, 0x1, R3 ;  /* 0x0000000112037824 */ /* 0x000fe200078e0203 */
[----:B------:R-:W-:Y:S01]  /*2320*/  SEL R0, R65, RZ, P3 ;  /* 0x000000ff41007207 */ /* 0x000fe20001800000 */
[----:B------:R-:W-:Y:S01]  /*2330*/  IMAD R11, R11, R4, RZ ;  /* 0x000000040b0b7224 */ /* 0x000fe200078e02ff */
[----:B------:R-:W-:Y:S01]  /*2340*/  SHF.R.S32.HI R175, RZ, 0x1f, R174 ;  /* 0x0000001fffaf7819 */ /* 0x000fe200000114ae */
[C---:B------:R-:W-:Y:S01]  /*2350*/  IMAD R13, R176.reuse, R7, R10 ;  /* 0x00000007b00d7224 */ /* 0x040fe200078e020a */
[----:B------:R-:W-:Y:S01]  /*2360*/  LOP3.LUT R79, R9, R8, RZ, 0xfc, !PT ;  /* 0x00000008094f7212 */ /* 0x000fe200078efcff */
[----:B------:R-:W-:Y:S01]  /*2370*/  IMAD.IADD R10, R81, 0x1, R0 ;  /* 0x00000001510a7824 */ /* 0x000fe200078e0200 */
[----:B------:R-:W-:Y:S01]  /*2380*/  SHF.R.S32.HI R19, RZ, 0x1f, R18 ;  /* 0x0000001fff137819 */ /* 0x000fe20000011412 */
[C---:B------:R-:W-:Y:S01]  /*2390*/  IMAD R11, R176.reuse, R5, R11 ;  /* 0x00000005b00b7224 */ /* 0x040fe200078e020b */
[----:B------:R-:W-:Y:S01]  /*23a0*/  SEL R9, R65, RZ, P4 ;  /* 0x000000ff41097207 */ /* 0x000fe20002000000 */
[----:B------:R-:W-:Y:S01]  /*23b0*/  IMAD.WIDE.U32 R52, R176, R4, R174 ;  /* 0x00000004b0347225 */ /* 0x000fe200078e00ae */
[----:B------:R-:W-:-:S02]  /*23c0*/  SHF.R.S32.HI R0, RZ, 0x1f, R3 ;  /* 0x0000001fff007819 */ /* 0x000fc40000011403 */
[----:B------:R-:W-:Y:S01]  /*23d0*/  ISETP.GE.AND P2, PT, R186, UR5, PT ;  /* 0x00000005ba007c0c */ /* 0x000fe2000bf46270 */
[----:B------:R-:W-:Y:S01]  /*23e0*/  IMAD.WIDE.U32 R50, R176, R4, R18 ;  /* 0x00000004b0327225 */ /* 0x000fe200078e0012 */
[CC--:B------:R-:W-:Y:S02]  /*23f0*/  LEA.HI R78, R0.reuse, R3.reuse, RZ, 0x4 ;  /* 0x00000003004e7211 */ /* 0x0c0fe400078f20ff */
[----:B------:R-:W-:Y:S01]  /*2400*/  LEA.HI R0, R0, R3, RZ, 0x6 ;  /* 0x0000000300007211 */ /* 0x000fe200078f30ff */
[----:B------:R-:W-:Y:S01]  /*2410*/  IMAD.IADD R9, R82, 0x1, R9 ;  /* 0x0000000152097824 */ /* 0x000fe200078e0209 */
[----:B------:R-:W-:Y:S01]  /*2420*/  IADD3 R53, R11, R53, RZ ;  /* 0x000000350b357210 */ /* 0x000fe20007ffe0ff */
[CC--:B------:R-:W-:Y:S01]  /*2430*/  IMAD.WIDE.U32 R20, R176.reuse, R6.reuse, R18 ;  /* 0x00000006b0147225 */ /* 0x0c0fe200078e0012 */
[----:B------:R-:W-:Y:S02]  /*2440*/  LOP3.LUT R3, R181, 0x30, R78, 0xf8, !PT ;  /* 0x00000030b5037812 */ /* 0x000fe400078ef84e */
[----:B------:R-:W-:Y:S01]  /*2450*/  SHF.R.S32.HI R8, RZ, 0x1f, R9 ;  /* 0x0000001fff087819 */ /* 0x000fe20000011409 */
[----:B------:R-:W-:Y:S01]  /*2460*/  IMAD.WIDE.U32 R48, R176, R6, R174 ;  /* 0x00000006b0307225 */ /* 0x000fe200078e00ae */
[----:B------:R-:W-:-:S02]  /*2470*/  LOP3.LUT R3, R3, R182, RZ, 0x3c, !PT ;  /* 0x000000b603037212 */ /* 0x000fc400078e3cff */
[CC--:B------:R-:W-:Y:S01]  /*2480*/  LEA.HI R77, R8.reuse, R9.reuse, RZ, 0x4 ;  /* 0x00000009084d7211 */ /* 0x0c0fe200078f20ff */
[----:B------:R-:W-:Y:S01]  /*2490*/  IMAD.IADD R51, R51, 0x1, R11 ;  /* 0x0000000133337824 */ /* 0x000fe200078e020b */
[----:B------:R-:W-:Y:S01]  /*24a0*/  SHF.R.S32.HI R11, RZ, 0x1f, R10 ;  /* 0x0000001fff0b7819 */ /* 0x000fe2000001140a */
[----:B------:R-:W-:Y:S01]  /*24b0*/  IMAD.IADD R21, R21, 0x1, R13 ;  /* 0x0000000115157824 */ /* 0x000fe200078e020d */
[----:B------:R-:W-:Y:S01]  /*24c0*/  LEA.HI R8, R8, R9, RZ, 0x6 ;  /* 0x0000000908087211 */ /* 0x000fe200078f30ff */
[----:B------:R-:W-:Y:S01]  /*24d0*/  IMAD.IADD R49, R13, 0x1, R49 ;  /* 0x000000010d317824 */ /* 0x000fe200078e0231 */
[CC--:B------:R-:W-:Y:S01]  /*24e0*/  LEA.HI R76, R11.reuse, R10.reuse, RZ, 0x4 ;  /* 0x0000000a0b4c7211 */ /* 0x0c0fe200078f20ff */
[----:B------:R-:W-:Y:S01]  /*24f0*/  IMAD.SHL.U32 R0, R0, 0x80, RZ ;  /* 0x0000008000007824 */ /* 0x000fe200078e00ff */
[----:B-----5:R-:W-:Y:S01]  /*2500*/  SHF.R.S32.HI R13, RZ, 0x1f, R24 ;  /* 0x0000001fff0d7819 */ /* 0x020fe20000011418 */
[----:B------:R-:W-:Y:S01]  /*2510*/  IMAD.SHL.U32 R8, R8, 0x80, RZ ;  /* 0x0000008008087824 */ /* 0x000fe200078e00ff */
[----:B------:R-:W-:Y:S01]  /*2520*/  LEA.HI R10, R11, R10, RZ, 0x6 ;  /* 0x0000000a0b0a7211 */ /* 0x000fe200078f30ff */
[----:B------:R-:W-:Y:S01]  /*2530*/  IMAD.WIDE.U32 R20, R24, R6, R20 ;  /* 0x0000000618147225 */ /* 0x000fe200078e0014 */
[----:B------:R-:W-:-:S02]  /*2540*/  LOP3.LUT R0, R0, 0xffffe000, RZ, 0xc0, !PT ;  /* 0xffffe00000007812 */ /* 0x000fc400078ec0ff */
[----:B------:R-:W-:Y:S01]  /*2550*/  ISETP.GE.AND P1, PT, R177, UR4, PT ;  /* 0x00000004b1007c0c */ /* 0x000fe2000bf26270 */
[----:B------:R-:W-:Y:S01]  /*2560*/  IMAD R12, R13, R6, RZ ;  /* 0x000000060d0c7224 */ /* 0x000fe200078e02ff */
[C---:B------:R-:W-:Y:S01]  /*2570*/  LOP3.LUT R9, R181.reuse, 0x30, R77, 0xf8, !PT ;  /* 0x00000030b5097812 */ /* 0x040fe200078ef84d */
[----:B------:R-:W-:Y:S01]  /*2580*/  IMAD.SHL.U32 R10, R10, 0x80, RZ ;  /* 0x000000800a0a7824 */ /* 0x000fe200078e00ff */
[----:B------:R-:W-:Y:S01]  /*2590*/  LOP3.LUT R11, R181, 0x30, R76, 0xf8, !PT ;  /* 0x00000030b50b7812 */ /* 0x000fe200078ef84c */
[----:B------:R-:W-:Y:S01]  /*25a0*/  IMAD R13, R13, R4, RZ ;  /* 0x000000040d0d7224 */ /* 0x000fe200078e02ff */
[----:B------:R-:W-:Y:S01]  /*25b0*/  SEL R57, RZ, 0x20, P2 ;  /* 0x00000020ff397807 */ /* 0x000fe20001000000 */
[C---:B------:R-:W-:Y:S01]  /*25c0*/  IMAD.WIDE.U32 R48, R24.reuse, R6, R48 ;  /* 0x0000000618307225 */ /* 0x040fe200078e0030 */
[----:B------:R-:W-:Y:S02]  /*25d0*/  IADD3 R75, R3, R0, R183 ;  /* 0x00000000034b7210 */ /* 0x000fe40007ffe0b7 */
[----:B------:R-:W-:Y:S01]  /*25e0*/  SEL R0, RZ, 0x8, P1 ;  /* 0x00000008ff007807 */ /* 0x000fe20000800000 */
[----:B------:R-:W-:Y:S01]  /*25f0*/  IMAD R3, R24, R7, R12 ;  /* 0x0000000718037224 */ /* 0x000fe200078e020c */
[----:B------:R-:W-:Y:S01]  /*2600*/  LOP3.LUT R8, R8, 0xffffe000, RZ, 0xc0, !PT ;  /* 0xffffe00008087812 */ /* 0x000fe200078ec0ff */
[C---:B------:R-:W-:Y:S01]  /*2610*/  IMAD R13, R24.reuse, R5, R13 ;  /* 0x00000005180d7224 */ /* 0x040fe200078e020d */
[----:B------:R-:W-:Y:S01]  /*2620*/  LOP3.LUT R9, R9, R182, RZ, 0x3c, !PT ;  /* 0x000000b609097212 */ /* 0x000fe200078e3cff */
[----:B------:R-:W-:Y:S01]  /*2630*/  IMAD.WIDE.U32 R50, R24, R4, R50 ;  /* 0x0000000418327225 */ /* 0x000fe200078e0032 */
[----:B------:R-:W-:-:S02]  /*2640*/  LOP3.LUT R10, R10, 0xffffe000, RZ, 0xc0, !PT ;  /* 0xffffe0000a0a7812 */ /* 0x000fc400078ec0ff */
[----:B------:R-:W-:Y:S01]  /*2650*/  LOP3.LUT R11, R11, R182, RZ, 0x3c, !PT ;  /* 0x000000b60b0b7212 */ /* 0x000fe200078e3cff */
[----:B------:R-:W-:Y:S01]  /*2660*/  IMAD.WIDE.U32 R52, R24, R4, R52 ;  /* 0x0000000418347225 */ /* 0x000fe200078e0034 */
[----:B------:R-:W-:Y:S02]  /*2670*/  LOP3.LUT R57, R54, R57, RZ, 0xfc, !PT ;  /* 0x0000003936397212 */ /* 0x000fe400078efcff */
[----:B------:R-:W-:Y:S01]  /*2680*/  IADD3 R63, R21, R3, RZ ;  /* 0x00000003153f7210 */ /* 0x000fe20007ffe0ff */
[----:B------:R-:W-:Y:S01]  /*2690*/  IMAD.IADD R62, R3, 0x1, R49 ;  /* 0x00000001033e7824 */ /* 0x000fe200078e0231 */
[----:B------:R-:W-:Y:S01]  /*26a0*/  LOP3.LUT R55, R79, R0, RZ, 0xfc, !PT ;  /* 0x000000004f377212 */ /* 0x000fe200078efcff */
[----:B------:R-:W-:Y:S01]  /*26b0*/  IMAD.SHL.U32 R65, R65, 0x2, RZ ;  /* 0x0000000241417824 */ /* 0x000fe200078e00ff */
[----:B------:R-:W-:Y:S01]  /*26c0*/  P2R R85, PR, RZ, 0x10 ;  /* 0x00000010ff557803 */ /* 0x000fe20000000000 */
[----:B------:R-:W-:Y:S01]  /*26d0*/  IMAD.IADD R61, R51, 0x1, R13 ;  /* 0x00000001333d7824 */ /* 0x000fe200078e020d */
[----:B------:R-:W-:Y:S01]  /*26e0*/  P2R R86, PR, RZ, 0x8 ;  /* 0x00000008ff567803 */ /* 0x000fe20000000000 */
[----:B------:R-:W-:Y:S01]  /*26f0*/  IMAD.IADD R60, R13, 0x1, R53 ;  /* 0x000000010d3c7824 */ /* 0x000fe200078e0235 */
[----:B------:R-:W-:-:S02]  /*2700*/  IADD3 R74, R9, R8, R183 ;  /* 0x00000008094a7210 */ /* 0x000fc40007ffe0b7 */
[----:B------:R-:W-:Y:S02]  /*2710*/  IADD3 R73, R11, R10, R183 ;  /* 0x0000000a0b497210 */ /* 0x000fe40007ffe0b7 */
[----:B------:R-:W-:Y:S02]  /*2720*/  SHF.L.U64.HI R72, R6, 0x7, R7 ;  /* 0x0000000706487819 */ /* 0x000fe40000010207 */
[----:B------:R-:W-:Y:S02]  /*2730*/  SHF.L.U64.HI R70, R4, 0x7, R5 ;  /* 0x0000000704467819 */ /* 0x000fe40000010205 */
[----:B------:R-:W-:Y:S02]  /*2740*/  SHF.R.S32.HI R68, RZ, 0x1f, R22 ;  /* 0x0000001fff447819 */ /* 0x000fe40000011416 */
[----:B------:R-:W-:Y:S02]  /*2750*/  LOP3.LUT R59, R78, 0xfffffff0, RZ, 0xc0, !PT ;  /* 0xfffffff04e3b7812 */ /* 0x000fe400078ec0ff */
[----:B------:R-:W-:-:S02]  /*2760*/  LOP3.LUT R58, R77, 0xfffffff0, RZ, 0xc0, !PT ;  /* 0xfffffff04d3a7812 */ /* 0x000fc400078ec0ff */
[----:B------:R-:W-:Y:S02]  /*2770*/  LOP3.LUT R56, R76, 0xfffffff0, RZ, 0xc0, !PT ;  /* 0xfffffff04c387812 */ /* 0x000fe400078ec0ff */
[----:B------:R-:W-:Y:S02]  /*2780*/  LOP3.LUT R54, R54, 0x1, RZ, 0xc0, !PT ;  /* 0x0000000136367812 */ /* 0x000fe400078ec0ff */
[C---:B------:R-:W-:Y:S02]  /*2790*/  LOP3.LUT R3, R57.reuse, 0x2, RZ, 0xc0, !PT ;  /* 0x0000000239037812 */ /* 0x040fe400078ec0ff */
[----:B------:R-:W-:Y:S02]  /*27a0*/  LOP3.LUT R0, R57, 0x4, RZ, 0xc0, !PT ;  /* 0x0000000439007812 */ /* 0x000fe400078ec0ff */
[----:B---3--:R-:W-:Y:S01]  /*27b0*/  SHF.R.S32.HI R64, RZ, 0x1f, R83 ;  /* 0x0000001fff407819 */ /* 0x008fe20000011453 */
[----:B------:R-:W-:Y:S06]  /*27c0*/  @!P6 BAR.SYNC.DEFER_BLOCKING 0x9, 0x100 ;  /* 0x024400000000eb1d */ /* 0x000fec0000010000 */
.L_x_1640:
[----:B0-----:R-:W0:Y:S01]  /*27d0*/  LDC R89, c[0x0][0x430] ;  /* 0x00010c00ff597b82 */ /* 0x001e220000000800 */
[----:B------:R-:W-:Y:S02]  /*27e0*/  VIADD R25, R25, 0xffffffff ;  /* 0xffffffff19197836 */ /* 0x000fe40000000000 */
[----:B------:R-:W-:Y:S02]  /*27f0*/  IMAD.MOV.U32 R87, RZ, RZ, RZ ;  /* 0x000000ffff577224 */ /* 0x000fe400078e00ff */
[----:B------:R-:W-:-:S03]  /*2800*/  IMAD R5, R25, 0x80, R67 ;  /* 0x0000008019057824 */ /* 0x000fc600078e0243 */
[----:B------:R-:W1:Y:S01]  /*2810*/  LDC R98, c[0x0][0x3f4] ;  /* 0x0000fd00ff627b82 */ /* 0x000e620000000800 */
[----:B------:R-:W-:Y:S01]  /*2820*/  IMAD.IADD R12, R80, 0x1, R5 ;  /* 0x00000001500c7824 */ /* 0x000fe200078e0205 */
[----:B------:R-:W-:-:S03]  /*2830*/  ISETP.GE.AND P1, PT, R5, R2, PT ;  /* 0x000000020500720c */ /* 0x000fc60003f26270 */
[----:B------:R-:W-:Y:S01]  /*2840*/  IMAD.MOV.U32 R8, RZ, RZ, R12 ;  /* 0x000000ffff087224 */ /* 0x000fe200078e000c */
[----:B------:R-:W-:Y:S02]  /*2850*/  ISETP.GT.OR P1, PT, R67, 0x7f, P1 ;  /* 0x0000007f4300780c */ /* 0x000fe40000f24670 */
[----:B0-----:R-:W-:-:S11]  /*2860*/  ISETP.NE.AND P2, PT, R89, 0x1, PT ;  /* 0x000000015900780c */ /* 0x001fd60003f45270 */
[----:B------:R-:W0:Y:S08]  /*2870*/  @!P1 LDC.64 R6, c[0x0][0x428] ;  /* 0x00010a00ff069b82 */ /* 0x000e300000000a00 */
[----:B--2---:R-:W2:Y:S08]  /*2880*/  @!P1 LDC.64 R4, c[0x0][0x418] ;  /* 0x00010600ff049b82 */ /* 0x004eb00000000a00 */
[----:B------:R-:W3:Y:S08]  /*2890*/  @P2 LDC R9, c[0x0][0x434] ;  /* 0x00010d00ff092b82 */ /* 0x000ef00000000800 */
[----:B------:R-:W4:Y:S01]  /*28a0*/  @P2 LDC R10, c[0x0][0x438] ;  /* 0x00010e00ff0a2b82 */ /* 0x000f220000000800 */
[----:B---3--:R-:W-:-:S05]  /*28b0*/  @P2 IMAD.HI.U32 R9, R12, R9, RZ ;  /* 0x000000090c092227 */ /* 0x008fca00078e00ff */
[----:B----4-:R-:W-:Y:S01]  /*28c0*/  @P2 SHF.R.U32.HI R8, RZ, R10, R9 ;  /* 0x0000000aff082219 */ /* 0x010fe20000011609 */
[----:B0-----:R-:W-:-:S03]  /*28d0*/  @!P1 IMAD R10, R64, R6, RZ ;  /* 0x00000006400a9224 */ /* 0x001fc600078e02ff */
[----:B------:R-:W-:Y:S01]  /*28e0*/  @!P1 SHF.R.S32.HI R9, RZ, 0x1f, R8 ;  /* 0x0000001fff099819 */ /* 0x000fe20000011408 */
[C---:B------:R-:W-:Y:S02]  /*28f0*/  @!P1 IMAD R11, R83.reuse, R7, R10 ;  /* 0x00000007530b9224 */ /* 0x040fe400078e020a */
[----:B------:R-:W-:-:S04]  /*2900*/  @!P1 IMAD.WIDE.U32 R6, R83, R6, R8 ;  /* 0x0000000653069225 */ /* 0x000fc800078e0008 */
[----:B------:R-:W-:Y:S01]  /*2910*/  @!P1 IMAD.IADD R7, R7, 0x1, R11 ;  /* 0x0000000107079824 */ /* 0x000fe200078e020b */
[----:B--2---:R-:W-:-:S04]  /*2920*/  @!P1 LEA R4, P2, R6, R4, 0x2 ;  /* 0x0000000406049211 */ /* 0x004fc800078410ff */
[----:B------:R-:W-:-:S05]  /*2930*/  @!P1 LEA.HI.X R5, R6, R5, R7, 0x2, P2 ;  /* 0x0000000506059211 */ /* 0x000fca00010f1407 */
[----:B------:R0:W5:Y:S01]  /*2940*/  @!P1 LDG.E R87, desc[UR38][R4.64] ;  /* 0x0000002604579981 */ /* 0x000162000c1e1900 */
[----:B-1----:R-:W-:Y:S01]  /*2950*/  ISETP.GE.AND P1, PT, R98, 0x1, PT ;  /* 0x000000016200780c */ /* 0x002fe20003f26270 */
[C---:B------:R-:W-:Y:S01]  /*2960*/  IMAD R7, R17.reuse, 0x6000, R200 ;  /* 0x0000600011077824 */ /* 0x040fe200078e02c8 */
[----:B------:R-:W-:Y:S05]  /*2970*/  YIELD ;  /* 0x0000000000007946 */ /* 0x000fea0003800000 */
[----:B------:R-:W-:Y:S01]  /*2980*/  IMAD.MOV R6, RZ, RZ, -R8 ;  /* 0x000000ffff067224 */ /* 0x000fe200078e0a08 */
[----:B------:R-:W-:Y:S01]  /*2990*/  BSSY B0, `(.L_x_1578) ;  /* 0x000069d000007945 */ /* 0x000fe20003800000 */
[----:B------:R-:W-:Y:S01]  /*29a0*/  IMAD R99, R17, 0x6000, R199 ;  /* 0x0000600011637824 */ /* 0x000fe200078e02c7 */
[----:B------:R-:W-:Y:S01]  /*29b0*/  ISETP.GT.AND P3, PT, R25, R26, PT ;  /* 0x0000001a1900720c */ /* 0x000fe20003f64270 */
[----:B------:R-:W-:Y:S01]  /*29c0*/  IMAD R89, R89, R6, R12 ;  /* 0x0000000659597224 */ /* 0x000fe200078e020c */
[C---:B------:R-:W-:Y:S01]  /*29d0*/  IADD3 R96, R16.reuse, R7, RZ ;  /* 0x0000000710607210 */ /* 0x040fe20007ffe0ff */
[----:B------:R-:W-:Y:S01]  /*29e0*/  IMAD.IADD R99, R16, 0x1, R99 ;  /* 0x0000000110637824 */ /* 0x000fe200078e0263 */
[----:B0-----:R-:W-:Y:S09]  /*29f0*/  @!P1 BRA `(.L_x_1579) ;  /* 0x0000006400409947 */ /* 0x001ff20003800000 */
[----:B------:R-:W-:Y:S01]  /*2a00*/  SHF.R.S32.HI R90, RZ, 0x1f, R89 ;  /* 0x0000001fff5a7819 */ /* 0x000fe20000011459 */
[----:B------:R-:W-:Y:S01]  /*2a10*/  ULDC.64 UR4, c[0x0][0x300] ;  /* 0x0000c00000047ab9 */ /* 0x000fe20000000a00 */
[----:B-----5:R-:W-:Y:S01]  /*2a20*/  SHF.R.S32.HI R91, RZ, 0x1f, R87 ;  /* 0x0000001fff5b7819 */ /* 0x020fe20000011457 */
[C---:B------:R-:W-:Y:S01]  /*2a30*/  IMAD.WIDE.U32 R4, R89.reuse, UR4, RZ ;  /* 0x0000000459047c25 */ /* 0x040fe2000f8e00ff */
        /* <DEDUP_REMOVED lines=15> */
[----:B------:R-:W-:-:S04]  /*2b30*/  IMAD.WIDE.U32 R4, R22, UR4, R4 ;  /* 0x0000000416047c25 */ /* 0x000fc8000f8e0004 */
[----:B------:R-:W-:Y:S01]  /*2b40*/  IMAD R7, R22, UR5, R7 ;  /* 0x0000000516077c24 */ /* 0x000fe2000f8e0207 */
[----:B------:R-:W-:Y:S01]  /*2b50*/  ULDC.64 UR4, c[0x0][0x2e8] ;  /* 0x0000ba0000047ab9 */ /* 0x000fe20000000a00 */
[----:B------:R-:W-:Y:S01]  /*2b60*/  IMAD R15, R6, R71, R10 ;  /* 0x00000047060f7224 */ /* 0x000fe200078e020a */
[----:B------:R-:W-:Y:S01]  /*2b70*/  IADD3 R101, P2, R4, UR4, RZ ;  /* 0x0000000404657c10 */ /* 0x000fe2000ff5e0ff */
[----:B------:R-:W-:Y:S02]  /*2b80*/  IMAD R92, R25, -0x80, R2 ;  /* 0xffffff80195c7824 */ /* 0x000fe400078e0202 */
[----:B------:R-:W-:Y:S01]  /*2b90*/  IMAD R9, R6, R69, R8 ;  /* 0x0000004506097224 */ /* 0x000fe200078e0208 */
[----:B------:R-:W-:Y:S01]  /*2ba0*/  IADD3.X R97, R5, UR5, R7, P2, !PT ;  /* 0x0000000505617c10 */ /* 0x000fe200097fe407 */
[----:B------:R-:W-:Y:S01]  /*2bb0*/  IMAD.WIDE.U32 R12, R69, R25, RZ ;  /* 0x00000019450c7225 */ /* 0x000fe200078e00ff */
[----:B------:R-:W-:-:S03]  /*2bc0*/  VIMNMX R92, R92, 0x80, PT ;  /* 0x000000805c5c7848 */ /* 0x000fc60003fe0100 */
[----:B------:R-:W-:-:S04]  /*2bd0*/  IMAD.WIDE.U32 R10, R71, R25, RZ ;  /* 0x00000019470a7225 */ /* 0x000fc800078e00ff */
        /* <DEDUP_REMOVED lines=54> */
.L_x_1582:
[----:B------:R-:W-:Y:S05]  /*2f40*/  BSYNC B1 ;  /* 0x0000000000017941 */ /* 0x000fea0003800000 */
.L_x_1581:
[----:B------:R-:W-:Y:S01]  /*2f50*/  UISETP.NE.AND UP0, UPT, UR41, 0x3, UPT ;  /* 0x000000032900788c */ /* 0x000fe2000bf05270 */
[----:B-----5:R-:W-:Y:S01]  /*2f60*/  IMAD.MOV.U32 R100, RZ, RZ, R8 ;  /* 0x000000ffff647224 */ /* 0x020fe200078e0008 */
[----:B------:R-:W-:Y:S01]  /*2f70*/  MOV R104, R32 ;  /* 0x0000002000687202 */ /* 0x000fe20000000f00 */
[----:B------:R-:W-:Y:S02]  /*2f80*/  IMAD.MOV.U32 R103, RZ, RZ, R30 ;  /* 0x000000ffff677224 */ /* 0x000fe400078e001e */
[----:B------:R-:W-:Y:S01]  /*2f90*/  IMAD.MOV.U32 R105, RZ, RZ, R34 ;  /* 0x000000ffff697224 */ /* 0x000fe200078e0022 */
[----:B------:R-:W-:Y:S01]  /*2fa0*/  PLOP3.LUT P1, PT, PT, PT, UP0, 0x80, 0x0 ;  /* 0x000000000000781c */ /* 0x000fe20003f2f008 */
[----:B------:R-:W-:Y:S02]  /*2fb0*/  IMAD.MOV.U32 R107, RZ, RZ, R38 ;  /* 0x000000ffff6b7224 */ /* 0x000fe400078e0026 */
[----:B------:R-:W-:Y:S02]  /*2fc0*/  IMAD.MOV.U32 R109, RZ, RZ, R42 ;  /* 0x000000ffff6d7224 */ /* 0x000fe400078e002a */
[----:B------:R-:W-:-:S02]  /*2fd0*/  IMAD.MOV.U32 R115, RZ, RZ, R46 ;  /* 0x000000ffff737224 */ /* 0x000fc400078e002e */
[----:B------:R-:W-:Y:S02]  /*2fe0*/  IMAD.MOV.U32 R102, RZ, RZ, R28 ;  /* 0x000000ffff667224 */ /* 0x000fe400078e001c */
[----:B------:R-:W-:Y:S02]  /*2ff0*/  IMAD.MOV.U32 R106, RZ, RZ, R36 ;  /* 0x000000ffff6a7224 */ /* 0x000fe400078e0024 */
[----:B------:R-:W-:Y:S02]  /*3000*/  IMAD.MOV.U32 R108, RZ, RZ, R40 ;  /* 0x000000ffff6c7224 */ /* 0x000fe400078e0028 */
[----:B------:R-:W-:Y:S02]  /*3010*/  IMAD.MOV.U32 R110, RZ, RZ, R44 ;  /* 0x000000ffff6e7224 */ /* 0x000fe400078e002c */
[----:B------:R-:W-:Y:S01]  /*3020*/  IMAD.MOV.U32 R117, RZ, RZ, R94 ;  /* 0x000000ffff757224 */ /* 0x000fe200078e005e */
[----:B------:R-:W-:Y:S06]  /*3030*/  @!P1 BRA `(.L_x_1583) ;  /* 0x0000000000049947 */ /* 0x000fec0003800000 */
[----:B------:R-:W-:Y:S01]  /*3040*/  BPT.TRAP 0x1 ;  /* 0x000000040000795c */ /* 0x000fe20000300000 */
.L_x_1583:
[----:B------:R-:W-:Y:S01]  /*3050*/  IMAD R84, R17, 0x8, R16 ;  /* 0x0000000811547824 */ /* 0x000fe200078e0210 */
[----:B------:R-:W-:Y:S01]  /*3060*/  SHF.L.U32 R93, R173, 0x1f, RZ ;  /* 0x0000001fad5d7819 */ /* 0x000fe200000006ff */
[----:B------:R-:W-:Y:S03]  /*3070*/  BSSY B1, `(.L_x_1584) ;  /* 0x0000003000017945 */ /* 0x000fe60003800000 */
[----:B------:R-:W1:Y:S02]  /*3080*/  SYNCS.PHASECHK.TRANS64.TRYWAIT P4, [R84+URZ+0x22890], R93 ;  /* 0x0228905d540075a7 */ /* 0x000e64000808017f */
[----:B-1----:R-:W-:Y:S05]  /*3090*/  @!P4 BRA `(.L_x_1585) ;  /* 0x000002640044c947 */ /* 0x002fea0003800000 */
.L_x_1946:
[----:B------:R-:W-:Y:S05]  /*30a0*/  BSYNC B1 ;  /* 0x0000000000017941 */ /* 0x000fea0003800000 */
.L_x_1584:
[----:B------:R-:W-:-:S03]  /*30b0*/  UMOV UR4, 0xffffffff ;  /* 0xffffffff00047882 */ /* 0x000fc60000000000 */
[----:B------:R-:W-:Y:S05]  /*30c0*/  BRA.DIV UR4, `(.L_x_1586) ;  /* 0x00000266044c7947 */ /* 0x000fea000b800000 */
[----:B------:R-:W2:Y:S04]  /*30d0*/  SHFL.IDX PT, R97, R97, RZ, 0x1e1f ;  /* 0x001e1fff61617589 */ /* 0x000ea800000e0000 */
[----:B------:R3:W4:Y:S02]  /*30e0*/  SHFL.IDX PT, R14, R101, RZ, 0x1e1f ;  /* 0x001e1fff650e7589 */ /* 0x00072400000e0000 */
.L_x_1950:
[----:B------:R-:W-:Y:S05]  /*30f0*/  @P2 BRA `(.L_x_1587) ;  /* 0x0000006000982947 */ /* 0x000fea0003800000 */
[----:B------:R-:W-:Y:S01]  /*3100*/  ISETP.NE.AND P2, PT, R54, RZ, PT ;  /* 0x000000ff3600720c */ /* 0x000fe20003f45270 */
[----:B------:R-:W-:-:S12]  /*3110*/  BSSY B1, `(.L_x_1588) ;  /* 0x0000071000017945 */ /* 0x000fd80003800000 */
[----:B------:R-:W-:Y:S05]  /*3120*/  @!P2 BRA `(.L_x_1589) ;  /* 0x0000000400bca947 */ /* 0x000fea0003800000 */
[----:B------:R1:W1:Y:S01]  /*3130*/  LDS.128 R4, [R99+0x16400] ;  /* 0x0164000063047984 */ /* 0x0002620000000c00 */
[----:B0---4-:R-:W-:Y:S01]  /*3140*/  IADD3 R10, P2, R18, R14, RZ ;  /* 0x0000000e120a7210 */ /* 0x011fe20007f5e0ff */
[----:B------:R-:W-:Y:S04]  /*3150*/  BSSY B2, `(.L_x_1590) ;  /* 0x000006b000027945 */ /* 0x000fe80003800000 */
[----:B--2---:R-:W-:Y:S01]  /*3160*/  IMAD.X R11, R97, 0x1, R19, P2 ;  /* 0x00000001610b7824 */ /* 0x004fe200010e0613 */
[----:B------:R-:W-:-:S13]  /*3170*/  ISETP.GE.AND P2, PT, R174, R98, PT ;  /* 0x00000062ae00720c */ /* 0x000fda0003f46270 */
[----:B------:R-:W-:Y:S05]  /*3180*/  @P2 BRA `(.L_x_1591) ;  /* 0x00000004009c2947 */ /* 0x000fea0003800000 */
[----:B------:R-:W-:Y:S01]  /*3190*/  SHF.R.U32.HI R13, RZ, 0x8, R47 ;  /* 0x00000008ff0d7819 */ /* 0x000fe2000001162f */
[----:B-1----:R-:W-:Y:S01]  /*31a0*/  IMAD.MOV.U32 R12, RZ, RZ, R4 ;  /* 0x000000ffff0c7224 */ /* 0x002fe200078e0004 */
[----:B------:R-:W-:Y:S02]  /*31b0*/  SHF.R.U32.HI R15, RZ, 0x8, R95 ;  /* 0x00000008ff0f7819 */ /* 0x000fe4000001165f */
[----:B---3--:R-:W-:Y:S01]  /*31c0*/  SHF.R.U32.HI R101, RZ, 0x10, R47 ;  /* 0x00000010ff657819 */ /* 0x008fe2000001162f */
[----:B------:R-:W-:Y:S01]  /*31d0*/  IMAD.SHL.U32 R13, R13, 0x100, RZ ;  /* 0x000001000d0d7824 */ /* 0x000fe200078e00ff */
[----:B------:R-:W-:Y:S01]  /*31e0*/  LOP3.LUT R46, R47, 0xff0000ff, RZ, 0xc0, !PT ;  /* 0xff0000ff2f2e7812 */ /* 0x000fe200078ec0ff */
[----:B------:R-:W-:Y:S01]  /*31f0*/  IMAD.SHL.U32 R15, R15, 0x100, RZ ;  /* 0x000001000f0f7824 */ /* 0x000fe200078e00ff */
[----:B------:R-:W-:Y:S02]  /*3200*/  SHF.R.U32.HI R47, RZ, 0x10, R95 ;  /* 0x00000010ff2f7819 */ /* 0x000fe4000001165f */
[----:B------:R-:W-:-:S02]  /*3210*/  LOP3.LUT R94, R95, 0xff0000ff, RZ, 0xc0, !PT ;  /* 0xff0000ff5f5e7812 */ /* 0x000fc400078ec0ff */
[----:B------:R-:W-:Y:S01]  /*3220*/  LOP3.LUT R46, R46, 0xff00, R13, 0xf8, !PT ;  /* 0x0000ff002e2e7812 */ /* 0x000fe200078ef80d */
[----:B------:R-:W-:Y:S01]  /*3230*/  IMAD.U32 R13, R101, 0x10000, RZ ;  /* 0x00010000650d7824 */ /* 0x000fe200078e00ff */
[----:B------:R-:W-:Y:S01]  /*3240*/  LOP3.LUT R94, R94, 0xff00, R15, 0xf8, !PT ;  /* 0x0000ff005e5e7812 */ /* 0x000fe200078ef80f */
[----:B------:R-:W-:Y:S01]  /*3250*/  IMAD.U32 R47, R47, 0x10000, RZ ;  /* 0x000100002f2f7824 */ /* 0x000fe200078e00ff */
[----:B------:R-:W-:Y:S02]  /*3260*/  F2FP.F16.E4M3.UNPACK_B R4, R5 ;  /* 0x00000005ff04723e */ /* 0x000fe400020006ff */
[----:B------:R-:W-:Y:S02]  /*3270*/  F2FP.F16.E4M3.UNPACK_B R15, R117.H1 ;  /* 0x00000075ff0f723e */ /* 0x000fe400030006ff */
[----:B------:R-:W-:Y:S01]  /*3280*/  LOP3.LUT R95, R46, 0xff0000, R13, 0xf8, !PT ;  /* 0x00ff00002e5f7812 */ /* 0x000fe200078ef80d */
[--C-:B------:R-:W-:Y:S01]  /*3290*/  HADD2.F32 R13, -RZ, R4.reuse.H1_H1 ;  /* 0x30000004ff0d7230 */ /* 0x100fe20000004100 */
[----:B------:R-:W-:Y:S01]  /*32a0*/  LOP3.LUT R112, R94, 0xff0000, R47, 0xf8, !PT ;  /* 0x00ff00005e707812 */ /* 0x000fe200078ef82f */
[--C-:B------:R-:W-:Y:S01]  /*32b0*/  HADD2.F32 R101, -RZ, R15.reuse.H0_H0 ;  /* 0x2000000fff657230 */ /* 0x100fe20000004100 */
[----:B------:R-:W-:Y:S01]  /*32c0*/  F2FP.F16.E4M3.UNPACK_B R47, R115.H1 ;  /* 0x00000073ff2f723e */ /* 0x000fe200030006ff */
[----:B------:R-:W-:Y:S01]  /*32d0*/  HADD2.F32 R4, -RZ, R4.H0_H0 ;  /* 0x20000004ff047230 */ /* 0x000fe20000004100 */
[----:B------:R-:W-:Y:S01]  /*32e0*/  F2FP.F16.E4M3.UNPACK_B R5, R5.H1 ;  /* 0x00000005ff05723e */ /* 0x000fe200030006ff */
[----:B------:R-:W-:-:S02]  /*32f0*/  HADD2.F32 R111, -RZ, R15.H1_H1 ;  /* 0x3000000fff6f7230 */ /* 0x000fc40000004100 */
[CC--:B------:R-:W-:Y:S01]  /*3300*/  FMUL.FTZ R113, R13.reuse, R101.reuse ;  /* 0x000000650d717220 */ /* 0x0c0fe20000410000 */
[----:B------:R-:W-:Y:S02]  /*3310*/  HADD2.F32 R94, -RZ, R47.H0_H0 ;  /* 0x2000002fff5e7230 */ /* 0x000fe40000004100 */
[----:B------:R-:W-:Y:S01]  /*3320*/  FMUL.FTZ R114, R4, R101 ;  /* 0x0000006504727220 */ /* 0x000fe20000410000 */
[--C-:B------:R-:W-:Y:S01]  /*3330*/  HADD2.F32 R46, -RZ, R5.reuse.H1_H1 ;  /* 0x30000005ff2e7230 */ /* 0x100fe20000004100 */
[----:B------:R-:W-:Y:S01]  /*3340*/  F2FP.F16.E4M3.UNPACK_B R101, R117 ;  /* 0x00000075ff65723e */ /* 0x000fe200020006ff */
[----:B------:R-:W-:Y:S02]  /*3350*/  HADD2.F32 R15, -RZ, R5.H0_H0 ;  /* 0x20000005ff0f7230 */ /* 0x000fe40000004100 */
[----:B------:R-:W-:Y:S01]  /*3360*/  FFMA.FTZ R5, R13, R94, R114 ;  /* 0x0000005e0d057223 */ /* 0x000fe20000010072 */
[----:B------:R-:W-:Y:S02]  /*3370*/  HADD2.F32 R47, -RZ, R47.H1_H1 ;  /* 0x3000002fff2f7230 */ /* 0x000fe40000004100 */
[-C--:B------:R-:W-:Y:S01]  /*3380*/  FMUL.FTZ R116, R46, R111.reuse ;  /* 0x0000006f2e747220 */ /* 0x080fe20000410000 */
[-C--:B------:R-:W-:Y:S01]  /*3390*/  F2FP.F16.E4M3.UNPACK_B R13, R12.reuse.H1 ;  /* 0x0000000cff0d723e */ /* 0x080fe200030006ff */
[C---:B------:R-:W-:Y:S01]  /*33a0*/  FMUL.FTZ R111, R15.reuse, R111 ;  /* 0x0000006f0f6f7220 */ /* 0x040fe20000410000 */
[----:B------:R-:W-:Y:S01]  /*33b0*/  F2FP.F16.E4M3.UNPACK_B R12, R12 ;  /* 0x0000000cff0c723e */ /* 0x000fe200020006ff */
[----:B------:R-:W-:Y:S01]  /*33c0*/  FFMA.FTZ R4, R4, R94, -R113 ;  /* 0x0000005e04047223 */ /* 0x000fe20000010871 */
[-C--:B------:R-:W-:Y:S01]  /*33d0*/  FFMA.FTZ R113, R15, R47.reuse, -R116 ;  /* 0x0000002f0f717223 */ /* 0x080fe20000010874 */
[----:B------:R-:W-:Y:S01]  /*33e0*/  FFMA.FTZ R118, R46, R47, R111 ;  /* 0x0000002f2e767223 */ /* 0x000fe2000001006f */
[--C-:B------:R-:W-:Y:S01]  /*33f0*/  HADD2.F32 R15, -RZ, R13.reuse.H0_H0 ;  /* 0x2000000dff0f7230 */ /* 0x100fe20000004100 */
[----:B------:R-:W-:Y:S01]  /*3400*/  F2FP.F16.E4M3.UNPACK_B R47, R115 ;  /* 0x00000073ff2f723e */ /* 0x000fe200020006ff */
[----:B------:R-:W-:-:S02]  /*3410*/  HADD2.F32 R46, -RZ, R13.H1_H1 ;  /* 0x3000000dff2e7230 */ /* 0x000fc40000004100 */
[--C-:B------:R-:W-:Y:S01]  /*3420*/  HADD2.F32 R111, -RZ, R101.reuse.H1_H1 ;  /* 0x30000065ff6f7230 */ /* 0x100fe20000004100 */
[----:B------:R-:W-:Y:S01]  /*3430*/  F2FP.SATFINITE.E4M3.F32.PACK_AB_MERGE_C R121, R118, R113, RZ ;  /* 0x000000717679723e */ /* 0x000fe200048070ff */
[--C-:B------:R-:W-:Y:S02]  /*3440*/  HADD2.F32 R13, -RZ, R12.reuse.H0_H0 ;  /* 0x2000000cff0d7230 */ /* 0x100fe40000004100 */
[----:B------:R-:W-:Y:S02]  /*3450*/  HADD2.F32 R101, -RZ, R101.H0_H0 ;  /* 0x20000065ff657230 */ /* 0x000fe40000004100 */
[-C--:B------:R-:W-:Y:S01]  /*3460*/  FMUL.FTZ R116, R46, R111.reuse ;  /* 0x0000006f2e747220 */ /* 0x080fe20000410000 */
[----:B------:R-:W-:Y:S02]  /*3470*/  HADD2.F32 R12, -RZ, R12.H1_H1 ;  /* 0x3000000cff0c7230 */ /* 0x000fe40000004100 */
[----:B------:R-:W-:Y:S01]  /*3480*/  FMUL.FTZ R111, R15, R111 ;  /* 0x0000006f0f6f7220 */ /* 0x000fe20000410000 */
[--C-:B------:R-:W-:Y:S01]  /*3490*/  HADD2.F32 R94, -RZ, R47.reuse.H1_H1 ;  /* 0x3000002fff5e7230 */ /* 0x100fe20000004100 */
[----:B------:R-:W-:Y:S01]  /*34a0*/  F2FP.SATFINITE.E4M3.F32.PACK_AB_MERGE_C R5, R5, R4, R121 ;  /* 0x000000040505723e */ /* 0x000fe20004807079 */
[----:B------:R-:W-:-:S02]  /*34b0*/  HADD2.F32 R47, -RZ, R47.H0_H0 ;  /* 0x2000002fff2f7230 */ /* 0x000fc40000004100 */
[-C--:B------:R-:W-:Y:S01]  /*34c0*/  FMUL.FTZ R114, R12, R101.reuse ;  /* 0x000000650c727220 */ /* 0x080fe20000410000 */
[----:B------:R-:W-:Y:S01]  /*34d0*/  FMUL.FTZ R101, R13, R101 ;  /* 0x000000650d657220 */ /* 0x000fe20000410000 */
[-C--:B------:R-:W-:Y:S01]  /*34e0*/  FFMA.FTZ R116, R15, R94.reuse, -R116 ;  /* 0x0000005e0f747223 */ /* 0x080fe20000010874 */
[----:B------:R-:W-:Y:S01]  /*34f0*/  FFMA.FTZ R111, R46, R94, R111 ;  /* 0x0000005e2e6f7223 */ /* 0x000fe2000001006f */
[-C--:B------:R-:W-:Y:S01]  /*3500*/  FFMA.FTZ R114, R13, R47.reuse, -R114 ;  /* 0x0000002f0d727223 */ /* 0x080fe20000010872 */
[----:B------:R-:W-:Y:S01]  /*3510*/  FFMA.FTZ R115, R12, R47, R101 ;  /* 0x0000002f0c737223 */ /* 0x000fe20000010065 */
[----:B------:R-:W-:Y:S02]  /*3520*/  F2FP.F16.E4M3.UNPACK_B R13, R7.H1 ;  /* 0x00000007ff0d723e */ /* 0x000fe400030006ff */
[----:B------:R-:W-:Y:S02]  /*3530*/  F2FP.F16.E4M3.UNPACK_B R101, R112.H1 ;  /* 0x00000070ff65723e */ /* 0x000fe400030006ff */
[-C--:B------:R-:W-:Y:S01]  /*3540*/  F2FP.F16.E4M3.UNPACK_B R47, R95.reuse.H1 ;  /* 0x0000005fff2f723e */ /* 0x080fe200030006ff */
[----:B------:R-:W-:Y:S01]  /*3550*/  HADD2.F32 R46, -RZ, R13.H1_H1 ;  /* 0x3000000dff2e7230 */ /* 0x000fe20000004100 */
[----:B------:R-:W-:Y:S01]  /*3560*/  F2FP.F16.E4M3.UNPACK_B R12, R6.H1 ;  /* 0x00000006ff0c723e */ /* 0x000fe200030006ff */
[----:B------:R-:W-:Y:S01]  /*3570*/  HADD2.F32 R113, -RZ, R101.H1_H1 ;  /* 0x30000065ff717230 */ /* 0x000fe20000004100 */
[----:B------:R-:W-:Y:S01]  /*3580*/  F2FP.F16.E4M3.UNPACK_B R112, R112 ;  /* 0x00000070ff70723e */ /* 0x000fe200020006ff */
[----:B------:R-:W-:Y:S01]  /*3590*/  HADD2.F32 R15, -RZ, R13.H0_H0 ;  /* 0x2000000dff0f7230 */ /* 0x000fe20000004100 */
[----:B------:R-:W-:Y:S01]  /*35a0*/  F2FP.SATFINITE.E4M3.F32.PACK_AB_MERGE_C R120, R111, R116, RZ ;  /* 0x000000746f78723e */ /* 0x000fe200048070ff */
        /* <DEDUP_REMOVED lines=18> */
[----:B------:R-:W-:Y:S01]  /*36d0*/  HADD2.F32 R13, -RZ, R7.H1_H1 ;  /* 0x30000007ff0d7230 */ /* 0x000fe20000004100 */
[----:B------:R-:W-:Y:S01]  /*36e0*/  F2FP.SATFINITE.E4M3.F32.PACK_AB_MERGE_C R4, R115, R114, R120 ;  /* 0x000000727304723e */ /* 0x000fe20004807078 */
[--C-:B------:R-:W-:Y:S02]  /*36f0*/  HADD2.F32 R7, -RZ, R6.reuse.H0_H0 ;  /* 0x20000006ff077230 */ /* 0x100fe40000004100 */
[-C--:B------:R-:W-:Y:S01]  /*3700*/  FMUL.FTZ R94, R12, R101.reuse ;  /* 0x000000650c5e7220 */ /* 0x080fe20000410000 */
[----:B------:R-:W-:Y:S02]  /*3710*/  HADD2.F32 R6, -RZ, R6.H1_H1 ;  /* 0x30000006ff067230 */ /* 0x000fe40000004100 */
[----:B------:R-:W-:Y:S01]  /*3720*/  FMUL.FTZ R111, R13, R101 ;  /* 0x000000650d6f7220 */ /* 0x000fe20000410000 */
[----:B------:R-:W-:Y:S01]  /*3730*/  HADD2.F32 R112, -RZ, R112.H0_H0 ;  /* 0x20000070ff707230 */ /* 0x000fe20000004100 */
[----:B------:R-:W-:Y:S01]  /*3740*/  F2FP.SATFINITE.E4M3.F32.PACK_AB_MERGE_C R113, R116, R113, RZ ;  /* 0x000000717471723e */ /* 0x000fe200048070ff */
[----:B------:R-:W-:Y:S01]  /*3750*/  HADD2.F32 R47, -RZ, R47.H0_H0 ;  /* 0x2000002fff2f7230 */ /* 0x000fe20000004100 */
[----:B------:R-:W-:Y:S01]  /*3760*/  F2FP.SATFINITE.E4M3.F32.PACK_AB_MERGE_C R117, R118, R117, RZ ;  /* 0x000000757675723e */ /* 0x000fe200048070ff */
[----:B------:R-:W-:-:S02]  /*3770*/  HADD2.F32 R95, -RZ, R95.H0_H0 ;  /* 0x2000005fff5f7230 */ /* 0x000fc40000004100 */
[-C--:B------:R-:W-:Y:S01]  /*3780*/  FMUL.FTZ R46, R6, R112.reuse ;  /* 0x00000070062e7220 */ /* 0x080fe20000410000 */
[----:B------:R-:W-:Y:S01]  /*3790*/  FMUL.FTZ R15, R7, R112 ;  /* 0x00000070070f7220 */ /* 0x000fe20000410000 */
[-C--:B------:R-:W-:Y:S01]  /*37a0*/  FFMA.FTZ R111, R12, R47.reuse, -R111 ;  /* 0x0000002f0c6f7223 */ /* 0x080fe2000001086f */
[----:B------:R-:W-:Y:S01]  /*37b0*/  FFMA.FTZ R94, R13, R47, R94 ;  /* 0x0000002f0d5e7223 */ /* 0x000fe2000001005e */
[-C--:B------:R-:W-:Y:S01]  /*37c0*/  FFMA.FTZ R46, R7, R95.reuse, -R46 ;  /* 0x0000005f072e7223 */ /* 0x080fe2000001082e */
[----:B------:R-:W-:-:S03]  /*37d0*/  FFMA.FTZ R15, R6, R95, R15 ;  /* 0x0000005f060f7223 */ /* 0x000fc6000001000f */
[----:B------:R-:W-:Y:S02]  /*37e0*/  F2FP.SATFINITE.E4M3.F32.PACK_AB_MERGE_C R7, R94, R111, R117 ;  /* 0x0000006f5e07723e */ /* 0x000fe40004807075 */
[----:B------:R-:W-:-:S07]  /*37f0*/  F2FP.SATFINITE.E4M3.F32.PACK_AB_MERGE_C R6, R15, R46, R113 ;  /* 0x0000002e0f06723e */ /* 0x000fce0004807071 */
.L_x_1591:
[----:B------:R-:W-:Y:S05]  /*3800*/  BSYNC B2 ;  /* 0x0000000000027941 */ /* 0x000fea0003800000 */
.L_x_1590:
[----:B-1----:R0:W-:Y:S02]  /*3810*/  ST.E.128 desc[UR38][R10.64], R4 ;  /* 0x000000040a007985 */ /* 0x0021e4000c101d26 */
.L_x_1589:
[----:B------:R-:W-:Y:S05]  /*3820*/  BSYNC B1 ;  /* 0x0000000000017941 */ /* 0x000fea0003800000 */
.L_x_1588:
[----:B------:R-:W-:Y:S01]  /*3830*/  ISETP.NE.AND P2, PT, R3, RZ, PT ;  /* 0x000000ff0300720c */ /* 0x000fe20003f45270 */
[----:B------:R-:W-:-:S12]  /*3840*/  BSSY B1, `(.L_x_1592) ;  /* 0x0000072000017945 */ /* 0x000fd80003800000 */
[----:B------:R-:W-:Y:S05]  /*3850*/  @!P2 BRA `(.L_x_1593) ;  /* 0x0000000400c0a947 */ /* 0x000fea0003800000 */
[----:B0-----:R-:W-:Y:S01]  /*3860*/  SHF.L.U32 R4, R179, 0x4, RZ ;  /* 0x00000004b3047819 */ /* 0x001fe200000006ff */
[----:B------:R-:W-:Y:S03]  /*3870*/  BSSY B2, `(.L_x_1594) ;  /* 0x000006d000027945 */ /* 0x000fe60003800000 */
[----:B----4-:R-:W-:-:S04]  /*3880*/  IADD3 R10, P2, R14, R4, RZ ;  /* 0x000000040e0a7210 */ /* 0x010fc80007f5e0ff */
[----:B--2---:R-:W-:Y:S02]  /*3890*/  LEA.HI.X.SX32 R11, R4, R97, 0x1, P2 ;  /* 0x00000061040b7211 */ /* 0x004fe400010f0eff */
[----:B------:R0:W2:Y:S01]  /*38a0*/  LDS.128 R4, [R96+0x16400] ;  /* 0x0164000060047984 */ /* 0x0000a20000000c00 */
[----:B------:R-:W-:-:S13]  /*38b0*/  ISETP.GE.AND P2, PT, R190, R98, PT ;  /* 0x00000062be00720c */ /* 0x000fda0003f46270 */
[----:B0-----:R-:W-:Y:S05]  /*38c0*/  @P2 BRA `(.L_x_1595) ;  /* 0x00000004009c2947 */ /* 0x001fea0003800000 */
[----:B------:R-:W-:Y:S01]  /*38d0*/  SHF.R.U32.HI R42, RZ, 0x8, R43 ;  /* 0x00000008ff2a7819 */ /* 0x000fe2000001162b */
[----:B--2---:R-:W-:Y:S01]  /*38e0*/  IMAD.MOV.U32 R12, RZ, RZ, R4 ;  /* 0x000000ffff0c7224 */ /* 0x004fe200078e0004 */
[----:B------:R-:W-:Y:S02]  /*38f0*/  SHF.R.U32.HI R44, RZ, 0x8, R45 ;  /* 0x00000008ff2c7819 */ /* 0x000fe4000001162d */
[----:B------:R-:W-:Y:S01]  /*3900*/  LOP3.LUT R13, R43, 0xff0000ff, RZ, 0xc0, !PT ;  /* 0xff0000ff2b0d7812 */ /* 0x000fe200078ec0ff */
[----:B------:R-:W-:Y:S01]  /*3910*/  IMAD.SHL.U32 R42, R42, 0x100, RZ ;  /* 0x000001002a2a7824 */ /* 0x000fe200078e00ff */
[----:B------:R-:W-:Y:S01]  /*3920*/  SHF.R.U32.HI R47, RZ, 0x10, R43 ;  /* 0x00000010ff2f7819 */ /* 0x000fe2000001162b */
[----:B------:R-:W-:Y:S01]  /*3930*/  IMAD.SHL.U32 R44, R44, 0x100, RZ ;  /* 0x000001002c2c7824 */ /* 0x000fe200078e00ff */
[----:B------:R-:W-:Y:S02]  /*3940*/  SHF.R.U32.HI R46, RZ, 0x10, R45 ;  /* 0x00000010ff2e7819 */ /* 0x000fe4000001162d */
[----:B------:R-:W-:-:S02]  /*3950*/  LOP3.LUT R15, R45, 0xff0000ff, RZ, 0xc0, !PT ;  /* 0xff0000ff2d0f7812 */ /* 0x000fc400078ec0ff */
[----:B------:R-:W-:Y:S01]  /*3960*/  LOP3.LUT R13, R13, 0xff00, R42, 0xf8, !PT ;  /* 0x0000ff000d0d7812 */ /* 0x000fe200078ef82a */
[----:B------:R-:W-:Y:S01]  /*3970*/  IMAD.U32 R42, R47, 0x10000, RZ ;  /* 0x000100002f2a7824 */ /* 0x000fe200078e00ff */
[----:B------:R-:W-:Y:S01]  /*3980*/  LOP3.LUT R43, R15, 0xff00, R44, 0xf8, !PT ;  /* 0x0000ff000f2b7812 */ /* 0x000fe200078ef82c */
[----:B------:R-:W-:Y:S01]  /*3990*/  IMAD.U32 R46, R46, 0x10000, RZ ;  /* 0x000100002e2e7824 */ /* 0x000fe200078e00ff */
[----:B------:R-:W-:Y:S02]  /*39a0*/  F2FP.F16.E4M3.UNPACK_B R15, R110.H1 ;  /* 0x0000006eff0f723e */ /* 0x000fe400030006ff */
[-C--:B------:R-:W-:Y:S02]  /*39b0*/  F2FP.F16.E4M3.UNPACK_B R4, R5.reuse ;  /* 0x00000005ff04723e */ /* 0x080fe400020006ff */
[----:B------:R-:W-:Y:S01]  /*39c0*/  F2FP.F16.E4M3.UNPACK_B R5, R5.H1 ;  /* 0x00000005ff05723e */ /* 0x000fe200030006ff */
[--C-:B------:R-:W-:Y:S01]  /*39d0*/  HADD2.F32 R45, -RZ, R15.reuse.H0_H0 ;  /* 0x2000000fff2d7230 */ /* 0x100fe20000004100 */
[----:B------:R-:W-:Y:S01]  /*39e0*/  LOP3.LUT R44, R13, 0xff0000, R42, 0xf8, !PT ;  /* 0x00ff00000d2c7812 */ /* 0x000fe200078ef82a */
[----:B------:R-:W-:Y:S01]  /*39f0*/  HADD2.F32 R13, -RZ, R4.H1_H1 ;  /* 0x30000004ff0d7230 */ /* 0x000fe20000004100 */
[----:B------:R-:W-:Y:S01]  /*3a00*/  LOP3.LUT R47, R43, 0xff0000, R46, 0xf8, !PT ;  /* 0x00ff00002b2f7812 */ /* 0x000fe200078ef82e */
[----:B------:R-:W-:Y:S01]  /*3a10*/  HADD2.F32 R46, -RZ, R15.H1_H1 ;  /* 0x3000000fff2e7230 */ /* 0x000fe20000004100 */
[----:B------:R-:W-:Y:S01]  /*3a20*/  F2FP.F16.E4M3.UNPACK_B R42, R109.H1 ;  /* 0x0000006dff2a723e */ /* 0x000fe200030006ff */
[----:B------:R-:W-:-:S02]  /*3a30*/  HADD2.F32 R15, -RZ, R5.H1_H1 ;  /* 0x30000005ff0f7230 */ /* 0x000fc40000004100 */
[-C--:B------:R-:W-:Y:S01]  /*3a40*/  FMUL.FTZ R95, R13, R45.reuse ;  /* 0x0000002d0d5f7220 */ /* 0x080fe20000410000 */
[----:B------:R-:W-:Y:S01]  /*3a50*/  HADD2.F32 R4, -RZ, R4.H0_H0 ;  /* 0x20000004ff047230 */ /* 0x000fe20000004100 */
[----:B------:R-:W-:Y:S01]  /*3a60*/  F2FP.F16.E4M3.UNPACK_B R110, R110 ;  /* 0x0000006eff6e723e */ /* 0x000fe200020006ff */
[--C-:B------:R-:W-:Y:S02]  /*3a70*/  HADD2.F32 R43, -RZ, R42.reuse.H0_H0 ;  /* 0x2000002aff2b7230 */ /* 0x100fe40000004100 */
[-C--:B------:R-:W-:Y:S01]  /*3a80*/  FMUL.FTZ R112, R15, R46.reuse ;  /* 0x0000002e0f707220 */ /* 0x080fe20000410000 */
[----:B------:R-:W-:Y:S02]  /*3a90*/  HADD2.F32 R5, -RZ, R5.H0_H0 ;  /* 0x20000005ff057230 */ /* 0x000fe40000004100 */
[C---:B------:R-:W-:Y:S01]  /*3aa0*/  FMUL.FTZ R94, R4.reuse, R45 ;  /* 0x0000002d045e7220 */ /* 0x040fe20000410000 */
[----:B------:R-:W-:Y:S01]  /*3ab0*/  HADD2.F32 R42, -RZ, R42.H1_H1 ;  /* 0x3000002aff2a7230 */ /* 0x000fe20000004100 */
[----:B------:R-:W-:Y:S01]  /*3ac0*/  F2FP.F16.E4M3.UNPACK_B R109, R109 ;  /* 0x0000006dff6d723e */ /* 0x000fe200020006ff */
[-C--:B------:R-:W-:Y:S01]  /*3ad0*/  FFMA.FTZ R4, R4, R43.reuse, -R95 ;  /* 0x0000002b04047223 */ /* 0x080fe2000001085f */
[----:B------:R-:W-:Y:S01]  /*3ae0*/  FMUL.FTZ R46, R5, R46 ;  /* 0x0000002e052e7220 */ /* 0x000fe20000410000 */
[----:B---3--:R-:W-:Y:S01]  /*3af0*/  FFMA.FTZ R101, R13, R43, R94 ;  /* 0x0000002b0d657223 */ /* 0x008fe2000001005e */
        /* <DEDUP_REMOVED lines=10> */
[--C-:B------:R-:W-:Y:S02]  /*3ba0*/  HADD2.F32 R5, -RZ, R12.reuse.H0_H0 ;  /* 0x2000000cff057230 */ /* 0x100fe40000004100 */
[----:B------:R-:W-:Y:S01]  /*3bb0*/  FMUL.FTZ R94, R15, R46 ;  /* 0x0000002e0f5e7220 */ /* 0x000fe20000410000 */
[----:B------:R-:W-:-:S02]  /*3bc0*/  HADD2.F32 R12, -RZ, R12.H1_H1 ;  /* 0x3000000cff0c7230 */ /* 0x000fc40000004100 */
[--C-:B------:R-:W-:Y:S02]  /*3bd0*/  HADD2.F32 R42, -RZ, R109.reuse.H1_H1 ;  /* 0x3000006dff2a7230 */ /* 0x100fe40000004100 */
[-C--:B------:R-:W-:Y:S01]  /*3be0*/  FMUL.FTZ R43, R5, R110.reuse ;  /* 0x0000006e052b7220 */ /* 0x080fe20000410000 */
[----:B------:R-:W-:Y:S02]  /*3bf0*/  HADD2.F32 R109, -RZ, R109.H0_H0 ;  /* 0x2000006dff6d7230 */ /* 0x000fe40000004100 */
[C---:B------:R-:W-:Y:S01]  /*3c00*/  FMUL.FTZ R46, R12.reuse, R110 ;  /* 0x0000006e0c2e7220 */ /* 0x040fe20000410000 */
[-C--:B------:R-:W-:Y:S01]  /*3c10*/  FFMA.FTZ R94, R13, R42.reuse, -R94 ;  /* 0x0000002a0d5e7223 */ /* 0x080fe2000001085e */
[----:B------:R-:W-:Y:S01]  /*3c20*/  FFMA.FTZ R15, R15, R42, R112 ;  /* 0x0000002a0f0f7223 */ /* 0x000fe20000010070 */
[----:B------:R-:W-:Y:S01]  /*3c30*/  FFMA.FTZ R110, R12, R109, R43 ;  /* 0x0000006d0c6e7223 */ /* 0x000fe2000001002b */
[----:B------:R-:W-:Y:S01]  /*3c40*/  F2FP.F16.E4M3.UNPACK_B R12, R7.H1 ;  /* 0x00000007ff0c723e */ /* 0x000fe200030006ff */
[----:B------:R-:W-:Y:S01]  /*3c50*/  FFMA.FTZ R95, R5, R109, -R46 ;  /* 0x0000006d055f7223 */ /* 0x000fe2000001082e */
[----:B------:R-:W-:-:S02]  /*3c60*/  F2FP.F16.E4M3.UNPACK_B R43, R47.H1 ;  /* 0x0000002fff2b723e */ /* 0x000fc400030006ff */
[----:B------:R-:W-:Y:S01]  /*3c70*/  F2FP.SATFINITE.E4M3.F32.PACK_AB_MERGE_C R111, R15, R94, RZ ;  /* 0x0000005e0f6f723e */ /* 0x000fe200048070ff */
[--C-:B------:R-:W-:Y:S01]  /*3c80*/  HADD2.F32 R15, -RZ, R12.reuse.H1_H1 ;  /* 0x3000000cff0f7230 */ /* 0x100fe20000004100 */
[----:B------:R-:W-:Y:S01]  /*3c90*/  F2FP.F16.E4M3.UNPACK_B R42, R44.H1 ;  /* 0x0000002cff2a723e */ /* 0x000fe200030006ff */
[----:B------:R-:W-:Y:S01]  /*3ca0*/  HADD2.F32 R94, -RZ, R43.H1_H1 ;  /* 0x3000002bff5e7230 */ /* 0x000fe20000004100 */
[----:B------:R-:W-:Y:S01]  /*3cb0*/  F2FP.F16.E4M3.UNPACK_B R5, R6.H1 ;  /* 0x00000006ff05723e */ /* 0x000fe200030006ff */
[----:B------:R-:W-:Y:S01]  /*3cc0*/  HADD2.F32 R13, -RZ, R12.H0_H0 ;  /* 0x2000000cff0d7230 */ /* 0x000fe20000004100 */
[----:B------:R-:W-:Y:S01]  /*3cd0*/  F2FP.F16.E4M3.UNPACK_B R47, R47 ;  /* 0x0000002fff2f723e */ /* 0x000fe200020006ff */
[----:B------:R-:W-:Y:S01]  /*3ce0*/  HADD2.F32 R46, -RZ, R42.H1_H1 ;  /* 0x3000002aff2e7230 */ /* 0x000fe20000004100 */
[----:B------:R-:W-:Y:S01]  /*3cf0*/  F2FP.F16.E4M3.UNPACK_B R44, R44 ;  /* 0x0000002cff2c723e */ /* 0x000fe200020006ff */
[----:B------:R-:W-:Y:S01]  /*3d00*/  FMUL.FTZ R112, R15, R94 ;  /* 0x0000005e0f707220 */ /* 0x000fe20000410000 */
[----:B------:R-:W-:-:S02]  /*3d10*/  HADD2.F32 R12, -RZ, R5.H1_H1 ;  /* 0x30000005ff0c7230 */ /* 0x000fc40000004100 */
[C---:B------:R-:W-:Y:S01]  /*3d20*/  FMUL.FTZ R114, R13.reuse, R94 ;  /* 0x0000005e0d727220 */ /* 0x040fe20000410000 */
[----:B------:R-:W-:Y:S02]  /*3d30*/  HADD2.F32 R45, -RZ, R47.H1_H1 ;  /* 0x3000002fff2d7230 */ /* 0x000fe40000004100 */
[----:B------:R-:W-:Y:S01]  /*3d40*/  FFMA.FTZ R109, R13, R46, -R112 ;  /* 0x0000002e0d6d7223 */ /* 0x000fe20000010870 */
[----:B------:R-:W-:Y:S01]  /*3d50*/  HADD2.F32 R5, -RZ, R5.H0_H0 ;  /* 0x20000005ff057230 */ /* 0x000fe20000004100 */
[----:B------:R-:W-:Y:S01]  /*3d60*/  F2FP.F16.E4M3.UNPACK_B R6, R6 ;  /* 0x00000006ff06723e */ /* 0x000fe200020006ff */
        /* <DEDUP_REMOVED lines=10> */
[----:B------:R-:W-:Y:S02]  /*3e10*/  HADD2.F32 R6, -RZ, R6.H1_H1 ;  /* 0x30000006ff067230 */ /* 0x000fe40000004100 */
[----:B------:R-:W-:Y:S01]  /*3e20*/  HADD2.F32 R7, -RZ, R7.H1_H1 ;  /* 0x30000007ff077230 */ /* 0x000fe20000004100 */
[----:B------:R-:W-:Y:S01]  /*3e30*/  F2FP.SATFINITE.E4M3.F32.PACK_AB_MERGE_C R45, R45, R94, RZ ;  /* 0x0000005e2d2d723e */ /* 0x000fe200048070ff */
[----:B------:R-:W-:-:S02]  /*3e40*/  HADD2.F32 R43, -RZ, R43.H0_H0 ;  /* 0x2000002bff2b7230 */ /* 0x000fc40000004100 */
[-C--:B------:R-:W-:Y:S01]  /*3e50*/  FMUL.FTZ R46, R6, R47.reuse ;  /* 0x0000002f062e7220 */ /* 0x080fe20000410000 */
[----:B------:R-:W-:Y:S02]  /*3e60*/  HADD2.F32 R42, -RZ, R42.H0_H0 ;  /* 0x2000002aff2a7230 */ /* 0x000fe40000004100 */
[----:B------:R-:W-:Y:S01]  /*3e70*/  FMUL.FTZ R47, R5, R47 ;  /* 0x0000002f052f7220 */ /* 0x000fe20000410000 */
[----:B------:R-:W-:Y:S02]  /*3e80*/  HADD2.F32 R44, -RZ, R44.H0_H0 ;  /* 0x2000002cff2c7230 */ /* 0x000fe40000004100 */
[CC--:B------:R-:W-:Y:S01]  /*3e90*/  FMUL.FTZ R13, R7.reuse, R43.reuse ;  /* 0x0000002b070d7220 */ /* 0x0c0fe20000410000 */
[----:B------:R-:W-:Y:S01]  /*3ea0*/  FMUL.FTZ R112, R12, R43 ;  /* 0x0000002b0c707220 */ /* 0x000fe20000410000 */
[----:B------:R-:W-:Y:S02]  /*3eb0*/  F2FP.SATFINITE.E4M3.F32.PACK_AB_MERGE_C R109, R114, R109, RZ ;  /* 0x0000006d726d723e */ /* 0x000fe400048070ff */
        /* <DEDUP_REMOVED lines=8> */
.L_x_1595:
[----:B------:R-:W-:Y:S05]  /*3f40*/  BSYNC B2 ;  /* 0x0000000000027941 */ /* 0x000fea0003800000 */
.L_x_1594:
[----:B--2---:R0:W-:Y:S02]  /*3f50*/  ST.E.128 desc[UR38][R10.64], R4 ;  /* 0x000000040a007985 */ /* 0x0041e4000c101d26 */
.L_x_1593:
[----:B------:R-:W-:Y:S05]  /*3f60*/  BSYNC B1 ;  /* 0x0000000000017941 */ /* 0x000fea0003800000 */
.L_x_1592:
[----:B------:R-:W-:Y:S01]  /*3f70*/  ISETP.NE.AND P2, PT, R0, RZ, PT ;  /* 0x000000ff0000720c */ /* 0x000fe20003f45270 */
[----:B------:R-:W-:-:S12]  /*3f80*/  BSSY B1, `(.L_x_1596) ;  /* 0x0000073000017945 */ /* 0x000fd80003800000 */
[----:B------:R-:W-:Y:S05]  /*3f90*/  @!P2 BRA `(.L_x_1597) ;  /* 0x0000000400c4a947 */ /* 0x000fea0003800000 */
[----:B0-----:R-:W-:Y:S01]  /*3fa0*/  IMAD.SHL.U32 R4, R180, 0x10, RZ ;  /* 0x00000010b4047824 */ /* 0x001fe200078e00ff */
[----:B------:R-:W-:Y:S04]  /*3fb0*/  BSSY B2, `(.L_x_1598) ;  /* 0x000006e000027945 */ /* 0x000fe80003800000 */
[----:B----4-:R-:W-:-:S04]  /*3fc0*/  IADD3 R10, P2, R14, R4, RZ ;  /* 0x000000040e0a7210 */ /* 0x010fc80007f5e0ff */
[----:B--2---:R-:W-:Y:S02]  /*3fd0*/  LEA.HI.X.SX32 R11, R4, R97, 0x1, P2 ;  /* 0x00000061040b7211 */ /* 0x004fe400010f0eff */
[----:B------:R0:W2:Y:S01]  /*3fe0*/  LDS.128 R4, [R99+0x18400] ;  /* 0x0184000063047984 */ /* 0x0000a20000000c00 */
[----:B------:R-:W-:-:S13]  /*3ff0*/  ISETP.GE.AND P2, PT, R189, R98, PT ;  /* 0x00000062bd00720c */ /* 0x000fda0003f46270 */
[----:B0-----:R-:W-:Y:S05]  /*4000*/  @P2 BRA `(.L_x_1599) ;  /* 0x0000000400a02947 */ /* 0x001fea0003800000 */
[----:B------:R-:W-:Y:S01]  /*4010*/  SHF.R.U32.HI R12, RZ, 0x8, R41 ;  /* 0x00000008ff0c7819 */ /* 0x000fe20000011629 */
[----:B--2---:R-:W-:Y:S01]  /*4020*/  IMAD.MOV.U32 R15, RZ, RZ, R7 ;  /* 0x000000ffff0f7224 */ /* 0x004fe200078e0007 */
[--C-:B------:R-:W-:Y:S01]  /*4030*/  SHF.R.U32.HI R42, RZ, 0x8, R39.reuse ;  /* 0x00000008ff2a7819 */ /* 0x100fe20000011627 */
[----:B------:R-:W-:Y:S01]  /*4040*/  IMAD.MOV.U32 R13, RZ, RZ, R6 ;  /* 0x000000ffff0d7224 */ /* 0x000fe200078e0006 */
[----:B------:R-:W-:Y:S01]  /*4050*/  SHF.R.U32.HI R43, RZ, 0x10, R39 ;  /* 0x00000010ff2b7819 */ /* 0x000fe20000011627 */
[----:B------:R-:W-:Y:S01]  /*4060*/  IMAD.SHL.U32 R7, R12, 0x100, RZ ;  /* 0x000001000c077824 */ /* 0x000fe200078e00ff */
[----:B------:R-:W-:Y:S01]  /*4070*/  LOP3.LUT R38, R41, 0xff0000ff, RZ, 0xc0, !PT ;  /* 0xff0000ff29267812 */ /* 0x000fe200078ec0ff */
[----:B------:R-:W-:Y:S01]  /*4080*/  IMAD.SHL.U32 R6, R42, 0x100, RZ ;  /* 0x000001002a067824 */ /* 0x000fe200078e00ff */
[----:B------:R-:W-:Y:S02]  /*4090*/  LOP3.LUT R39, R39, 0xff0000ff, RZ, 0xc0, !PT ;  /* 0xff0000ff27277812 */ /* 0x000fe400078ec0ff */
[----:B------:R-:W-:-:S02]  /*40a0*/  SHF.R.U32.HI R40, RZ, 0x10, R41 ;  /* 0x00000010ff287819 */ /* 0x000fc40000011629 */
[----:B------:R-:W-:Y:S01]  /*40b0*/  LOP3.LUT R41, R38, 0xff00, R7, 0xf8, !PT ;  /* 0x0000ff0026297812 */ /* 0x000fe200078ef807 */
[----:B------:R-:W-:Y:S01]  /*40c0*/  IMAD.U32 R7, R43, 0x10000, RZ ;  /* 0x000100002b077824 */ /* 0x000fe200078e00ff */
[----:B------:R-:W-:Y:S02]  /*40d0*/  LOP3.LUT R12, R39, 0xff00, R6, 0xf8, !PT ;  /* 0x0000ff00270c7812 */ /* 0x000fe400078ef806 */
        /* <DEDUP_REMOVED lines=19> */
[CC--:B------:R-:W-:Y:S01]  /*4210*/  FMUL.FTZ R6, R12.reuse, R42.reuse ;  /* 0x0000002a0c067220 */ /* 0x0c0fe20000410000 */
        /* <DEDUP_REMOVED lines=25> */
[----:B------:R-:W-:Y:S02]  /*43b0*/  F2FP.F16.E4M3.UNPACK_B R39, R43.H1 ;  /* 0x0000002bff27723e */ /* 0x000fe400030006ff */
[----:B---3--:R-:W-:Y:S01]  /*43c0*/  F2FP.SATFINITE.E4M3.F32.PACK_AB_MERGE_C R101, R42, R41, RZ ;  /* 0x000000292a65723e */ /* 0x008fe200048070ff */
[----:B------:R-:W-:Y:S01]  /*43d0*/  HADD2.F32 R7, -RZ, R5.H1_H1 ;  /* 0x30000005ff077230 */ /* 0x000fe20000004100 */
[-C--:B------:R-:W-:Y:S01]  /*43e0*/  F2FP.F16.E4M3.UNPACK_B R12, R40.reuse.H1 ;  /* 0x00000028ff0c723e */ /* 0x080fe200030006ff */
        /* <DEDUP_REMOVED lines=8> */
[--C-:B------:R-:W-:Y:S02]  /*4470*/  HADD2.F32 R41, -RZ, R43.reuse.H1_H1 ;  /* 0x3000002bff297230 */ /* 0x100fe40000004100 */
[C---:B------:R-:W-:Y:S01]  /*4480*/  FMUL.FTZ R94, R6.reuse, R42 ;  /* 0x0000002a065e7220 */ /* 0x040fe20000410000 */
[----:B------:R-:W-:Y:S02]  /*4490*/  HADD2.F32 R4, -RZ, R4.H0_H0 ;  /* 0x20000004ff047230 */ /* 0x000fe40000004100 */
[----:B------:R-:W-:Y:S01]  /*44a0*/  FFMA.FTZ R95, R6, R38, -R47 ;  /* 0x00000026065f7223 */ /* 0x000fe2000001082f */
[----:B------:R-:W-:Y:S01]  /*44b0*/  HADD2.F32 R6, -RZ, R40.H1_H1 ;  /* 0x30000028ff067230 */ /* 0x000fe20000004100 */
[----:B------:R-:W-:Y:S01]  /*44c0*/  F2FP.F16.E4M3.UNPACK_B R15, R15 ;  /* 0x0000000fff0f723e */ /* 0x000fe200020006ff */
        /* <DEDUP_REMOVED lines=8> */
[----:B------:R-:W-:Y:S02]  /*4550*/  HADD2.F32 R15, -RZ, R15.H1_H1 ;  /* 0x3000000fff0f7230 */ /* 0x000fe40000004100 */
[----:B------:R-:W-:Y:S01]  /*4560*/  HADD2.F32 R6, -RZ, R39.H0_H0 ;  /* 0x20000027ff067230 */ /* 0x000fe20000004100 */
[----:B------:R-:W-:Y:S01]  /*4570*/  F2FP.SATFINITE.E4M3.F32.PACK_AB_MERGE_C R42, R42, R47, RZ ;  /* 0x0000002f2a2a723e */ /* 0x000fe200048070ff */
[--C-:B------:R-:W-:Y:S01]  /*4580*/  HADD2.F32 R4, -RZ, R13.reuse.H0_H0 ;  /* 0x2000000dff047230 */ /* 0x100fe20000004100 */
[----:B------:R-:W-:Y:S01]  /*4590*/  F2FP.SATFINITE.E4M3.F32.PACK_AB_MERGE_C R95, R108, R95, RZ ;  /* 0x0000005f6c5f723e */ /* 0x000fe200048070ff */
[----:B------:R-:W-:-:S02]  /*45a0*/  HADD2.F32 R13, -RZ, R13.H1_H1 ;  /* 0x3000000dff0d7230 */ /* 0x000fc40000004100 */
[-C--:B------:R-:W-:Y:S01]  /*45b0*/  FMUL.FTZ R38, R15, R6.reuse ;  /* 0x000000060f267220 */ /* 0x080fe20000410000 */
[----:B------:R-:W-:Y:S02]  /*45c0*/  HADD2.F32 R40, -RZ, R40.H0_H0 ;  /* 0x20000028ff287230 */ /* 0x000fe40000004100 */
[----:B------:R-:W-:Y:S01]  /*45d0*/  FMUL.FTZ R94, R5, R6 ;  /* 0x00000006055e7220 */ /* 0x000fe20000410000 */
[----:B------:R-:W-:Y:S02]  /*45e0*/  HADD2.F32 R12, -RZ, R12.H0_H0 ;  /* 0x2000000cff0c7230 */ /* 0x000fe40000004100 */
[-C--:B------:R-:W-:Y:S01]  /*45f0*/  FMUL.FTZ R7, R13, R43.reuse ;  /* 0x0000002b0d077220 */ /* 0x080fe20000410000 */
[----:B------:R-:W-:-:S03]  /*4600*/  FMUL.FTZ R6, R4, R43 ;  /* 0x0000002b04067220 */ /* 0x000fc60000410000 */
[-C--:B------:R-:W-:Y:S01]  /*4610*/  FFMA.FTZ R7, R4, R40.reuse, -R7 ;  /* 0x0000002804077223 */ /* 0x080fe20000010807 */
[----:B------:R-:W-:Y:S01]  /*4620*/  FFMA.FTZ R6, R13, R40, R6 ;  /* 0x000000280d067223 */ /* 0x000fe20000010006 */
[-C--:B------:R-:W-:Y:S01]  /*4630*/  FFMA.FTZ R38, R5, R12.reuse, -R38 ;  /* 0x0000000c05267223 */ /* 0x080fe20000010826 */
[----:B------:R-:W-:Y:S01]  /*4640*/  FFMA.FTZ R15, R15, R12, R94 ;  /* 0x0000000c0f0f7223 */ /* 0x000fe2000001005e */
[----:B------:R-:W-:Y:S02]  /*4650*/  F2FP.SATFINITE.E4M3.F32.PACK_AB_MERGE_C R5, R46, R45, R109 ;  /* 0x0000002d2e05723e */ /* 0x000fe4000480706d */
[----:B------:R-:W-:Y:S02]  /*4660*/  F2FP.SATFINITE.E4M3.F32.PACK_AB_MERGE_C R6, R6, R7, R42 ;  /* 0x000000070606723e */ /* 0x000fe4000480702a */
[----:B------:R-:W-:Y:S02]  /*4670*/  F2FP.SATFINITE.E4M3.F32.PACK_AB_MERGE_C R4, R107, R44, R101 ;  /* 0x0000002c6b04723e */ /* 0x000fe40004807065 */
[----:B------:R-:W-:-:S07]  /*4680*/  F2FP.SATFINITE.E4M3.F32.PACK_AB_MERGE_C R7, R15, R38, R95 ;  /* 0x000000260f07723e */ /* 0x000fce000480705f */
.L_x_1599:
[----:B------:R-:W-:Y:S05]  /*4690*/  BSYNC B2 ;  /* 0x0000000000027941 */ /* 0x000fea0003800000 */
.L_x_1598:
[----:B--2---:R0:W-:Y:S02]  /*46a0*/  ST.E.128 desc[UR38][R10.64], R4 ;  /* 0x000000040a007985 */ /* 0x0041e4000c101d26 */
.L_x_1597:
[----:B------:R-:W-:Y:S05]  /*46b0*/  BSYNC B1 ;  /* 0x0000000000017941 */ /* 0x000fea0003800000 */
.L_x_1596:
[----:B------:R-:W-:Y:S01]  /*46c0*/  LOP3.LUT P2, RZ, R57, 0x8, RZ, 0xc0, !PT ;  /* 0x0000000839ff7812 */ /* 0x000fe2000784c0ff */
[----:B------:R-:W-:-:S12]  /*46d0*/  BSSY B1, `(.L_x_1600) ;  /* 0x0000072000017945 */ /* 0x000fd80003800000 */
[----:B------:R-:W-:Y:S05]  /*46e0*/  @!P2 BRA `(.L_x_1601) ;  /* 0x0000000400c0a947 */ /* 0x000fea0003800000 */
[----:B0-----:R0:W0:Y:S01]  /*46f0*/  LDS.128 R4, [R96+0x18400] ;  /* 0x0184000060047984 */ /* 0x0010220000000c00 */
[----:B----4-:R-:W-:Y:S01]  /*4700*/  IADD3 R10, P2, R177, R14, RZ ;  /* 0x0000000eb10a7210 */ /* 0x010fe20007f5e0ff */
[----:B------:R-:W-:Y:S04]  /*4710*/  BSSY B2, `(.L_x_1602) ;  /* 0x000006c000027945 */ /* 0x000fe80003800000 */
[----:B--2---:R-:W-:Y:S01]  /*4720*/  IMAD.X R11, R97, 0x1, R188, P2 ;  /* 0x00000001610b7824 */ /* 0x004fe200010e06bc */
[----:B------:R-:W-:-:S13]  /*4730*/  ISETP.GE.AND P2, PT, R192, R98, PT ;  /* 0x00000062c000720c */ /* 0x000fda0003f46270 */
[----:B------:R-:W-:Y:S05]  /*4740*/  @P2 BRA `(.L_x_1603) ;  /* 0x0000000400a02947 */ /* 0x000fea0003800000 */
[----:B------:R-:W-:Y:S01]  /*4750*/  SHF.R.U32.HI R38, RZ, 0x8, R35 ;  /* 0x00000008ff267819 */ /* 0x000fe20000011623 */
[----:B0-----:R-:W-:Y:S01]  /*4760*/  IMAD.MOV.U32 R15, RZ, RZ, R7 ;  /* 0x000000ffff0f7224 */ /* 0x001fe200078e0007 */
[----:B------:R-:W-:Y:S01]  /*4770*/  LOP3.LUT R12, R35, 0xff0000ff, RZ, 0xc0, !PT ;  /* 0xff0000ff230c7812 */ /* 0x000fe200078ec0ff */
[----:B------:R-:W-:Y:S01]  /*4780*/  IMAD.MOV.U32 R13, RZ, RZ, R6 ;  /* 0x000000ffff0d7224 */ /* 0x000fe200078e0006 */
[----:B------:R-:W-:Y:S01]  /*4790*/  SHF.R.U32.HI R36, RZ, 0x10, R35 ;  /* 0x00000010ff247819 */ /* 0x000fe20000011623 */
[----:B------:R-:W-:Y:S01]  /*47a0*/  IMAD.SHL.U32 R7, R38, 0x100, RZ ;  /* 0x0000010026077824 */ /* 0x000fe200078e00ff */
[--C-:B------:R-:W-:Y:S02]  /*47b0*/  SHF.R.U32.HI R35, RZ, 0x8, R37.reuse ;  /* 0x00000008ff237819 */ /* 0x100fe40000011625 */
[----:B------:R-:W-:Y:S02]  /*47c0*/  LOP3.LUT R34, R37, 0xff0000ff, RZ, 0xc0, !PT ;  /* 0xff0000ff25227812 */ /* 0x000fe400078ec0ff */
[----:B------:R-:W-:Y:S01]  /*47d0*/  SHF.R.U32.HI R37, RZ, 0x10, R37 ;  /* 0x00000010ff257819 */ /* 0x000fe20000011625 */
[----:B------:R-:W-:Y:S01]  /*47e0*/  IMAD.SHL.U32 R35, R35, 0x100, RZ ;  /* 0x0000010023237824 */ /* 0x000fe200078e00ff */
[----:B------:R-:W-:Y:S01]  /*47f0*/  LOP3.LUT R7, R12, 0xff00, R7, 0xf8, !PT ;  /* 0x0000ff000c077812 */ /* 0x000fe200078ef807 */
[----:B------:R-:W-:Y:S01]  /*4800*/  IMAD.U32 R12, R36, 0x10000, RZ ;  /* 0x00010000240c7824 */ /* 0x000fe200078e00ff */
[----:B------:R-:W-:Y:S01]  /*4810*/  F2FP.F16.E4M3.UNPACK_B R6, R5 ;  /* 0x00000005ff06723e */ /* 0x000fe200020006ff */
[----:B------:R-:W-:Y:S01]  /*4820*/  IMAD.U32 R37, R37, 0x10000, RZ ;  /* 0x0001000025257824 */ /* 0x000fe200078e00ff */
[----:B------:R-:W-:-:S02]  /*4830*/  LOP3.LUT R34, R34, 0xff00, R35, 0xf8, !PT ;  /* 0x0000ff0022227812 */ /* 0x000fc400078ef823 */
[-C--:B------:R-:W-:Y:S02]  /*4840*/  F2FP.F16.E4M3.UNPACK_B R35, R106.reuse.H1 ;  /* 0x0000006aff23723e */ /* 0x080fe400030006ff */
[----:B------:R-:W-:Y:S02]  /*4850*/  LOP3.LUT R39, R34, 0xff0000, R37, 0xf8, !PT ;  /* 0x00ff000022277812 */ /* 0x000fe400078ef825 */
[----:B------:R-:W-:Y:S01]  /*4860*/  LOP3.LUT R36, R7, 0xff0000, R12, 0xf8, !PT ;  /* 0x00ff000007247812 */ /* 0x000fe200078ef80c */
[--C-:B------:R-:W-:Y:S01]  /*4870*/  HADD2.F32 R37, -RZ, R35.reuse.H0_H0 ;  /* 0x20000023ff257230 */ /* 0x100fe20000004100 */
[----:B------:R-:W-:Y:S01]  /*4880*/  F2FP.F16.E4M3.UNPACK_B R34, R105.H1 ;  /* 0x00000069ff22723e */ /* 0x000fe200030006ff */
[--C-:B------:R-:W-:Y:S01]  /*4890*/  HADD2.F32 R7, -RZ, R6.reuse.H1_H1 ;  /* 0x30000006ff077230 */ /* 0x100fe20000004100 */
[----:B------:R-:W-:Y:S01]  /*48a0*/  F2FP.F16.E4M3.UNPACK_B R5, R5.H1 ;  /* 0x00000005ff05723e */ /* 0x000fe200030006ff */
[----:B------:R-:W-:Y:S01]  /*48b0*/  HADD2.F32 R38, -RZ, R35.H1_H1 ;  /* 0x30000023ff267230 */ /* 0x000fe20000004100 */
[----:B------:R-:W-:Y:S01]  /*48c0*/  F2FP.F16.E4M3.UNPACK_B R106, R106 ;  /* 0x0000006aff6a723e */ /* 0x000fe200020006ff */
[----:B------:R-:W-:-:S02]  /*48d0*/  HADD2.F32 R6, -RZ, R6.H0_H0 ;  /* 0x20000006ff067230 */ /* 0x000fc40000004100 */
[C---:B------:R-:W-:Y:S01]  /*48e0*/  FMUL.FTZ R41, R7.reuse, R37 ;  /* 0x0000002507297220 */ /* 0x040fe20000410000 */
        /* <DEDUP_REMOVED lines=9> */
[----:B------:R-:W-:-:S02]  /*4980*/  FMUL.FTZ R37, R5, R38 ;  /* 0x0000002605257220 */ /* 0x000fc40000410000 */
[----:B------:R-:W-:Y:S01]  /*4990*/  FFMA.FTZ R43, R5, R34, -R6 ;  /* 0x00000022052b7223 */ /* 0x000fe20000010806 */
[----:B------:R-:W-:Y:S01]  /*49a0*/  F2FP.F16.E4M3.UNPACK_B R5, R4.H1 ;  /* 0x00000004ff05723e */ /* 0x000fe200030006ff */
[----:B------:R-:W-:Y:S01]  /*49b0*/  FFMA.FTZ R44, R12, R34, R37 ;  /* 0x000000220c2c7223 */ /* 0x000fe20000010025 */
[----:B------:R-:W-:Y:S01]  /*49c0*/  F2FP.F16.E4M3.UNPACK_B R4, R4 ;  /* 0x00000004ff04723e */ /* 0x000fe200020006ff */
[----:B------:R-:W-:Y:S02]  /*49d0*/  HADD2.F32 R34, -RZ, R106.H1_H1 ;  /* 0x3000006aff227230 */ /* 0x000fe40000004100 */
[--C-:B------:R-:W-:Y:S01]  /*49e0*/  HADD2.F32 R6, -RZ, R5.reuse.H0_H0 ;  /* 0x20000005ff067230 */ /* 0x100fe20000004100 */
[----:B------:R-:W-:Y:S01]  /*49f0*/  F2FP.SATFINITE.E4M3.F32.PACK_AB_MERGE_C R94, R44, R43, RZ ;  /* 0x0000002b2c5e723e */ /* 0x000fe200048070ff */
[----:B------:R-:W-:Y:S02]  /*4a00*/  HADD2.F32 R7, -RZ, R5.H1_H1 ;  /* 0x30000005ff077230 */ /* 0x000fe40000004100 */
[----:B------:R-:W-:-:S02]  /*4a10*/  HADD2.F32 R5, -RZ, R4.H0_H0 ;  /* 0x20000004ff057230 */ /* 0x000fc40000004100 */
[-C--:B------:R-:W-:Y:S01]  /*4a20*/  FMUL.FTZ R38, R6, R34.reuse ;  /* 0x0000002206267220 */ /* 0x080fe20000410000 */
[----:B------:R-:W-:Y:S02]  /*4a30*/  HADD2.F32 R106, -RZ, R106.H0_H0 ;  /* 0x2000006aff6a7230 */ /* 0x000fe40000004100 */
[----:B------:R-:W-:Y:S01]  /*4a40*/  FMUL.FTZ R37, R7, R34 ;  /* 0x0000002207257220 */ /* 0x000fe20000410000 */
[----:B------:R-:W-:Y:S02]  /*4a50*/  HADD2.F32 R4, -RZ, R4.H1_H1 ;  /* 0x30000004ff047230 */ /* 0x000fe40000004100 */
[--C-:B------:R-:W-:Y:S02]  /*4a60*/  HADD2.F32 R12, -RZ, R105.reuse.H1_H1 ;  /* 0x30000069ff0c7230 */ /* 0x100fe40000004100 */
[-C--:B------:R-:W-:Y:S01]  /*4a70*/  FMUL.FTZ R35, R5, R106.reuse ;  /* 0x0000006a05237220 */ /* 0x080fe20000410000 */
[----:B------:R-:W-:Y:S02]  /*4a80*/  HADD2.F32 R105, -RZ, R105.H0_H0 ;  /* 0x20000069ff697230 */ /* 0x000fe40000004100 */
[----:B------:R-:W-:Y:S01]  /*4a90*/  FMUL.FTZ R34, R4, R106 ;  /* 0x0000006a04227220 */ /* 0x000fe20000410000 */
[-C--:B------:R-:W-:Y:S01]  /*4aa0*/  FFMA.FTZ R37, R6, R12.reuse, -R37 ;  /* 0x0000000c06257223 */ /* 0x080fe20000010825 */
[----:B------:R-:W-:-:S02]  /*4ab0*/  FFMA.FTZ R38, R7, R12, R38 ;  /* 0x0000000c07267223 */ /* 0x000fc40000010026 */
[-C--:B------:R-:W-:Y:S01]  /*4ac0*/  FFMA.FTZ R40, R5, R105.reuse, -R34 ;  /* 0x0000006905287223 */ /* 0x080fe20000010822 */
[----:B------:R-:W-:Y:S01]  /*4ad0*/  FFMA.FTZ R105, R4, R105, R35 ;  /* 0x0000006904697223 */ /* 0x000fe20000010023 */
[----:B------:R-:W-:Y:S02]  /*4ae0*/  F2FP.F16.E4M3.UNPACK_B R5, R15.H1 ;  /* 0x0000000fff05723e */ /* 0x000fe400030006ff */
[----:B------:R-:W-:Y:S02]  /*4af0*/  F2FP.F16.E4M3.UNPACK_B R35, R39.H1 ;  /* 0x00000027ff23723e */ /* 0x000fe400030006ff */
[----:B------:R-:W-:Y:S01]  /*4b00*/  F2FP.SATFINITE.E4M3.F32.PACK_AB_MERGE_C R47, R38, R37, RZ ;  /* 0x00000025262f723e */ /* 0x000fe200048070ff */
        /* <DEDUP_REMOVED lines=44> */
.L_x_1603:
[----:B------:R-:W-:Y:S05]  /*4dd0*/  BSYNC B2 ;  /* 0x0000000000027941 */ /* 0x000fea0003800000 */
.L_x_1602:
[----:B0-----:R0:W-:Y:S02]  /*4de0*/  ST.E.128 desc[UR38][R10.64], R4 ;  /* 0x000000040a007985 */ /* 0x0011e4000c101d26 */
.L_x_1601:
[----:B------:R-:W-:Y:S05]  /*4df0*/  BSYNC B1 ;  /* 0x0000000000017941 */ /* 0x000fea0003800000 */
.L_x_1600:
        /* <DEDUP_REMOVED lines=11> */
[--C-:B------:R-:W-:Y:S01]  /*4eb0*/  SHF.R.U32.HI R12, RZ, 0x8, R33.reuse ;  /* 0x00000008ff0c7819 */ /* 0x100fe20000011621 */
[----:B------:R-:W-:Y:S01]  /*4ec0*/  IMAD.MOV.U32 R13, RZ, RZ, R6 ;  /* 0x000000ffff0d7224 */ /* 0x000fe200078e0006 */
[----:B------:R-:W-:Y:S01]  /*4ed0*/  SHF.R.U32.HI R32, RZ, 0x10, R33 ;  /* 0x00000010ff207819 */ /* 0x000fe20000011621 */
[----:B------:R-:W-:Y:S01]  /*4ee0*/  IMAD.SHL.U32 R6, R34, 0x100, RZ ;  /* 0x0000010022067824 */ /* 0x000fe200078e00ff */
[----:B------:R-:W-:Y:S02]  /*4ef0*/  LOP3.LUT R30, R33, 0xff0000ff, RZ, 0xc0, !PT ;  /* 0xff0000ff211e7812 */ /* 0x000fe400078ec0ff */
[----:B------:R-:W-:Y:S02]  /*4f00*/  SHF.L.U32 R7, R12, 0x8, RZ ;  /* 0x000000080c077819 */ /* 0x000fe400000006ff */
[----:B------:R-:W-:-:S02]  /*4f10*/  SHF.R.U32.HI R35, RZ, 0x10, R31 ;  /* 0x00000010ff237819 */ /* 0x000fc4000001161f */
[----:B------:R-:W-:Y:S02]  /*4f20*/  LOP3.LUT R31, R31, 0xff0000ff, RZ, 0xc0, !PT ;  /* 0xff0000ff1f1f7812 */ /* 0x000fe400078ec0ff */
[----:B------:R-:W-:Y:S01]  /*4f30*/  LOP3.LUT R33, R30, 0xff00, R7, 0xf8, !PT ;  /* 0x0000ff001e217812 */ /* 0x000fe200078ef807 */
[----:B------:R-:W-:Y:S01]  /*4f40*/  IMAD.U32 R30, R32, 0x10000, RZ ;  /* 0x00010000201e7824 */ /* 0x000fe200078e00ff */
[----:B------:R-:W-:Y:S01]  /*4f50*/  LOP3.LUT R12, R31, 0xff00, R6, 0xf8, !PT ;  /* 0x0000ff001f0c7812 */ /* 0x000fe200078ef806 */
[----:B------:R-:W-:Y:S01]  /*4f60*/  IMAD.U32 R7, R35, 0x10000, RZ ;  /* 0x0001000023077824 */ /* 0x000fe200078e00ff */
        /* <DEDUP_REMOVED lines=90> */
.L_x_1607:
[----:B------:R-:W-:Y:S05]  /*5510*/  BSYNC B2 ;  /* 0x0000000000027941 */ /* 0x000fea0003800000 */
.L_x_1606:
[----:B0-----:R0:W-:Y:S02]  /*5520*/  ST.E.128 desc[UR38][R10.64], R4 ;  /* 0x000000040a007985 */ /* 0x0011e4000c101d26 */
.L_x_1605:
[----:B------:R-:W-:Y:S05]  /*5530*/  BSYNC B1 ;  /* 0x0000000000017941 */ /* 0x000fea0003800000 */
.L_x_1604:
[----:B------:R-:W-:-:S13]  /*5540*/  LOP3.LUT P2, RZ, R57, 0x20, RZ, 0xc0, !PT ;  /* 0x0000002039ff7812 */ /* 0x000fda000784c0ff */
        /* <DEDUP_REMOVED lines=9> */
[----:B------:R-:W-:Y:S02]  /*55e0*/  SHF.R.U32.HI R14, RZ, 0x8, R29 ;  /* 0x00000008ff0e7819 */ /* 0x000fe4000001161d */
[----:B------:R-:W-:Y:S01]  /*55f0*/  LOP3.LUT R8, R9, 0xff0000ff, RZ, 0xc0, !PT ;  /* 0xff0000ff09087812 */ /* 0x000fe200078ec0ff */
[----:B------:R-:W-:Y:S01]  /*5600*/  IMAD.SHL.U32 R7, R30, 0x100, RZ ;  /* 0x000001001e077824 */ /* 0x000fe200078e00ff */
[----:B------:R-:W-:Y:S01]  /*5610*/  SHF.R.U32.HI R15, RZ, 0x10, R9 ;  /* 0x00000010ff0f7819 */ /* 0x000fe20000011609 */
[----:B------:R-:W-:Y:S01]  /*5620*/  IMAD.MOV.U32 R9, RZ, RZ, R6 ;  /* 0x000000ffff097224 */ /* 0x000fe200078e0006 */
[----:B------:R-:W-:Y:S01]  /*5630*/  SHF.R.U32.HI R28, RZ, 0x10, R29 ;  /* 0x00000010ff1c7819 */ /* 0x000fe2000001161d */
[----:B------:R-:W-:Y:S01]  /*5640*/  IMAD.SHL.U32 R6, R14, 0x100, RZ ;  /* 0x000001000e067824 */ /* 0x000fe200078e00ff */
[----:B------:R-:W-:-:S02]  /*5650*/  LOP3.LUT R13, R29, 0xff0000ff, RZ, 0xc0, !PT ;  /* 0xff0000ff1d0d7812 */ /* 0x000fc400078ec0ff */
        /* <DEDUP_REMOVED lines=14> */
[C---:B------:R-:W-:Y:S01]  /*5740*/  FMUL.FTZ R31, R7.reuse, R28 ;  /* 0x0000001c071f7220 */ /* 0x040fe20000410000 */
[----:B------:R-:W-:Y:S01]  /*5750*/  HADD2.F32 R14, -RZ, R13.H0_H0 ;  /* 0x2000000dff0e7230 */ /* 0x000fe20000004100 */
        /* <DEDUP_REMOVED lines=10> */
[-C--:B------:R-:W-:Y:S01]  /*5800*/  FFMA.FTZ R34, R5, R13.reuse, -R6 ;  /* 0x0000000d05227223 */ /* 0x080fe20000010806 */
[-C--:B------:R-:W-:Y:S01]  /*5810*/  F2FP.F16.E4M3.UNPACK_B R5, R4.reuse.H1 ;  /* 0x00000004ff05723e */ /* 0x080fe200030006ff */
        /* <DEDUP_REMOVED lines=17> */
[----:B------:R-:W-:Y:S01]  /*5930*/  FFMA.FTZ R31, R5, R100, -R14 ;  /* 0x00000064051f7223 */ /* 0x000fe2000001080e */
[----:B------:R-:W-:Y:S01]  /*5940*/  F2FP.F16.E4M3.UNPACK_B R5, R12.H1 ;  /* 0x0000000cff05723e */ /* 0x000fe200030006ff */
[----:B------:R-:W-:Y:S01]  /*5950*/  FFMA.FTZ R100, R4, R100, R13 ;  /* 0x0000006404647223 */ /* 0x000fe2000001000d */
        /* <DEDUP_REMOVED lines=25> */
[----:B------:R-:W-:Y:S02]  /*5af0*/  HADD2.F32 R9, -RZ, R9.H1_H1 ;  /* 0x30000009ff097230 */ /* 0x000fe40000004100 */
[----:B------:R-:W-:Y:S01]  /*5b00*/  FFMA.FTZ R34, R7, R13, R34 ;  /* 0x0000000d07227223 */ /* 0x000fe20000010022 */
[--C-:B------:R-:W-:Y:S02]  /*5b10*/  HADD2.F32 R5, -RZ, R12.reuse.H0_H0 ;  /* 0x2000000cff057230 */ /* 0x100fe40000004100 */
[----:B------:R-:W-:Y:S02]  /*5b20*/  HADD2.F32 R12, -RZ, R12.H1_H1 ;  /* 0x3000000cff0c7230 */ /* 0x000fe40000004100 */
[----:B------:R-:W-:Y:S01]  /*5b30*/  FMUL.FTZ R7, R9, R30 ;  /* 0x0000001e09077220 */ /* 0x000fe20000410000 */
        /* <DEDUP_REMOVED lines=11> */
[----:B------:R-:W-:-:S02]  /*5bf0*/  F2FP.SATFINITE.E4M3.F32.PACK_AB_MERGE_C R34, R34, R35, RZ ;  /* 0x000000232222723e */ /* 0x000fc400048070ff */
[----:B------:R-:W-:Y:S02]  /*5c00*/  F2FP.SATFINITE.E4M3.F32.PACK_AB_MERGE_C R28, R30, R7, R28 ;  /* 0x000000071e1c723e */ /* 0x000fe4000480701c */
[----:B------:R-:W-:Y:S02]  /*5c10*/  F2FP.SATFINITE.E4M3.F32.PACK_AB_MERGE_C R7, R13, R6, R34 ;  /* 0x000000060d07723e */ /* 0x000fe40004807022 */
[----:B------:R-:W-:Y:S01]  /*5c20*/  F2FP.SATFINITE.E4M3.F32.PACK_AB_MERGE_C R5, R33, R32, R37 ;  /* 0x000000202105723e */ /* 0x000fe20004807025 */
[----:B------:R-:W-:Y:S01]  /*5c30*/  IMAD.MOV.U32 R6, RZ, RZ, R28 ;  /* 0x000000ffff067224 */ /* 0x000fe200078e001c */
[----:B------:R-:W-:-:S07]  /*5c40*/  F2FP.SATFINITE.E4M3.F32.PACK_AB_MERGE_C R4, R100, R31, R36 ;  /* 0x0000001f6404723e */ /* 0x000fce0004807024 */
.L_x_1609:
[----:B------:R-:W-:Y:S05]  /*5c50*/  BSYNC B1 ;  /* 0x0000000000017941 */ /* 0x000fea0003800000 */
.L_x_1608:
[----:B0-----:R0:W-:Y:S01]  /*5c60*/  ST.E.128 desc[UR38][R10.64], R4 ;  /* 0x000000040a007985 */ /* 0x0011e2000c101d26 */
[----:B------:R-:W-:Y:S05]  /*5c70*/  BRA `(.L_x_1587) ;  /* 0x0000003400b87947 */ /* 0x000fea0003800000 */
.L_x_1580:
        /* <DEDUP_REMOVED lines=42> */
.L_x_1611:
[----:B------:R-:W-:Y:S05]  /*5f20*/  BSYNC B1 ;  /* 0x0000000000017941 */ /* 0x000fea0003800000 */
.L_x_1610:
        /* <DEDUP_REMOVED lines=16> */
.L_x_1612:
[----:B------:R-:W-:Y:S01]  /*6030*/  IMAD R84, R17, 0x8, R16 ;  /* 0x0000000811547824 */ /* 0x000fe200078e0210 */
[----:B------:R-:W-:Y:S01]  /*6040*/  SHF.L.U32 R93, R173, 0x1f, RZ ;  /* 0x0000001fad5d7819 */ /* 0x000fe200000006ff */
[----:B------:R-:W-:Y:S03]  /*6050*/  BSSY B1, `(.L_x_1613) ;  /* 0x0000003000017945 */ /* 0x000fe60003800000 */
[----:B------:R-:W1:Y:S02]  /*6060*/  SYNCS.PHASECHK.TRANS64.TRYWAIT P4, [R84+URZ+0x22890], R93 ;  /* 0x0228905d540075a7 */ /* 0x000e64000808017f */
[----:B-1----:R-:W-:Y:S05]  /*6070*/  @!P4 BRA `(.L_x_1614) ;  /* 0x0000023400a8c947 */ /* 0x002fea0003800000 */
.L_x_1951:
[----:B------:R-:W-:Y:S05]  /*6080*/  BSYNC B1 ;  /* 0x0000000000017941 */ /* 0x000fea0003800000 */
.L_x_1613:
[----:B------:R-:W-:-:S03]  /*6090*/  UMOV UR4, 0xffffffff ;  /* 0xffffffff00047882 */ /* 0x000fc60000000000 */
[----:B------:R-:W-:Y:S05]  /*60a0*/  BRA.DIV UR4, `(.L_x_1615) ;  /* 0x0000023604b07947 */ /* 0x000fea000b800000 */
[----:B------:R2:W3:Y:S04]  /*60b0*/  SHFL.IDX PT, R99, R97, RZ, 0x1e1f ;  /* 0x001e1fff61637589 */ /* 0x0004e800000e0000 */
[----:B------:R-:W4:Y:S02]  /*60c0*/  SHFL.IDX PT, R101, R101, RZ, 0x1e1f ;  /* 0x001e1fff65657589 */ /* 0x000f2400000e0000 */
.L_x_1955:
[----:B------:R-:W-:Y:S05]  /*60d0*/  @P2 BRA `(.L_x_1587) ;  /* 0x0000003000a02947 */ /* 0x000fea0003800000 */
[----:B------:R-:W5:Y:S01]  /*60e0*/  LDC R106, c[0x0][0x2f4] ;  /* 0x0000bd00ff6a7b82 */ /* 0x000f620000000800 */
[----:B------:R-:W-:Y:S01]  /*60f0*/  ISETP.NE.AND P2, PT, R54, RZ, PT ;  /* 0x000000ff3600720c */ /* 0x000fe20003f45270 */
[----:B------:R-:W-:Y:S01]  /*6100*/  BSSY B1, `(.L_x_1616) ;  /* 0x00000f4000017945 */ /* 0x000fe20003800000 */
[----:B-----5:R-:W-:-:S11]  /*6110*/  IADD3 R110, -R65, R106, RZ ;  /* 0x0000006a416e7210 */ /* 0x020fd60007ffe1ff */
[----:B------:R-:W-:Y:S05]  /*6120*/  @!P2 BRA `(.L_x_1617) ;  /* 0x0000000c00c4a947 */ /* 0x000fea0003800000 */
[----:B------:R-:W-:Y:S01]  /*6130*/  SEL R8, R65, R110, !P0 ;  /* 0x0000006e41087207 */ /* 0x000fe20004000000 */
[----:B------:R-:W-:Y:S01]  /*6140*/  BSSY B2, `(.L_x_1618) ;  /* 0x00000ed000027945 */ /* 0x000fe20003800000 */
[C---:B----4-:R-:W-:Y:S02]  /*6150*/  IADD3 R94, P2, R59.reuse, R101, RZ ;  /* 0x000000653b5e7210 */ /* 0x050fe40007f5e0ff */
[----:B------:R-:W-:Y:S02]  /*6160*/  SHF.R.S32.HI R9, RZ, 0x1f, R8 ;  /* 0x0000001fff097819 */ /* 0x000fe40000011408 */
[----:B---3--:R-:W-:Y:S02]  /*6170*/  LEA.HI.X.SX32 R95, R59, R99, 0x1, P2 ;  /* 0x000000633b5f7211 */ /* 0x008fe400010f0eff */
[----:B------:R-:W-:-:S04]  /*6180*/  LEA.HI R9, R9, R8, RZ, 0x5 ;  /* 0x0000000809097211 */ /* 0x000fc800078f28ff */
[----:B------:R-:W-:-:S04]  /*6190*/  SHF.R.S32.HI R9, RZ, 0x5, R9 ;  /* 0x00000005ff097819 */ /* 0x000fc80000011409 */
[----:B------:R-:W-:-:S04]  /*61a0*/  LEA.HI.SX32 R9, R78, R9, 0x1c ;  /* 0x000000094e097211 */ /* 0x000fc800078fe2ff */
[----:B0-----:R-:W-:Y:S01]  /*61b0*/  SHF.R.S32.HI R10, RZ, 0x1f, R9 ;  /* 0x0000001fff0a7819 */ /* 0x001fe20000011409 */
[----:B------:R-:W-:-:S03]  /*61c0*/  IMAD.SHL.U32 R8, R9, 0x10, RZ ;  /* 0x0000001009087824 */ /* 0x000fc600078e00ff */
[----:B------:R-:W-:Y:S02]  /*61d0*/  LEA.HI R10, R10, R9, RZ, 0x2 ;  /* 0x000000090a0a7211 */ /* 0x000fe400078f10ff */
[----:B------:R-:W-:Y:S02]  /*61e0*/  LOP3.LUT R9, R181, 0x30, R8, 0xf8, !PT ;  /* 0x00000030b5097812 */ /* 0x000fe400078ef808 */
[----:B------:R-:W-:Y:S01]  /*61f0*/  ISETP.GE.AND P2, PT, R8, R106, PT ;  /* 0x0000006a0800720c */ /* 0x000fe20003f46270 */
[----:B------:R-:W-:Y:S01]  /*6200*/  IMAD.SHL.U32 R10, R10, 0x800, RZ ;  /* 0x000008000a0a7824 */ /* 0x000fe200078e00ff */
[----:B------:R-:W-:-:S04]  /*6210*/  LOP3.LUT R9, R9, R182, RZ, 0x3c, !PT ;  /* 0x000000b609097212 */ /* 0x000fc800078e3cff */
[----:B------:R-:W-:-:S04]  /*6220*/  LOP3.LUT R10, R10, 0xffffe000, RZ, 0xc0, !PT ;  /* 0xffffe0000a0a7812 */ /* 0x000fc800078ec0ff */
[----:B------:R-:W-:Y:S01]  /*6230*/  IADD3 R10, R9, R10, R183 ;  /* 0x0000000a090a7210 */ /* 0x000fe20007ffe0b7 */
[----:B------:R-:W-:Y:S02]  /*6240*/  IMAD R9, R17, 0x6000, R75 ;  /* 0x0000600011097824 */ /* 0x000fe400078e024b */
[----:B------:R-:W-:Y:S02]  /*6250*/  @!P2 IADD3 R96, P4, R101, R8, RZ ;  /* 0x000000086560a210 */ /* 0x000fe40007f9e0ff */
[----:B------:R-:W-:Y:S02]  /*6260*/  IMAD R11, R17, 0x6000, R10 ;  /* 0x00006000110b7824 */ /* 0x000fe400078e020a */
[----:B------:R-:W-:Y:S01]  /*6270*/  IMAD.IADD R9, R16, 0x1, R9 ;  /* 0x0000000110097824 */ /* 0x000fe200078e0209 */
[----:B--2---:R-:W-:Y:S01]  /*6280*/  @!P2 LEA.HI.X.SX32 R97, R8, R99, 0x1, P4 ;  /* 0x000000630861a211 */ /* 0x004fe200020f0eff */
[----:B------:R-:W-:Y:S01]  /*6290*/  IMAD.IADD R12, R16, 0x1, R11 ;  /* 0x00000001100c7824 */ /* 0x000fe200078e020b */
[----:B------:R-:W-:-:S03]  /*62a0*/  ISETP.GE.AND P4, PT, R18, R98, PT ;  /* 0x000000621200720c */ /* 0x000fc60003f86270 */
[----:B------:R-:W0:Y:S04]  /*62b0*/  LDS.128 R8, [R9+0x16400] ;  /* 0x0164000009087984 */ /* 0x000e280000000c00 */
[----:B------:R-:W2:Y:S06]  /*62c0*/  LDS.128 R12, [R12+0x16400] ;  /* 0x016400000c0c7984 */ /* 0x000eac0000000c00 */
[----:B------:R-:W-:Y:S05]  /*62d0*/  @P4 BRA `(.L_x_1619) ;  /* 0x0000000c004c4947 */ /* 0x000fea0003800000 */
[----:B------:R-:W-:Y:S01]  /*62e0*/  SHF.R.U32.HI R119, RZ, 0x8, R33 ;  /* 0x00000008ff777819 */ /* 0x000fe20000011621 */
[----:B0-----:R-:W-:Y:S01]  /*62f0*/  IMAD.MOV.U32 R44, RZ, RZ, R8 ;  /* 0x000000ffff2c7224 */ /* 0x001fe200078e0008 */
[----:B------:R-:W-:Y:S01]  /*6300*/  LOP3.LUT R115, R33, 0xff0000ff, RZ, 0xc0, !PT ;  /* 0xff0000ff21737812 */ /* 0x000fe200078ec0ff */
[----:B------:R-:W-:Y:S01]  /*6310*/  IMAD.MOV.U32 R32, RZ, RZ, R9 ;  /* 0x000000ffff207224 */ /* 0x000fe200078e0009 */
[----:B------:R-:W-:Y:S01]  /*6320*/  SHF.R.U32.HI R117, RZ, 0x8, R35 ;  /* 0x00000008ff757819 */ /* 0x000fe20000011623 */
[----:B------:R-:W-:Y:S01]  /*6330*/  IMAD.SHL.U32 R8, R119, 0x100, RZ ;  /* 0x0000010077087824 */ /* 0x000fe200078e00ff */
[----:B------:R-:W-:Y:S01]  /*6340*/  SHF.R.U32.HI R121, RZ, 0x10, R33 ;  /* 0x00000010ff797819 */ /* 0x000fe20000011621 */
[----:B------:R-:W-:Y:S01]  /*6350*/  IMAD.MOV.U32 R33, RZ, RZ, R10 ;  /* 0x000000ffff217224 */ /* 0x000fe200078e000a */
[----:B------:R-:W-:Y:S02]  /*6360*/  SHF.R.U32.HI R46, RZ, 0x8, R47 ;  /* 0x00000008ff2e7819 */ /* 0x000fe4000001162f */
[--C-:B------:R-:W-:Y:S01]  /*6370*/  SHF.R.U32.HI R120, RZ, 0x10, R45.reuse ;  /* 0x00000010ff787819 */ /* 0x100fe2000001162d */
[----:B------:R-:W-:Y:S01]  /*6380*/  IMAD.U32 R10, R121, 0x10000, RZ ;  /* 0x00010000790a7824 */ /* 0x000fe200078e00ff */
[----:B------:R-:W-:-:S02]  /*6390*/  SHF.R.U32.HI R116, RZ, 0x8, R45 ;  /* 0x00000008ff747819 */ /* 0x000fc4000001162d */
[----:B------:R-:W-:Y:S02]  /*63a0*/  LOP3.LUT R34, R45, 0xff0000ff, RZ, 0xc0, !PT ;  /* 0xff0000ff2d227812 */ /* 0x000fe400078ec0ff */
[----:B------:R-:W-:Y:S01]  /*63b0*/  LOP3.LUT R115, R115, 0xff00, R8, 0xf8, !PT ;  /* 0x0000ff0073737812 */ /* 0x000fe200078ef808 */
[----:B------:R-:W-:Y:S01]  /*63c0*/  IMAD.SHL.U32 R8, R117, 0x100, RZ ;  /* 0x0000010075087824 */ /* 0x000fe200078e00ff */
[----:B------:R-:W-:Y:S01]  /*63d0*/  SHF.R.U32.HI R122, RZ, 0x10, R35 ;  /* 0x00000010ff7a7819 */ /* 0x000fe20000011623 */
[----:B------:R-:W-:Y:S01]  /*63e0*/  IMAD.SHL.U32 R9, R116, 0x100, RZ ;  /* 0x0000010074097824 */ /* 0x000fe200078e00ff */
[----:B------:R-:W-:Y:S02]  /*63f0*/  SHF.R.U32.HI R118, RZ, 0x10, R47 ;  /* 0x00000010ff767819 */ /* 0x000fe4000001162f */
[----:B------:R-:W-:Y:S01]  /*6400*/  LOP3.LUT R45, R47, 0xff0000ff, RZ, 0xc0, !PT ;  /* 0xff0000ff2f2d7812 */ /* 0x000fe200078ec0ff */
[----:B--2---:R-:W-:Y:S01]  /*6410*/  IMAD.MOV.U32 R47, RZ, RZ, R12 ;  /* 0x000000ffff2f7224 */ /* 0x004fe200078e000c */
[----:B------:R-:W-:Y:S01]  /*6420*/  LOP3.LUT R35, R35, 0xff0000ff, RZ, 0xc0, !PT ;  /* 0xff0000ff23237812 */ /* 0x000fe200078ec0ff */
[----:B------:R-:W-:Y:S01]  /*6430*/  IMAD.U32 R118, R118, 0x10000, RZ ;  /* 0x0001000076767824 */ /* 0x000fe200078e00ff */
[----:B------:R-:W-:-:S02]  /*6440*/  SHF.L.U32 R12, R46, 0x8, RZ ;  /* 0x000000082e0c7819 */ /* 0x000fc400000006ff */
[----:B------:R-:W-:Y:S01]  /*6450*/  LOP3.LUT R35, R35, 0xff00, R8, 0xf8, !PT ;  /* 0x0000ff0023237812 */ /* 0x000fe200078ef808 */
[----:B------:R-:W-:Y:S01]  /*6460*/  IMAD.U32 R8, R122, 0x10000, RZ ;  /* 0x000100007a087824 */ /* 0x000fe200078e00ff */
[----:B------:R-:W-:Y:S01]  /*6470*/  LOP3.LUT R121, R45, 0xff00, R12, 0xf8, !PT ;  /* 0x0000ff002d797812 */ /* 0x000fe200078ef80c */
[----:B------:R-:W-:Y:S01]  /*6480*/  IMAD.U32 R12, R120, 0x10000, RZ ;  /* 0x00010000780c7824 */ /* 0x000fe200078e00ff */
[----:B------:R-:W-:Y:S02]  /*6490*/  LOP3.LUT R10, R115, 0xff0000, R10, 0xf8, !PT ;  /* 0x00ff0000730a7812 */ /* 0x000fe400078ef80a */
[----:B------:R-:W-:Y:S02]  /*64a0*/  F2FP.F16.E4M3.UNPACK_B R117, R114.H1 ;  /* 0x00000072ff75723e */ /* 0x000fe400030006ff */
[----:B------:R-:W-:Y:S02]  /*64b0*/  F2FP.F16.E4M3.UNPACK_B R115, R47.H1 ;  /* 0x0000002fff73723e */ /* 0x000fe400030006ff */
[----:B------:R-:W-:-:S02]  /*64c0*/  F2FP.F16.E4M3.UNPACK_B R45, R44.H1 ;  /* 0x0000002cff2d723e */ /* 0x000fc400030006ff */
[----:B------:R-:W-:Y:S01]  /*64d0*/  LOP3.LUT R119, R34, 0xff00, R9, 0xf8, !PT ;  /* 0x0000ff0022777812 */ /* 0x000fe200078ef809 */
[----:B------:R-:W-:Y:S01]  /*64e0*/  HADD2.F32 R9, -RZ, R117.H0_H0 ;  /* 0x20000075ff097230 */ /* 0x000fe20000004100 */
[----:B------:R-:W-:Y:S01]  /*64f0*/  LOP3.LUT R8, R35, 0xff0000, R8, 0xf8, !PT ;  /* 0x00ff000023087812 */ /* 0x000fe200078ef808 */
[----:B------:R-:W-:Y:S01]  /*6500*/  HADD2.F32 R35, -RZ, R115.H0_H0 ;  /* 0x20000073ff237230 */ /* 0x000fe20000004100 */
[----:B------:R-:W-:Y:S01]  /*6510*/  F2FP.F16.E4M3.UNPACK_B R46, R113.H1 ;  /* 0x00000071ff2e723e */ /* 0x000fe200030006ff */
[----:B------:R-:W-:Y:S01]  /*6520*/  HADD2.F32 R34, -RZ, R45.H0_H0 ;  /* 0x2000002dff227230 */ /* 0x000fe20000004100 */
[----:B------:R-:W-:Y:S01]  /*6530*/  LOP3.LUT R12, R119, 0xff0000, R12, 0xf8, !PT ;  /* 0x00ff0000770c7812 */ /* 0x000fe200078ef80c */
[----:B------:R-:W-:Y:S02]  /*6540*/  HADD2.F32 R119, -RZ, R117.H1_H1 ;  /* 0x30000075ff777230 */ /* 0x000fe40000004100 */
[----:B------:R-:W-:Y:S01]  /*6550*/  FMUL.FTZ R123, R35, R9 ;  /* 0x00000009237b7220 */ /* 0x000fe20000410000 */
[----:B------:R-:W-:-:S02]  /*6560*/  HADD2.F32 R116, -RZ, R46.H0_H0 ;  /* 0x2000002eff747230 */ /* 0x000fc40000004100 */
[C---:B------:R-:W-:Y:S01]  /*6570*/  FMUL.FTZ R120, R34.reuse, R9 ;  /* 0x0000000922787220 */ /* 0x040fe20000410000 */
[----:B------:R-:W-:Y:S01]  /*6580*/  HADD2.F32 R115, -RZ, R115.H1_H1 ;  /* 0x30000073ff737230 */ /* 0x000fe20000004100 */
[----:B------:R-:W-:Y:S01]  /*6590*/  F2FP.F16.E4M3.UNPACK_B R117, R114 ;  /* 0x00000072ff75723e */ /* 0x000fe200020006ff */
[-C--:B------:R-:W-:Y:S01]  /*65a0*/  FFMA.FTZ R34, R34, R116.reuse, -R123 ;  /* 0x0000007422227223 */ /* 0x080fe2000001087b */
[----:B------:R-:W-:Y:S01]  /*65b0*/  FFMA.FTZ R35, R35, R116, R120 ;  /* 0x0000007423237223 */ /* 0x000fe20000010078 */
[----:B------:R-:W-:Y:S01]  /*65c0*/  HADD2.F32 R116, -RZ, R46.H1_H1 ;  /* 0x3000002eff747230 */ /* 0x000fe20000004100 */
[----:B------:R-:W-:Y:S01]  /*65d0*/  F2FP.F16.E4M3.UNPACK_B R44, R44 ;  /* 0x0000002cff2c723e */ /* 0x000fe200020006ff */
[----:B------:R-:W-:Y:S01]  /*65e0*/  HADD2.F32 R46, -RZ, R45.H1_H1 ;  /* 0x3000002dff2e7230 */ /* 0x000fe20000004100 */
[----:B------:R-:W-:Y:S02]  /*65f0*/  F2FP.F16.E4M3.UNPACK_B R47, R47 ;  /* 0x0000002fff2f723e */ /* 0x000fe400020006ff */
[----:B------:R-:W-:Y:S01]  /*6600*/  LOP3.LUT R9, R121, 0xff0000, R118, 0xf8, !PT ;  /* 0x00ff000079097812 */ /* 0x000fe200078ef876 */
[----:B------:R-:W-:Y:S01]  /*6610*/  FMUL.FTZ R121, R115, R119 ;  /* 0x0000007773797220 */ /* 0x000fe20000410000 */
[----:B------:R-:W-:Y:S01]  /*6620*/  F2FP.F16.E4M3.UNPACK_B R114, R113 ;  /* 0x00000071ff72723e */ /* 0x000fe200020006ff */
[----:B------:R-:W-:-:S02]  /*6630*/  HADD2.F32 R118, -RZ, R117.H0_H0 ;  /* 0x20000075ff767230 */ /* 0x000fc40000004100 */
        /* <DEDUP_REMOVED lines=10> */
[-C--:B------:R-:W-:Y:S01]  /*66e0*/  FFMA.FTZ R120, R113, R46.reuse, R120 ;  /* 0x0000002e71787223 */ /* 0x080fe20000010078 */
[----:B------:R-:W-:Y:S02]  /*66f0*/  HADD2.F32 R44, -RZ, R44.H1_H1 ;  /* 0x3000002cff2c7230 */ /* 0x000fe40000004100 */
[----:B------:R-:W-:Y:S01]  /*6700*/  FFMA.FTZ R118, R45, R46, -R116 ;  /* 0x0000002e2d767223 */ /* 0x000fe20000010874 */
        /* <DEDUP_REMOVED lines=14> */
[-C--:B------:R-:W-:Y:S01]  /*67f0*/  FMUL.FTZ R122, R113, R116.reuse ;  /* 0x00000074717a7220 */ /* 0x080fe20000410000 */
[----:B------:R-:W-:Y:S01]  /*6800*/  HADD2.F32 R114, -RZ, R115.H0_H0 ;  /* 0x20000073ff727230 */ /* 0x000fe20000004100 */
[----:B------:R-:W-:Y:S01]  /*6810*/  F2FP.F16.E4M3.UNPACK_B R33, R33 ;  /* 0x00000021ff21723e */ /* 0x000fe200020006ff */
[----:B------:R-:W-:Y:S02]  /*6820*/  HADD2.F32 R46, -RZ, R46.H1_H1 ;  /* 0x3000002eff2e7230 */ /* 0x000fe40000004100 */
[----:B------:R-:W-:Y:S01]  /*6830*/  FMUL.FTZ R116, R45, R116 ;  /* 0x000000742d747220 */ /* 0x000fe20000410000 */
[----:B------:R-:W-:-:S02]  /*6840*/  HADD2.F32 R44, -RZ, R44.H1_H1 ;  /* 0x3000002cff2c7230 */ /* 0x000fc40000004100 */
[-C--:B------:R-:W-:Y:S01]  /*6850*/  FFMA.FTZ R122, R45, R114.reuse, -R122 ;  /* 0x000000722d7a7223 */ /* 0x080fe2000001087a */
[----:B------:R-:W-:Y:S02]  /*6860*/  HADD2.F32 R115, -RZ, R115.H1_H1 ;  /* 0x30000073ff737230 */ /* 0x000fe40000004100 */
[----:B------:R-:W-:Y:S01]  /*6870*/  FMUL.FTZ R45, R46, R47 ;  /* 0x0000002f2e2d7220 */ /* 0x000fe20000410000 */
[----:B------:R-:W-:Y:S01]  /*6880*/  F2FP.F16.E4M3.UNPACK_B R111, R111 ;  /* 0x0000006fff6f723e */ /* 0x000fe200020006ff */
[C---:B------:R-:W-:Y:S01]  /*6890*/  FMUL.FTZ R47, R44.reuse, R47 ;  /* 0x0000002f2c2f7220 */ /* 0x040fe20000410000 */
[----:B------:R-:W-:Y:S01]  /*68a0*/  FFMA.FTZ R123, R113, R114, R116 ;  /* 0x00000072717b7223 */ /* 0x000fe20000010074 */
[-C--:B------:R-:W-:Y:S01]  /*68b0*/  FFMA.FTZ R125, R44, R115.reuse, -R45 ;  /* 0x000000732c7d7223 */ /* 0x080fe2000001082d */
[----:B------:R-:W-:Y:S01]  /*68c0*/  F2FP.F16.E4M3.UNPACK_B R44, R14 ;  /* 0x0000000eff2c723e */ /* 0x000fe200020006ff */
[----:B------:R-:W-:Y:S01]  /*68d0*/  FFMA.FTZ R126, R46, R115, R47 ;  /* 0x000000732e7e7223 */ /* 0x000fe2000001002f */
[----:B------:R-:W-:Y:S01]  /*68e0*/  HADD2.F32 R47, -RZ, R112.H0_H0 ;  /* 0x20000070ff2f7230 */ /* 0x000fe20000004100 */
[----:B------:R-:W-:Y:S01]  /*68f0*/  F2FP.SATFINITE.E4M3.F32.PACK_AB_MERGE_C R34, R121, R34, RZ ;  /* 0x000000227922723e */ /* 0x000fe200048070ff */
[----:B------:R-:W-:Y:S01]  /*6900*/  HADD2.F32 R14, -RZ, R33.H0_H0 ;  /* 0x20000021ff0e7230 */ /* 0x000fe20000004100 */
[----:B------:R-:W-:Y:S01]  /*6910*/  F2FP.SATFINITE.E4M3.F32.PACK_AB_MERGE_C R35, R124, R35, RZ ;  /* 0x000000237c23723e */ /* 0x000fe200048070ff */
[----:B------:R-:W-:Y:S01]  /*6920*/  HADD2.F32 R45, -RZ, R44.H0_H0 ;  /* 0x2000002cff2d7230 */ /* 0x000fe20000004100 */
[----:B------:R-:W-:Y:S01]  /*6930*/  F2FP.SATFINITE.E4M3.F32.PACK_AB_MERGE_C R123, R126, R123, RZ ;  /* 0x0000007b7e7b723e */ /* 0x000fe200048070ff */
[----:B------:R-:W-:-:S02]  /*6940*/  HADD2.F32 R46, -RZ, R111.H0_H0 ;  /* 0x2000006fff2e7230 */ /* 0x000fc40000004100 */
[CC--:B------:R-:W-:Y:S01]  /*6950*/  FMUL.FTZ R114, R14.reuse, R47.reuse ;  /* 0x0000002f0e727220 */ /* 0x0c0fe20000410000 */
[----:B------:R-:W-:Y:S02]  /*6960*/  HADD2.F32 R112, -RZ, R112.H1_H1 ;  /* 0x30000070ff707230 */ /* 0x000fe40000004100 */
[----:B------:R-:W-:Y:S01]  /*6970*/  FMUL.FTZ R113, R45, R47 ;  /* 0x0000002f2d717220 */ /* 0x000fe20000410000 */
[----:B------:R-:W-:Y:S01]  /*6980*/  HADD2.F32 R44, -RZ, R44.H1_H1 ;  /* 0x3000002cff2c7230 */ /* 0x000fe20000004100 */
[----:B------:R-:W-:Y:S01]  /*6990*/  F2FP.SATFINITE.E4M3.F32.PACK_AB_MERGE_C R34, R117, R118, R34 ;  /* 0x000000767522723e */ /* 0x000fe20004807022 */
[----:B------:R-:W-:Y:S02]  /*69a0*/  HADD2.F32 R33, -RZ, R33.H1_H1 ;  /* 0x30000021ff217230 */ /* 0x000fe40000004100 */
[----:B------:R-:W-:Y:S01]  /*69b0*/  FFMA.FTZ R113, R14, R46, -R113 ;  /* 0x0000002e0e717223 */ /* 0x000fe20000010871 */
[----:B------:R-:W-:Y:S02]  /*69c0*/  HADD2.F32 R111, -RZ, R111.H1_H1 ;  /* 0x3000006fff6f7230 */ /* 0x000fe40000004100 */
[C---:B------:R-:W-:Y:S01]  /*69d0*/  FMUL.FTZ R116, R44.reuse, R112 ;  /* 0x000000702c747220 */ /* 0x040fe20000410000 */
[----:B------:R-:W-:Y:S01]  /*69e0*/  FFMA.FTZ R14, R45, R46, R114 ;  /* 0x0000002e2d0e7223 */ /* 0x000fe20000010072 */
[C---:B------:R-:W-:Y:S01]  /*69f0*/  FMUL.FTZ R47, R33.reuse, R112 ;  /* 0x00000070212f7220 */ /* 0x040fe20000410000 */
[----:B------:R-:W-:Y:S01]  /*6a00*/  F2FP.F16.E4M3.UNPACK_B R46, R13 ;  /* 0x0000000dff2e723e */ /* 0x000fe200020006ff */
[-C--:B------:R-:W-:Y:S01]  /*6a10*/  FFMA.FTZ R116, R33, R111.reuse, -R116 ;  /* 0x0000006f21747223 */ /* 0x080fe20000010874 */
[----:B------:R-:W-:Y:S01]  /*6a20*/  F2FP.F16.E4M3.UNPACK_B R114, R12 ;  /* 0x0000000cff72723e */ /* 0x000fe200020006ff */
[----:B------:R-:W-:Y:S01]  /*6a30*/  FFMA.FTZ R111, R44, R111, R47 ;  /* 0x0000006f2c6f7223 */ /* 0x000fe2000001002f */
[----:B------:R-:W-:Y:S01]  /*6a40*/  F2FP.F16.E4M3.UNPACK_B R45, R32 ;  /* 0x00000020ff2d723e */ /* 0x000fe200020006ff */
[----:B------:R-:W-:Y:S01]  /*6a50*/  HADD2.F32 R47, -RZ, R46.H0_H0 ;  /* 0x2000002eff2f7230 */ /* 0x000fe20000004100 */
[----:B------:R-:W-:Y:S01]  /*6a60*/  F2FP.SATFINITE.E4M3.F32.PACK_AB_MERGE_C R33, R125, R122, RZ ;  /* 0x0000007a7d21723e */ /* 0x000fe200048070ff */
[--C-:B------:R-:W-:Y:S01]  /*6a70*/  HADD2.F32 R115, -RZ, R114.reuse.H0_H0 ;  /* 0x20000072ff737230 */ /* 0x100fe20000004100 */
[----:B------:R-:W-:Y:S01]  /*6a80*/  F2FP.F16.E4M3.UNPACK_B R112, R10 ;  /* 0x0000000aff70723e */ /* 0x000fe200020006ff */
[----:B------:R-:W-:Y:S01]  /*6a90*/  HADD2.F32 R44, -RZ, R45.H0_H0 ;  /* 0x2000002dff2c7230 */ /* 0x000fe20000004100 */
[----:B------:R-:W-:Y:S01]  /*6aa0*/  F2FP.SATFINITE.E4M3.F32.PACK_AB_MERGE_C R33, R116, R113, R33 ;  /* 0x000000717421723e */ /* 0x000fe20004807021 */
[----:B------:R-:W-:Y:S01]  /*6ab0*/  HADD2.F32 R114, -RZ, R114.H1_H1 ;  /* 0x30000072ff727230 */ /* 0x000fe20000004100 */
[----:B------:R-:W-:Y:S01]  /*6ac0*/  F2FP.SATFINITE.E4M3.F32.PACK_AB_MERGE_C R14, R111, R14, R123 ;  /* 0x0000000e6f0e723e */ /* 0x000fe2000480707b */
        /* <DEDUP_REMOVED lines=18> */
[----:B------:R-:W-:Y:S01]  /*6bf0*/  HADD2.F32 R115, -RZ, R113.H0_H0 ;  /* 0x20000071ff737230 */ /* 0x000fe20000004100 */
[----:B------:R-:W-:Y:S01]  /*6c00*/  F2FP.SATFINITE.E4M3.F32.PACK_AB_MERGE_C R35, R119, R120, R35 ;  /* 0x000000787723723e */ /* 0x000fe20004807023 */
[----:B------:R-:W-:Y:S01]  /*6c10*/  HADD2.F32 R47, -RZ, R47.H1_H1 ;  /* 0x3000002fff2f7230 */ /* 0x000fe20000004100 */
[----:B------:R-:W-:Y:S01]  /*6c20*/  F2FP.F16.E4M3.UNPACK_B R114, R9 ;  /* 0x00000009ff72723e */ /* 0x000fe200020006ff */
[----:B------:R-:W-:Y:S02]  /*6c30*/  HADD2.F32 R113, -RZ, R113.H1_H1 ;  /* 0x30000071ff717230 */ /* 0x000fe40000004100 */
[-C--:B------:R-:W-:Y:S01]  /*6c40*/  FMUL.FTZ R117, R46, R115.reuse ;  /* 0x000000732e757220 */ /* 0x080fe20000410000 */
[----:B------:R-:W-:Y:S02]  /*6c50*/  HADD2.F32 R111, -RZ, R10.H0_H0 ;  /* 0x2000000aff6f7230 */ /* 0x000fe40000004100 */
[----:B------:R-:W-:Y:S01]  /*6c60*/  FMUL.FTZ R115, R12, R115 ;  /* 0x000000730c737220 */ /* 0x000fe20000410000 */
[----:B------:R-:W-:-:S02]  /*6c70*/  HADD2.F32 R32, -RZ, R32.H1_H1 ;  /* 0x30000020ff207230 */ /* 0x000fc40000004100 */
[C---:B------:R-:W-:Y:S01]  /*6c80*/  FMUL.FTZ R121, R47.reuse, R113 ;  /* 0x000000712f797220 */ /* 0x040fe20000410000 */
[----:B------:R-:W-:Y:S02]  /*6c90*/  HADD2.F32 R112, -RZ, R10.H1_H1 ;  /* 0x3000000aff707230 */ /* 0x000fe40000004100 */
[----:B------:R-:W-:Y:S01]  /*6ca0*/  FFMA.FTZ R120, R46, R111, R115 ;  /* 0x0000006f2e787223 */ /* 0x000fe20000010073 */
[----:B------:R-:W-:Y:S01]  /*6cb0*/  F2FP.F16.E4M3.UNPACK_B R10, R11 ;  /* 0x0000000bff0a723e */ /* 0x000fe200020006ff */
[----:B------:R-:W-:Y:S01]  /*6cc0*/  FFMA.FTZ R119, R12, R111, -R117 ;  /* 0x0000006f0c777223 */ /* 0x000fe20000010875 */
[----:B------:R-:W-:Y:S01]  /*6cd0*/  F2FP.F16.E4M3.UNPACK_B R46, R15.H1 ;  /* 0x0000000fff2e723e */ /* 0x000fe200030006ff */
[C---:B------:R-:W-:Y:S01]  /*6ce0*/  FMUL.FTZ R12, R32.reuse, R113 ;  /* 0x00000071200c7220 */ /* 0x040fe20000410000 */
[----:B------:R-:W-:Y:S01]  /*6cf0*/  F2FP.F16.E4M3.UNPACK_B R115, R9.H1 ;  /* 0x00000009ff73723e */ /* 0x000fe200030006ff */
[-C--:B------:R-:W-:Y:S01]  /*6d00*/  FFMA.FTZ R122, R32, R112.reuse, -R121 ;  /* 0x00000070207a7223 */ /* 0x080fe20000010879 */
[----:B------:R-:W-:Y:S01]  /*6d10*/  F2FP.F16.E4M3.UNPACK_B R11, R11.H1 ;  /* 0x0000000bff0b723e */ /* 0x000fe200030006ff */
[----:B------:R-:W-:Y:S01]  /*6d20*/  FFMA.FTZ R121, R47, R112, R12 ;  /* 0x000000702f797223 */ /* 0x000fe2000001000c */
[----:B------:R-:W-:Y:S01]  /*6d30*/  F2FP.F16.E4M3.UNPACK_B R32, R15 ;  /* 0x0000000fff20723e */ /* 0x000fe200020006ff */
[----:B------:R-:W-:Y:S01]  /*6d40*/  HADD2.F32 R117, -RZ, R115.H0_H0 ;  /* 0x20000073ff757230 */ /* 0x000fe20000004100 */
[-C--:B------:R-:W-:Y:S01]  /*6d50*/  F2FP.F16.E4M3.UNPACK_B R9, R8.reuse ;  /* 0x00000008ff09723e */ /* 0x080fe200020006ff */
[----:B------:R-:W-:Y:S01]  /*6d60*/  HADD2.F32 R15, -RZ, R11.H0_H0 ;  /* 0x2000000bff0f7230 */ /* 0x000fe20000004100 */
[----:B------:R-:W-:Y:S01]  /*6d70*/  F2FP.F16.E4M3.UNPACK_B R111, R8.H1 ;  /* 0x00000008ff6f723e */ /* 0x000fe200030006ff */
[----:B------:R-:W-:Y:S01]  /*6d80*/  HADD2.F32 R8, -RZ, R46.H0_H0 ;  /* 0x2000002eff087230 */ /* 0x000fe20000004100 */
[----:B------:R-:W-:Y:S01]  /*6d90*/  F2FP.SATFINITE.E4M3.F32.PACK_AB_MERGE_C R119, R122, R119, RZ ;  /* 0x000000777a77723e */ /* 0x000fe200048070ff */
[----:B------:R-:W-:Y:S01]  /*6da0*/  HADD2.F32 R47, -RZ, R32.H0_H0 ;  /* 0x20000020ff2f7230 */ /* 0x000fe20000004100 */
[----:B------:R-:W-:Y:S01]  /*6db0*/  F2FP.SATFINITE.E4M3.F32.PACK_AB_MERGE_C R120, R121, R120, RZ ;  /* 0x000000787978723e */ /* 0x000fe200048070ff */
        /* <DEDUP_REMOVED lines=9> */
[----:B------:R-:W-:Y:S01]  /*6e50*/  FMUL.FTZ R116, R12, R116 ;  /* 0x000000740c747220 */ /* 0x000fe20000410000 */
[----:B------:R-:W-:Y:S02]  /*6e60*/  HADD2.F32 R11, -RZ, R11.H1_H1 ;  /* 0x3000000bff0b7230 */ /* 0x000fe40000004100 */
[----:B------:R-:W-:Y:S01]  /*6e70*/  FFMA.FTZ R117, R8, R113, R117 ;  /* 0x0000007108757223 */ /* 0x000fe20000010075 */
[----:B------:R-:W-:Y:S02]  /*6e80*/  HADD2.F32 R112, -RZ, R9.H0_H0 ;  /* 0x20000009ff707230 */ /* 0x000fe40000004100 */
[-C--:B------:R-:W-:Y:S01]  /*6e90*/  FMUL.FTZ R8, R46, R115.reuse ;  /* 0x000000732e087220 */ /* 0x080fe20000410000 */
[----:B------:R-:W-:Y:S02]  /*6ea0*/  HADD2.F32 R32, -RZ, R32.H1_H1 ;  /* 0x30000020ff207230 */ /* 0x000fe40000004100 */
[----:B------:R-:W-:Y:S01]  /*6eb0*/  FMUL.FTZ R115, R11, R115 ;  /* 0x000000730b737220 */ /* 0x000fe20000410000 */
[----:B------:R-:W-:-:S02]  /*6ec0*/  HADD2.F32 R15, -RZ, R114.H1_H1 ;  /* 0x30000072ff0f7230 */ /* 0x000fc40000004100 */
[-C--:B------:R-:W-:Y:S01]  /*6ed0*/  FFMA.FTZ R116, R47, R112.reuse, R116 ;  /* 0x000000702f747223 */ /* 0x080fe20000010074 */
[----:B------:R-:W-:Y:S02]  /*6ee0*/  HADD2.F32 R111, -RZ, R111.H1_H1 ;  /* 0x3000006fff6f7230 */ /* 0x000fe40000004100 */
[----:B------:R-:W-:Y:S01]  /*6ef0*/  FFMA.FTZ R123, R12, R112, -R123 ;  /* 0x000000700c7b7223 */ /* 0x000fe2000001087b */
[----:B------:R-:W-:Y:S02]  /*6f00*/  HADD2.F32 R10, -RZ, R10.H1_H1 ;  /* 0x3000000aff0a7230 */ /* 0x000fe40000004100 */
[----:B------:R-:W-:Y:S01]  /*6f10*/  FMUL.FTZ R47, R32, R15 ;  /* 0x0000000f202f7220 */ /* 0x000fe20000410000 */
[----:B------:R-:W-:Y:S02]  /*6f20*/  HADD2.F32 R9, -RZ, R9.H1_H1 ;  /* 0x30000009ff097230 */ /* 0x000fe40000004100 */
[-C--:B------:R-:W-:Y:S01]  /*6f30*/  FFMA.FTZ R11, R11, R111.reuse, -R8 ;  /* 0x0000006f0b0b7223 */ /* 0x080fe20000010808 */
[----:B------:R-:W-:Y:S01]  /*6f40*/  FFMA.FTZ R46, R46, R111, R115 ;  /* 0x0000006f2e2e7223 */ /* 0x000fe20000010073 */
[----:B------:R-:W-:Y:S01]  /*6f50*/  FMUL.FTZ R15, R10, R15 ;  /* 0x0000000f0a0f7220 */ /* 0x000fe20000410000 */
[----:B------:R-:W-:-:S02]  /*6f60*/  IMAD.MOV.U32 R8, RZ, RZ, R34 ;  /* 0x000000ffff087224 */ /* 0x000fc400078e0022 */
[-C--:B------:R-:W-:Y:S01]  /*6f70*/  FFMA.FTZ R10, R10, R9.reuse, -R47 ;  /* 0x000000090a0a7223 */ /* 0x080fe2000001082f */
[----:B------:R-:W-:Y:S01]  /*6f80*/  F2FP.SATFINITE.E4M3.F32.PACK_AB_MERGE_C R11, R11, R124, RZ ;  /* 0x0000007c0b0b723e */ /* 0x000fe200048070ff */
[----:B------:R-:W-:Y:S01]  /*6f90*/  FFMA.FTZ R15, R32, R9, R15 ;  /* 0x00000009200f7223 */ /* 0x000fe2000001000f */
[----:B------:R-:W-:Y:S01]  /*6fa0*/  F2FP.SATFINITE.E4M3.F32.PACK_AB_MERGE_C R46, R46, R117, RZ ;  /* 0x000000752e2e723e */ /* 0x000fe200048070ff */
[----:B------:R-:W-:Y:S01]  /*6fb0*/  IMAD.MOV.U32 R12, RZ, RZ, R35 ;  /* 0x000000ffff0c7224 */ /* 0x000fe200078e0023 */
[----:B------:R-:W-:Y:S02]  /*6fc0*/  F2FP.SATFINITE.E4M3.F32.PACK_AB_MERGE_C R9, R13, R44, R119 ;  /* 0x0000002c0d09723e */ /* 0x000fe40004807077 */
[----:B------:R-:W-:Y:S01]  /*6fd0*/  F2FP.SATFINITE.E4M3.F32.PACK_AB_MERGE_C R11, R10, R123, R11 ;  /* 0x0000007b0a0b723e */ /* 0x000fe2000480700b */
[----:B------:R-:W-:Y:S01]  /*6fe0*/  IMAD.MOV.U32 R10, RZ, RZ, R33 ;  /* 0x000000ffff0a7224 */ /* 0x000fe200078e0021 */
[----:B------:R-:W-:Y:S02]  /*6ff0*/  F2FP.SATFINITE.E4M3.F32.PACK_AB_MERGE_C R13, R118, R45, R120 ;  /* 0x0000002d760d723e */ /* 0x000fe40004807078 */
[----:B------:R-:W-:-:S07]  /*7000*/  F2FP.SATFINITE.E4M3.F32.PACK_AB_MERGE_C R15, R15, R116, R46 ;  /* 0x000000740f0f723e */ /* 0x000fce000480702e */
.L_x_1619:
[----:B------:R-:W-:Y:S05]  /*7010*/  BSYNC B2 ;  /* 0x0000000000027941 */ /* 0x000fea0003800000 */
.L_x_1618:
[----:B0-----:R0:W-:Y:S04]  /*7020*/  ST.E.128 desc[UR38][R94.64], R8 ;  /* 0x000000085e007985 */ /* 0x0011e8000c101d26 */
[----:B--2---:R0:W-:Y:S02]  /*7030*/  @!P2 ST.E.128 desc[UR38][R96.64], R12 ;  /* 0x0000000c6000a985 */ /* 0x0041e4000c101d26 */
.L_x_1617:
[----:B------:R-:W-:Y:S05]  /*7040*/  BSYNC B1 ;  /* 0x0000000000017941 */ /* 0x000fea0003800000 */
.L_x_1616:
[----:B------:R-:W-:Y:S01]  /*7050*/  ISETP.NE.AND P2, PT, R3, RZ, PT ;  /* 0x000000ff0300720c */ /* 0x000fe20003f45270 */
[----:B------:R-:W-:-:S12]  /*7060*/  BSSY B1, `(.L_x_1620) ;  /* 0x00000f5000017945 */ /* 0x000fd80003800000 */
[----:B------:R-:W-:Y:S05]  /*7070*/  @!P2 BRA `(.L_x_1621) ;  /* 0x0000000c00cca947 */ /* 0x000fea0003800000 */
[----:B------:R-:W-:Y:S01]  /*7080*/  ISETP.NE.AND P4, PT, R85, RZ, PT ;  /* 0x000000ff5500720c */ /* 0x000fe20003f85270 */
[----:B------:R-:W-:Y:S01]  /*7090*/  BSSY B2, `(.L_x_1622) ;  /* 0x00000ef000027945 */ /* 0x000fe20003800000 */
[C---:B----4-:R-:W-:Y:S02]  /*70a0*/  IADD3 R32, P2, R58.reuse, R101, RZ ;  /* 0x000000653a207210 */ /* 0x050fe40007f5e0ff */
[----:B0-----:R-:W-:Y:S02]  /*70b0*/  SEL R8, R65, R110, !P4 ;  /* 0x0000006e41087207 */ /* 0x001fe40006000000 */
[----:B---3--:R-:W-:Y:S02]  /*70c0*/  LEA.HI.X.SX32 R33, R58, R99, 0x1, P2 ;  /* 0x000000633a217211 */ /* 0x008fe400010f0eff */
[----:B------:R-:W-:-:S04]  /*70d0*/  SHF.R.S32.HI R9, RZ, 0x1f, R8 ;  /* 0x0000001fff097819 */ /* 0x000fc80000011408 */
[----:B------:R-:W-:-:S04]  /*70e0*/  LEA.HI R9, R9, R8, RZ, 0x5 ;  /* 0x0000000809097211 */ /* 0x000fc800078f28ff */
[----:B------:R-:W-:-:S04]  /*70f0*/  SHF.R.S32.HI R8, RZ, 0x5, R9 ;  /* 0x00000005ff087819 */ /* 0x000fc80000011409 */
[----:B------:R-:W-:-:S04]  /*7100*/  LEA.HI.SX32 R8, R77, R8, 0x1c ;  /* 0x000000084d087211 */ /* 0x000fc800078fe2ff */
[----:B------:R-:W-:Y:S01]  /*7110*/  SHF.R.S32.HI R9, RZ, 0x1f, R8 ;  /* 0x0000001fff097819 */ /* 0x000fe20000011408 */
        /* <DEDUP_REMOVED lines=12> */
[----:B------:R-:W-:Y:S01]  /*71e0*/  @!P2 LEA.HI.X.SX32 R35, R10, R99, 0x1, P4 ;  /* 0x000000630a23a211 */ /* 0x000fe200020f0eff */
[----:B------:R-:W-:Y:S01]  /*71f0*/  IMAD.IADD R12, R16, 0x1, R11 ;  /* 0x00000001100c7824 */ /* 0x000fe200078e020b */
[----:B------:R-:W-:-:S03]  /*7200*/  ISETP.GE.AND P4, PT, R82, R98, PT ;  /* 0x000000625200720c */ /* 0x000fc60003f86270 */
[----:B------:R-:W0:Y:S04]  /*7210*/  LDS.128 R8, [R9+0x16400] ;  /* 0x0164000009087984 */ /* 0x000e280000000c00 */
[----:B------:R-:W3:Y:S06]  /*7220*/  LDS.128 R12, [R12+0x16400] ;  /* 0x016400000c0c7984 */ /* 0x000eec0000000c00 */
[----:B------:R-:W-:Y:S05]  /*7230*/  @P4 BRA `(.L_x_1623) ;  /* 0x0000000c00504947 */ /* 0x000fea0003800000 */
[----:B------:R-:W-:Y:S01]  /*7240*/  SHF.R.U32.HI R28, RZ, 0x8, R29 ;  /* 0x00000008ff1c7819 */ /* 0x000fe2000001161d */
[----:B---3--:R-:W-:Y:S01]  /*7250*/  IMAD.MOV.U32 R42, RZ, RZ, R12 ;  /* 0x000000ffff2a7224 */ /* 0x008fe200078e000c */
[--C-:B------:R-:W-:Y:S02]  /*7260*/  SHF.R.U32.HI R45, RZ, 0x8, R41.reuse ;  /* 0x00000008ff2d7819 */ /* 0x100fe40000011629 */
[----:B------:R-:W-:Y:S02]  /*7270*/  LOP3.LUT R44, R41, 0xff0000ff, RZ, 0xc0, !PT ;  /* 0xff0000ff292c7812 */ /* 0x000fe400078ec0ff */
[----:B------:R-:W-:Y:S01]  /*7280*/  SHF.R.U32.HI R96, RZ, 0x10, R41 ;  /* 0x00000010ff607819 */ /* 0x000fe20000011629 */
[----:B------:R-:W-:Y:S01]  /*7290*/  IMAD.SHL.U32 R41, R28, 0x100, RZ ;  /* 0x000001001c297824 */ /* 0x000fe200078e00ff */
[----:B------:R-:W-:Y:S01]  /*72a0*/  LOP3.LUT R30, R29, 0xff0000ff, RZ, 0xc0, !PT ;  /* 0xff0000ff1d1e7812 */ /* 0x000fe200078ec0ff */
[----:B------:R-:W-:Y:S01]  /*72b0*/  IMAD.SHL.U32 R45, R45, 0x100, RZ ;  /* 0x000001002d2d7824 */ /* 0x000fe200078e00ff */
[----:B------:R-:W-:Y:S01]  /*72c0*/  SHF.R.U32.HI R111, RZ, 0x10, R29 ;  /* 0x00000010ff6f7819 */ /* 0x000fe2000001161d */
[----:B------:R-:W-:Y:S01]  /*72d0*/  IMAD.MOV.U32 R29, RZ, RZ, R14 ;  /* 0x000000ffff1d7224 */ /* 0x000fe200078e000e */
[----:B------:R-:W-:Y:S01]  /*72e0*/  SHF.R.U32.HI R94, RZ, 0x8, R31 ;  /* 0x00000008ff5e7819 */ /* 0x000fe2000001161f */
[----:B0-----:R-:W-:Y:S01]  /*72f0*/  IMAD.MOV.U32 R28, RZ, RZ, R10 ;  /* 0x000000ffff1c7224 */ /* 0x001fe200078e000a */
[----:B------:R-:W-:-:S02]  /*7300*/  SHF.R.U32.HI R47, RZ, 0x8, R43 ;  /* 0x00000008ff2f7819 */ /* 0x000fc4000001162b */
[----:B------:R-:W-:Y:S01]  /*7310*/  LOP3.LUT R12, R30, 0xff00, R41, 0xf8, !PT ;  /* 0x0000ff001e0c7812 */ /* 0x000fe200078ef829 */
[----:B------:R-:W-:Y:S01]  /*7320*/  IMAD.U32 R41, R111, 0x10000, RZ ;  /* 0x000100006f297824 */ /* 0x000fe200078e00ff */
[----:B------:R-:W-:Y:S01]  /*7330*/  LOP3.LUT R46, R43, 0xff0000ff, RZ, 0xc0, !PT ;  /* 0xff0000ff2b2e7812 */ /* 0x000fe200078ec0ff */
[----:B------:R-:W-:Y:S01]  /*7340*/  IMAD.SHL.U32 R47, R47, 0x100, RZ ;  /* 0x000001002f2f7824 */ /* 0x000fe200078e00ff */
[----:B------:R-:W-:Y:S01]  /*7350*/  SHF.R.U32.HI R95, RZ, 0x10, R43 ;  /* 0x00000010ff5f7819 */ /* 0x000fe2000001162b */
[----:B------:R-:W-:Y:S01]  /*7360*/  IMAD.SHL.U32 R43, R94, 0x100, RZ ;  /* 0x000001005e2b7824 */ /* 0x000fe200078e00ff */
[----:B--2---:R-:W-:Y:S02]  /*7370*/  SHF.R.U32.HI R97, RZ, 0x10, R31 ;  /* 0x00000010ff617819 */ /* 0x004fe4000001161f */
[----:B------:R-:W-:Y:S01]  /*7380*/  LOP3.LUT R40, R31, 0xff0000ff, RZ, 0xc0, !PT ;  /* 0xff0000ff1f287812 */ /* 0x000fe200078ec0ff */
[----:B------:R-:W-:Y:S01]  /*7390*/  IMAD.U32 R95, R95, 0x10000, RZ ;  /* 0x000100005f5f7824 */ /* 0x000fe200078e00ff */
[----:B------:R-:W-:-:S02]  /*73a0*/  MOV R31, R8 ;  /* 0x00000008001f7202 */ /* 0x000fc40000000f00 */
[----:B------:R-:W-:Y:S01]  /*73b0*/  LOP3.LUT R12, R12, 0xff0000, R41, 0xf8, !PT ;  /* 0x00ff00000c0c7812 */ /* 0x000fe200078ef829 */
[----:B------:R-:W-:Y:S01]  /*73c0*/  IMAD.U32 R41, R97, 0x10000, RZ ;  /* 0x0001000061297824 */ /* 0x000fe200078e00ff */
[----:B------:R-:W-:Y:S02]  /*73d0*/  LOP3.LUT R8, R40, 0xff00, R43, 0xf8, !PT ;  /* 0x0000ff0028087812 */ /* 0x000fe400078ef82b */
[----:B------:R-:W-:Y:S01]  /*73e0*/  LOP3.LUT R94, R46, 0xff00, R47, 0xf8, !PT ;  /* 0x0000ff002e5e7812 */ /* 0x000fe200078ef82f */
[----:B------:R-:W-:Y:S01]  /*73f0*/  IMAD.U32 R47, R96, 0x10000, RZ ;  /* 0x00010000602f7824 */ /* 0x000fe200078e00ff */
[----:B------:R-:W-:Y:S02]  /*7400*/  F2FP.F16.E4M3.UNPACK_B R46, R109.H1 ;  /* 0x0000006dff2e723e */ /* 0x000fe400030006ff */
[----:B------:R-:W-:Y:S02]  /*7410*/  F2FP.F16.E4M3.UNPACK_B R43, R42.H1 ;  /* 0x0000002aff2b723e */ /* 0x000fe400030006ff */
[----:B------:R-:W-:Y:S01]  /*7420*/  F2FP.F16.E4M3.UNPACK_B R40, R31.H1 ;  /* 0x0000001fff28723e */ /* 0x000fe200030006ff */
[----:B------:R-:W-:Y:S01]  /*7430*/  HADD2.F32 R10, -RZ, R46.H0_H0 ;  /* 0x2000002eff0a7230 */ /* 0x000fe20000004100 */
[----:B------:R-:W-:-:S02]  /*7440*/  LOP3.LUT R14, R44, 0xff00, R45, 0xf8, !PT ;  /* 0x0000ff002c0e7812 */ /* 0x000fc400078ef82d */
[----:B------:R-:W-:Y:S01]  /*7450*/  LOP3.LUT R8, R8, 0xff0000, R41, 0xf8, !PT ;  /* 0x00ff000008087812 */ /* 0x000fe200078ef829 */
[----:B------:R-:W-:Y:S01]  /*7460*/  HADD2.F32 R41, -RZ, R43.H0_H0 ;  /* 0x2000002bff297230 */ /* 0x000fe20000004100 */
[----:B------:R-:W-:Y:S01]  /*7470*/  F2FP.F16.E4M3.UNPACK_B R44, R107.H1 ;  /* 0x0000006bff2c723e */ /* 0x000fe200030006ff */
[----:B------:R-:W-:Y:S01]  /*7480*/  HADD2.F32 R30, -RZ, R40.H0_H0 ;  /* 0x20000028ff1e7230 */ /* 0x000fe20000004100 */
[----:B------:R-:W-:Y:S01]  /*7490*/  LOP3.LUT R14, R14, 0xff0000, R47, 0xf8, !PT ;  /* 0x00ff00000e0e7812 */ /* 0x000fe200078ef82f */
[----:B------:R-:W-:Y:S02]  /*74a0*/  HADD2.F32 R47, -RZ, R46.H1_H1 ;  /* 0x3000002eff2f7230 */ /* 0x000fe40000004100 */
[-C--:B------:R-:W-:Y:S01]  /*74b0*/  FMUL.FTZ R97, R41, R10.reuse ;  /* 0x0000000a29617220 */ /* 0x080fe20000410000 */
[----:B------:R-:W-:Y:S02]  /*74c0*/  HADD2.F32 R45, -RZ, R44.H0_H0 ;  /* 0x2000002cff2d7230 */ /* 0x000fe40000004100 */
[----:B------:R-:W-:Y:S01]  /*74d0*/  FMUL.FTZ R96, R30, R10 ;  /* 0x0000000a1e607220 */ /* 0x000fe20000410000 */
[----:B------:R-:W-:-:S02]  /*74e0*/  LOP3.LUT R10, R94, 0xff0000, R95, 0xf8, !PT ;  /* 0x00ff00005e0a7812 */ /* 0x000fc400078ef85f */
[----:B------:R-:W-:Y:S01]  /*74f0*/  F2FP.F16.E4M3.UNPACK_B R109, R109 ;  /* 0x0000006dff6d723e */ /* 0x000fe200020006ff */
        /* <DEDUP_REMOVED lines=8> */
[----:B------:R-:W-:Y:S02]  /*7580*/  HADD2.F32 R46, -RZ, R109.H0_H0 ;  /* 0x2000006dff2e7230 */ /* 0x000fe40000004100 */
[----:B------:R-:W-:Y:S01]  /*7590*/  FMUL.FTZ R94, R44, R47 ;  /* 0x0000002f2c5e7220 */ /* 0x000fe20000410000 */
[----:B------:R-:W-:-:S02]  /*75a0*/  HADD2.F32 R43, -RZ, R42.H0_H0 ;  /* 0x2000002aff2b7230 */ /* 0x000fc40000004100 */
[C---:B------:R-:W-:Y:S01]  /*75b0*/  FMUL.FTZ R47, R41.reuse, R47 ;  /* 0x0000002f292f7220 */ /* 0x040fe20000410000 */
[----:B------:R-:W-:Y:S02]  /*75c0*/  HADD2.F32 R40, -RZ, R31.H0_H0 ;  /* 0x2000001fff287230 */ /* 0x000fe40000004100 */
[-C--:B------:R-:W-:Y:S01]  /*75d0*/  FFMA.FTZ R97, R41, R45.reuse, -R94 ;  /* 0x0000002d29617223 */ /* 0x080fe2000001085e */
[----:B------:R-:W-:Y:S02]  /*75e0*/  HADD2.F32 R41, -RZ, R107.H0_H0 ;  /* 0x2000006bff297230 */ /* 0x000fe40000004100 */
[----:B------:R-:W-:Y:S01]  /*75f0*/  FFMA.FTZ R112, R44, R45, R47 ;  /* 0x0000002d2c707223 */ /* 0x000fe2000001002f */
        /* <DEDUP_REMOVED lines=30> */
[----:B------:R-:W-:Y:S01]  /*77e0*/  FFMA.FTZ R114, R43, R42, R114 ;  /* 0x0000002a2b727223 */ /* 0x000fe20000010072 */
[C---:B------:R-:W-:Y:S01]  /*77f0*/  FMUL.FTZ R46, R31.reuse, R46 ;  /* 0x0000002e1f2e7220 */ /* 0x040fe20000410000 */
[----:B------:R-:W-:Y:S01]  /*7800*/  F2FP.F16.E4M3.UNPACK_B R105, R105 ;  /* 0x00000069ff69723e */ /* 0x000fe200020006ff */
[-C--:B------:R-:W-:Y:S01]  /*7810*/  FFMA.FTZ R116, R31, R44.reuse, -R40 ;  /* 0x0000002c1f747223 */ /* 0x080fe20000010828 */
[----:B------:R-:W-:Y:S01]  /*7820*/  F2FP.F16.E4M3.UNPACK_B R31, R29 ;  /* 0x0000001dff1f723e */ /* 0x000fe200020006ff */
[--C-:B------:R-:W-:Y:S02]  /*7830*/  HADD2.F32 R42, -RZ, R108.reuse.H0_H0 ;  /* 0x2000006cff2a7230 */ /* 0x100fe40000004100 */
[----:B------:R-:W-:Y:S01]  /*7840*/  FFMA.FTZ R111, R41, R44, R46 ;  /* 0x0000002c296f7223 */ /* 0x000fe2000001002e */
[----:B------:R-:W-:Y:S01]  /*7850*/  HADD2.F32 R108, -RZ, R108.H1_H1 ;  /* 0x3000006cff6c7230 */ /* 0x000fe20000004100 */
[----:B------:R-:W-:Y:S01]  /*7860*/  F2FP.SATFINITE.E4M3.F32.PACK_AB_MERGE_C R30, R97, R30, RZ ;  /* 0x0000001e611e723e */ /* 0x000fe200048070ff */
[--C-:B------:R-:W-:Y:S01]  /*7870*/  HADD2.F32 R40, -RZ, R31.reuse.H0_H0 ;  /* 0x2000001fff287230 */ /* 0x100fe20000004100 */
[----:B------:R-:W-:Y:S01]  /*7880*/  F2FP.SATFINITE.E4M3.F32.PACK_AB_MERGE_C R95, R112, R95, RZ ;  /* 0x0000005f705f723e */ /* 0x000fe200048070ff */
[----:B------:R-:W-:Y:S01]  /*7890*/  HADD2.F32 R31, -RZ, R31.H1_H1 ;  /* 0x3000001fff1f7230 */ /* 0x000fe20000004100 */
[----:B------:R-:W-:Y:S01]  /*78a0*/  F2FP.SATFINITE.E4M3.F32.PACK_AB_MERGE_C R107, R116, R107, RZ ;  /* 0x0000006b746b723e */ /* 0x000fe200048070ff */
[----:B------:R-:W-:-:S02]  /*78b0*/  HADD2.F32 R29, -RZ, R28.H0_H0 ;  /* 0x2000001cff1d7230 */ /* 0x000fc40000004100 */
[----:B------:R-:W-:Y:S01]  /*78c0*/  FMUL.FTZ R44, R40, R42 ;  /* 0x0000002a282c7220 */ /* 0x000fe20000410000 */
[----:B------:R-:W-:Y:S02]  /*78d0*/  HADD2.F32 R28, -RZ, R28.H1_H1 ;  /* 0x3000001cff1c7230 */ /* 0x000fe40000004100 */
[----:B------:R-:W-:Y:S01]  /*78e0*/  FMUL.FTZ R45, R31, R108 ;  /* 0x0000006c1f2d7220 */ /* 0x000fe20000410000 */
[--C-:B------:R-:W-:Y:S02]  /*78f0*/  HADD2.F32 R41, -RZ, R105.reuse.H0_H0 ;  /* 0x20000069ff297230 */ /* 0x100fe40000004100 */
[----:B------:R-:W-:Y:S01]  /*7900*/  FMUL.FTZ R43, R29, R42 ;  /* 0x0000002a1d2b7220 */ /* 0x000fe20000410000 */
[----:B------:R-:W-:Y:S02]  /*7910*/  HADD2.F32 R105, -RZ, R105.H1_H1 ;  /* 0x30000069ff697230 */ /* 0x000fe40000004100 */
[----:B------:R-:W-:Y:S01]  /*7920*/  FMUL.FTZ R108, R28, R108 ;  /* 0x0000006c1c6c7220 */ /* 0x000fe20000410000 */
[----:B------:R-:W-:Y:S01]  /*7930*/  F2FP.F16.E4M3.UNPACK_B R42, R13 ;  /* 0x0000000dff2a723e */ /* 0x000fe200020006ff */
[----:B------:R-:W-:Y:S01]  /*7940*/  FFMA.FTZ R46, R40, R41, R43 ;  /* 0x00000029282e7223 */ /* 0x000fe2000001002b */
[----:B------:R-:W-:Y:S01]  /*7950*/  F2FP.F16.E4M3.UNPACK_B R40, R9 ;  /* 0x00000009ff28723e */ /* 0x000fe200020006ff */
[-C--:B------:R-:W-:Y:S01]  /*7960*/  FFMA.FTZ R28, R28, R105.reuse, -R45 ;  /* 0x000000691c1c7223 */ /* 0x080fe2000001082d */
[----:B------:R-:W-:Y:S01]  /*7970*/  F2FP.F16.E4M3.UNPACK_B R45, R14 ;  /* 0x0000000eff2d723e */ /* 0x000fe200020006ff */
[----:B------:R-:W-:Y:S01]  /*7980*/  FFMA.FTZ R105, R31, R105, R108 ;  /* 0x000000691f697223 */ /* 0x000fe2000001006c */
[----:B------:R-:W-:Y:S01]  /*7990*/  FFMA.FTZ R29, R29, R41, -R44 ;  /* 0x000000291d1d7223 */ /* 0x000fe2000001082c */
[----:B------:R-:W-:Y:S01]  /*79a0*/  F2FP.SATFINITE.E4M3.F32.PACK_AB_MERGE_C R31, R96, R47, R30 ;  /* 0x0000002f601f723e */ /* 0x000fe2000480701e */
[----:B------:R-:W-:Y:S01]  /*79b0*/  HADD2.F32 R43, -RZ, R42.H0_H0 ;  /* 0x2000002aff2b7230 */ /* 0x000fe20000004100 */
[----:B------:R-:W-:Y:S01]  /*79c0*/  F2FP.SATFINITE.E4M3.F32.PACK_AB_MERGE_C R30, R109, R94, R95 ;  /* 0x0000005e6d1e723e */ /* 0x000fe2000480705f */
[----:B------:R-:W-:Y:S01]  /*79d0*/  HADD2.F32 R94, -RZ, R45.H0_H0 ;  /* 0x2000002dff5e7230 */ /* 0x000fe20000004100 */
[----:B------:R-:W-:Y:S01]  /*79e0*/  F2FP.SATFINITE.E4M3.F32.PACK_AB_MERGE_C R111, R111, R114, RZ ;  /* 0x000000726f6f723e */ /* 0x000fe200048070ff */
[----:B------:R-:W-:Y:S01]  /*79f0*/  HADD2.F32 R41, -RZ, R40.H0_H0 ;  /* 0x20000028ff297230 */ /* 0x000fe20000004100 */
[----:B------:R-:W-:Y:S01]  /*7a00*/  F2FP.F16.E4M3.UNPACK_B R44, R12 ;  /* 0x0000000cff2c723e */ /* 0x000fe200020006ff */
[----:B------:R-:W-:Y:S01]  /*7a10*/  HADD2.F32 R42, -RZ, R42.H1_H1 ;  /* 0x3000002aff2a7230 */ /* 0x000fe20000004100 */
[----:B------:R-:W-:Y:S01]  /*7a20*/  F2FP.SATFINITE.E4M3.F32.PACK_AB_MERGE_C R29, R28, R29, R107 ;  /* 0x0000001d1c1d723e */ /* 0x000fe2000480706b */
[----:B------:R-:W-:Y:S01]  /*7a30*/  FMUL.FTZ R96, R43, R94 ;  /* 0x0000005e2b607220 */ /* 0x000fe20000410000 */
[----:B------:R-:W-:Y:S01]  /*7a40*/  F2FP.SATFINITE.E4M3.F32.PACK_AB_MERGE_C R28, R105, R46, R111 ;  /* 0x0000002e691c723e */ /* 0x000fe2000480706f */
[----:B------:R-:W-:-:S02]  /*7a50*/  HADD2.F32 R46, -RZ, R44.H0_H0 ;  /* 0x2000002cff2e7230 */ /* 0x000fc40000004100 */
[----:B------:R-:W-:Y:S01]  /*7a60*/  FMUL.FTZ R94, R41, R94 ;  /* 0x0000005e295e7220 */ /* 0x000fe20000410000 */
[----:B------:R-:W-:Y:S01]  /*7a70*/  HADD2.F32 R45, -RZ, R45.H1_H1 ;  /* 0x3000002dff2d7230 */ /* 0x000fe20000004100 */
[----:B------:R-:W-:Y:S01]  /*7a80*/  F2FP.F16.E4M3.UNPACK_B R9, R9.H1 ;  /* 0x00000009ff09723e */ /* 0x000fe200030006ff */
[----:B------:R-:W-:Y:S02]  /*7a90*/  HADD2.F32 R40, -RZ, R40.H1_H1 ;  /* 0x30000028ff287230 */ /* 0x000fe40000004100 */
[-C--:B------:R-:W-:Y:S01]  /*7aa0*/  FFMA.FTZ R94, R43, R46.reuse, R94 ;  /* 0x0000002e2b5e7223 */ /* 0x080fe2000001005e */
[----:B------:R-:W-:Y:S02]  /*7ab0*/  HADD2.F32 R43, -RZ, R44.H1_H1 ;  /* 0x3000002cff2b7230 */ /* 0x000fe40000004100 */
[-C--:B------:R-:W-:Y:S01]  /*7ac0*/  FMUL.FTZ R47, R42, R45.reuse ;  /* 0x0000002d2a2f7220 */ /* 0x080fe20000410000 */
[----:B------:R-:W-:Y:S01]  /*7ad0*/  FFMA.FTZ R96, R41, R46, -R96 ;  /* 0x0000002e29607223 */ /* 0x000fe20000010860 */
[C---:B------:R-:W-:Y:S01]  /*7ae0*/  FMUL.FTZ R45, R40.reuse, R45 ;  /* 0x0000002d282d7220 */ /* 0x040fe20000410000 */
[----:B------:R-:W-:Y:S01]  /*7af0*/  F2FP.F16.E4M3.UNPACK_B R41, R13.H1 ;  /* 0x0000000dff29723e */ /* 0x000fe200030006ff */
[-C--:B------:R-:W-:Y:S01]  /*7b00*/  FFMA.FTZ R95, R40, R43.reuse, -R47 ;  /* 0x0000002b285f7223 */ /* 0x080fe2000001082f */
[----:B------:R-:W-:Y:S01]  /*7b10*/  F2FP.F16.E4M3.UNPACK_B R40, R14.H1 ;  /* 0x0000000eff28723e */ /* 0x000fe200030006ff */
[----:B------:R-:W-:Y:S01]  /*7b20*/  FFMA.FTZ R97, R42, R43, R45 ;  /* 0x0000002b2a617223 */ /* 0x000fe2000001002d */
[----:B------:R-:W-:Y:S01]  /*7b30*/  HADD2.F32 R13, -RZ, R9.H0_H0 ;  /* 0x20000009ff0d7230 */ /* 0x000fe20000004100 */
[----:B------:R-:W-:Y:S01]  /*7b40*/  F2FP.F16.E4M3.UNPACK_B R12, R12.H1 ;  /* 0x0000000cff0c723e */ /* 0x000fe200030006ff */
[----:B------:R-:W-:Y:S01]  /*7b50*/  HADD2.F32 R14, -RZ, R41.H0_H0 ;  /* 0x20000029ff0e7230 */ /* 0x000fe20000004100 */
[----:B------:R-:W-:Y:S01]  /*7b60*/  F2FP.F16.E4M3.UNPACK_B R45, R10.H1 ;  /* 0x0000000aff2d723e */ /* 0x000fe200030006ff */
[----:B------:R-:W-:-:S02]  /*7b70*/  HADD2.F32 R42, -RZ, R40.H0_H0 ;  /* 0x20000028ff2a7230 */ /* 0x000fc40000004100 */
[----:B------:R-:W-:Y:S02]  /*7b80*/  HADD2.F32 R41, -RZ, R41.H1_H1 ;  /* 0x30000029ff297230 */ /* 0x000fe40000004100 */
[----:B------:R-:W-:Y:S02]  /*7b90*/  HADD2.F32 R44, -RZ, R40.H1_H1 ;  /* 0x30000028ff2c7230 */ /* 0x000fe40000004100 */
[-C--:B------:R-:W-:Y:S01]  /*7ba0*/  FMUL.FTZ R46, R14, R42.reuse ;  /* 0x0000002a0e2e7220 */ /* 0x080fe20000410000 */
[----:B------:R-:W-:Y:S02]  /*7bb0*/  HADD2.F32 R9, -RZ, R9.H1_H1 ;  /* 0x30000009ff097230 */ /* 0x000fe40000004100 */
[----:B------:R-:W-:Y:S01]  /*7bc0*/  FMUL.FTZ R43, R13, R42 ;  /* 0x0000002a0d2b7220 */ /* 0x000fe20000410000 */
[--C-:B------:R-:W-:Y:S02]  /*7bd0*/  HADD2.F32 R40, -RZ, R12.reuse.H0_H0 ;  /* 0x2000000cff287230 */ /* 0x100fe40000004100 */
[----:B------:R-:W-:Y:S01]  /*7be0*/  FMUL.FTZ R42, R41, R44 ;  /* 0x0000002c292a7220 */ /* 0x000fe20000410000 */
[----:B------:R-:W-:-:S02]  /*7bf0*/  HADD2.F32 R12, -RZ, R12.H1_H1 ;  /* 0x3000000cff0c7230 */ /* 0x000fc40000004100 */
[----:B------:R-:W-:Y:S01]  /*7c00*/  FMUL.FTZ R44, R9, R44 ;  /* 0x0000002c092c7220 */ /* 0x000fe20000410000 */
[----:B------:R-:W-:Y:S01]  /*7c10*/  FFMA.FTZ R107, R14, R40, R43 ;  /* 0x000000280e6b7223 */ /* 0x000fe2000001002b */
[----:B------:R-:W-:Y:S02]  /*7c20*/  F2FP.F16.E4M3.UNPACK_B R14, R15 ;  /* 0x0000000fff0e723e */ /* 0x000fe400020006ff */
[----:B------:R-:W-:Y:S01]  /*7c30*/  FFMA.FTZ R112, R41, R12, R44 ;  /* 0x0000000c29707223 */ /* 0x000fe2000001002c */
[----:B------:R-:W-:Y:S01]  /*7c40*/  F2FP.F16.E4M3.UNPACK_B R44, R10 ;  /* 0x0000000aff2c723e */ /* 0x000fe200020006ff */
[----:B------:R-:W-:Y:S01]  /*7c50*/  FFMA.FTZ R108, R9, R12, -R42 ;  /* 0x0000000c096c7223 */ /* 0x000fe2000001082a */
[-C--:B------:R-:W-:Y:S01]  /*7c60*/  F2FP.F16.E4M3.UNPACK_B R9, R11.reuse ;  /* 0x0000000bff09723e */ /* 0x080fe200020006ff */
[----:B------:R-:W-:Y:S01]  /*7c70*/  FFMA.FTZ R105, R13, R40, -R46 ;  /* 0x000000280d697223 */ /* 0x000fe2000001082e */
[----:B------:R-:W-:Y:S01]  /*7c80*/  F2FP.F16.E4M3.UNPACK_B R11, R11.H1 ;  /* 0x0000000bff0b723e */ /* 0x000fe200030006ff */
[----:B------:R-:W-:Y:S01]  /*7c90*/  HADD2.F32 R40, -RZ, R14.H0_H0 ;  /* 0x2000000eff287230 */ /* 0x000fe20000004100 */
[-C--:B------:R-:W-:Y:S01]  /*7ca0*/  F2FP.F16.E4M3.UNPACK_B R10, R8.reuse ;  /* 0x00000008ff0a723e */ /* 0x080fe200020006ff */
        /* <DEDUP_REMOVED lines=11> */
[----:B------:R-:W-:Y:S01]  /*7d60*/  FMUL.FTZ R111, R13, R46 ;  /* 0x0000002e0d6f7220 */ /* 0x000fe20000410000 */
[----:B------:R-:W-:Y:S02]  /*7d70*/  HADD2.F32 R42, -RZ, R41.H0_H0 ;  /* 0x20000029ff2a7230 */ /* 0x000fe40000004100 */
[----:B------:R-:W-:Y:S01]  /*7d80*/  FFMA.FTZ R109, R12, R43, -R109 ;  /* 0x0000002b0c6d7223 */ /* 0x000fe2000001086d */
[----:B------:R-:W-:-:S02]  /*7d90*/  HADD2.F32 R15, -RZ, R15.H1_H1 ;  /* 0x3000000fff0f7230 */ /* 0x000fc40000004100 */
[C---:B------:R-:W-:Y:S01]  /*7da0*/  FMUL.FTZ R114, R8.reuse, R46 ;  /* 0x0000002e08727220 */ /* 0x040fe20000410000 */
[----:B------:R-:W-:Y:S02]  /*7db0*/  HADD2.F32 R12, -RZ, R45.H1_H1 ;  /* 0x3000002dff0c7230 */ /* 0x000fe40000004100 */
[-C--:B------:R-:W-:Y:S01]  /*7dc0*/  FFMA.FTZ R111, R8, R42.reuse, R111 ;  /* 0x0000002a086f7223 */ /* 0x080fe2000001006f */
[----:B------:R-:W-:Y:S02]  /*7dd0*/  HADD2.F32 R11, -RZ, R11.H1_H1 ;  /* 0x3000000bff0b7230 */ /* 0x000fe40000004100 */
[----:B------:R-:W-:Y:S01]  /*7de0*/  FFMA.FTZ R47, R40, R43, R47 ;  /* 0x0000002b282f7223 */ /* 0x000fe2000001002f */
[----:B------:R-:W-:Y:S02]  /*7df0*/  HADD2.F32 R14, -RZ, R14.H1_H1 ;  /* 0x3000000eff0e7230 */ /* 0x000fe40000004100 */
[----:B------:R-:W-:Y:S01]  /*7e00*/  FFMA.FTZ R114, R13, R42, -R114 ;  /* 0x0000002a0d727223 */ /* 0x000fe20000010872 */
[----:B------:R-:W-:-:S02]  /*7e10*/  HADD2.F32 R44, -RZ, R44.H1_H1 ;  /* 0x3000002cff2c7230 */ /* 0x000fc40000004100 */
[-C--:B------:R-:W-:Y:S01]  /*7e20*/  FMUL.FTZ R40, R15, R12.reuse ;  /* 0x0000000c0f287220 */ /* 0x080fe20000410000 */
[----:B------:R-:W-:Y:S02]  /*7e30*/  HADD2.F32 R9, -RZ, R9.H1_H1 ;  /* 0x30000009ff097230 */ /* 0x000fe40000004100 */
[----:B------:R-:W-:Y:S01]  /*7e40*/  FMUL.FTZ R42, R11, R12 ;  /* 0x0000000c0b2a7220 */ /* 0x000fe20000410000 */
        /* <DEDUP_REMOVED lines=9> */
[----:B------:R-:W-:Y:S01]  /*7ee0*/  F2FP.SATFINITE.E4M3.F32.PACK_AB_MERGE_C R9, R95, R96, R105 ;  /* 0x000000605f09723e */ /* 0x000fe20004807069 */
[----:B------:R-:W-:Y:S01]  /*7ef0*/  IMAD.MOV.U32 R14, RZ, RZ, R28 ;  /* 0x000000ffff0e7224 */ /* 0x000fe200078e001c */
[----:B------:R-:W-:-:S02]  /*7f00*/  F2FP.SATFINITE.E4M3.F32.PACK_AB_MERGE_C R11, R11, R114, RZ ;  /* 0x000000720b0b723e */ /* 0x000fc400048070ff */
[----:B------:R-:W-:Y:S02]  /*7f10*/  F2FP.SATFINITE.E4M3.F32.PACK_AB_MERGE_C R42, R42, R111, RZ ;  /* 0x0000006f2a2a723e */ /* 0x000fe400048070ff */
[----:B------:R-:W-:Y:S01]  /*7f20*/  F2FP.SATFINITE.E4M3.F32.PACK_AB_MERGE_C R11, R12, R109, R11 ;  /* 0x0000006d0c0b723e */ /* 0x000fe2000480700b */
[----:B------:R-:W-:Y:S01]  /*7f30*/  IMAD.MOV.U32 R12, RZ, RZ, R30 ;  /* 0x000000ffff0c7224 */ /* 0x000fe200078e001e */
[----:B------:R-:W-:Y:S01]  /*7f40*/  F2FP.SATFINITE.E4M3.F32.PACK_AB_MERGE_C R15, R10, R47, R42 ;  /* 0x0000002f0a0f723e */ /* 0x000fe2000480702a */
[----:B------:R-:W-:Y:S01]  /*7f50*/  IMAD.MOV.U32 R10, RZ, RZ, R29 ;  /* 0x000000ffff0a7224 */ /* 0x000fe200078e001d */
[----:B------:R-:W-:Y:S02]  /*7f60*/  F2FP.SATFINITE.E4M3.F32.PACK_AB_MERGE_C R13, R97, R94, R107 ;  /* 0x0000005e610d723e */ /* 0x000fe4000480706b */
[----:B------:R-:W-:-:S07]  /*7f70*/  MOV R8, R31 ;  /* 0x0000001f00087202 */ /* 0x000fce0000000f00 */
.L_x_1623:
[----:B------:R-:W-:Y:S05]  /*7f80*/  BSYNC B2 ;  /* 0x0000000000027941 */ /* 0x000fea0003800000 */
.L_x_1622:
[----:B0-----:R0:W-:Y:S04]  /*7f90*/  ST.E.128 desc[UR38][R32.64], R8 ;  /* 0x0000000820007985 */ /* 0x0011e8000c101d26 */
[----:B---3--:R0:W-:Y:S02]  /*7fa0*/  @!P2 ST.E.128 desc[UR38][R34.64], R12 ;  /* 0x0000000c2200a985 */ /* 0x0081e4000c101d26 */
.L_x_1621:
[----:B------:R-:W-:Y:S05]  /*7fb0*/  BSYNC B1 ;  /* 0x0000000000017941 */ /* 0x000fea0003800000 */
.L_x_1620:
[----:B------:R-:W-:-:S13]  /*7fc0*/  ISETP.NE.AND P2, PT, R0, RZ, PT ;  /* 0x000000ff0000720c */ /* 0x000fda0003f45270 */
[----:B------:R-:W-:Y:S05]  /*7fd0*/  @!P2 BRA `(.L_x_1587) ;  /* 0x0000001000e0a947 */ /* 0x000fea0003800000 */
[----:B------:R-:W-:Y:S01]  /*7fe0*/  ISETP.NE.AND P4, PT, R86, RZ, PT ;  /* 0x000000ff5600720c */ /* 0x000fe20003f85270 */
[----:B------:R-:W-:Y:S01]  /*7ff0*/  BSSY B1, `(.L_x_1624) ;  /* 0x00000e9000017945 */ /* 0x000fe20003800000 */
[C---:B----4-:R-:W-:Y:S02]  /*8000*/  IADD3 R28, P2, R56.reuse, R101, RZ ;  /* 0x00000065381c7210 */ /* 0x050fe40007f5e0ff */
[----:B------:R-:W-:Y:S02]  /*8010*/  SEL R110, R65, R110, !P4 ;  /* 0x0000006e416e7207 */ /* 0x000fe40006000000 */
[----:B---3--:R-:W-:Y:S02]  /*8020*/  LEA.HI.X.SX32 R29, R56, R99, 0x1, P2 ;  /* 0x00000063381d7211 */ /* 0x008fe400010f0eff */
[----:B0-----:R-:W-:Y:S02]  /*8030*/  SHF.R.S32.HI R9, RZ, 0x1f, R110 ;  /* 0x0000001fff097819 */ /* 0x001fe4000001146e */
[----:B------:R-:W-:-:S02]  /*8040*/  ISETP.GE.AND P2, PT, R81, R98, PT ;  /* 0x000000625100720c */ /* 0x000fc40003f46270 */
[----:B------:R-:W-:-:S04]  /*8050*/  LEA.HI R9, R9, R110, RZ, 0x5 ;  /* 0x0000006e09097211 */ /* 0x000fc800078f28ff */
[----:B------:R-:W-:-:S04]  /*8060*/  SHF.R.S32.HI R9, RZ, 0x5, R9 ;  /* 0x00000005ff097819 */ /* 0x000fc80000011409 */
[----:B------:R-:W-:-:S04]  /*8070*/  LEA.HI.SX32 R9, R76, R9, 0x1c ;  /* 0x000000094c097211 */ /* 0x000fc800078fe2ff */
[----:B------:R-:W-:Y:S01]  /*8080*/  SHF.R.S32.HI R8, RZ, 0x1f, R9 ;  /* 0x0000001fff087819 */ /* 0x000fe20000011409 */
[----:B------:R-:W-:-:S03]  /*8090*/  IMAD.SHL.U32 R30, R9, 0x10, RZ ;  /* 0x00000010091e7824 */ /* 0x000fc600078e00ff */
[----:B------:R-:W-:Y:S02]  /*80a0*/  LEA.HI R8, R8, R9, RZ, 0x2 ;  /* 0x0000000908087211 */ /* 0x000fe400078f10ff */
[----:B------:R-:W-:-:S03]  /*80b0*/  LOP3.LUT R9, R181, 0x30, R30, 0xf8, !PT ;  /* 0x00000030b5097812 */ /* 0x000fc600078ef81e */
[----:B------:R-:W-:Y:S01]  /*80c0*/  IMAD.SHL.U32 R8, R8, 0x800, RZ ;  /* 0x0000080008087824 */ /* 0x000fe200078e00ff */
[----:B------:R-:W-:-:S04]  /*80d0*/  LOP3.LUT R9, R9, R182, RZ, 0x3c, !PT ;  /* 0x000000b609097212 */ /* 0x000fc800078e3cff */
[----:B------:R-:W-:-:S04]  /*80e0*/  LOP3.LUT R8, R8, 0xffffe000, RZ, 0xc0, !PT ;  /* 0xffffe00008087812 */ /* 0x000fc800078ec0ff */
[----:B------:R-:W-:Y:S01]  /*80f0*/  IADD3 R8, R9, R8, R183 ;  /* 0x0000000809087210 */ /* 0x000fe20007ffe0b7 */
[----:B------:R-:W-:-:S04]  /*8100*/  IMAD R9, R17, 0x6000, R73 ;  /* 0x0000600011097824 */ /* 0x000fc800078e0249 */
[----:B------:R-:W-:Y:S02]  /*8110*/  IMAD R11, R17, 0x6000, R8 ;  /* 0x00006000110b7824 */ /* 0x000fe400078e0208 */
[C---:B------:R-:W-:Y:S02]  /*8120*/  IMAD.IADD R9, R16.reuse, 0x1, R9 ;  /* 0x0000000110097824 */ /* 0x040fe400078e0209 */
[----:B------:R-:W-:-:S04]  /*8130*/  IMAD.IADD R12, R16, 0x1, R11 ;  /* 0x00000001100c7824 */ /* 0x000fc800078e020b */
[----:B------:R-:W0:Y:S04]  /*8140*/  LDS.128 R8, [R9+0x16400] ;  /* 0x0164000009087984 */ /* 0x000e280000000c00 */
[----:B------:R-:W3:Y:S01]  /*8150*/  LDS.128 R12, [R12+0x16400] ;  /* 0x016400000c0c7984 */ /* 0x000ee20000000c00 */
[----:B------:R-:W-:Y:S05]  /*8160*/  @P2 BRA `(.L_x_1625) ;  /* 0x0000000c00442947 */ /* 0x000fea0003800000 */
[----:B------:R-:W-:Y:S01]  /*8170*/  SHF.R.U32.HI R4, RZ, 0x8, R5 ;  /* 0x00000008ff047819 */ /* 0x000fe20000011605 */
[----:B0-----:R-:W-:Y:S01]  /*8180*/  IMAD.MOV.U32 R31, RZ, RZ, R10 ;  /* 0x000000ffff1f7224 */ /* 0x001fe200078e000a */
[----:B------:R-:W-:Y:S01]  /*8190*/  SHF.R.U32.HI R38, RZ, 0x8, R37 ;  /* 0x00000008ff267819 */ /* 0x000fe20000011625 */
[----:B---3--:R-:W-:Y:S01]  /*81a0*/  IMAD.MOV.U32 R32, RZ, RZ, R12 ;  /* 0x000000ffff207224 */ /* 0x008fe200078e000c */
[----:B------:R-:W-:Y:S01]  /*81b0*/  SHF.R.U32.HI R43, RZ, 0x10, R5 ;  /* 0x00000010ff2b7819 */ /* 0x000fe20000011605 */
[----:B------:R-:W-:Y:S01]  /*81c0*/  IMAD.SHL.U32 R4, R4, 0x100, RZ ;  /* 0x0000010004047824 */ /* 0x000fe200078e00ff */
[----:B------:R-:W-:Y:S01]  /*81d0*/  LOP3.LUT R5, R5, 0xff0000ff, RZ, 0xc0, !PT ;  /* 0xff0000ff05057812 */ /* 0x000fe200078ec0ff */
[----:B------:R-:W-:Y:S01]  /*81e0*/  IMAD.SHL.U32 R10, R38, 0x100, RZ ;  /* 0x00000100260a7824 */ /* 0x000fe200078e00ff */
[----:B------:R-:W-:Y:S01]  /*81f0*/  SHF.R.U32.HI R6, RZ, 0x8, R39 ;  /* 0x00000008ff067819 */ /* 0x000fe20000011627 */
[----:B------:R-:W-:Y:S01]  /*8200*/  IMAD.MOV.U32 R34, RZ, RZ, R14 ;  /* 0x000000ffff227224 */ /* 0x000fe200078e000e */
[----:B------:R-:W-:-:S02]  /*8210*/  SHF.R.U32.HI R40, RZ, 0x8, R7 ;  /* 0x00000008ff287819 */ /* 0x000fc40000011607 */
[----:B------:R-:W-:Y:S01]  /*8220*/  LOP3.LUT R33, R37, 0xff0000ff, RZ, 0xc0, !PT ;  /* 0xff0000ff25217812 */ /* 0x000fe200078ec0ff */
[----:B------:R-:W-:Y:S01]  /*8230*/  IMAD.SHL.U32 R12, R6, 0x100, RZ ;  /* 0x00000100060c7824 */ /* 0x000fe200078e00ff */
[----:B------:R-:W-:Y:S01]  /*8240*/  SHF.R.U32.HI R42, RZ, 0x10, R7 ;  /* 0x00000010ff2a7819 */ /* 0x000fe20000011607 */
[----:B------:R-:W-:Y:S01]  /*8250*/  IMAD.U32 R6, R43, 0x10000, RZ ;  /* 0x000100002b067824 */ /* 0x000fe200078e00ff */
[----:B------:R-:W-:Y:S02]  /*8260*/  LOP3.LUT R5, R5, 0xff00, R4, 0xf8, !PT ;  /* 0x0000ff0005057812 */ /* 0x000fe400078ef804 */
[----:B------:R-:W-:Y:S02]  /*8270*/  LOP3.LUT R7, R7, 0xff0000ff, RZ, 0xc0, !PT ;  /* 0xff0000ff07077812 */ /* 0x000fe400078ec0ff */
[----:B------:R-:W-:Y:S02]  /*8280*/  SHF.L.U32 R4, R40, 0x8, RZ ;  /* 0x0000000828047819 */ /* 0x000fe400000006ff */
[----:B------:R-:W-:-:S02]  /*8290*/  SHF.R.U32.HI R41, RZ, 0x10, R37 ;  /* 0x00000010ff297819 */ /* 0x000fc40000011625 */
[----:B------:R-:W-:Y:S02]  /*82a0*/  LOP3.LUT R35, R39, 0xff0000ff, RZ, 0xc0, !PT ;  /* 0xff0000ff27237812 */ /* 0x000fe400078ec0ff */
[----:B------:R-:W-:Y:S02]  /*82b0*/  LOP3.LUT R38, R33, 0xff00, R10, 0xf8, !PT ;  /* 0x0000ff0021267812 */ /* 0x000fe400078ef80a */
[----:B------:R-:W-:Y:S02]  /*82c0*/  F2FP.F16.E4M3.UNPACK_B R37, R104.H1 ;  /* 0x00000068ff25723e */ /* 0x000fe400030006ff */
[----:B------:R-:W-:Y:S02]  /*82d0*/  F2FP.F16.E4M3.UNPACK_B R14, R32.H1 ;  /* 0x00000020ff0e723e */ /* 0x000fe400030006ff */
[----:B------:R-:W-:Y:S02]  /*82e0*/  F2FP.F16.E4M3.UNPACK_B R10, R8.H1 ;  /* 0x00000008ff0a723e */ /* 0x000fe400030006ff */
[----:B------:R-:W-:Y:S01]  /*82f0*/  LOP3.LUT R7, R7, 0xff00, R4, 0xf8, !PT ;  /* 0x0000ff0007077812 */ /* 0x000fe200078ef804 */
[----:B------:R-:W-:Y:S01]  /*8300*/  IMAD.U32 R4, R42, 0x10000, RZ ;  /* 0x000100002a047824 */ /* 0x000fe200078e00ff */
[----:B------:R-:W-:Y:S01]  /*8310*/  SHF.R.U32.HI R36, RZ, 0x10, R39 ;  /* 0x00000010ff247819 */ /* 0x000fe20000011627 */
[----:B------:R-:W-:Y:S01]  /*8320*/  HADD2.F32 R33, -RZ, R14.H0_H0 ;  /* 0x2000000eff217230 */ /* 0x000fe20000004100 */
[----:B------:R-:W-:Y:S01]  /*8330*/  LOP3.LUT R40, R35, 0xff00, R12, 0xf8, !PT ;  /* 0x0000ff0023287812 */ /* 0x000fe200078ef80c */
[----:B------:R-:W-:Y:S01]  /*8340*/  HADD2.F32 R12, -RZ, R10.H0_H0 ;  /* 0x2000000aff0c7230 */ /* 0x000fe20000004100 */
[----:B------:R-:W-:Y:S01]  /*8350*/  LOP3.LUT R6, R5, 0xff0000, R6, 0xf8, !PT ;  /* 0x00ff000005067812 */ /* 0x000fe200078ef806 */
[----:B------:R-:W-:Y:S01]  /*8360*/  HADD2.F32 R5, -RZ, R37.H0_H0 ;  /* 0x20000025ff057230 */ /* 0x000fe20000004100 */
[----:B------:R-:W-:Y:S01]  /*8370*/  F2FP.F16.E4M3.UNPACK_B R35, R102.H1 ;  /* 0x00000066ff23723e */ /* 0x000fe200030006ff */
[----:B------:R-:W-:Y:S01]  /*8380*/  IMAD.U32 R39, R36, 0x10000, RZ ;  /* 0x0001000024277824 */ /* 0x000fe200078e00ff */
[----:B------:R-:W-:Y:S01]  /*8390*/  LOP3.LUT R4, R7, 0xff0000, R4, 0xf8, !PT ;  /* 0x00ff000007047812 */ /* 0x000fe200078ef804 */
[----:B------:R-:W-:-:S02]  /*83a0*/  IMAD.U32 R7, R41, 0x10000, RZ ;  /* 0x0001000029077824 */ /* 0x000fc400078e00ff */
[CC--:B------:R-:W-:Y:S01]  /*83b0*/  FMUL.FTZ R41, R33.reuse, R5.reuse ;  /* 0x0000000521297220 */ /* 0x0c0fe20000410000 */
[--C-:B------:R-:W-:Y:S02]  /*83c0*/  HADD2.F32 R36, -RZ, R35.reuse.H0_H0 ;  /* 0x20000023ff247230 */ /* 0x100fe40000004100 */
[----:B------:R-:W-:Y:S01]  /*83d0*/  FMUL.FTZ R42, R12, R5 ;  /* 0x000000050c2a7220 */ /* 0x000fe20000410000 */
[----:B------:R-:W-:Y:S01]  /*83e0*/  LOP3.LUT R5, R40, 0xff0000, R39, 0xf8, !PT ;  /* 0x00ff000028057812 */ /* 0x000fe200078ef827 */
[----:B------:R-:W-:Y:S01]  /*83f0*/  HADD2.F32 R35, -RZ, R35.H1_H1 ;  /* 0x30000023ff237230 */ /* 0x000fe20000004100 */
        /* <DEDUP_REMOVED lines=10> */
[CC--:B------:R-:W-:Y:S01]  /*84a0*/  FMUL.FTZ R39, R33.reuse, R36.reuse ;  /* 0x0000002421277220 */ /* 0x0c0fe20000410000 */
[----:B------:R-:W-:Y:S02]  /*84b0*/  HADD2.F32 R14, -RZ, R32.H0_H0 ;  /* 0x20000020ff0e7230 */ /* 0x000fe40000004100 */
[C---:B------:R-:W-:Y:S01]  /*84c0*/  FMUL.FTZ R36, R12.reuse, R36 ;  /* 0x000000240c247220 */ /* 0x040fe20000410000 */
[----:B------:R-:W-:Y:S02]  /*84d0*/  HADD2.F32 R10, -RZ, R8.H0_H0 ;  /* 0x20000008ff0a7230 */ /* 0x000fe40000004100 */
[-C--:B------:R-:W-:Y:S01]  /*84e0*/  FFMA.FTZ R45, R12, R35.reuse, -R39 ;  /* 0x000000230c2d7223 */ /* 0x080fe20000010827 */
[----:B------:R-:W-:Y:S02]  /*84f0*/  HADD2.F32 R32, -RZ, R32.H1_H1 ;  /* 0x30000020ff207230 */ /* 0x000fe40000004100 */
[----:B------:R-:W-:Y:S01]  /*8500*/  FFMA.FTZ R47, R33, R35, R36 ;  /* 0x00000023212f7223 */ /* 0x000fe20000010024 */
[----:B------:R-:W-:-:S02]  /*8510*/  HADD2.F32 R33, -RZ, R102.H0_H0 ;  /* 0x20000066ff217230 */ /* 0x000fc40000004100 */
[-C--:B------:R-:W-:Y:S01]  /*8520*/  FMUL.FTZ R39, R14, R37.reuse ;  /* 0x000000250e277220 */ /* 0x080fe20000410000 */
[----:B------:R-:W-:Y:S01]  /*8530*/  FMUL.FTZ R37, R10, R37 ;  /* 0x000000250a257220 */ /* 0x000fe20000410000 */
[----:B------:R-:W-:Y:S01]  /*8540*/  HADD2.F32 R35, -RZ, R104.H1_H1 ;  /* 0x30000068ff237230 */ /* 0x000fe20000004100 */
[----:B------:R-:W-:Y:S01]  /*8550*/  LOP3.LUT R7, R38, 0xff0000, R7, 0xf8, !PT ;  /* 0x00ff000026077812 */ /* 0x000fe200078ef807 */
[-C--:B------:R-:W-:Y:S01]  /*8560*/  FFMA.FTZ R36, R10, R33.reuse, -R39 ;  /* 0x000000210a247223 */ /* 0x080fe20000010827 */
[----:B------:R-:W-:Y:S01]  /*8570*/  FFMA.FTZ R38, R14, R33, R37 ;  /* 0x000000210e267223 */ /* 0x000fe20000010025 */
[----:B------:R-:W-:Y:S02]  /*8580*/  HADD2.F32 R8, -RZ, R8.H1_H1 ;  /* 0x30000008ff087230 */ /* 0x000fe40000004100 */
[----:B------:R-:W-:Y:S01]  /*8590*/  FMUL.FTZ R37, R32, R35 ;  /* 0x0000002320257220 */ /* 0x000fe20000410000 */
[----:B------:R-:W-:Y:S01]  /*85a0*/  HADD2.F32 R33, -RZ, R102.H1_H1 ;  /* 0x30000066ff217230 */ /* 0x000fe20000004100 */
[----:B------:R-:W-:-:S02]  /*85b0*/  F2FP.F16.E4M3.UNPACK_B R10, R103.H1 ;  /* 0x00000067ff0a723e */ /* 0x000fc400030006ff */
[----:B------:R-:W-:Y:S01]  /*85c0*/  F2FP.F16.E4M3.UNPACK_B R12, R34.H1 ;  /* 0x00000022ff0c723e */ /* 0x000fe200030006ff */
[C---:B------:R-:W-:Y:S01]  /*85d0*/  FMUL.FTZ R39, R8.reuse, R35 ;  /* 0x0000002308277220 */ /* 0x040fe20000410000 */
[----:B------:R-:W-:Y:S01]  /*85e0*/  FFMA.FTZ R41, R8, R33, -R37 ;  /* 0x0000002108297223 */ /* 0x000fe20000010825 */
[----:B------:R-:W-:Y:S01]  /*85f0*/  F2FP.F16.E4M3.UNPACK_B R8, R31.H1 ;  /* 0x0000001fff08723e */ /* 0x000fe200030006ff */
[----:B------:R-:W-:Y:S01]  /*8600*/  HADD2.F32 R37, -RZ, R10.H0_H0 ;  /* 0x2000000aff257230 */ /* 0x000fe20000004100 */
[----:B------:R-:W-:Y:S01]  /*8610*/  F2FP.F16.E4M3.UNPACK_B R35, R100.H1 ;  /* 0x00000064ff23723e */ /* 0x000fe200030006ff */
[----:B------:R-:W-:Y:S01]  /*8620*/  FFMA.FTZ R43, R32, R33, R39 ;  /* 0x00000021202b7223 */ /* 0x000fe20000010027 */
[----:B------:R-:W-:Y:S01]  /*8630*/  HADD2.F32 R14, -RZ, R12.H0_H0 ;  /* 0x2000000cff0e7230 */ /* 0x000fe20000004100 */
[----:B------:R-:W-:Y:S01]  /*8640*/  F2FP.F16.E4M3.UNPACK_B R103, R103 ;  /* 0x00000067ff67723e */ /* 0x000fe200020006ff */
[----:B------:R-:W-:Y:S01]  /*8650*/  HADD2.F32 R39, -RZ, R10.H1_H1 ;  /* 0x3000000aff277230 */ /* 0x000fe20000004100 */
[----:B------:R-:W-:Y:S01]  /*8660*/  F2FP.F16.E4M3.UNPACK_B R34, R34 ;  /* 0x00000022ff22723e */ /* 0x000fe200020006ff */
[----:B------:R-:W-:-:S02]  /*8670*/  HADD2.F32 R10, -RZ, R8.H0_H0 ;  /* 0x20000008ff0a7230 */ /* 0x000fc40000004100 */
[----:B------:R-:W-:Y:S01]  /*8680*/  FMUL.FTZ R95, R14, R37 ;  /* 0x000000250e5f7220 */ /* 0x000fe20000410000 */
[----:B------:R-:W-:Y:S01]  /*8690*/  HADD2.F32 R12, -RZ, R12.H1_H1 ;  /* 0x3000000cff0c7230 */ /* 0x000fe20000004100 */
[----:B------:R-:W-:Y:S01]  /*86a0*/  F2FP.F16.E4M3.UNPACK_B R31, R31 ;  /* 0x0000001fff1f723e */ /* 0x000fe200020006ff */
[----:B------:R-:W-:Y:S02]  /*86b0*/  HADD2.F32 R8, -RZ, R8.H1_H1 ;  /* 0x30000008ff087230 */ /* 0x000fe40000004100 */
[----:B------:R-:W-:Y:S01]  /*86c0*/  FMUL.FTZ R37, R10, R37 ;  /* 0x000000250a257220 */ /* 0x000fe20000410000 */
[--C-:B------:R-:W-:Y:S02]  /*86d0*/  HADD2.F32 R33, -RZ, R35.reuse.H0_H0 ;  /* 0x20000023ff217230 */ /* 0x100fe40000004100 */
[-C--:B--2---:R-:W-:Y:S01]  /*86e0*/  FMUL.FTZ R97, R12, R39.reuse ;  /* 0x000000270c617220 */ /* 0x084fe20000410000 */
[----:B------:R-:W-:Y:S02]  /*86f0*/  HADD2.F32 R35, -RZ, R35.H1_H1 ;  /* 0x30000023ff237230 */ /* 0x000fe40000004100 */
[----:B------:R-:W-:Y:S01]  /*8700*/  FMUL.FTZ R39, R8, R39 ;  /* 0x0000002708277220 */ /* 0x000fe20000410000 */
[----:B------:R-:W-:Y:S01]  /*8710*/  F2FP.F16.E4M3.UNPACK_B R100, R100 ;  /* 0x00000064ff64723e */ /* 0x000fe200020006ff */
[----:B------:R-:W-:Y:S01]  /*8720*/  FFMA.FTZ R95, R10, R33, -R95 ;  /* 0x000000210a5f7223 */ /* 0x000fe2000001085f */
[----:B------:R-:W-:-:S02]  /*8730*/  HADD2.F32 R10, -RZ, R34.H0_H0 ;  /* 0x20000022ff0a7230 */ /* 0x000fc40000004100 */
[-C--:B------:R-:W-:Y:S01]  /*8740*/  FFMA.FTZ R32, R8, R35.reuse, -R97 ;  /* 0x0000002308207223 */ /* 0x080fe20000010861 */
[----:B------:R-:W-:Y:S01]  /*8750*/  FFMA.FTZ R97, R12, R35, R39 ;  /* 0x000000230c617223 */ /* 0x000fe20000010027 */
[----:B------:R-:W-:Y:S02]  /*8760*/  HADD2.F32 R35, -RZ, R103.H0_H0 ;  /* 0x20000067ff237230 */ /* 0x000fe40000004100 */
[----:B------:R-:W-:Y:S01]  /*8770*/  FFMA.FTZ R14, R14, R33, R37 ;  /* 0x000000210e0e7223 */ /* 0x000fe20000010025 */
[----:B------:R-:W-:Y:S01]  /*8780*/  HADD2.F32 R8, -RZ, R31.H0_H0 ;  /* 0x2000001fff087230 */ /* 0x000fe20000004100 */
[----:B------:R-:W-:Y:S01]  /*8790*/  F2FP.SATFINITE.E4M3.F32.PACK_AB_MERGE_C R95, R32, R95, RZ ;  /* 0x0000005f205f723e */ /* 0x000fe200048070ff */
[----:B------:R-:W-:Y:S02]  /*87a0*/  HADD2.F32 R103, -RZ, R103.H1_H1 ;  /* 0x30000067ff677230 */ /* 0x000fe40000004100 */
[----:B------:R-:W-:Y:S01]  /*87b0*/  FMUL.FTZ R37, R10, R35 ;  /* 0x000000230a257220 */ /* 0x000fe20000410000 */
[----:B------:R-:W-:-:S02]  /*87c0*/  HADD2.F32 R34, -RZ, R34.H1_H1 ;  /* 0x30000022ff227230 */ /* 0x000fc40000004100 */
[----:B------:R-:W-:Y:S01]  /*87d0*/  FMUL.FTZ R35, R8, R35 ;  /* 0x0000002308237220 */ /* 0x000fe20000410000 */
[--C-:B------:R-:W-:Y:S01]  /*87e0*/  HADD2.F32 R33, -RZ, R100.reuse.H0_H0 ;  /* 0x20000064ff217230 */ /* 0x100fe20000004100 */
[----:B------:R-:W-:Y:S01]  /*87f0*/  F2FP.SATFINITE.E4M3.F32.PACK_AB_MERGE_C R97, R97, R14, RZ ;  /* 0x0000000e6161723e */ /* 0x000fe200048070ff */
[----:B------:R-:W-:Y:S02]  /*8800*/  HADD2.F32 R31, -RZ, R31.H1_H1 ;  /* 0x3000001fff1f7230 */ /* 0x000fe40000004100 */
[----:B------:R-:W-:Y:S01]  /*8810*/  FMUL.FTZ R12, R34, R103 ;  /* 0x00000067220c7220 */ /* 0x000fe20000410000 */
[----:B------:R-:W-:Y:S02]  /*8820*/  HADD2.F32 R100, -RZ, R100.H1_H1 ;  /* 0x30000064ff647230 */ /* 0x000fe40000004100 */
[----:B------:R-:W-:Y:S01]  /*8830*/  FFMA.FTZ R39, R10, R33, R35 ;  /* 0x000000210a277223 */ /* 0x000fe20000010023 */
[----:B------:R-:W-:Y:S01]  /*8840*/  F2FP.F16.E4M3.UNPACK_B R32, R13 ;  /* 0x0000000dff20723e */ /* 0x000fe200020006ff */
[C---:B------:R-:W-:Y:S01]  /*8850*/  FMUL.FTZ R103, R31.reuse, R103 ;  /* 0x000000671f677220 */ /* 0x040fe20000410000 */
[----:B------:R-:W-:Y:S01]  /*8860*/  F2FP.F16.E4M3.UNPACK_B R35, R7 ;  /* 0x00000007ff23723e */ /* 0x000fe200020006ff */
[----:B------:R-:W-:Y:S01]  /*8870*/  FFMA.FTZ R10, R31, R100, -R12 ;  /* 0x000000641f0a7223 */ /* 0x000fe2000001080c */
[----:B------:R-:W-:Y:S01]  /*8880*/  F2FP.SATFINITE.E4M3.F32.PACK_AB_MERGE_C R12, R47, R42, RZ ;  /* 0x0000002a2f0c723e */ /* 0x000fe200048070ff */
[----:B------:R-:W-:Y:S01]  /*8890*/  FFMA.FTZ R37, R8, R33, -R37 ;  /* 0x0000002108257223 */ /* 0x000fe20000010825 */
[----:B------:R-:W-:Y:S01]  /*88a0*/  F2FP.F16.E4M3.UNPACK_B R14, R9 ;  /* 0x00000009ff0e723e */ /* 0x000fe200020006ff */
[----:B------:R-:W-:Y:S01]  /*88b0*/  FFMA.FTZ R100, R34, R100, R103 ;  /* 0x0000006422647223 */ /* 0x000fe20000010067 */
[----:B------:R-:W-:Y:S01]  /*88c0*/  F2FP.SATFINITE.E4M3.F32.PACK_AB_MERGE_C R8, R45, R40, RZ ;  /* 0x000000282d08723e */ /* 0x000fe200048070ff */
[----:B------:R-:W-:Y:S01]  /*88d0*/  HADD2.F32 R33, -RZ, R32.H0_H0 ;  /* 0x20000020ff217230 */ /* 0x000fe20000004100 */
[----:B------:R-:W-:Y:S01]  /*88e0*/  F2FP.SATFINITE.E4M3.F32.PACK_AB_MERGE_C R12, R43, R38, R12 ;  /* 0x000000262b0c723e */ /* 0x000fe2000480700c */
[----:B------:R-:W-:Y:S01]  /*88f0*/  HADD2.F32 R38, -RZ, R35.H0_H0 ;  /* 0x20000023ff267230 */ /* 0x000fe20000004100 */
[----:B------:R-:W-:Y:S01]  /*8900*/  F2FP.F16.E4M3.UNPACK_B R34, R6 ;  /* 0x00000006ff22723e */ /* 0x000fe200020006ff */
[----:B------:R-:W-:Y:S01]  /*8910*/  HADD2.F32 R31, -RZ, R14.H0_H0 ;  /* 0x2000000eff1f7230 */ /* 0x000fe20000004100 */
[----:B------:R-:W-:Y:S01]  /*8920*/  F2FP.SATFINITE.E4M3.F32.PACK_AB_MERGE_C R8, R41, R36, R8 ;  /* 0x000000242908723e */ /* 0x000fe20004807008 */
[----:B------:R-:W-:-:S02]  /*8930*/  HADD2.F32 R32, -RZ, R32.H1_H1 ;  /* 0x30000020ff207230 */ /* 0x000fc40000004100 */
[-C--:B------:R-:W-:Y:S01]  /*8940*/  FMUL.FTZ R40, R33, R38.reuse ;  /* 0x0000002621287220 */ /* 0x080fe20000410000 */
[----:B------:R-:W-:Y:S02]  /*8950*/  HADD2.F32 R36, -RZ, R34.H0_H0 ;  /* 0x20000022ff247230 */ /* 0x000fe40000004100 */
[C---:B------:R-:W-:Y:S01]  /*8960*/  FMUL.FTZ R38, R31.reuse, R38 ;  /* 0x000000261f267220 */ /* 0x040fe20000410000 */
[----:B------:R-:W-:Y:S01]  /*8970*/  HADD2.F32 R35, -RZ, R35.H1_H1 ;  /* 0x30000023ff237230 */ /* 0x000fe20000004100 */
[----:B------:R-:W-:Y:S01]  /*8980*/  F2FP.SATFINITE.E4M3.F32.PACK_AB_MERGE_C R97, R100, R39, R97 ;  /* 0x000000276461723e */ /* 0x000fe20004807061 */
[----:B------:R-:W-:Y:S02]  /*8990*/  HADD2.F32 R14, -RZ, R14.H1_H1 ;  /* 0x3000000eff0e7230 */ /* 0x000fe40000004100 */
[-C--:B------:R-:W-:Y:S01]  /*89a0*/  FFMA.FTZ R40, R31, R36.reuse, -R40 ;  /* 0x000000241f287223 */ /* 0x080fe20000010828 */
[----:B------:R-:W-:Y:S01]  /*89b0*/  FFMA.FTZ R38, R33, R36, R38 ;  /* 0x0000002421267223 */ /* 0x000fe20000010026 */
[----:B------:R-:W-:-:S02]  /*89c0*/  HADD2.F32 R31, -RZ, R34.H1_H1 ;  /* 0x30000022ff1f7230 */ /* 0x000fc40000004100 */
[----:B------:R-:W-:Y:S01]  /*89d0*/  FMUL.FTZ R33, R32, R35 ;  /* 0x0000002320217220 */ /* 0x000fe20000410000 */
[----:B------:R-:W-:Y:S01]  /*89e0*/  F2FP.F16.E4M3.UNPACK_B R9, R9.H1 ;  /* 0x00000009ff09723e */ /* 0x000fe200030006ff */
[C---:B------:R-:W-:Y:S01]  /*89f0*/  FMUL.FTZ R35, R14.reuse, R35 ;  /* 0x000000230e237220 */ /* 0x040fe20000410000 */
[----:B------:R-:W-:Y:S01]  /*8a00*/  F2FP.F16.E4M3.UNPACK_B R13, R13.H1 ;  /* 0x0000000dff0d723e */ /* 0x000fe200030006ff */
[----:B------:R-:W-:Y:S01]  /*8a10*/  FFMA.FTZ R39, R14, R31, -R33 ;  /* 0x0000001f0e277223 */ /* 0x000fe20000010821 */
[----:B------:R-:W-:Y:S01]  /*8a20*/  F2FP.F16.E4M3.UNPACK_B R33, R7.H1 ;  /* 0x00000007ff21723e */ /* 0x000fe200030006ff */
[----:B------:R-:W-:Y:S01]  /*8a30*/  FFMA.FTZ R41, R32, R31, R35 ;  /* 0x0000001f20297223 */ /* 0x000fe20000010023 */
[----:B------:R-:W-:Y:S01]  /*8a40*/  HADD2.F32 R7, -RZ, R9.H0_H0 ;  /* 0x20000009ff077230 */ /* 0x000fe20000004100 */
[----:B------:R-:W-:Y:S01]  /*8a50*/  F2FP.F16.E4M3.UNPACK_B R6, R6.H1 ;  /* 0x00000006ff06723e */ /* 0x000fe200030006ff */
[----:B------:R-:W-:Y:S01]  /*8a60*/  HADD2.F32 R14, -RZ, R13.H0_H0 ;  /* 0x2000000dff0e7230 */ /* 0x000fe20000004100 */
[----:B------:R-:W-:Y:S01]  /*8a70*/  F2FP.F16.E4M3.UNPACK_B R35, R5.H1 ;  /* 0x00000005ff23723e */ /* 0x000fe200030006ff */
[----:B------:R-:W-:Y:S01]  /*8a80*/  HADD2.F32 R32, -RZ, R33.H0_H0 ;  /* 0x20000021ff207230 */ /* 0x000fe20000004100 */
[----:B------:R-:W-:Y:S01]  /*8a90*/  F2FP.SATFINITE.E4M3.F32.PACK_AB_MERGE_C R10, R10, R37, R95 ;  /* 0x000000250a0a723e */ /* 0x000fe2000480705f */
[----:B------:R-:W-:-:S02]  /*8aa0*/  HADD2.F32 R13, -RZ, R13.H1_H1 ;  /* 0x3000000dff0d7230 */ /* 0x000fc40000004100 */
[----:B------:R-:W-:Y:S02]  /*8ab0*/  HADD2.F32 R34, -RZ, R33.H1_H1 ;  /* 0x30000021ff227230 */ /* 0x000fe40000004100 */
[CC--:B------:R-:W-:Y:S01]  /*8ac0*/  FMUL.FTZ R36, R14.reuse, R32.reuse ;  /* 0x000000200e247220 */ /* 0x0c0fe20000410000 */
[----:B------:R-:W-:Y:S02]  /*8ad0*/  HADD2.F32 R9, -RZ, R9.H1_H1 ;  /* 0x30000009ff097230 */ /* 0x000fe40000004100 */
[----:B------:R-:W-:Y:S01]  /*8ae0*/  FMUL.FTZ R33, R7, R32 ;  /* 0x0000002007217220 */ /* 0x000fe20000410000 */
[--C-:B------:R-:W-:Y:S02]  /*8af0*/  HADD2.F32 R31, -RZ, R6.reuse.H0_H0 ;  /* 0x20000006ff1f7230 */ /* 0x100fe40000004100 */
[----:B------:R-:W-:Y:S02]  /*8b00*/  HADD2.F32 R32, -RZ, R6.H1_H1 ;  /* 0x30000006ff207230 */ /* 0x000fe40000004100 */
[-C--:B------:R-:W-:Y:S01]  /*8b10*/  FMUL.FTZ R6, R13, R34.reuse ;  /* 0x000000220d067220 */ /* 0x080fe20000410000 */
[C---:B------:R-:W-:Y:S01]  /*8b20*/  FMUL.FTZ R34, R9.reuse, R34 ;  /* 0x0000002209227220 */ /* 0x040fe20000410000 */
[----:B------:R-:W-:Y:S01]  /*8b30*/  FFMA.FTZ R43, R14, R31, R33 ;  /* 0x0000001f0e2b7223 */ /* 0x000fe20000010021 */
[----:B------:R-:W-:Y:S01]  /*8b40*/  F2FP.F16.E4M3.UNPACK_B R14, R15 ;  /* 0x0000000fff0e723e */ /* 0x000fe200020006ff */
[-C--:B------:R-:W-:Y:S01]  /*8b50*/  FFMA.FTZ R45, R9, R32.reuse, -R6 ;  /* 0x00000020092d7223 */ /* 0x080fe20000010806 */
[----:B------:R-:W-:Y:S01]  /*8b60*/  FFMA.FTZ R44, R13, R32, R34 ;  /* 0x000000200d2c7223 */ /* 0x000fe20000010022 */
[----:B------:R-:W-:Y:S01]  /*8b70*/  F2FP.F16.E4M3.UNPACK_B R34, R5 ;  /* 0x00000005ff22723e */ /* 0x000fe200020006ff */
[----:B------:R-:W-:Y:S01]  /*8b80*/  FFMA.FTZ R42, R7, R31, -R36 ;  /* 0x0000001f072a7223 */ /* 0x000fe20000010824 */
[----:B------:R-:W-:Y:S01]  /*8b90*/  F2FP.F16.E4M3.UNPACK_B R6, R11 ;  /* 0x0000000bff06723e */ /* 0x000fe200020006ff */
[----:B------:R-:W-:Y:S01]  /*8ba0*/  HADD2.F32 R13, -RZ, R14.H0_H0 ;  /* 0x2000000eff0d7230 */ /* 0x000fe20000004100 */
        /* <DEDUP_REMOVED lines=16> */
[-C--:B------:R-:W-:Y:S01]  /*8cb0*/  FFMA.FTZ R46, R7, R32.reuse, -R46 ;  /* 0x00000020072e7223 */ /* 0x080fe2000001082e */
[----:B------:R-:W-:Y:S01]  /*8cc0*/  FFMA.FTZ R36, R13, R32, R36 ;  /* 0x000000200d247223 */ /* 0x000fe20000010024 */
[----:B------:R-:W-:Y:S02]  /*8cd0*/  HADD2.F32 R32, -RZ, R35.H1_H1 ;  /* 0x30000023ff207230 */ /* 0x000fe40000004100 */
[-C--:B------:R-:W-:Y:S01]  /*8ce0*/  FFMA.FTZ R37, R4, R33.reuse, R37 ;  /* 0x0000002104257223 */ /* 0x080fe20000010025 */
[----:B------:R-:W-:Y:S02]  /*8cf0*/  HADD2.F32 R11, -RZ, R11.H1_H1 ;  /* 0x3000000bff0b7230 */ /* 0x000fe40000004100 */
[----:B------:R-:W-:Y:S01]  /*8d00*/  FFMA.FTZ R94, R9, R33, -R94 ;  /* 0x00000021095e7223 */ /* 0x000fe2000001085e */
[----:B------:R-:W-:Y:S01]  /*8d10*/  HADD2.F32 R14, -RZ, R14.H1_H1 ;  /* 0x3000000eff0e7230 */ /* 0x000fe20000004100 */
[----:B------:R-:W-:Y:S01]  /*8d20*/  F2FP.SATFINITE.E4M3.F32.PACK_AB_MERGE_C R42, R45, R42, RZ ;  /* 0x0000002a2d2a723e */ /* 0x000fe200048070ff */
[----:B------:R-:W-:-:S02]  /*8d30*/  HADD2.F32 R7, -RZ, R34.H1_H1 ;  /* 0x30000022ff077230 */ /* 0x000fc40000004100 */
[-C--:B------:R-:W-:Y:S01]  /*8d40*/  FMUL.FTZ R34, R15, R32.reuse ;  /* 0x000000200f227220 */ /* 0x080fe20000410000 */
[----:B------:R-:W-:Y:S02]  /*8d50*/  HADD2.F32 R4, -RZ, R31.H1_H1 ;  /* 0x3000001fff047230 */ /* 0x000fe40000004100 */
[C---:B------:R-:W-:Y:S01]  /*8d60*/  FMUL.FTZ R32, R11.reuse, R32 ;  /* 0x000000200b207220 */ /* 0x040fe20000410000 */
[----:B------:R-:W-:Y:S02]  /*8d70*/  HADD2.F32 R6, -RZ, R6.H1_H1 ;  /* 0x30000006ff067230 */ /* 0x000fe40000004100 */
[-C--:B------:R-:W-:Y:S01]  /*8d80*/  FMUL.FTZ R9, R14, R7.reuse ;  /* 0x000000070e097220 */ /* 0x080fe20000410000 */
[----:B------:R-:W-:Y:S02]  /*8d90*/  HADD2.F32 R5, -RZ, R5.H1_H1 ;  /* 0x30000005ff057230 */ /* 0x000fe40000004100 */
[-C--:B------:R-:W-:Y:S01]  /*8da0*/  FFMA.FTZ R11, R11, R4.reuse, -R34 ;  /* 0x000000040b0b7223 */ /* 0x080fe20000010822 */
[----:B------:R-:W-:Y:S01]  /*8db0*/  FFMA.FTZ R32, R15, R4, R32 ;  /* 0x000000040f207223 */ /* 0x000fe20000010020 */
[C---:B------:R-:W-:Y:S01]  /*8dc0*/  FMUL.FTZ R7, R6.reuse, R7 ;  /* 0x0000000706077220 */ /* 0x040fe20000410000 */
[----:B------:R-:W-:Y:S01]  /*8dd0*/  F2FP.SATFINITE.E4M3.F32.PACK_AB_MERGE_C R39, R39, R40, R42 ;  /* 0x000000282727723e */ /* 0x000fe2000480702a */
[-C--:B------:R-:W-:Y:S01]  /*8de0*/  FFMA.FTZ R9, R6, R5.reuse, -R9 ;  /* 0x0000000506097223 */ /* 0x080fe20000010809 */
[----:B------:R-:W-:Y:S01]  /*8df0*/  F2FP.SATFINITE.E4M3.F32.PACK_AB_MERGE_C R11, R11, R94, RZ ;  /* 0x0000005e0b0b723e */ /* 0x000fe200048070ff */
[----:B------:R-:W-:Y:S01]  /*8e00*/  FFMA.FTZ R7, R14, R5, R7 ;  /* 0x000000050e077223 */ /* 0x000fe20000010007 */
[----:B------:R-:W-:Y:S01]  /*8e10*/  F2FP.SATFINITE.E4M3.F32.PACK_AB_MERGE_C R43, R44, R43, RZ ;  /* 0x0000002b2c2b723e */ /* 0x000fe200048070ff */
[----:B------:R-:W-:Y:S01]  /*8e20*/  IMAD.MOV.U32 R14, RZ, RZ, R97 ;  /* 0x000000ffff0e7224 */ /* 0x000fe200078e0061 */
[----:B------:R-:W-:-:S02]  /*8e30*/  F2FP.SATFINITE.E4M3.F32.PACK_AB_MERGE_C R32, R32, R37, RZ ;  /* 0x000000252020723e */ /* 0x000fc400048070ff */
[----:B------:R-:W-:Y:S01]  /*8e40*/  F2FP.SATFINITE.E4M3.F32.PACK_AB_MERGE_C R11, R9, R46, R11 ;  /* 0x0000002e090b723e */ /* 0x000fe2000480700b */
[----:B------:R-:W-:Y:S01]  /*8e50*/  IMAD.MOV.U32 R9, RZ, RZ, R39 ;  /* 0x000000ffff097224 */ /* 0x000fe200078e0027 */
[----:B------:R-:W-:Y:S02]  /*8e60*/  F2FP.SATFINITE.E4M3.F32.PACK_AB_MERGE_C R13, R41, R38, R43 ;  /* 0x00000026290d723e */ /* 0x000fe4000480702b */
[----:B------:R-:W-:-:S07]  /*8e70*/  F2FP.SATFINITE.E4M3.F32.PACK_AB_MERGE_C R15, R7, R36, R32 ;  /* 0x00000024070f723e */ /* 0x000fce0004807020 */
.L_x_1625:
[----:B------:R-:W-:Y:S05]  /*8e80*/  BSYNC B1 ;  /* 0x0000000000017941 */ /* 0x000fea0003800000 */
.L_x_1624:
[----:B0-----:R0:W-:Y:S01]  /*8e90*/  ST.E.128 desc[UR38][R28.64], R8 ;  /* 0x000000081c007985 */ /* 0x0011e2000c101d26 */
[----:B------:R-:W-:-:S13]  /*8ea0*/  ISETP.GE.AND P2, PT, R30, R106, PT ;  /* 0x0000006a1e00720c */ /* 0x000fda0003f46270 */
[----:B------:R-:W-:Y:S05]  /*8eb0*/  @P2 BRA `(.L_x_1587) ;  /* 0x0000000400282947 */ /* 0x000fea0003800000 */
[----:B------:R-:W-:-:S04]  /*8ec0*/  IADD3 R4, P2, R101, R30, RZ ;  /* 0x0000001e65047210 */ /* 0x000fc80007f5e0ff */
[----:B------:R-:W-:-:S05]  /*8ed0*/  LEA.HI.X.SX32 R5, R30, R99, 0x1, P2 ;  /* 0x000000631e057211 */ /* 0x000fca00010f0eff */
[----:B---3--:R3:W-:Y:S01]  /*8ee0*/  ST.E.128 desc[UR38][R4.64], R12 ;  /* 0x0000000c04007985 */ /* 0x0087e2000c101d26 */
[----:B------:R-:W-:Y:S05]  /*8ef0*/  BRA `(.L_x_1587) ;  /* 0x0000000400187947 */ /* 0x000fea0003800000 */
.L_x_1579:
[----:B------:R-:W-:-:S06]  /*8f00*/  UISETP.NE.AND UP0, UPT, UR41, 0x3, UPT ;  /* 0x000000032900788c */ /* 0x000fcc000bf05270 */
[----:B------:R-:W-:-:S13]  /*8f10*/  PLOP3.LUT P1, PT, PT, PT, UP0, 0x80, 0x0 ;  /* 0x000000000000781c */ /* 0x000fda0003f2f008 */
[----:B------:R-:W-:Y:S05]  /*8f20*/  @!P1 BRA `(.L_x_1626) ;  /* 0x0000000000049947 */ /* 0x000fea0003800000 */
[----:B------:R-:W-:Y:S01]  /*8f30*/  BPT.TRAP 0x1 ;  /* 0x000000040000795c */ /* 0x000fe20000300000 */
.L_x_1626:
[----:B------:R-:W-:Y:S01]  /*8f40*/  IMAD R84, R17, 0x8, R16 ;  /* 0x0000000811547824 */ /* 0x000fe200078e0210 */
[----:B------:R-:W-:Y:S01]  /*8f50*/  SHF.L.U32 R93, R173, 0x1f, RZ ;  /* 0x0000001fad5d7819 */ /* 0x000fe200000006ff */
[----:B------:R-:W-:Y:S01]  /*8f60*/  BSSY B1, `(.L_x_1627) ;  /* 0x0000004000017945 */ /* 0x000fe20003800000 */
[----:B------:R-:W-:Y:S02]  /*8f70*/  SHF.R.S32.HI R90, RZ, 0x1f, R89 ;  /* 0x0000001fff5a7819 */ /* 0x000fe40000011459 */
[----:B------:R-:W0:Y:S02]  /*8f80*/  SYNCS.PHASECHK.TRANS64.TRYWAIT P2, [R84+URZ+0x22890], R93 ;  /* 0x0228905d540075a7 */ /* 0x000e24000804017f */
[----:B0-----:R-:W-:Y:S05]  /*8f90*/  @!P2 BRA `(.L_x_1628) ;  /* 0x000002080040a947 */ /* 0x001fea0003800000 */
.L_x_1956:
[----:B------:R-:W-:Y:S05]  /*8fa0*/  BSYNC B1 ;  /* 0x0000000000017941 */ /* 0x000fea0003800000 */
.L_x_1627:
[----:B------:R-:W-:Y:S01]  /*8fb0*/  ULDC.64 UR4, c[0x0][0x300] ;  /* 0x0000c00000047ab9 */ /* 0x000fe20000000a00 */
[----:B-----5:R-:W-:Y:S01]  /*8fc0*/  SHF.R.S32.HI R91, RZ, 0x1f, R87 ;  /* 0x0000001fff5b7819 */ /* 0x020fe20000011457 */
[----:B------:R-:W-:Y:S01]  /*8fd0*/  IMAD R6, R90, UR4, RZ ;  /* 0x000000045a067c24 */ /* 0x000fe2000f8e02ff */
[----:B------:R-:W-:Y:S01]  /*8fe0*/  ULDC.64 UR6, c[0x0][0x2e8] ;  /* 0x0000ba0000067ab9 */ /* 0x000fe20000000a00 */
[----:B------:R-:W-:-:S04]  /*8ff0*/  IMAD.WIDE.U32 R4, R89, UR4, RZ ;  /* 0x0000000459047c25 */ /* 0x000fc8000f8e00ff */
        /* <DEDUP_REMOVED lines=15> */
[----:B------:R-:W-:Y:S02]  /*90f0*/  IADD3.X R13, R5, UR7, R7, P2, !PT ;  /* 0x00000007050d7c10 */ /* 0x000fe400097fe407 */
[----:B------:R-:W-:Y:S01]  /*9100*/  ISETP.GT.AND P2, PT, R92, R176, PT ;  /* 0x000000b05c00720c */ /* 0x000fe20003f44270 */
[----:B------:R-:W-:-:S12]  /*9110*/  BRA.DIV UR4, `(.L_x_1629) ;  /* 0x0000020604f47947 */ /* 0x000fd8000b800000 */
[----:B------:R1:W2:Y:S04]  /*9120*/  SHFL.IDX PT, R29, R13, RZ, 0x1e1f ;  /* 0x001e1fff0d1d7589 */ /* 0x0002a800000e0000 */
[----:B------:R1:W3:Y:S02]  /*9130*/  SHFL.IDX PT, R14, R4, RZ, 0x1e1f ;  /* 0x001e1fff040e7589 */ /* 0x0002e400000e0000 */
.L_x_1960:
[----:B------:R-:W-:Y:S05]  /*9140*/  @!P2 BRA `(.L_x_1587) ;  /* 0x000000000084a947 */ /* 0x000fea0003800000 */
[----:B------:R-:W-:Y:S02]  /*9150*/  ULDC UR4, c[0x0][0x2f4] ;  /* 0x0000bd0000047ab9 */ /* 0x000fe40000000800 */
[----:B------:R-:W-:-:S13]  /*9160*/  ISETP.GE.AND P5, PT, R18, UR4, PT ;  /* 0x0000000412007c0c */ /* 0x000fda000bfa6270 */
[----:B-1----:R-:W1:Y:S01]  /*9170*/  @!P5 LDS.128 R4, [R99+0x16400] ;  /* 0x016400006304d984 */ /* 0x002e620000000c00 */
[----:B---3--:R-:W-:-:S04]  /*9180*/  @!P5 IADD3 R12, P2, R18, R14, RZ ;  /* 0x0000000e120cd210 */ /* 0x008fc80007f5e0ff */
[----:B--2---:R-:W-:Y:S02]  /*9190*/  @!P5 IADD3.X R13, R29, R19, RZ, P2, !PT ;  /* 0x000000131d0dd210 */ /* 0x004fe400017fe4ff */
[----:B------:R-:W-:-:S13]  /*91a0*/  ISETP.GE.AND P2, PT, R177, UR4, PT ;  /* 0x00000004b1007c0c */ /* 0x000fda000bf46270 */
[----:B------:R-:W-:-:S05]  /*91b0*/  @!P2 IADD3 R10, P4, R177, R14, RZ ;  /* 0x0000000eb10aa210 */ /* 0x000fca0007f9e0ff */
[----:B------:R-:W-:Y:S01]  /*91c0*/  @!P2 IMAD.X R11, R29, 0x1, R188, P4 ;  /* 0x000000011d0ba824 */ /* 0x000fe200020e06bc */
[----:B------:R-:W-:-:S13]  /*91d0*/  ISETP.GE.AND P4, PT, R185, UR4, PT ;  /* 0x00000004b9007c0c */ /* 0x000fda000bf86270 */
[----:B------:R-:W-:Y:S01]  /*91e0*/  @!P4 IADD3 R8, P6, R185, R14, RZ ;  /* 0x0000000eb908c210 */ /* 0x000fe20007fde0ff */
[----:B-1----:R1:W-:Y:S01]  /*91f0*/  @!P5 ST.E.128 desc[UR38][R12.64], R4 ;  /* 0x000000040c00d985 */ /* 0x0023e2000c101d26 */
[----:B------:R-:W-:-:S03]  /*9200*/  ISETP.GE.AND P5, PT, R82, UR4, PT ;  /* 0x0000000452007c0c */ /* 0x000fc6000bfa6270 */
[----:B------:R-:W-:-:S10]  /*9210*/  @!P4 IMAD.X R9, R29, 0x1, R196, P6 ;  /* 0x000000011d09c824 */ /* 0x000fd400030e06c4 */
[----:B------:R-:W2:Y:S01]  /*9220*/  @!P5 LDS.128 R4, [R96+0x16400] ;  /* 0x016400006004d984 */ /* 0x000ea20000000c00 */
[----:B------:R-:W-:-:S05]  /*9230*/  @!P5 IMAD.SHL.U32 R15, R179, 0x10, RZ ;  /* 0x00000010b30fd824 */ /* 0x000fca00078e00ff */
[----:B-1----:R-:W-:-:S04]  /*9240*/  @!P5 IADD3 R12, P6, R15, R14, RZ ;  /* 0x0000000e0f0cd210 */ /* 0x002fc80007fde0ff */
[----:B------:R-:W-:-:S05]  /*9250*/  @!P5 LEA.HI.X.SX32 R13, R15, R29, 0x1, P6 ;  /* 0x0000001d0f0dd211 */ /* 0x000fca00030f0eff */
[----:B--2---:R1:W-:Y:S01]  /*9260*/  @!P5 ST.E.128 desc[UR38][R12.64], R4 ;  /* 0x000000040c00d985 */ /* 0x0043e2000c101d26 */
[----:B------:R-:W-:-:S13]  /*9270*/  ISETP.GE.AND P5, PT, R81, UR4, PT ;  /* 0x0000000451007c0c */ /* 0x000fda000bfa6270 */
[----:B------:R-:W2:Y:S01]  /*9280*/  @!P5 LDS.128 R4, [R99+0x18400] ;  /* 0x018400006304d984 */ /* 0x000ea20000000c00 */
[----:B------:R-:W-:-:S05]  /*9290*/  @!P5 IMAD.SHL.U32 R15, R180, 0x10, RZ ;  /* 0x00000010b40fd824 */ /* 0x000fca00078e00ff */
[----:B-1----:R-:W-:-:S04]  /*92a0*/  @!P5 IADD3 R12, P6, R15, R14, RZ ;  /* 0x0000000e0f0cd210 */ /* 0x002fc80007fde0ff */
[----:B------:R-:W-:-:S05]  /*92b0*/  @!P5 LEA.HI.X.SX32 R13, R15, R29, 0x1, P6 ;  /* 0x0000001d0f0dd211 */ /* 0x000fca00030f0eff */
[----:B--2---:R1:W-:Y:S01]  /*92c0*/  @!P5 ST.E.128 desc[UR38][R12.64], R4 ;  /* 0x000000040c00d985 */ /* 0x0043e2000c101d26 */
[----:B------:R-:W-:-:S03]  /*92d0*/  ISETP.GE.AND P5, PT, R186, UR4, PT ;  /* 0x00000004ba007c0c */ /* 0x000fc6000bfa6270 */
[----:B------:R-:W2:Y:S10]  /*92e0*/  @!P2 LDS.128 R4, [R96+0x18400] ;  /* 0x018400006004a984 */ /* 0x000eb40000000c00 */
[----:B-1----:R-:W-:-:S05]  /*92f0*/  @!P5 IADD3 R12, P6, R186, R14, RZ ;  /* 0x0000000eba0cd210 */ /* 0x002fca0007fde0ff */
[----:B------:R-:W-:Y:S01]  /*9300*/  @!P5 IMAD.X R13, R29, 0x1, R195, P6 ;  /* 0x000000011d0dd824 */ /* 0x000fe200030e06c3 */
[----:B--2---:R-:W-:Y:S04]  /*9310*/  @!P2 ST.E.128 desc[UR38][R10.64], R4 ;  /* 0x000000040a00a985 */ /* 0x004fe8000c101d26 */
[----:B------:R-:W1:Y:S04]  /*9320*/  @!P4 LDS.128 R4, [R99+0x1a400] ;  /* 0x01a400006304c984 */ /* 0x000e680000000c00 */
[----:B-1----:R-:W-:Y:S04]  /*9330*/  @!P4 ST.E.128 desc[UR38][R8.64], R4 ;  /* 0x000000040800c985 */ /* 0x002fe8000c101d26 */
[----:B------:R-:W1:Y:S04]  /*9340*/  @!P5 LDS.128 R4, [R96+0x1a400] ;  /* 0x01a400006004d984 */ /* 0x000e680000000c00 */
[----:B-1----:R4:W-:Y:S02]  /*9350*/  @!P5 ST.E.128 desc[UR38][R12.64], R4 ;  /* 0x000000040c00d985 */ /* 0x0029e4000c101d26 */
.L_x_1587:
[----:B------:R-:W-:Y:S05]  /*9360*/  BSYNC B0 ;  /* 0x0000000000007941 */ /* 0x000fea0003800000 */
.L_x_1578:
[----:B01-34-:R-:W0:Y:S01]  /*9370*/  S2R R4, SR_TID.X ;  /* 0x0000000000047919 */ /* 0x01be220000002100 */
[----:B------:R-:W-:Y:S01]  /*9380*/  @!PT LDS RZ, [RZ] ;  /* 0x00000000fffff984 */ /* 0x000fe20000000800 */
[----:B------:R-:W-:Y:S01]  /*9390*/  @!PT LDS RZ, [RZ] ;  /* 0x00000000fffff984 */ /* 0x000fe20000000800 */
[----:B------:R-:W-:Y:S01]  /*93a0*/  @!PT LDS RZ, [RZ] ;  /* 0x00000000fffff984 */ /* 0x000fe20000000800 */
[----:B------:R-:W-:Y:S01]  /*93b0*/  @!PT LDS RZ, [RZ] ;  /* 0x00000000fffff984 */ /* 0x000fe20000000800 */
[----:B------:R1:W-:Y:S06]  /*93c0*/  MEMBAR.ALL.CTA ;  /* 0x0000000000007992 */ /* 0x0003ec0000008000 */
[----:B-1----:R-:W1:Y:S01]  /*93d0*/  FENCE.VIEW.ASYNC.S ;  /* 0x00000000000073c6 */ /* 0x002e620000000000 */
[----:B------:R-:W-:Y:S05]  /*93e0*/  WARPSYNC.ALL ;  /* 0x0000000000007948 */ /* 0x000fea0003800000 */
[----:B------:R-:W-:Y:S01]  /*93f0*/  BSSY B0, `(.L_x_1630) ;  /* 0x0000008000007945 */ /* 0x000fe20003800000 */
[----:B-1----:R1:W-:Y:S01]  /*9400*/  BAR.SYNC.DEFER_BLOCKING R66, 0x80 ;  /* 0x000200420000751d */ /* 0x0023e20000010000 */
[----:B0-----:R-:W-:-:S13]  /*9410*/  LOP3.LUT P4, RZ, R4, 0x7f, RZ, 0xc0, !PT ;  /* 0x0000007f04ff7812 */ /* 0x001fda000788c0ff */
[----:B------:R-:W-:-:S05]  /*9420*/  @!P4 VIADD R4, R84, 0x228a0 ;  /* 0x000228a05404c836 */ /* 0x000fca0000000000 */
[----:B------:R-:W-:-:S04]  /*9430*/  @!P4 PRMT R4, RZ, 0x654, R4 ;  /* 0x00000654ff04c816 */ /* 0x000fc80000000004 */
[----:B------:R1:W-:Y:S01]  /*9440*/  @!P4 SYNCS.ARRIVE.TRANS64.RED.A1T0 RZ, [R4+URZ], RZ ;  /* 0x000000ff04ffc9a7 */ /* 0x0003e2000810043f */
[----:B------:R-:W-:Y:S05]  /*9450*/  @!P1 BRA `(.L_x_1631) ;  /* 0x0000000000049947 */ /* 0x000fea0003800000 */
[----:B------:R-:W-:Y:S01]  /*9460*/  BPT.TRAP 0x1 ;  /* 0x000000040000795c */ /* 0x000fe20000300000 */
.L_x_1631:
[----:B------:R-:W-:Y:S05]  /*9470*/  BSYNC B0 ;  /* 0x0000000000007941 */ /* 0x000fea0003800000 */
.L_x_1630:
[----:B------:R-:W0:Y:S01]  /*9480*/  SYNCS.PHASECHK.TRANS64.TRYWAIT P1, [R84+URZ+0x228b0], R93 ;  /* 0x0228b05d540075a7 */ /* 0x000e22000802017f */
[----:B------:R-:W-:Y:S04]  /*9490*/  BSSY B0, `(.L_x_1632) ;  /* 0x0000002000007945 */ /* 0x000fe80003800000 */
[----:B0-----:R-:W-:Y:S05]  /*94a0*/  @!P1 BRA `(.L_x_1633) ;  /* 0x0000020400549947 */ /* 0x001fea0003800000 */
.L_x_1961:
[----:B------:R-:W-:Y:S05]  /*94b0*/  BSYNC B0 ;  /* 0x0000000000007941 */ /* 0x000fea0003800000 */
.L_x_1632:
[----:B------:R-:W-:Y:S01]  /*94c0*/  ULDC.64 UR4, c[0x0][0x328] ;  /* 0x0000ca0000047ab9 */ /* 0x000fe20000000a00 */
[----:B------:R-:W-:Y:S01]  /*94d0*/  ULDC.64 UR6, c[0x0][0x318] ;  /* 0x0000c60000067ab9 */ /* 0x000fe20000000a00 */
[----:B------:R-:W-:Y:S01]  /*94e0*/  IMAD R90, R90, UR4, RZ ;  /* 0x000000045a5a7c24 */ /* 0x000fe2000f8e02ff */
[----:B------:R-:W-:Y:S01]  /*94f0*/  BSSY B0, `(.L_x_1634) ;  /* 0x0000042000007945 */ /* 0x000fe20003800000 */
[----:B-1----:R-:W-:-:S04]  /*9500*/  IMAD.WIDE.U32 R4, R89, UR4, RZ ;  /* 0x0000000459047c25 */ /* 0x002fc8000f8e00ff */
        /* <DEDUP_REMOVED lines=9> */
[----:B------:R-:W-:-:S04]  /*95a0*/  IMAD.WIDE.U32 R4, R22, UR4, R4 ;  /* 0x0000000416047c25 */ /* 0x000fc8000f8e0004 */
[----:B------:R-:W-:Y:S01]  /*95b0*/  IMAD R7, R22, UR5, R7 ;  /* 0x0000000516077c24 */ /* 0x000fe2000f8e0207 */
[----:B------:R-:W-:-:S04]  /*95c0*/  IADD3 R4, P1, R4, UR6, RZ ;  /* 0x0000000604047c10 */ /* 0x000fc8000ff3e0ff */
[----:B------:R-:W-:Y:S01]  /*95d0*/  IADD3.X R5, R5, UR7, R7, P1, !PT ;  /* 0x0000000705057c10 */ /* 0x000fe20008ffe407 */
[----:B------:R1:W3:Y:S01]  /*95e0*/  SHFL.IDX PT, R10, R4, RZ, 0x1e1f ;  /* 0x001e1fff040a7589 */ /* 0x0002e200000e0000 */
[----:B------:R-:W-:-:S03]  /*95f0*/  ISETP.GT.AND P1, PT, R92, R176, PT ;  /* 0x000000b05c00720c */ /* 0x000fc60003f24270 */
[----:B------:R1:W4:Y:S10]  /*9600*/  SHFL.IDX PT, R13, R5, RZ, 0x1e1f ;  /* 0x001e1fff050d7589 */ /* 0x00033400000e0000 */
[----:B-1----:R-:W-:Y:S05]  /*9610*/  @!P1 BRA `(.L_x_1635) ;  /* 0x0000000000bc9947 */ /* 0x002fea0003800000 */
[----:B------:R-:W-:Y:S01]  /*9620*/  LOP3.LUT P1, RZ, R79, 0x1, RZ, 0xc0, !PT ;  /* 0x000000014fff7812 */ /* 0x000fe2000782c0ff */
[----:B------:R-:W-:Y:S01]  /*9630*/  IMAD R11, R17, 0x4000, R201 ;  /* 0x00004000110b7824 */ /* 0x000fe200078e02c9 */
[----:B------:R-:W-:Y:S11]  /*9640*/  BSSY B1, `(.L_x_1636) ;  /* 0x0000011000017945 */ /* 0x000ff60003800000 */
[----:B------:R-:W-:Y:S01]  /*9650*/  @P1 IMAD.IADD R4, R16, 0x1, R11 ;  /* 0x0000000110041824 */ /* 0x000fe200078e020b */
[----:B---3--:R-:W-:-:S05]  /*9660*/  @P1 IADD3 R8, P2, R18, R10, RZ ;  /* 0x0000000a12081210 */ /* 0x008fca0007f5e0ff */
[----:B------:R-:W1:Y:S01]  /*9670*/  @P1 LDS.128 R4, [R4+0x8400] ;  /* 0x0084000004041984 */ /* 0x000e620000000c00 */
[----:B----4-:R-:W-:-:S05]  /*9680*/  @P1 IMAD.X R9, R13, 0x1, R19, P2 ;  /* 0x000000010d091824 */ /* 0x010fca00010e0613 */
[----:B-1----:R1:W-:Y:S01]  /*9690*/  @P1 ST.E.128 desc[UR38][R8.64], R4 ;  /* 0x0000000408001985 */ /* 0x0023e2000c101d26 */
[----:B------:R-:W-:-:S13]  /*96a0*/  LOP3.LUT P1, RZ, R55, 0x2, RZ, 0xc0, !PT ;  /* 0x0000000237ff7812 */ /* 0x000fda000782c0ff */
[----:B------:R-:W-:Y:S05]  /*96b0*/  @!P1 BRA `(.L_x_1637) ;  /* 0x0000000000249947 */ /* 0x000fea0003800000 */
[----:B------:R-:W-:Y:S01]  /*96c0*/  LOP3.LUT P1, RZ, R187, 0x2, RZ, 0xc0, !PT ;  /* 0x00000002bbff7812 */ /* 0x000fe2000782c0ff */
[----:B-1----:R-:W-:Y:S01]  /*96d0*/  IMAD.SHL.U32 R9, R179, 0x10, RZ ;  /* 0x00000010b3097824 */ /* 0x002fe200078e00ff */
[----:B------:R-:W-:-:S11]  /*96e0*/  IADD3 R5, R11, 0x20, RZ ;  /* 0x000000200b057810 */ /* 0x000fd60007ffe0ff */
[----:B------:R-:W-:Y:S01]  /*96f0*/  @P1 VIADD R5, R11, 0xffffffe0 ;  /* 0xffffffe00b051836 */ /* 0x000fe20000000000 */
[----:B------:R-:W-:-:S03]  /*9700*/  IADD3 R8, P1, R9, R10, RZ ;  /* 0x0000000a09087210 */ /* 0x000fc60007f3e0ff */
[----:B------:R-:W-:Y:S01]  /*9710*/  IMAD.IADD R5, R16, 0x1, R5 ;  /* 0x0000000110057824 */ /* 0x000fe200078e0205 */
[----:B------:R-:W-:-:S05]  /*9720*/  LEA.HI.X.SX32 R9, R9, R13, 0x1, P1 ;  /* 0x0000000d09097211 */ /* 0x000fca00008f0eff */
[----:B------:R-:W1:Y:S04]  /*9730*/  LDS.128 R4, [R5+0x8400] ;  /* 0x0084000005047984 */ /* 0x000e680000000c00 */
[----:B-1----:R3:W-:Y:S02]  /*9740*/  ST.E.128 desc[UR38][R8.64], R4 ;  /* 0x0000000408007985 */ /* 0x0027e4000c101d26 */
.L_x_1637:
[----:B------:R-:W-:Y:S05]  /*9750*/  BSYNC B1 ;  /* 0x0000000000017941 */ /* 0x000fea0003800000 */
.L_x_1636:
[----:B------:R-:W-:Y:S01]  /*9760*/  LOP3.LUT P1, RZ, R55, 0x4, RZ, 0xc0, !PT ;  /* 0x0000000437ff7812 */ /* 0x000fe2000782c0ff */
[----:B------:R-:W-:-:S12]  /*9770*/  BSSY B1, `(.L_x_1638) ;  /* 0x000000b000017945 */ /* 0x000fd80003800000 */
[----:B------:R-:W-:Y:S05]  /*9780*/  @!P1 BRA `(.L_x_1639) ;  /* 0x0000000000249947 */ /* 0x000fea0003800000 */
[----:B------:R-:W-:Y:S01]  /*9790*/  LOP3.LUT P1, RZ, R187, 0x4, RZ, 0xc0, !PT ;  /* 0x00000004bbff7812 */ /* 0x000fe2000782c0ff */
[----:B-1-3--:R-:W-:Y:S02]  /*97a0*/  VIADD R5, R11, 0x40 ;  /* 0x000000400b057836 */ /* 0x00afe40000000000 */
[----:B------:R-:W-:-:S10]  /*97b0*/  IMAD.SHL.U32 R9, R180, 0x10, RZ ;  /* 0x00000010b4097824 */ /* 0x000fd400078e00ff */
[----:B------:R-:W-:Y:S01]  /*97c0*/  @P1 VIADD R5, R11, 0xffffffc0 ;  /* 0xffffffc00b051836 */ /* 0x000fe20000000000 */
[----:B------:R-:W-:-:S03]  /*97d0*/  IADD3 R8, P1, R9, R10, RZ ;  /* 0x0000000a09087210 */ /* 0x000fc60007f3e0ff */
[----:B------:R-:W-:Y:S01]  /*97e0*/  IMAD.IADD R5, R16, 0x1, R5 ;  /* 0x0000000110057824 */ /* 0x000fe200078e0205 */
[----:B------:R-:W-:-:S05]  /*97f0*/  LEA.HI.X.SX32 R9, R9, R13, 0x1, P1 ;  /* 0x0000000d09097211 */ /* 0x000fca00008f0eff */
[----:B------:R-:W1:Y:S04]  /*9800*/  LDS.128 R4, [R5+0x8400] ;  /* 0x0084000005047984 */ /* 0x000e680000000c00 */
[----:B-1----:R4:W-:Y:S02]  /*9810*/  ST.E.128 desc[UR38][R8.64], R4 ;  /* 0x0000000408007985 */ /* 0x0029e4000c101d26 */
.L_x_1639:
[----:B------:R-:W-:Y:S05]  /*9820*/  BSYNC B1 ;  /* 0x0000000000017941 */ /* 0x000fea0003800000 */
.L_x_1638:
[----:B------:R-:W-:-:S13]  /*9830*/  LOP3.LUT P1, RZ, R55, 0x8, RZ, 0xc0, !PT ;  /* 0x0000000837ff7812 */ /* 0x000fda000782c0ff */
[----:B------:R-:W-:Y:S05]  /*9840*/  @!P1 BRA `(.L_x_1635) ;  /* 0x0000000000309947 */ /* 0x000fea0003800000 */
[----:B------:R-:W-:Y:S01]  /*9850*/  R2P PR, R187, 0x6 ;  /* 0x00000006bb007804 */ /* 0x000fe20000000000 */
[----:B-1-34-:R-:W-:Y:S02]  /*9860*/  IMAD.MOV.U32 R4, RZ, RZ, -0x40 ;  /* 0xffffffc0ff047424 */ /* 0x01afe400078e00ff */
[----:B------:R-:W-:Y:S02]  /*9870*/  IMAD.MOV.U32 R6, RZ, RZ, 0x40 ;  /* 0x00000040ff067424 */ /* 0x000fe400078e00ff */
[----:B------:R-:W-:Y:S01]  /*9880*/  IMAD.MOV.U32 R5, RZ, RZ, 0x60 ;  /* 0x00000060ff057424 */ /* 0x000fe200078e00ff */
[----:B------:R-:W-:-:S07]  /*9890*/  SEL R4, R4, 0x40, P2 ;  /* 0x0000004004047807 */ /* 0x000fce0001000000 */
[----:B------:R-:W-:Y:S01]  /*98a0*/  @P2 IADD3 R5, -R6, 0x20, RZ ;  /* 0x0000002006052810 */ /* 0x000fe20007ffe1ff */
[----:B------:R-:W-:Y:S01]  /*98b0*/  @P1 VIADD R5, R4, 0xffffffe0 ;  /* 0xffffffe004051836 */ /* 0x000fe20000000000 */
[----:B------:R-:W-:-:S04]  /*98c0*/  IADD3 R8, P1, R177, R10, RZ ;  /* 0x0000000ab1087210 */ /* 0x000fc80007f3e0ff */
[----:B------:R-:W-:Y:S02]  /*98d0*/  IADD3 R5, R16, R11, R5 ;  /* 0x0000000b10057210 */ /* 0x000fe40007ffe005 */
[----:B------:R-:W-:-:S04]  /*98e0*/  IADD3.X R9, R13, R188, RZ, P1, !PT ;  /* 0x000000bc0d097210 */ /* 0x000fc80000ffe4ff */
[----:B------:R-:W1:Y:S04]  /*98f0*/  LDS.128 R4, [R5+0x8400] ;  /* 0x0084000005047984 */ /* 0x000e680000000c00 */
[----:B-1----:R1:W-:Y:S02]  /*9900*/  ST.E.128 desc[UR38][R8.64], R4 ;  /* 0x0000000408007985 */ /* 0x0023e4000c101d26 */
.L_x_1635:
[----:B------:R-:W-:Y:S05]  /*9910*/  BSYNC B0 ;  /* 0x0000000000007941 */ /* 0x000fea0003800000 */
.L_x_1634:
[----:B------:R-:W-:Y:S01]  /*9920*/  @!PT LDS RZ, [RZ] ;  /* 0x00000000fffff984 */ /* 0x000fe20000000800 */
[----:B------:R-:W-:Y:S01]  /*9930*/  @!PT LDS RZ, [RZ] ;  /* 0x00000000fffff984 */ /* 0x000fe20000000800 */
[----:B------:R-:W-:Y:S01]  /*9940*/  @!PT LDS RZ, [RZ] ;  /* 0x00000000fffff984 */ /* 0x000fe20000000800 */
[----:B------:R-:W-:Y:S01]  /*9950*/  @!PT LDS RZ, [RZ] ;  /* 0x00000000fffff984 */ /* 0x000fe20000000800 */
[----:B------:R5:W-:Y:S06]  /*9960*/  MEMBAR.ALL.CTA ;  /* 0x0000000000007992 */ /* 0x000bec0000008000 */
[----:B-----5:R-:W5:Y:S01]  /*9970*/  FENCE.VIEW.ASYNC.S ;  /* 0x00000000000073c6 */ /* 0x020f620000000000 */
[----:B------:R-:W-:Y:S02]  /*9980*/  VIADD R17, R17, 0x1 ;  /* 0x0000000111117836 */ /* 0x000fe40000000000 */
[----:B0-----:R-:W-:Y:S01]  /*9990*/  @!P4 VIADD R84, R84, 0x228c0 ;  /* 0x000228c05454c836 */ /* 0x001fe20000000000 */
[----:B-----5:R0:W-:Y:S02]  /*99a0*/  BAR.SYNC.DEFER_BLOCKING R66, 0x80 ;  /* 0x000200420000751d */ /* 0x0201e40000010000 */
[----:B------:R-:W-:-:S02]  /*99b0*/  ISETP.NE.AND P1, PT, R17, 0x2, PT ;  /* 0x000000021100780c */ /* 0x000fc40003f25270 */
[----:B------:R-:W-:Y:S02]  /*99c0*/  @!P4 PRMT R84, RZ, 0x654, R84 ;  /* 0x00000654ff54c816 */ /* 0x000fe40000000054 */
[----:B-1-34-:R-:W-:Y:S02]  /*99d0*/  SEL R4, RZ, 0x1, P1 ;  /* 0x00000001ff047807 */ /* 0x01afe40000800000 */
[----:B------:R-:W-:Y:S02]  /*99e0*/  SEL R17, R17, RZ, P1 ;  /* 0x000000ff11117207 */ /* 0x000fe40000800000 */
[----:B------:R-:W-:Y:S01]  /*99f0*/  LOP3.LUT R173, R173, R4, RZ, 0x3c, !PT ;  /* 0x00000004adad7212 */ /* 0x000fe200078e3cff */
[----:B------:R0:W-:Y:S01]  /*9a00*/  @!P4 SYNCS.ARRIVE.TRANS64.RED.A1T0 RZ, [R84+URZ], RZ ;  /* 0x000000ff54ffc9a7 */ /* 0x0001e2000810043f */
[----:B------:R-:W-:Y:S05]  /*9a10*/  @P3 BRA `(.L_x_1640) ;  /* 0xffffff8c006c3947 */ /* 0x000fea000383ffff */
[----:B------:R-:W1:Y:S01]  /*9a20*/  S2R R5, SR_TID.X ;  /* 0x0000000000057919 */ /* 0x000e620000002100 */
[----:B------:R-:W-:Y:S02]  /*9a30*/  PLOP3.LUT P0, PT, PT, PT, PT, 0x8, 0x0 ;  /* 0x000000000000781c */ /* 0x000fe40003f0e170 */
[----:B-1----:R-:W-:-:S04]  /*9a40*/  SHF.R.U32.HI R5, RZ, 0x7, R5 ;  /* 0x00000007ff057819 */ /* 0x002fc80000011605 */
[----:B------:R-:W-:-:S13]  /*9a50*/  ISETP.NE.AND P2, PT, R5, 0x1, PT ;  /* 0x000000010500780c */ /* 0x000fda0003f45270 */
[----:B------:R-:W-:Y:S06]  /*9a60*/  @!P2 BAR.ARV 0x9, 0x100 ;  /* 0x024400000000ab1d */ /* 0x000fec0000002000 */
.L_x_1573:
[----:B------:R-:W1:Y:S01]  /*9a70*/  LDC R0, c[0x0][0x448] ;  /* 0x00011200ff007b82 */ /* 0x000e620000000800 */
[----:B------:R-:W-:-:S07]  /*9a80*/  IADD3 R5, R171, 0x1, -R170 ;  /* 0x00000001ab057810 */ /* 0x000fce0007ffe8aa */
[----:B------:R-:W3:Y:S01]  /*9a90*/  LDC.64 R6, c[0x0][0x9e0] ;  /* 0x00027800ff067b82 */ /* 0x000ee20000000a00 */
[----:B-1----:R-:W-:Y:S01]  /*9aa0*/  ISETP.NE.AND P1, PT, R0, 0x1, PT ;  /* 0x000000010000780c */ /* 0x002fe20003f25270 */
[----:B------:R-:W-:Y:S01]  /*9ab0*/  VIADD R0, R178, 0x7f ;  /* 0x0000007fb2007836 */ /* 0x000fe20000000000 */
[----:B---3--:R-:W-:-:S11]  /*9ac0*/  ISETP.GE.AND P2, PT, R7, 0x1, PT ;  /* 0x000000010700780c */ /* 0x008fd60003f46270 */
[----:B------:R-:W1:Y:S08]  /*9ad0*/  @P1 LDC R3, c[0x0][0x44c] ;  /* 0x00011300ff031b82 */ /* 0x000e700000000800 */
[----:B------:R-:W3:Y:S01]  /*9ae0*/  @P1 LDC R2, c[0x0][0x450] ;  /* 0x00011400ff021b82 */ /* 0x000ee20000000800 */
[----:B-1----:R-:W-:-:S05]  /*9af0*/  @P1 IMAD.HI.U32 R3, R0, R3, RZ ;  /* 0x0000000300031227 */ /* 0x002fca00078e00ff */
[----:B---3--:R-:W-:-:S05]  /*9b00*/  @P1 SHF.R.U32.HI R0, RZ, R2, R3 ;  /* 0x00000002ff001219 */ /* 0x008fca0000011603 */
[----:B------:R-:W-:Y:S01]  /*9b10*/  IMAD.IADD R3, R5, 0x1, R0 ;  /* 0x0000000105037824 */ /* 0x000fe200078e0200 */
[----:B------:R-:W-:Y:S06]  /*9b20*/  @P0 BRA `(.L_x_1641) ;  /* 0x00000000000c0947 */ /* 0x000fec0003800000 */
[----:B------:R-:W1:Y:S01]  /*9b30*/  FENCE.VIEW.ASYNC.G ;  /* 0x00000000000073c6 */ /* 0x000e620000000100 */
[----:B------:R-:W-:Y:S05]  /*9b40*/  WARPSYNC.ALL ;  /* 0x0000000000007948 */ /* 0x000fea0003800000 */
[----:B-1----:R-:W-:Y:S06]  /*9b50*/  BAR.ARV 0xc, 0x180 ;  /* 0x0306000000007b1d */ /* 0x002fec0000002000 */
.L_x_1641:
[----:B------:R-:W-:Y:S01]  /*9b60*/  IMAD.IADD R0, R3, 0x1, R6 ;  /* 0x0000000103007824 */ /* 0x000fe200078e0206 */
[----:B------:R-:W-:Y:S06]  /*9b70*/  @!P2 BRA `(.L_x_1642) ;  /* 0x000000000048a947 */ /* 0x000fec0003800000 */
[C---:B------:R-:W-:Y:S01]  /*9b80*/  ISETP.GT.AND P0, PT, R3.reuse, RZ, PT ;  /* 0x000000ff0300720c */ /* 0x040fe20003f04270 */
[----:B------:R-:W-:Y:S01]  /*9b90*/  BSSY B0, `(.L_x_1643) ;  /* 0x000000e000007945 */ /* 0x000fe20003800000 */
[----:B------:R-:W-:-:S11]  /*9ba0*/  VIADD R2, R3, 0xffffffff ;  /* 0xffffffff03027836 */ /* 0x000fd60000000000 */
[----:B------:R-:W-:Y:S05]  /*9bb0*/  @P0 BRA `(.L_x_1644) ;  /* 0x00000000001c0947 */ /* 0x000fea0003800000 */
[----:B------:R-:W-:Y:S01]  /*9bc0*/  ISETP.NE.AND P0, PT, R7, 0x1, PT ;  /* 0x000000010700780c */ /* 0x000fe20003f05270 */
[----:B------:R-:W-:-:S12]  /*9bd0*/  IMAD.MOV R3, RZ, RZ, -R3 ;  /* 0x000000ffff037224 */ /* 0x000fd800078e0a03 */
[----:B------:R-:W1:Y:S02]  /*9be0*/  @P0 LDC.64 R4, c[0x0][0x9e8] ;  /* 0x00027a00ff040b82 */ /* 0x000e640000000a00 */
[----:B-1----:R-:W-:-:S05]  /*9bf0*/  @P0 IMAD.HI.U32 R2, R3, R4, RZ ;  /* 0x0000000403020227 */ /* 0x002fca00078e00ff */
[----:B------:R-:W-:-:S04]  /*9c00*/  @P0 SHF.R.U32.HI R3, RZ, R5, R2 ;  /* 0x00000005ff030219 */ /* 0x000fc80000011602 */
[----:B------:R-:W-:Y:S01]  /*9c10*/  LOP3.LUT R2, RZ, R3, RZ, 0x33, !PT ;  /* 0x00000003ff027212 */ /* 0x000fe200078e33ff */
[----:B------:R-:W-:Y:S06]  /*9c20*/  BRA `(.L_x_1645) ;  /* 0x0000000000107947 */ /* 0x000fec0003800000 */
.L_x_1644:
[----:B------:R-:W-:-:S13]  /*9c30*/  ISETP.NE.AND P0, PT, R7, 0x1, PT ;  /* 0x000000010700780c */ /* 0x000fda0003f05270 */
[----:B------:R-:W1:Y:S02]  /*9c40*/  @P0 LDC.64 R4, c[0x0][0x9e8] ;  /* 0x00027a00ff040b82 */ /* 0x000e640000000a00 */
[----:B-1----:R-:W-:-:S05]  /*9c50*/  @P0 IMAD.HI.U32 R4, R2, R4, RZ ;  /* 0x0000000402040227 */ /* 0x002fca00078e00ff */
[----:B------:R-:W-:-:S07]  /*9c60*/  @P0 SHF.R.U32.HI R2, RZ, R5, R4 ;  /* 0x00000005ff020219 */ /* 0x000fce0000011604 */
.L_x_1645:
[----:B------:R-:W-:Y:S05]  /*9c70*/  BSYNC B0 ;  /* 0x0000000000007941 */ /* 0x000fea0003800000 */
.L_x_1643:
[----:B------:R-:W-:-:S05]  /*9c80*/  IMAD R3, R2, R7, R7 ;  /* 0x0000000702037224 */ /* 0x000fca00078e0207 */
[----:B------:R-:W-:-:S07]  /*9c90*/  VIMNMX R0, R0, R3, PT ;  /* 0x0000000300007248 */ /* 0x000fce0003fe0100 */
.L_x_1642:
[----:B------:R-:W1:Y:S01]  /*9ca0*/  @P1 LDC R5, c[0x0][0x44c] ;  /* 0x00011300ff051b82 */ /* 0x000e620000000800 */
[----:B------:R-:W-:Y:S01]  /*9cb0*/  VIADD R0, R0, 0x7f ;  /* 0x0000007f00007836 */ /* 0x000fe20000000000 */
[----:B------:R-:W-:-:S04]  /*9cc0*/  ULDC UR4, c[0x0][0x9dc] ;  /* 0x0002770000047ab9 */ /* 0x000fc80000000800 */
[----:B------:R-:W-:Y:S02]  /*9cd0*/  SHF.R.S32.HI R3, RZ, 0x1f, R0 ;  /* 0x0000001fff037819 */ /* 0x000fe40000011400 */
[----:B------:R-:W3:Y:S02]  /*9ce0*/  @P1 LDC R9, c[0x0][0x450] ;  /* 0x00011400ff091b82 */ /* 0x000ee40000000800 */
[----:B------:R-:W-:-:S04]  /*9cf0*/  LEA.HI R3, R3, R0, RZ, 0x7 ;  /* 0x0000000003037211 */ /* 0x000fc800078f38ff */
[----:B------:R-:W-:-:S04]  /*9d00*/  SHF.R.S32.HI R0, RZ, 0x7, R3 ;  /* 0x00000007ff007819 */ /* 0x000fc80000011403 */
[----:B------:R-:W-:Y:S01]  /*9d10*/  VIMNMX R89, R27, R0, PT ;  /* 0x000000001b597248 */ /* 0x000fe20003fe0100 */
[----:B-1----:R-:W-:-:S04]  /*9d20*/  @P1 IMAD.HI.U32 R2, R178, R5, RZ ;  /* 0x00000005b2021227 */ /* 0x002fc800078e00ff */
[----:B------:R-:W-:Y:S01]  /*9d30*/  IMAD.MOV.U32 R5, RZ, RZ, R178 ;  /* 0x000000ffff057224 */ /* 0x000fe200078e00b2 */
[----:B---3--:R-:W-:-:S05]  /*9d40*/  @P1 SHF.R.U32.HI R5, RZ, R9, R2 ;  /* 0x00000009ff051219 */ /* 0x008fca0000011602 */
[----:B------:R-:W-:-:S04]  /*9d50*/  IMAD.IADD R2, R88, 0x1, R5 ;  /* 0x0000000158027824 */ /* 0x000fc800078e0205 */
[----:B------:R-:W-:Y:S01]  /*9d60*/  VIADD R0, R2, -UR4 ;  /* 0x8000000402007c36 */ /* 0x000fe20008000000 */
[----:B------:R-:W-:Y:S06]  /*9d70*/  @!P2 BRA `(.L_x_1646) ;  /* 0x000000000044a947 */ /* 0x000fec0003800000 */
[----:B------:R-:W-:Y:S01]  /*9d80*/  ISETP.GT.AND P0, PT, R2, -0x1, PT ;  /* 0xffffffff0200780c */ /* 0x000fe20003f04270 */
[----:B------:R-:W-:-:S12]  /*9d90*/  BSSY B0, `(.L_x_1647) ;  /* 0x000000d000007945 */ /* 0x000fd80003800000 */
[----:B------:R-:W-:Y:S05]  /*9da0*/  @P0 BRA `(.L_x_1648) ;  /* 0x00000000001c0947 */ /* 0x000fea0003800000 */
[----:B------:R-:W-:Y:S02]  /*9db0*/  ISETP.NE.AND P0, PT, R7, 0x1, PT ;  /* 0x000000010700780c */ /* 0x000fe40003f05270 */
[----:B------:R-:W-:-:S11]  /*9dc0*/  LOP3.LUT R3, RZ, R2, RZ, 0x33, !PT ;  /* 0x00000002ff037212 */ /* 0x000fd600078e33ff */
[----:B------:R-:W1:Y:S02]  /*9dd0*/  @P0 LDC.64 R4, c[0x0][0x9e8] ;  /* 0x00027a00ff040b82 */ /* 0x000e640000000a00 */
[----:B-1----:R-:W-:-:S05]  /*9de0*/  @P0 IMAD.HI.U32 R2, R3, R4, RZ ;  /* 0x0000000403020227 */ /* 0x002fca00078e00ff */
[----:B------:R-:W-:-:S04]  /*9df0*/  @P0 SHF.R.U32.HI R3, RZ, R5, R2 ;  /* 0x00000005ff030219 */ /* 0x000fc80000011602 */
[----:B------:R-:W-:Y:S01]  /*9e00*/  LOP3.LUT R2, RZ, R3, RZ, 0x33, !PT ;  /* 0x00000003ff027212 */ /* 0x000fe200078e33ff */
[----:B------:R-:W-:Y:S06]  /*9e10*/  BRA `(.L_x_1649) ;  /* 0x0000000000107947 */ /* 0x000fec0003800000 */
.L_x_1648:
[----:B------:R-:W-:-:S13]  /*9e20*/  ISETP.NE.AND P0, PT, R7, 0x1, PT ;  /* 0x000000010700780c */ /* 0x000fda0003f05270 */
[----:B------:R-:W1:Y:S02]  /*9e30*/  @P0 LDC.64 R4, c[0x0][0x9e8] ;  /* 0x00027a00ff040b82 */ /* 0x000e640000000a00 */
[----:B-1----:R-:W-:-:S05]  /*9e40*/  @P0 IMAD.HI.U32 R4, R2, R4, RZ ;  /* 0x0000000402040227 */ /* 0x002fca00078e00ff */
[----:B------:R-:W-:-:S07]  /*9e50*/  @P0 SHF.R.U32.HI R2, RZ, R5, R4 ;  /* 0x00000005ff020219 */ /* 0x000fce0000011604 */
.L_x_1649:
[----:B------:R-:W-:Y:S05]  /*9e60*/  BSYNC B0 ;  /* 0x0000000000007941 */ /* 0x000fea0003800000 */
.L_x_1647:
[----:B------:R-:W-:-:S05]  /*9e70*/  IMAD R3, R2, R7, RZ ;  /* 0x0000000702037224 */ /* 0x000fca00078e02ff */
[----:B------:R-:W-:-:S07]  /*9e80*/  VIMNMX R0, R0, R3, !PT ;  /* 0x0000000300007248 */ /* 0x000fce0007fe0100 */
.L_x_1646:
[----:B------:R-:W-:Y:S01]  /*9e90*/  SHF.R.S32.HI R3, RZ, 0x1f, R0 ;  /* 0x0000001fff037819 */ /* 0x000fe20000011400 */
[----:B------:R-:W-:Y:S01]  /*9ea0*/  IMAD.MOV.U32 R56, RZ, RZ, RZ ;  /* 0x000000ffff387224 */ /* 0x000fe200078e00ff */
[----:B------:R-:W-:Y:S02]  /*9eb0*/  PLOP3.LUT P0, PT, PT, PT, PT, 0x80, 0x0 ;  /* 0x000000000000781c */ /* 0x000fe40003f0f070 */
[----:B------:R-:W-:Y:S02]  /*9ec0*/  CS2R R150, SRZ ;  /* 0x0000000000967805 */ /* 0x000fe4000001ff00 */
[----:B------:R-:W-:Y:S02]  /*9ed0*/  LEA.HI R3, R3, R0, RZ, 0x7 ;  /* 0x0000000003037211 */ /* 0x000fe400078f38ff */
[----:B------:R-:W-:Y:S02]  /*9ee0*/  CS2R R6, SRZ ;  /* 0x0000000000067805 */ /* 0x000fe4000001ff00 */
[----:B------:R-:W-:-:S02]  /*9ef0*/  MOV R58, RZ ;  /* 0x000000ff003a7202 */ /* 0x000fc40000000f00 */
[----:B------:R-:W-:Y:S02]  /*9f00*/  CS2R R148, SRZ ;  /* 0x0000000000947805 */ /* 0x000fe4000001ff00 */
[----:B------:R-:W-:Y:S02]  /*9f10*/  SHF.R.S32.HI R3, RZ, 0x7, R3 ;  /* 0x00000007ff037819 */ /* 0x000fe40000011403 */
[----:B------:R-:W-:Y:S02]  /*9f20*/  CS2R R8, SRZ ;  /* 0x0000000000087805 */ /* 0x000fe4000001ff00 */
[----:B------:R-:W-:Y:S02]  /*9f30*/  CS2R R4, SRZ ;  /* 0x0000000000047805 */ /* 0x000fe4000001ff00 */
[----:B------:R-:W-:Y:S02]  /*9f40*/  CS2R R142, SRZ ;  /* 0x00000000008e7805 */ /* 0x000fe4000001ff00 */
[----:B------:R-:W-:-:S02]  /*9f50*/  VIMNMX R198, RZ, R3, !PT ;  /* 0x00000003ffc67248 */ /* 0x000fc40007fe0100 */
[----:B------:R-:W-:Y:S02]  /*9f60*/  CS2R R140, SRZ ;  /* 0x00000000008c7805 */ /* 0x000fe4000001ff00 */
[----:B------:R-:W-:Y:S02]  /*9f70*/  CS2R R10, SRZ ;  /* 0x00000000000a7805 */ /* 0x000fe4000001ff00 */
[----:B------:R-:W-:Y:S02]  /*9f80*/  CS2R R134, SRZ ;  /* 0x0000000000867805 */ /* 0x000fe4000001ff00 */
[----:B------:R-:W-:Y:S02]  /*9f90*/  ISETP.GT.AND P1, PT, R89, R198, PT ;  /* 0x000000c65900720c */ /* 0x000fe40003f24270 */
[----:B------:R-:W-:Y:S02]  /*9fa0*/  CS2R R12, SRZ ;  /* 0x00000000000c7805 */ /* 0x000fe4000001ff00 */
[----:B------:R-:W-:-:S02]  /*9fb0*/  CS2R R132, SRZ ;  /* 0x0000000000847805 */ /* 0x000fc4000001ff00 */
[----:B------:R-:W-:Y:S02]  /*9fc0*/  CS2R R14, SRZ ;  /* 0x00000000000e7805 */ /* 0x000fe4000001ff00 */
[----:B------:R-:W-:Y:S02]  /*9fd0*/  CS2R R126, SRZ ;  /* 0x00000000007e7805 */ /* 0x000fe4000001ff00 */
[----:B------:R-:W-:Y:S02]  /*9fe0*/  CS2R R26, SRZ ;  /* 0x00000000001a7805 */ /* 0x000fe4000001ff00 */
[----:B------:R-:W-:Y:S02]  /*9ff0*/  CS2R R124, SRZ ;  /* 0x00000000007c7805 */ /* 0x000fe4000001ff00 */
[----:B--2---:R-:W-:Y:S01]  /*a000*/  CS2R R28, SRZ ;  /* 0x00000000001c7805 */ /* 0x004fe2000001ff00 */
[----:B------:R-:W-:Y:S01]  /*a010*/  IMAD.MOV.U32 R25, RZ, RZ, RZ ;  /* 0x000000ffff197224 */ /* 0x000fe200078e00ff */
        /* <DEDUP_REMOVED lines=11> */
[----:B------:R-:W-:Y:S01]  /*a0d0*/  CS2R R40, SRZ ;  /* 0x0000000000287805 */ /* 0x000fe2000001ff00 */
[----:B------:R-:W-:Y:S01]  /*a0e0*/  IMAD.MOV.U32 R95, RZ, RZ, RZ ;  /* 0x000000ffff5f7224 */ /* 0x000fe200078e00ff */
[----:B------:R-:W-:Y:S01]  /*a0f0*/  CS2R R92, SRZ ;  /* 0x00000000005c7805 */ /* 0x000fe2000001ff00 */
[----:B------:R-:W-:-:S02]  /*a100*/  IMAD.MOV.U32 R42, RZ, RZ, RZ ;  /* 0x000000ffff2a7224 */ /* 0x000fc400078e00ff */
[----:B------:R-:W-:Y:S02]  /*a110*/  IMAD.MOV.U32 R44, RZ, RZ, RZ ;  /* 0x000000ffff2c7224 */ /* 0x000fe400078e00ff */
[----:B------:R-:W-:Y:S02]  /*a120*/  IMAD.MOV.U32 R51, RZ, RZ, RZ ;  /* 0x000000ffff337224 */ /* 0x000fe400078e00ff */
[----:B------:R-:W-:Y:S01]  /*a130*/  IMAD.MOV.U32 R90, RZ, RZ, RZ ;  /* 0x000000ffff5a7224 */ /* 0x000fe200078e00ff */
[----:B------:R-:W-:Y:S06]  /*a140*/  @!P1 BRA `(.L_x_1650) ;  /* 0x0000015400249947 */ /* 0x000fec0003800000 */
[----:B------:R-:W-:-:S03]  /*a150*/  UMOV UR4, 0xffffffff ;  /* 0xffffffff00047882 */ /* 0x000fc60000000000 */
[----:B------:R-:W-:Y:S05]  /*a160*/  BRA.DIV UR4, `(.L_x_1651) ;  /* 0x000001fa04387947 */ /* 0x000fea000b800000 */
[----:B------:R1:W2:Y:S02]  /*a170*/  SHFL.IDX PT, R184, R218, RZ, 0x1f ;  /* 0x00001fffdab87589 */ /* 0x0002a400000e0000 */
.L_x_1964:
[----:B--2---:R-:W-:Y:S01]  /*a180*/  LEA.HI R0, R184, R184, RZ, 0x1 ;  /* 0x000000b8b8007211 */ /* 0x004fe200078f08ff */
        /* <DEDUP_REMOVED lines=12> */
[----:B------:R2:W3:Y:S01]  /*a250*/  LDC.64 R2, c[0x4][R0] ;  /* 0x0100000000027b82 */ /* 0x0004e20000000a00 */
        /* <DEDUP_REMOVED lines=8> */
[----:B--2---:R-:W-:-:S07]  /*a2e0*/  IMAD.MOV.U32 R13, RZ, RZ, RZ ;  /* 0x000000ffff0d7224 */ /* 0x004fce00078e00ff */
[----:B------:R-:W-:-:S07]  /*a2f0*/  LEPC R20, `(.L_x_1652) ;  /* 0x000000001014794e */ /* 0x000fce0000000000 */
[----:B01-3-5:R-:W-:Y:S05]  /*a300*/  CALL.ABS.NOINC R2 ;  /* 0x0000000002007343 */ /* 0x02bfea0003c00000 */
.L_x_1652:
[----:B------:R-:W-:Y:S01]  /*a310*/  ULDC.64 UR4, c[0x0][0x990] ;  /* 0x0002640000047ab9 */ /* 0x000fe20000000a00 */
[----:B------:R-:W-:Y:S01]  /*a320*/  ULDC.64 UR6, c[0x0][0x998] ;  /* 0x0002660000067ab9 */ /* 0x000fe20000000a00 */
[----:B------:R-:W-:Y:S02]  /*a330*/  ISETP.NE.U32.AND P0, PT, RZ, UR4, PT ;  /* 0x00000004ff007c0c */ /* 0x000fe4000bf05070 */
[----:B------:R-:W-:Y:S02]  /*a340*/  ISETP.NE.U32.AND P1, PT, RZ, UR6, PT ;  /* 0x00000006ff007c0c */ /* 0x000fe4000bf25070 */
[----:B------:R-:W-:Y:S02]  /*a350*/  ISETP.NE.AND.EX P0, PT, RZ, UR5, PT, P0 ;  /* 0x00000005ff007c0c */ /* 0x000fe4000bf05300 */
[----:B------:R-:W-:-:S11]  /*a360*/  ISETP.NE.AND.EX P1, PT, RZ, UR7, PT, P1 ;  /* 0x00000007ff007c0c */ /* 0x000fd6000bf25310 */
[----:B------:R-:W2:Y:S01]  /*a370*/  @P0 LDC.64 R6, c[0x0][0x9a8] ;  /* 0x00026a00ff060b82 */ /* 0x000ea20000000a00 */
[--C-:B------:R-:W-:Y:S02]  /*a380*/  @P0 SHF.R.S32.HI R3, RZ, 0x1f, R23.reuse ;  /* 0x0000001fff030819 */ /* 0x100fe40000011417 */
[----:B------:R-:W-:Y:S02]  /*a390*/  @P1 SHF.R.S32.HI R5, RZ, 0x1f, R23 ;  /* 0x0000001fff051819 */ /* 0x000fe40000011417 */
[----:B------:R-:W-:-:S03]  /*a3a0*/  @P0 SHF.R.S32.HI R15, RZ, 0x1f, R22 ;  /* 0x0000001fff0f0819 */ /* 0x000fc60000011416 */
[----:B------:R-:W3:Y:S08]  /*a3b0*/  @P1 LDC.64 R8, c[0x0][0x9b8] ;  /* 0x00026e00ff081b82 */ /* 0x000ef00000000a00 */
[----:B------:R-:W4:Y:S08]  /*a3c0*/  @P0 LDC.64 R10, c[0x0][0x9b0] ;  /* 0x00026c00ff0a0b82 */ /* 0x000f300000000a00 */
[----:B------:R-:W0:Y:S01]  /*a3d0*/  @P1 LDC.64 R12, c[0x0][0x9c0] ;  /* 0x00027000ff0c1b82 */ /* 0x000e220000000a00 */
[----:B--2---:R-:W-:-:S02]  /*a3e0*/  @P0 IMAD R0, R3, R6, RZ ;  /* 0x0000000603000224 */ /* 0x004fc400078e02ff */
[----:B------:R-:W-:-:S04]  /*a3f0*/  @P0 IMAD.WIDE.U32 R2, R23, R6, RZ ;  /* 0x0000000617020225 */ /* 0x000fc800078e00ff */
[----:B------:R-:W-:Y:S02]  /*a400*/  @P0 IMAD R7, R23, R7, R0 ;  /* 0x0000000717070224 */ /* 0x000fe400078e0200 */
[-C--:B---3--:R-:W-:Y:S02]  /*a410*/  @P1 IMAD R4, R5, R8.reuse, RZ ;  /* 0x0000000805041224 */ /* 0x088fe400078e02ff */
[----:B------:R-:W-:Y:S01]  /*a420*/  @P0 IMAD.IADD R3, R3, 0x1, R7 ;  /* 0x0000000103030824 */ /* 0x000fe200078e0207 */
[----:B------:R-:W-:Y:S01]  /*a430*/  @P1 SHF.R.S32.HI R7, RZ, 0x1f, R22 ;  /* 0x0000001fff071819 */ /* 0x000fe20000011416 */
[C---:B------:R-:W-:Y:S02]  /*a440*/  @P1 IMAD R9, R23.reuse, R9, R4 ;  /* 0x0000000917091224 */ /* 0x040fe400078e0204 */
[----:B------:R-:W-:-:S04]  /*a450*/  @P1 IMAD.WIDE.U32 R4, R23, R8, RZ ;  /* 0x0000000817041225 */ /* 0x000fc800078e00ff */
[----:B----4-:R-:W-:Y:S02]  /*a460*/  @P0 IMAD R0, R15, R10, RZ ;  /* 0x0000000a0f000224 */ /* 0x010fe400078e02ff */
[----:B------:R-:W-:Y:S02]  /*a470*/  @P1 IMAD.IADD R5, R5, 0x1, R9 ;  /* 0x0000000105051824 */ /* 0x000fe400078e0209 */
[C---:B------:R-:W-:Y:S02]  /*a480*/  @P0 IMAD R9, R22.reuse, R11, R0 ;  /* 0x0000000b16090224 */ /* 0x040fe400078e0200 */
[----:B0-----:R-:W-:Y:S02]  /*a490*/  @P1 IMAD R6, R7, R12, RZ ;  /* 0x0000000c07061224 */ /* 0x001fe400078e02ff */
        /* <DEDUP_REMOVED lines=10> */
[----:B------:R-:W-:Y:S01]  /*a540*/  @P1 LEA.HI.X R9, R6, UR7, R3, 0x2, P3 ;  /* 0x0000000706091c11 */ /* 0x000fe200098f1403 */
[----:B------:R-:W-:-:S04]  /*a550*/  IMAD.MOV.U32 R3, RZ, RZ, 0x3f800000 ;  /* 0x3f800000ff037424 */ /* 0x000fc800078e00ff */
        /* <DEDUP_REMOVED lines=10> */
[----:B------:R-:W-:-:S04]  /*a600*/  MOV R3, UR4 ;  /* 0x0000000400037c02 */ /* 0x000fc80008000f00 */
[----:B------:R-:W-:-:S04]  /*a610*/  SHF.L.U32 R3, R3, 0x1f, RZ ;  /* 0x0000001f03037819 */ /* 0x000fc800000006ff */
[----:B------:R0:W2:Y:S03]  /*a620*/  SYNCS.PHASECHK.TRANS64.TRYWAIT P0, [R16+URZ+0x22800], R3 ;  /* 0x02280003100075a7 */ /* 0x0000a6000800017f */
[----:B--2---:R-:W-:Y:S05]  /*a630*/  @!P0 NANOSLEEP.SYNCS 0x989680 ;  /* 0x009896800000895d */ /* 0x004fea0003900000 */
[----:B------:R-:W2:Y:S01]  /*a640*/  @!P0 SYNCS.PHASECHK.TRANS64 P0, [R16+URZ+0x22800], R3 ;  /* 0x02280003100085a7 */ /* 0x000ea2000800007f */
[----:B------:R-:W-:Y:S04]  /*a650*/  BSSY B0, `(.L_x_1654) ;  /* 0x0000006000007945 */ /* 0x000fe80003800000 */
[----:B--2---:R-:W-:Y:S05]  /*a660*/  @P0 BRA `(.L_x_1655) ;  /* 0x0000000000100947 */ /* 0x004fea0003800000 */
.L_x_1656:
[----:B--2---:R2:W3:Y:S02]  /*a670*/  SYNCS.PHASECHK.TRANS64.TRYWAIT P0, [R16+URZ+0x22800], R3 ;  /* 0x02280003100075a7 */ /* 0x0044e4000800017f */
[----:B---3--:R-:W-:Y:S05]  /*a680*/  @!P0 NANOSLEEP.SYNCS 0x989680 ;  /* 0x009896800000895d */ /* 0x008fea0003900000 */
[----:B------:R-:W3:Y:S02]  /*a690*/  @!P0 SYNCS.PHASECHK.TRANS64 P0, [R16+URZ+0x22800], R3 ;  /* 0x02280003100085a7 */ /* 0x000ee4000800007f */
[----:B---3--:R-:W-:Y:S05]  /*a6a0*/  @!P0 BRA `(.L_x_1656) ;  /* 0xfffffffc00f08947 */ /* 0x008fea000383ffff */
.L_x_1655:
[----:B------:R-:W-:Y:S05]  /*a6b0*/  BSYNC B0 ;  /* 0x0000000000007941 */ /* 0x000fea0003800000 */
.L_x_1654:
[----:B------:R-:W-:Y:S05]  /*a6c0*/  BRA `(.L_x_1657) ;  /* 0x0000006c009c7947 */ /* 0x000fea0003800000 */
.L_x_1653:
[----:B------:R-:W-:Y:S01]  /*a6d0*/  ULOP3.LUT UP0, URZ, UR42, 0x1bf, URZ, 0xc0, !UPT ;  /* 0x000001bf2a3f7892 */ /* 0x000fe2000f80c03f */
[----:B-----5:R-:W-:Y:S01]  /*a6e0*/  SHF.R.S32.HI R0, RZ, 0x1f, R24 ;  /* 0x0000001fff007819 */ /* 0x020fe20000011418 */
[----:B------:R-:W-:Y:S01]  /*a6f0*/  ULDC.64 UR4, c[0x0][0x3f8] ;  /* 0x0000fe0000047ab9 */ /* 0x000fe20000000a00 */
[----:B------:R-:W-:Y:S01]  /*a700*/  ULDC.64 UR6, c[0x0][0x408] ;  /* 0x0001020000067ab9 */ /* 0x000fe20000000a00 */
[----:B------:R-:W-:Y:S02]  /*a710*/  IMAD.WIDE.U32 R26, R24, UR4, RZ ;  /* 0x00000004181a7c25 */ /* 0x000fe4000f8e00ff */
[----:B------:R-:W-:Y:S02]  /*a720*/  PLOP3.LUT P0, PT, PT, PT, UP0, 0x80, 0x0 ;  /* 0x000000000000781c */ /* 0x000fe40003f0f008 */
[C---:B------:R-:W-:Y:S02]  /*a730*/  IMAD R3, R0.reuse, UR4, RZ ;  /* 0x0000000400037c24 */ /* 0x040fe4000f8e02ff */
[----:B------:R-:W-:-:S02]  /*a740*/  IMAD R5, R0, UR6, RZ ;  /* 0x0000000600057c24 */ /* 0x000fc4000f8e02ff */
[C---:B------:R-:W-:Y:S02]  /*a750*/  IMAD R3, R24.reuse, UR5, R3 ;  /* 0x0000000518037c24 */ /* 0x040fe4000f8e0203 */
[C---:B------:R-:W-:Y:S02]  /*a760*/  IMAD R5, R24.reuse, UR7, R5 ;  /* 0x0000000718057c24 */ /* 0x040fe4000f8e0205 */
[----:B------:R-:W-:-:S04]  /*a770*/  IMAD.WIDE.U32 R24, R24, UR6, RZ ;  /* 0x0000000618187c25 */ /* 0x000fc8000f8e00ff */
[----:B------:R-:W-:Y:S02]  /*a780*/  IMAD.IADD R29, R3, 0x1, R27 ;  /* 0x00000001031d7824 */ /* 0x000fe400078e021b */
[----:B------:R-:W-:Y:S01]  /*a790*/  IMAD.IADD R31, R5, 0x1, R25 ;  /* 0x00000001051f7824 */ /* 0x000fe200078e0219 */
[----:B------:R-:W-:Y:S06]  /*a7a0*/  @!P0 BRA `(.L_x_1658) ;  /* 0x0000000000408947 */ /* 0x000fec0003800000 */
[----:B------:R-:W-:Y:S01]  /*a7b0*/  MOV R0, 0x0 ;  /* 0x0000000000007802 */ /* 0x000fe20000000f00 */
[----:B------:R-:W-:Y:S01]  /*a7c0*/  ULDC.64 UR4, c[0x4][0xc8] ;  /* 0x0100320000047ab9 */ /* 0x000fe20000000a00 */
[----:B------:R-:W-:Y:S01]  /*a7d0*/  ULDC.64 UR6, c[0x4][0xd0] ;  /* 0x0100340000067ab9 */ /* 0x000fe20000000a00 */
[----:B------:R-:W-:Y:S01]  /*a7e0*/  IMAD.U32 R4, RZ, RZ, UR4 ;  /* 0x00000004ff047e24 */ /* 0x000fe2000f8e00ff */
[----:B------:R0:W2:Y:S01]  /*a7f0*/  LDC.64 R14, c[0x4][R0] ;  /* 0x01000000000e7b82 */ /* 0x0000a20000000a00 */
        /* <DEDUP_REMOVED lines=10> */
[----:B-12---:R-:W-:Y:S05]  /*a8a0*/  CALL.ABS.NOINC R14 ;  /* 0x000000000e007343 */ /* 0x006fea0003c00000 */
.L_x_1658:
[----:B------:R-:W-:Y:S01]  /*a8b0*/  ULDC.U8 UR4, c[0x0][0x410] ;  /* 0x0001040000047ab9 */ /* 0x000fe20000000000 */
[----:B------:R-:W-:Y:S01]  /*a8c0*/  BSSY B0, `(.L_x_1659) ;  /* 0x00006bf000007945 */ /* 0x000fe20003800000 */
[----:B------:R-:W-:Y:S02]  /*a8d0*/  ISETP.NE.AND P0, PT, RZ, UR4, PT ;  /* 0x00000004ff007c0c */ /* 0x000fe4000bf05270 */
[----:B------:R-:W-:-:S11]  /*a8e0*/  IADD3 R10, R176, R178, RZ ;  /* 0x000000b2b00a7210 */ /* 0x000fd60007ffe0ff */
[----:B------:R-:W-:Y:S05]  /*a8f0*/  @!P0 BRA `(.L_x_1660) ;  /* 0x0000003400788947 */ /* 0x000fea0003800000 */
[----:B------:R-:W0:Y:S01]  /*a900*/  LDC R45, c[0x0][0x448] ;  /* 0x00011200ff2d7b82 */ /* 0x000e220000000800 */
[----:B------:R-:W-:Y:S01]  /*a910*/  ULDC.64 UR4, c[0x0][0x3f8] ;  /* 0x0000fe0000047ab9 */ /* 0x000fe20000000a00 */
[----:B------:R-:W-:Y:S01]  /*a920*/  IMAD.MOV.U32 R4, RZ, RZ, R26 ;  /* 0x000000ffff047224 */ /* 0x000fe200078e001a */
[----:B------:R-:W-:Y:S01]  /*a930*/  ULDC.64 UR6, c[0x0][0x408] ;  /* 0x0001020000067ab9 */ /* 0x000fe20000000a00 */
[----:B------:R-:W-:Y:S01]  /*a940*/  IMAD.MOV.U32 R6, RZ, RZ, R24 ;  /* 0x000000ffff067224 */ /* 0x000fe200078e0018 */
[----:B------:R-:W-:Y:S01]  /*a950*/  ULDC.64 UR8, c[0x0][0x400] ;  /* 0x0001000000087ab9 */ /* 0x000fe20000000a00 */
[----:B------:R-:W-:Y:S01]  /*a960*/  IMAD.MOV.U32 R7, RZ, RZ, R31 ;  /* 0x000000ffff077224 */ /* 0x000fe200078e001f */
[----:B0-----:R-:W-:-:S13]  /*a970*/  ISETP.NE.AND P0, PT, R45, 0x1, PT ;  /* 0x000000012d00780c */ /* 0x001fda0003f05270 */
[----:B------:R-:W0:Y:S08]  /*a980*/  @P0 LDC R3, c[0x0][0x44c] ;  /* 0x00011300ff030b82 */ /* 0x000e300000000800 */
[----:B------:R-:W2:Y:S01]  /*a990*/  @P0 LDC R5, c[0x0][0x450] ;  /* 0x00011400ff050b82 */ /* 0x000ea20000000800 */
[----:B0-----:R-:W-:-:S04]  /*a9a0*/  @P0 IMAD.HI.U32 R0, R10, R3, RZ ;  /* 0x000000030a000227 */ /* 0x001fc800078e00ff */
[----:B------:R-:W-:Y:S01]  /*a9b0*/  IMAD.MOV.U32 R3, RZ, RZ, R10 ;  /* 0x000000ffff037224 */ /* 0x000fe200078e000a */
[----:B--2---:R-:W-:Y:S01]  /*a9c0*/  @P0 SHF.R.U32.HI R3, RZ, R5, R0 ;  /* 0x00000005ff030219 */ /* 0x004fe20000011600 */
[----:B------:R-:W-:-:S03]  /*a9d0*/  IMAD.MOV.U32 R5, RZ, RZ, R29 ;  /* 0x000000ffff057224 */ /* 0x000fc600078e001d */
[----:B------:R-:W-:Y:S01]  /*a9e0*/  SHF.R.S32.HI R0, RZ, 0x1f, R3 ;  /* 0x0000001fff007819 */ /* 0x000fe20000011403 */
[----:B------:R-:W-:-:S04]  /*a9f0*/  IMAD.WIDE.U32 R4, R3, UR4, R4 ;  /* 0x0000000403047c25 */ /* 0x000fc8000f8e0004 */
[----:B------:R-:W-:Y:S02]  /*aa00*/  IMAD R8, R0, UR4, RZ ;  /* 0x0000000400087c24 */ /* 0x000fe4000f8e02ff */
[----:B------:R-:W-:-:S04]  /*aa10*/  IMAD.WIDE.U32 R6, R3, UR6, R6 ;  /* 0x0000000603067c25 */ /* 0x000fc8000f8e0006 */
[C---:B------:R-:W-:Y:S01]  /*aa20*/  IMAD R13, R3.reuse, UR5, R8 ;  /* 0x00000005030d7c24 */ /* 0x040fe2000f8e0208 */
[----:B------:R-:W-:Y:S01]  /*aa30*/  ULDC.64 UR4, c[0x0][0x3e8] ;  /* 0x0000fa0000047ab9 */ /* 0x000fe20000000a00 */
[----:B------:R-:W-:Y:S01]  /*aa40*/  IMAD R8, R0, UR6, RZ ;  /* 0x0000000600087c24 */ /* 0x000fe2000f8e02ff */
[----:B------:R-:W-:Y:S01]  /*aa50*/  IADD3 R0, P0, R4, UR4, RZ ;  /* 0x0000000404007c10 */ /* 0x000fe2000ff1e0ff */
[----:B------:R-:W-:Y:S01]  /*aa60*/  UMOV UR4, 0xffffffff ;  /* 0xffffffff00047882 */ /* 0x000fe20000000000 */
[----:B------:R-:W-:Y:S01]  /*aa70*/  IADD3 R4, P1, R6, UR8, RZ ;  /* 0x0000000806047c10 */ /* 0x000fe2000ff3e0ff */
[----:B------:R-:W-:Y:S01]  /*aa80*/  IMAD R3, R3, UR7, R8 ;  /* 0x0000000703037c24 */ /* 0x000fe2000f8e0208 */
[----:B------:R-:W-:-:S04]  /*aa90*/  IADD3.X R13, R5, UR5, R13, P0, !PT ;  /* 0x00000005050d7c10 */ /* 0x000fc800087fe40d */
[----:B------:R-:W-:Y:S01]  /*aaa0*/  IADD3.X R5, R7, UR9, R3, P1, !PT ;  /* 0x0000000907057c10 */ /* 0x000fe20008ffe403 */
[----:B------:R-:W-:Y:S06]  /*aab0*/  BRA.DIV UR4, `(.L_x_1661) ;  /* 0x000001f204107947 */ /* 0x000fec000b800000 */
[----:B------:R0:W2:Y:S04]  /*aac0*/  SHFL.IDX PT, R3, R13, RZ, 0x1e1f ;  /* 0x001e1fff0d037589 */ /* 0x0000a800000e0000 */
[----:B------:R-:W3:Y:S04]  /*aad0*/  SHFL.IDX PT, R0, R0, RZ, 0x1e1f ;  /* 0x001e1fff00007589 */ /* 0x000ee800000e0000 */
[----:B------:R-:W4:Y:S04]  /*aae0*/  SHFL.IDX PT, R5, R5, RZ, 0x1e1f ;  /* 0x001e1fff05057589 */ /* 0x000f2800000e0000 */
[----:B------:R0:W0:Y:S02]  /*aaf0*/  SHFL.IDX PT, R14, R4, RZ, 0x1e1f ;  /* 0x001e1fff040e7589 */ /* 0x00002400000e0000 */
.L_x_1970:
[----:B------:R-:W-:Y:S01]  /*ab00*/  IMAD R45, R170, R45, RZ ;  /* 0x0000002daa2d7224 */ /* 0x000fe200078e02ff */
[----:B------:R-:W-:Y:S01]  /*ab10*/  BSSY B1, `(.L_x_1662) ;  /* 0x0000047000017945 */ /* 0x000fe20003800000 */
[----:B------:R-:W-:Y:S02]  /*ab20*/  CS2R R8, SRZ ;  /* 0x0000000000087805 */ /* 0x000fe4000001ff00 */
[----:B0-----:R-:W-:Y:S02]  /*ab30*/  CS2R R12, SRZ ;  /* 0x00000000000c7805 */ /* 0x001fe4000001ff00 */
        /* <DEDUP_REMOVED lines=12> */
[----:B------:R-:W-:Y:S01]  /*ac00*/  ULDC UR4, c[0x0][0x3f4] ;  /* 0x0000fd0000047ab9 */ /* 0x000fe20000000800 */
[----:B------:R-:W-:Y:S02]  /*ac10*/  CS2R R38, SRZ ;  /* 0x0000000000267805 */ /* 0x000fe4000001ff00 */
[----:B------:R-:W-:Y:S02]  /*ac20*/  ISETP.GE.AND P5, PT, R174, UR4, PT ;  /* 0x00000004ae007c0c */ /* 0x000fe4000bfa6270 */
[----:B------:R-:W-:Y:S02]  /*ac30*/  CS2R R36, SRZ ;  /* 0x0000000000247805 */ /* 0x000fe4000001ff00 */
[----:B------:R-:W-:Y:S02]  /*ac40*/  ISETP.GE.AND P2, PT, R190, UR4, PT ;  /* 0x00000004be007c0c */ /* 0x000fe4000bf46270 */
[----:B------:R-:W-:Y:S02]  /*ac50*/  CS2R R32, SRZ ;  /* 0x0000000000207805 */ /* 0x000fe4000001ff00 */
[----:B------:R-:W-:-:S05]  /*ac60*/  ISETP.GE.AND P3, PT, R189, UR4, PT ;  /* 0x00000004bd007c0c */ /* 0x000fca000bf66270 */
[----:B------:R-:W-:Y:S02]  /*ac70*/  @!P5 SHF.R.S32.HI R4, RZ, 0x1f, R174 ;  /* 0x0000001fff04d819 */ /* 0x000fe400000114ae */
[C---:B---3--:R-:W-:Y:S02]  /*ac80*/  @!P5 IADD3 R6, P0, R174.reuse, R0, RZ ;  /* 0x00000000ae06d210 */ /* 0x048fe40007f1e0ff */
[----:B------:R-:W-:Y:S02]  /*ac90*/  @!P5 IADD3 R8, P1, R174, R14, RZ ;  /* 0x0000000eae08d210 */ /* 0x000fe40007f3e0ff */
[----:B------:R-:W-:Y:S01]  /*aca0*/  @!P2 IADD3 R10, P4, R190, R0, RZ ;  /* 0x00000000be0aa210 */ /* 0x000fe20007f9e0ff */
[--C-:B--2---:R-:W-:Y:S02]  /*acb0*/  @!P5 IMAD.X R7, R3, 0x1, R4.reuse, P0 ;  /* 0x000000010307d824 */ /* 0x104fe400000e0604 */
[----:B----4-:R-:W-:Y:S01]  /*acc0*/  @!P5 IMAD.X R9, R5, 0x1, R4, P1 ;  /* 0x000000010509d824 */ /* 0x010fe200008e0604 */
[----:B------:R-:W-:Y:S01]  /*acd0*/  ISETP.GE.AND P1, PT, R192, UR4, PT ;  /* 0x00000004c0007c0c */ /* 0x000fe2000bf26270 */
[----:B------:R-:W-:Y:S01]  /*ace0*/  @!P2 IMAD.X R11, R3, 0x1, R214, P4 ;  /* 0x00000001030ba824 */ /* 0x000fe200020e06d6 */
[----:B------:R-:W-:Y:S01]  /*acf0*/  @!P2 IADD3 R12, P0, R190, R14, RZ ;  /* 0x0000000ebe0ca210 */ /* 0x000fe20007f1e0ff */
[----:B------:R0:W5:Y:S01]  /*ad00*/  @!P5 LD.E.64 R38, desc[UR38][R6.64] ;  /* 0x000000260626d980 */ /* 0x000162000c101b00 */
[----:B------:R-:W-:-:S03]  /*ad10*/  @!P3 IADD3 R20, P4, R189, R0, RZ ;  /* 0x00000000bd14b210 */ /* 0x000fc60007f9e0ff */
[----:B------:R-:W5:Y:S01]  /*ad20*/  @!P5 LD.E.64 R36, desc[UR38][R8.64] ;  /* 0x000000260824d980 */ /* 0x000f62000c101b00 */
[----:B------:R-:W-:Y:S02]  /*ad30*/  @!P3 IADD3 R40, P5, R189, R14, RZ ;  /* 0x0000000ebd28b210 */ /* 0x000fe40007fbe0ff */
[----:B------:R-:W-:Y:S01]  /*ad40*/  CS2R R34, SRZ ;  /* 0x0000000000227805 */ /* 0x000fe2000001ff00 */
[----:B------:R-:W-:Y:S01]  /*ad50*/  @!P2 IMAD.X R13, R5, 0x1, R214, P0 ;  /* 0x00000001050da824 */ /* 0x000fe200000e06d6 */
[----:B------:R-:W-:Y:S02]  /*ad60*/  CS2R R28, SRZ ;  /* 0x00000000001c7805 */ /* 0x000fe4000001ff00 */
[----:B------:R-:W-:Y:S01]  /*ad70*/  CS2R R30, SRZ ;  /* 0x00000000001e7805 */ /* 0x000fe2000001ff00 */
[--C-:B------:R-:W-:Y:S01]  /*ad80*/  @!P3 IMAD.X R21, R3, 0x1, R213.reuse, P4 ;  /* 0x000000010315b824 */ /* 0x100fe200020e06d5 */
[----:B------:R-:W5:Y:S01]  /*ad90*/  @!P2 LD.E.64 R32, desc[UR38][R10.64] ;  /* 0x000000260a20a980 */ /* 0x000f62000c101b00 */
[----:B------:R-:W-:Y:S01]  /*ada0*/  @!P3 IMAD.X R41, R5, 0x1, R213, P5 ;  /* 0x000000010529b824 */ /* 0x000fe200028e06d5 */
[----:B------:R-:W-:-:S02]  /*adb0*/  ISETP.GE.AND P0, PT, R191, UR4, PT ;  /* 0x00000004bf007c0c */ /* 0x000fc4000bf06270 */
[----:B------:R2:W5:Y:S01]  /*adc0*/  @!P2 LD.E.64 R34, desc[UR38][R12.64] ;  /* 0x000000260c22a980 */ /* 0x000562000c101b00 */
[----:B------:R-:W-:Y:S02]  /*add0*/  ISETP.GE.AND P2, PT, R193, UR4, PT ;  /* 0x00000004c1007c0c */ /* 0x000fe4000bf46270 */
[C---:B------:R-:W-:Y:S01]  /*ade0*/  @!P1 IADD3 R42, P4, R192.reuse, R14, RZ ;  /* 0x0000000ec02a9210 */ /* 0x040fe20007f9e0ff */
[----:B------:R3:W5:Y:S04]  /*adf0*/  @!P3 LD.E.64 R28, desc[UR38][R20.64] ;  /* 0x00000026141cb980 */ /* 0x000768000c101b00 */
[----:B------:R4:W5:Y:S01]  /*ae00*/  @!P3 LD.E.64 R30, desc[UR38][R40.64] ;  /* 0x00000026281eb980 */ /* 0x000962000c101b00 */
[----:B0-----:R-:W-:Y:S02]  /*ae10*/  @!P1 IADD3 R6, P3, R192, R0, RZ ;  /* 0x00000000c0069210 */ /* 0x001fe40007f7e0ff */
[----:B------:R-:W-:-:S02]  /*ae20*/  CS2R R24, SRZ ;  /* 0x0000000000187805 */ /* 0x000fc4000001ff00 */
[----:B------:R-:W-:Y:S01]  /*ae30*/  CS2R R26, SRZ ;  /* 0x00000000001a7805 */ /* 0x000fe2000001ff00 */
[----:B------:R-:W-:Y:S01]  /*ae40*/  @!P1 IMAD.X R43, R5, 0x1, R212, P4 ;  /* 0x00000001052b9824 */ /* 0x000fe200020e06d4 */
[----:B------:R-:W-:Y:S02]  /*ae50*/  @!P1 IADD3.X R7, R3, R212, RZ, P3, !PT ;  /* 0x000000d403079210 */ /* 0x000fe40001ffe4ff */
[----:B--2---:R-:W-:Y:S02]  /*ae60*/  CS2R R12, SRZ ;  /* 0x00000000000c7805 */ /* 0x004fe4000001ff00 */
[-C--:B------:R-:W-:Y:S01]  /*ae70*/  @!P0 IADD3 R46, P5, R191, R0.reuse, RZ ;  /* 0x00000000bf2e8210 */ /* 0x080fe20007fbe0ff */
[----:B------:R0:W5:Y:S01]  /*ae80*/  @!P1 LD.E.64 R26, desc[UR38][R42.64] ;  /* 0x000000262a1a9980 */ /* 0x000162000c101b00 */
[----:B------:R-:W-:Y:S02]  /*ae90*/  @!P2 IADD3 R48, P3, R193, R0, RZ ;  /* 0x00000000c130a210 */ /* 0x000fe40007f7e0ff */
[----:B---3--:R-:W-:-:S02]  /*aea0*/  CS2R R20, SRZ ;  /* 0x0000000000147805 */ /* 0x008fc4000001ff00 */
[----:B------:R-:W-:Y:S01]  /*aeb0*/  CS2R R8, SRZ ;  /* 0x0000000000087805 */ /* 0x000fe2000001ff00 */
[----:B------:R0:W5:Y:S01]  /*aec0*/  @!P1 LD.E.64 R24, desc[UR38][R6.64] ;  /* 0x0000002606189980 */ /* 0x000162000c101b00 */
[-C--:B----4-:R-:W-:Y:S02]  /*aed0*/  @!P0 IADD3 R40, P1, R191, R14.reuse, RZ ;  /* 0x0000000ebf288210 */ /* 0x090fe40007f3e0ff */
[----:B------:R-:W-:Y:S02]  /*aee0*/  CS2R R10, SRZ ;  /* 0x00000000000a7805 */ /* 0x000fe4000001ff00 */
[----:B------:R-:W-:Y:S01]  /*aef0*/  @!P2 IADD3 R14, P4, R193, R14, RZ ;  /* 0x0000000ec10ea210 */ /* 0x000fe20007f9e0ff */
[--C-:B------:R-:W-:Y:S02]  /*af00*/  @!P0 IMAD.X R47, R3, 0x1, R211.reuse, P5 ;  /* 0x00000001032f8824 */ /* 0x100fe400028e06d3 */
[----:B------:R-:W-:Y:S02]  /*af10*/  @!P0 IMAD.X R41, R5, 0x1, R211, P1 ;  /* 0x0000000105298824 */ /* 0x000fe400008e06d3 */
[--C-:B------:R-:W-:Y:S01]  /*af20*/  @!P2 IMAD.X R49, R3, 0x1, R210.reuse, P3 ;  /* 0x000000010331a824 */ /* 0x100fe200018e06d2 */
[----:B------:R0:W5:Y:S01]  /*af30*/  @!P0 LD.E.64 R12, desc[UR38][R46.64] ;  /* 0x000000262e0c8980 */ /* 0x000162000c101b00 */
[----:B------:R-:W-:-:S03]  /*af40*/  @!P2 IMAD.X R15, R5, 0x1, R210, P4 ;  /* 0x00000001050fa824 */ /* 0x000fc600020e06d2 */
[----:B------:R0:W5:Y:S04]  /*af50*/  @!P0 LD.E.64 R20, desc[UR38][R40.64] ;  /* 0x0000002628148980 */ /* 0x000168000c101b00 */
[----:B------:R0:W5:Y:S04]  /*af60*/  @!P2 LD.E.64 R8, desc[UR38][R48.64] ;  /* 0x000000263008a980 */ /* 0x000168000c101b00 */
[----:B------:R0:W5:Y:S02]  /*af70*/  @!P2 LD.E.64 R10, desc[UR38][R14.64] ;  /* 0x000000260e0aa980 */ /* 0x000164000c101b00 */
.L_x_1663:
[----:B------:R-:W-:Y:S05]  /*af80*/  BSYNC B1 ;  /* 0x0000000000017941 */ /* 0x000fea0003800000 */
.L_x_1662:
[----:B------:R-:W-:Y:S01]  /*af90*/  ULEA.HI UR4, UR37, UR37, URZ, 0x1 ;  /* 0x0000002525047291 */ /* 0x000fe2000f8f083f */
[----:B--2---:R-:W-:Y:S01]  /*afa0*/  VIADDMNMX R3, R45, -R178, 0x80, PT ;  /* 0x000000802d037446 */ /* 0x004fe200038009b2 */
[----:B------:R-:W-:Y:S02]  /*afb0*/  BSSY B1, `(.L_x_1664) ;  /* 0x0000008000017945 */ /* 0x000fe40003800000 */
[----:B------:R-:W-:Y:S01]  /*afc0*/  ULOP3.LUT UR4, UR4, 0xfffffffe, URZ, 0xc0, !UPT ;  /* 0xfffffffe04047892 */ /* 0x000fe2000f8ec03f */
[----:B------:R-:W-:-:S03]  /*afd0*/  ISETP.GE.AND P1, PT, R176, R3, PT ;  /* 0x00000003b000720c */ /* 0x000fc60003f26270 */
[----:B------:R-:W-:-:S06]  /*afe0*/  UIADD3 UR4, UR37, -UR4, URZ ;  /* 0x8000000425047290 */ /* 0x000fcc000fffe03f */
[----:B----4-:R-:W-:-:S05]  /*aff0*/  IMAD.U32 R5, RZ, RZ, UR4 ;  /* 0x00000004ff057e24 */ /* 0x010fca000f8e00ff */
[----:B------:R-:W-:-:S04]  /*b000*/  SHF.L.U32 R5, R5, 0x1f, RZ ;  /* 0x0000001f05057819 */ /* 0x000fc800000006ff */
[----:B------:R-:W2:Y:S02]  /*b010*/  SYNCS.PHASECHK.TRANS64.TRYWAIT P0, [R16+URZ+0x22800], R5 ;  /* 0x02280005100075a7 */ /* 0x000ea4000800017f */
[----:B--2---:R-:W-:Y:S05]  /*b020*/  @!P0 BRA `(.L_x_1665) ;  /* 0x000001ec00208947 */ /* 0x004fea0003800000 */
.L_x_1971:
[----:B------:R-:W-:Y:S05]  /*b030*/  BSYNC B1 ;  /* 0x0000000000017941 */ /* 0x000fea0003800000 */
.L_x_1664:
[----:B------:R-:W-:Y:S05]  /*b040*/  @P1 BRA `(.L_x_1666) ;  /* 0x0000006400181947 */ /* 0x000fea0003800000 */
[----:B---3--:R-:W3:Y:S01]  /*b050*/  LDC R0, c[0x0][0x3f4] ;  /* 0x0000fd00ff007b82 */ /* 0x008ee20000000800 */
[----:B------:R-:W-:Y:S01]  /*b060*/  BSSY B1, `(.L_x_1667) ;  /* 0x000007f000017945 */ /* 0x000fe20003800000 */
[-C--:B---3--:R-:W-:Y:S02]  /*b070*/  ISETP.GE.AND P0, PT, R174, R0.reuse, PT ;  /* 0x00000000ae00720c */ /* 0x088fe40003f06270 */
[-C--:B------:R-:W-:Y:S02]  /*b080*/  ISETP.GE.AND P1, PT, R190, R0.reuse, PT ;  /* 0x00000000be00720c */ /* 0x080fe40003f26270 */
[-C--:B------:R-:W-:Y:S02]  /*b090*/  ISETP.GE.AND P2, PT, R189, R0.reuse, PT ;  /* 0x00000000bd00720c */ /* 0x080fe40003f46270 */
[-C--:B------:R-:W-:Y:S02]  /*b0a0*/  ISETP.GE.AND P3, PT, R192, R0.reuse, PT ;  /* 0x00000000c000720c */ /* 0x080fe40003f66270 */
[----:B------:R-:W-:-:S02]  /*b0b0*/  ISETP.GE.AND P4, PT, R191, R0, PT ;  /* 0x00000000bf00720c */ /* 0x000fc40003f86270 */
[----:B------:R-:W-:Y:S01]  /*b0c0*/  ISETP.GE.AND P5, PT, R193, R0, PT ;  /* 0x00000000c100720c */ /* 0x000fe20003fa6270 */
[----:B------:R-:W-:Y:S02]  /*b0d0*/  IMAD.IADD R0, R16, 0x1, R199 ;  /* 0x0000000110007824 */ /* 0x000fe400078e02c7 */
[----:B------:R-:W-:Y:S10]  /*b0e0*/  @P0 BRA `(.L_x_1668) ;  /* 0x0000000400d80947 */ /* 0x000ff40003800000 */
[----:B0-2---:R-:W0:Y:S01]  /*b0f0*/  LDS.128 R4, [R0+0x10400] ;  /* 0x0104000000047984 */ /* 0x005e220000000c00 */
[----:B-----5:R-:W-:Y:S02]  /*b100*/  SHF.R.U32.HI R14, RZ, 0x8, R38 ;  /* 0x00000008ff0e7819 */ /* 0x020fe40000011626 */
        /* <DEDUP_REMOVED lines=24> */
[----:B0-----:R-:W-:-:S02]  /*b290*/  F2FP.F16.E4M3.UNPACK_B R3, R6.H1 ;  /* 0x00000006ff03723e */ /* 0x001fc400030006ff */
[----:B------:R-:W-:Y:S02]  /*b2a0*/  F2FP.F16.E4M3.UNPACK_B R42, R45 ;  /* 0x0000002dff2a723e */ /* 0x000fe400020006ff */
[----:B------:R-:W-:Y:S01]  /*b2b0*/  F2FP.F16.E4M3.UNPACK_B R39, R41 ;  /* 0x00000029ff27723e */ /* 0x000fe200020006ff */
[----:B------:R-:W-:Y:S01]  /*b2c0*/  HADD2.F32 R14, -RZ, R3.H1_H1 ;  /* 0x30000003ff0e7230 */ /* 0x000fe20000004100 */
[--C-:B------:R-:W-:Y:S01]  /*b2d0*/  LOP3.LUT R43, R43, 0xff0000, R36.reuse, 0xf8, !PT ;  /* 0x00ff00002b2b7812 */ /* 0x100fe200078ef824 */
[--C-:B------:R-:W-:Y:S01]  /*b2e0*/  HADD2.F32 R46, -RZ, R42.reuse.H1_H1 ;  /* 0x3000002aff2e7230 */ /* 0x100fe20000004100 */
[----:B------:R-:W-:Y:S01]  /*b2f0*/  F2FP.F16.E4M3.UNPACK_B R6, R6 ;  /* 0x00000006ff06723e */ /* 0x000fe200020006ff */
[----:B------:R-:W-:Y:S01]  /*b300*/  HADD2.F32 R40, -RZ, R39.H1_H1 ;  /* 0x30000027ff287230 */ /* 0x000fe20000004100 */
[----:B------:R-:W-:Y:S01]  /*b310*/  LOP3.LUT R43, R43, 0xff000000, R36, 0xf8, !PT ;  /* 0xff0000002b2b7812 */ /* 0x000fe200078ef824 */
[----:B------:R-:W-:Y:S01]  /*b320*/  HADD2.F32 R42, -RZ, R42.H0_H0 ;  /* 0x2000002aff2a7230 */ /* 0x000fe20000004100 */
[----:B------:R-:W-:Y:S01]  /*b330*/  LOP3.LUT R38, R15, 0xff000000, R38, 0xf8, !PT ;  /* 0xff0000000f267812 */ /* 0x000fe200078ef826 */
[C---:B------:R-:W-:Y:S01]  /*b340*/  FMUL.FTZ R48, R14.reuse, R46 ;  /* 0x0000002e0e307220 */ /* 0x040fe20000410000 */
[-C--:B------:R-:W-:Y:S01]  /*b350*/  F2FP.F16.E4M3.UNPACK_B R36, R7.reuse ;  /* 0x00000007ff24723e */ /* 0x080fe200020006ff */
[----:B------:R-:W-:Y:S01]  /*b360*/  FMUL.FTZ R47, R14, R40 ;  /* 0x000000280e2f7220 */ /* 0x000fe20000410000 */
[----:B------:R-:W-:Y:S01]  /*b370*/  F2FP.F16.E4M3.UNPACK_B R37, R7.H1 ;  /* 0x00000007ff25723e */ /* 0x000fe200030006ff */
[----:B------:R-:W-:Y:S01]  /*b380*/  HADD2.F32 R15, -RZ, R3.H0_H0 ;  /* 0x20000003ff0f7230 */ /* 0x000fe20000004100 */
[-C--:B------:R-:W-:Y:S01]  /*b390*/  F2FP.F16.E4M3.UNPACK_B R7, R5.reuse ;  /* 0x00000005ff07723e */ /* 0x080fe200020006ff */
[----:B------:R-:W-:Y:S01]  /*b3a0*/  HADD2.F32 R39, -RZ, R39.H0_H0 ;  /* 0x20000027ff277230 */ /* 0x000fe20000004100 */
[----:B------:R-:W-:Y:S01]  /*b3b0*/  F2FP.F16.E4M3.UNPACK_B R14, R5.H1 ;  /* 0x00000005ff0e723e */ /* 0x000fe200030006ff */
[----:B------:R-:W-:-:S02]  /*b3c0*/  HADD2.F32 R5, -RZ, R6.H1_H1 ;  /* 0x30000006ff057230 */ /* 0x000fc40000004100 */
[C---:B------:R-:W-:Y:S01]  /*b3d0*/  FFMA.FTZ R48, R15.reuse, R40, -R48 ;  /* 0x000000280f307223 */ /* 0x040fe20000010830 */
        /* <DEDUP_REMOVED lines=71> */
.L_x_1668:
[----:B------:R-:W-:Y:S05]  /*b850*/  BSYNC B1 ;  /* 0x0000000000017941 */ /* 0x000fea0003800000 */
.L_x_1667:
[----:B------:R-:W-:Y:S04]  /*b860*/  BSSY B1, `(.L_x_1669) ;  /* 0x000007c000017945 */ /* 0x000fe80003800000 */
[----:B------:R-:W-:Y:S05]  /*b870*/  @P1 BRA `(.L_x_1670) ;  /* 0x0000000400e81947 */ /* 0x000fea0003800000 */
[----:B0-23--:R-:W0:Y:S01]  /*b880*/  LDS.128 R4, [R206] ;  /* 0x00000000ce047984 */ /* 0x00de220000000c00 */
        /* <DEDUP_REMOVED lines=13> */
[----:B------:R-:W-:Y:S02]  /*b960*/  LOP3.LUT R14, R32, 0xff, RZ, 0xc0, !PT ;  /* 0x000000ff200e7812 */ /* 0x000fe400078ec0ff */
        /* <DEDUP_REMOVED lines=107> */
.L_x_1670:
[----:B------:R-:W-:Y:S05]  /*c020*/  BSYNC B1 ;  /* 0x0000000000017941 */ /* 0x000fea0003800000 */
.L_x_1669:
[----:B------:R-:W-:Y:S04]  /*c030*/  BSSY B1, `(.L_x_1671) ;  /* 0x0000078000017945 */ /* 0x000fe80003800000 */
[----:B------:R-:W-:Y:S05]  /*c040*/  @P2 BRA `(.L_x_1672) ;  /* 0x0000000400d82947 */ /* 0x000fea0003800000 */
[----:B0-234-:R-:W0:Y:S01]  /*c050*/  LDS.128 R4, [R0+0x12400] ;  /* 0x0124000000047984 */ /* 0x01de220000000c00 */
        /* <DEDUP_REMOVED lines=117> */
.L_x_1672:
[----:B------:R-:W-:Y:S05]  /*c7b0*/  BSYNC B1 ;  /* 0x0000000000017941 */ /* 0x000fea0003800000 */
.L_x_1671:
        /* <DEDUP_REMOVED lines=124> */
.L_x_1674:
[----:B------:R-:W-:Y:S05]  /*cf80*/  BSYNC B1 ;  /* 0x0000000000017941 */ /* 0x000fea0003800000 */
.L_x_1673:
[----:B------:R-:W-:Y:S04]  /*cf90*/  BSSY B1, `(.L_x_1675) ;  /* 0x0000078000017945 */ /* 0x000fe80003800000 */
[----:B------:R-:W-:Y:S05]  /*cfa0*/  @P4 BRA `(.L_x_1676) ;  /* 0x0000000400d84947 */ /* 0x000fea0003800000 */
[----:B0-234-:R-:W0:Y:S01]  /*cfb0*/  LDS.128 R4, [R0+0x14400] ;  /* 0x0144000000047984 */ /* 0x01de220000000c00 */
[----:B-----5:R-:W-:Y:S02]  /*cfc0*/  SHF.R.U32.HI R14, RZ, 0x8, R12 ;  /* 0x00000008ff0e7819 */ /* 0x020fe4000001160c */
[----:B------:R-:W-:Y:S02]  /*cfd0*/  SHF.R.U32.HI R24, RZ, 0x8, R13 ;  /* 0x00000008ff187819 */ /* 0x000fe4000001160d */
[----:B------:R-:W-:Y:S02]  /*cfe0*/  LOP3.LUT R3, R12, 0xff, RZ, 0xc0, !PT ;  /* 0x000000ff0c037812 */ /* 0x000fe400078ec0ff */
[----:B------:R-:W-:Y:S02]  /*cff0*/  LOP3.LUT R14, R14, 0xff, RZ, 0xc0, !PT ;  /* 0x000000ff0e0e7812 */ /* 0x000fe400078ec0ff */
[----:B------:R-:W-:Y:S02]  /*d000*/  SHF.R.U32.HI R27, RZ, 0x8, R21 ;  /* 0x00000008ff1b7819 */ /* 0x000fe40000011615 */
[----:B------:R-:W-:-:S02]  /*d010*/  LOP3.LUT R15, R13, 0xff, RZ, 0xc0, !PT ;  /* 0x000000ff0d0f7812 */ /* 0x000fc400078ec0ff */
[----:B------:R-:W-:Y:S02]  /*d020*/  LOP3.LUT R24, R24, 0xff, RZ, 0xc0, !PT ;  /* 0x000000ff18187812 */ /* 0x000fe400078ec0ff */
[----:B------:R-:W-:Y:S02]  /*d030*/  PRMT R3, R14, 0x7604, R3 ;  /* 0x000076040e037816 */ /* 0x000fe40000000003 */
[----:B------:R-:W-:Y:S02]  /*d040*/  SHF.R.U32.HI R29, RZ, 0x10, R21 ;  /* 0x00000010ff1d7819 */ /* 0x000fe40000011615 */
[----:B------:R-:W-:Y:S02]  /*d050*/  SHF.R.U32.HI R14, RZ, 0x8, R20 ;  /* 0x00000008ff0e7819 */ /* 0x000fe40000011614 */
[----:B------:R-:W-:Y:S01]  /*d060*/  SHF.R.U32.HI R28, RZ, 0x10, R13 ;  /* 0x00000010ff1c7819 */ /* 0x000fe2000001160d */
[----:B------:R-:W-:Y:S01]  /*d070*/  IMAD.U32 R29, R29, 0x10000, RZ ;  /* 0x000100001d1d7824 */ /* 0x000fe200078e00ff */
[----:B------:R-:W-:-:S02]  /*d080*/  LOP3.LUT R26, R21, 0xff, RZ, 0xc0, !PT ;  /* 0x000000ff151a7812 */ /* 0x000fc400078ec0ff */
[----:B------:R-:W-:Y:S02]  /*d090*/  LOP3.LUT R27, R27, 0xff, RZ, 0xc0, !PT ;  /* 0x000000ff1b1b7812 */ /* 0x000fe400078ec0ff */
[----:B------:R-:W-:Y:S02]  /*d0a0*/  PRMT R15, R24, 0x7604, R15 ;  /* 0x00007604180f7816 */ /* 0x000fe4000000000f */
[----:B------:R-:W-:Y:S02]  /*d0b0*/  LOP3.LUT R24, R20, 0xff, RZ, 0xc0, !PT ;  /* 0x000000ff14187812 */ /* 0x000fe400078ec0ff */
[----:B------:R-:W-:Y:S02]  /*d0c0*/  LOP3.LUT R25, R14, 0xff, RZ, 0xc0, !PT ;  /* 0x000000ff0e197812 */ /* 0x000fe400078ec0ff */
[----:B------:R-:W-:Y:S02]  /*d0d0*/  SHF.L.U32 R14, R28, 0x10, RZ ;  /* 0x000000101c0e7819 */ /* 0x000fe400000006ff */
[----:B------:R-:W-:-:S02]  /*d0e0*/  PRMT R26, R27, 0x7604, R26 ;  /* 0x000076041b1a7816 */ /* 0x000fc4000000001a */
        /* <DEDUP_REMOVED lines=98> */
.L_x_1676:
[----:B------:R-:W-:Y:S05]  /*d710*/  BSYNC B1 ;  /* 0x0000000000017941 */ /* 0x000fea0003800000 */
.L_x_1675:
        /* <DEDUP_REMOVED lines=9> */
[----:B------:R-:W-:Y:S02]  /*d7b0*/  SHF.R.U32.HI R14, RZ, 0x8, R10 ;  /* 0x00000008ff0e7819 */ /* 0x000fe4000001160a */
        /* <DEDUP_REMOVED lines=114> */
.L_x_1660:
[----:B------:R-:W0:Y:S01]  /*dee0*/  LDC R25, c[0x0][0x448] ;  /* 0x00011200ff197b82 */ /* 0x000e220000000800 */
[----:B------:R-:W-:Y:S01]  /*def0*/  IMAD.MOV.U32 R9, RZ, RZ, R10 ;  /* 0x000000ffff097224 */ /* 0x000fe200078e000a */
[----:B------:R-:W-:Y:S01]  /*df00*/  ULDC.64 UR4, c[0x0][0x3f8] ;  /* 0x0000fe0000047ab9 */ /* 0x000fe20000000a00 */
[----:B------:R-:W-:Y:S01]  /*df10*/  IMAD.MOV.U32 R6, RZ, RZ, R24 ;  /* 0x000000ffff067224 */ /* 0x000fe200078e0018 */
[----:B------:R-:W-:Y:S01]  /*df20*/  ULDC.64 UR6, c[0x0][0x408] ;  /* 0x0001020000067ab9 */ /* 0x000fe20000000a00 */
[----:B------:R-:W-:Y:S01]  /*df30*/  IMAD.MOV.U32 R7, RZ, RZ, R31 ;  /* 0x000000ffff077224 */ /* 0x000fe200078e001f */
[----:B------:R-:W-:Y:S01]  /*df40*/  ULDC.64 UR8, c[0x0][0x400] ;  /* 0x0001000000087ab9 */ /* 0x000fe20000000a00 */
[----:B------:R-:W-:Y:S02]  /*df50*/  IMAD.MOV.U32 R4, RZ, RZ, R26 ;  /* 0x000000ffff047224 */ /* 0x000fe400078e001a */
[----:B------:R-:W-:Y:S01]  /*df60*/  IMAD.MOV.U32 R5, RZ, RZ, R29 ;  /* 0x000000ffff057224 */ /* 0x000fe200078e001d */
[----:B0-----:R-:W-:-:S13]  /*df70*/  ISETP.NE.AND P0, PT, R25, 0x1, PT ;  /* 0x000000011900780c */ /* 0x001fda0003f05270 */
[----:B------:R-:W0:Y:S08]  /*df80*/  @P0 LDC R3, c[0x0][0x44c] ;  /* 0x00011300ff030b82 */ /* 0x000e300000000800 */
[----:B------:R-:W2:Y:S01]  /*df90*/  @P0 LDC R0, c[0x0][0x450] ;  /* 0x00011400ff000b82 */ /* 0x000ea20000000800 */
[----:B0-----:R-:W-:-:S05]  /*dfa0*/  @P0 IMAD.HI.U32 R3, R10, R3, RZ ;  /* 0x000000030a030227 */ /* 0x001fca00078e00ff */
[----:B--2---:R-:W-:-:S04]  /*dfb0*/  @P0 SHF.R.U32.HI R9, RZ, R0, R3 ;  /* 0x00000000ff090219 */ /* 0x004fc80000011603 */
[----:B------:R-:W-:Y:S01]  /*dfc0*/  SHF.R.S32.HI R0, RZ, 0x1f, R9 ;  /* 0x0000001fff007819 */ /* 0x000fe20000011409 */
[----:B------:R-:W-:-:S04]  /*dfd0*/  IMAD.WIDE.U32 R6, R9, UR6, R6 ;  /* 0x0000000609067c25 */ /* 0x000fc8000f8e0006 */
[----:B------:R-:W-:Y:S01]  /*dfe0*/  IMAD R8, R0, UR4, RZ ;  /* 0x0000000400087c24 */ /* 0x000fe2000f8e02ff */
[----:B------:R-:W-:Y:S01]  /*dff0*/  IADD3 R21, P1, R6, UR8, RZ ;  /* 0x0000000806157c10 */ /* 0x000fe2000ff3e0ff */
[----:B------:R-:W-:-:S04]  /*e000*/  IMAD.WIDE.U32 R4, R9, UR4, R4 ;  /* 0x0000000409047c25 */ /* 0x000fc8000f8e0004 */
[----:B------:R-:W-:Y:S02]  /*e010*/  IMAD R0, R0, UR6, RZ ;  /* 0x0000000600007c24 */ /* 0x000fe4000f8e02ff */
[C---:B------:R-:W-:Y:S01]  /*e020*/  IMAD R13, R9.reuse, UR5, R8 ;  /* 0x00000005090d7c24 */ /* 0x040fe2000f8e0208 */
[----:B------:R-:W-:Y:S01]  /*e030*/  ULDC.64 UR4, c[0x0][0x3e8] ;  /* 0x0000fa0000047ab9 */ /* 0x000fe20000000a00 */
[----:B------:R-:W-:Y:S01]  /*e040*/  IMAD R6, R9, UR7, R0 ;  /* 0x0000000709067c24 */ /* 0x000fe2000f8e0200 */
[----:B------:R-:W-:Y:S01]  /*e050*/  IADD3 R3, P0, R4, UR4, RZ ;  /* 0x0000000404037c10 */ /* 0x000fe2000ff1e0ff */
[----:B------:R-:W-:-:S03]  /*e060*/  UMOV UR4, 0xffffffff ;  /* 0xffffffff00047882 */ /* 0x000fc60000000000 */
[----:B------:R-:W-:Y:S02]  /*e070*/  IADD3.X R13, R5, UR5, R13, P0, !PT ;  /* 0x00000005050d7c10 */ /* 0x000fe400087fe40d */
[----:B------:R-:W-:Y:S01]  /*e080*/  IADD3.X R20, R7, UR9, R6, P1, !PT ;  /* 0x0000000907147c10 */ /* 0x000fe20008ffe406 */
[----:B------:R-:W-:Y:S06]  /*e090*/  BRA.DIV UR4, `(.L_x_1677) ;  /* 0x000001be04187947 */ /* 0x000fec000b800000 */
[----:B------:R0:W2:Y:S04]  /*e0a0*/  SHFL.IDX PT, R0, R13, RZ, 0x1e1f ;  /* 0x001e1fff0d007589 */ /* 0x0000a800000e0000 */
[----:B------:R-:W3:Y:S04]  /*e0b0*/  SHFL.IDX PT, R3, R3, RZ, 0x1e1f ;  /* 0x001e1fff03037589 */ /* 0x000ee800000e0000 */
[----:B------:R-:W4:Y:S04]  /*e0c0*/  SHFL.IDX PT, R20, R20, RZ, 0x1e1f ;  /* 0x001e1fff14147589 */ /* 0x000f2800000e0000 */
[----:B------:R-:W0:Y:S02]  /*e0d0*/  SHFL.IDX PT, R21, R21, RZ, 0x1e1f ;  /* 0x001e1fff15157589 */ /* 0x000e2400000e0000 */
.L_x_1977:
[----:B------:R-:W-:Y:S01]  /*e0e0*/  IMAD R45, R170, R25, RZ ;  /* 0x00000019aa2d7224 */ /* 0x000fe200078e02ff */
[----:B------:R-:W-:Y:S01]  /*e0f0*/  BSSY B1, `(.L_x_1678) ;  /* 0x0000038000017945 */ /* 0x000fe20003800000 */
[----:B------:R-:W-:Y:S02]  /*e100*/  CS2R R4, SRZ ;  /* 0x0000000000047805 */ /* 0x000fe4000001ff00 */
[----:B------:R-:W-:Y:S02]  /*e110*/  CS2R R6, SRZ ;  /* 0x0000000000067805 */ /* 0x000fe4000001ff00 */
[----:B------:R-:W-:Y:S02]  /*e120*/  CS2R R8, SRZ ;  /* 0x0000000000087805 */ /* 0x000fe4000001ff00 */
[----:B------:R-:W-:Y:S02]  /*e130*/  ISETP.GE.AND P0, PT, R10, R45, PT ;  /* 0x0000002d0a00720c */ /* 0x000fe40003f06270 */
[----:B------:R-:W-:-:S02]  /*e140*/  CS2R R10, SRZ ;  /* 0x00000000000a7805 */ /* 0x000fc4000001ff00 */
[----:B0-----:R-:W-:Y:S02]  /*e150*/  CS2R R12, SRZ ;  /* 0x00000000000c7805 */ /* 0x001fe4000001ff00 */
        /* <DEDUP_REMOVED lines=10> */
[C---:B------:R-:W-:Y:S01]  /*e200*/  VIADD R5, R18.reuse, 0x40 ;  /* 0x0000004012057836 */ /* 0x040fe20000000000 */
[----:B------:R-:W-:Y:S02]  /*e210*/  ISETP.GE.AND P2, PT, R18, UR4, PT ;  /* 0x0000000412007c0c */ /* 0x000fe4000bf46270 */
[----:B------:R-:W-:Y:S02]  /*e220*/  CS2R R24, SRZ ;  /* 0x0000000000187805 */ /* 0x000fe4000001ff00 */
[----:B------:R-:W-:Y:S02]  /*e230*/  ISETP.GE.AND P1, PT, R4, UR4, PT ;  /* 0x0000000404007c0c */ /* 0x000fe4000bf26270 */
[----:B------:R-:W-:Y:S02]  /*e240*/  CS2R R26, SRZ ;  /* 0x00000000001a7805 */ /* 0x000fe4000001ff00 */
[----:B------:R-:W-:-:S02]  /*e250*/  ISETP.GE.AND P0, PT, R5, UR4, PT ;  /* 0x0000000405007c0c */ /* 0x000fc4000bf06270 */
[----:B------:R-:W-:Y:S02]  /*e260*/  CS2R R6, SRZ ;  /* 0x0000000000067805 */ /* 0x000fe4000001ff00 */
[----:B------:R-:W-:Y:S02]  /*e270*/  CS2R R28, SRZ ;  /* 0x00000000001c7805 */ /* 0x000fe4000001ff00 */
[----:B------:R-:W-:Y:S02]  /*e280*/  CS2R R30, SRZ ;  /* 0x00000000001e7805 */ /* 0x000fe4000001ff00 */
[----:B------:R-:W-:Y:S02]  /*e290*/  @!P2 SHF.R.S32.HI R5, RZ, 0x1f, R18 ;  /* 0x0000001fff05a819 */ /* 0x000fe40000011412 */
[C---:B---3--:R-:W-:Y:S01]  /*e2a0*/  @!P2 IADD3 R36, P3, R18.reuse, R3, RZ ;  /* 0x000000031224a210 */ /* 0x048fe20007f7e0ff */
[----:B------:R-:W-:Y:S01]  /*e2b0*/  @!P1 IMAD.SHL.U32 R42, R179, 0x10, RZ ;  /* 0x00000010b32a9824 */ /* 0x000fe200078e00ff */
[----:B------:R-:W-:Y:S01]  /*e2c0*/  @!P2 IADD3 R38, P4, R18, R21, RZ ;  /* 0x000000151226a210 */ /* 0x000fe20007f9e0ff */
[----:B------:R-:W-:-:S02]  /*e2d0*/  @!P0 IMAD.SHL.U32 R48, R180, 0x10, RZ ;  /* 0x00000010b4308824 */ /* 0x000fc400078e00ff */
[----:B--2---:R-:W-:Y:S01]  /*e2e0*/  @!P2 IMAD.X R37, R0, 0x1, R5, P3 ;  /* 0x000000010025a824 */ /* 0x004fe200018e0605 */
[----:B----4-:R-:W-:Y:S02]  /*e2f0*/  @!P2 IADD3.X R39, R20, R5, RZ, P4, !PT ;  /* 0x000000051427a210 */ /* 0x010fe400027fe4ff */
[----:B------:R-:W-:Y:S02]  /*e300*/  @!P1 SHF.R.S32.HI R5, RZ, 0x1f, R42 ;  /* 0x0000001fff059819 */ /* 0x000fe4000001142a */
[C---:B------:R-:W-:Y:S02]  /*e310*/  @!P1 IADD3 R40, P5, R42.reuse, R3, RZ ;  /* 0x000000032a289210 */ /* 0x040fe40007fbe0ff */
[----:B------:R-:W-:Y:S02]  /*e320*/  CS2R R8, SRZ ;  /* 0x0000000000087805 */ /* 0x000fe4000001ff00 */
[----:B------:R-:W-:Y:S02]  /*e330*/  @!P1 IADD3 R42, P4, R42, R21, RZ ;  /* 0x000000152a2a9210 */ /* 0x000fe40007f9e0ff */
[----:B------:R-:W-:-:S02]  /*e340*/  CS2R R10, SRZ ;  /* 0x00000000000a7805 */ /* 0x000fc4000001ff00 */
[----:B------:R-:W-:Y:S01]  /*e350*/  @!P0 IADD3 R46, P3, R48, R3, RZ ;  /* 0x00000003302e8210 */ /* 0x000fe20007f7e0ff */
[--C-:B------:R-:W-:Y:S01]  /*e360*/  @!P1 IMAD.X R41, R0, 0x1, R5.reuse, P5 ;  /* 0x0000000100299824 */ /* 0x100fe200028e0605 */
[----:B------:R-:W-:Y:S01]  /*e370*/  @!P0 SHF.R.S32.HI R3, RZ, 0x1f, R48 ;  /* 0x0000001fff038819 */ /* 0x000fe20000011430 */
[----:B------:R-:W-:Y:S01]  /*e380*/  @!P1 IMAD.X R43, R20, 0x1, R5, P4 ;  /* 0x00000001142b9824 */ /* 0x000fe200020e0605 */
[----:B------:R-:W-:Y:S02]  /*e390*/  @!P0 IADD3 R48, P5, R48, R21, RZ ;  /* 0x0000001530308210 */ /* 0x000fe40007fbe0ff */
[----:B------:R-:W-:Y:S02]  /*e3a0*/  CS2R R4, SRZ ;  /* 0x0000000000047805 */ /* 0x000fe4000001ff00 */
[----:B------:R-:W-:Y:S02]  /*e3b0*/  CS2R R32, SRZ ;  /* 0x0000000000207805 */ /* 0x000fe4000001ff00 */
[----:B------:R-:W-:-:S02]  /*e3c0*/  CS2R R34, SRZ ;  /* 0x0000000000227805 */ /* 0x000fc4000001ff00 */
[----:B------:R-:W-:Y:S02]  /*e3d0*/  CS2R R12, SRZ ;  /* 0x00000000000c7805 */ /* 0x000fe4000001ff00 */
[----:B------:R-:W-:Y:S01]  /*e3e0*/  CS2R R14, SRZ ;  /* 0x00000000000e7805 */ /* 0x000fe2000001ff00 */
[--C-:B------:R-:W-:Y:S01]  /*e3f0*/  @!P0 IMAD.X R47, R0, 0x1, R3.reuse, P3 ;  /* 0x00000001002f8824 */ /* 0x100fe200018e0603 */
[----:B------:R0:W5:Y:S01]  /*e400*/  @!P2 LD.E.128 R24, desc[UR38][R36.64] ;  /* 0x000000262418a980 */ /* 0x000162000c101d00 */
[----:B------:R-:W-:-:S03]  /*e410*/  @!P0 IMAD.X R49, R20, 0x1, R3, P5 ;  /* 0x0000000114318824 */ /* 0x000fc600028e0603 */
[----:B------:R0:W5:Y:S04]  /*e420*/  @!P2 LD.E.128 R4, desc[UR38][R38.64] ;  /* 0x000000262604a980 */ /* 0x000168000c101d00 */
[----:B------:R0:W5:Y:S04]  /*e430*/  @!P1 LD.E.128 R28, desc[UR38][R40.64] ;  /* 0x00000026281c9980 */ /* 0x000168000c101d00 */
[----:B------:R0:W5:Y:S04]  /*e440*/  @!P1 LD.E.128 R8, desc[UR38][R42.64] ;  /* 0x000000262a089980 */ /* 0x000168000c101d00 */
[----:B------:R0:W5:Y:S04]  /*e450*/  @!P0 LD.E.128 R32, desc[UR38][R46.64] ;  /* 0x000000262e208980 */ /* 0x000168000c101d00 */
[----:B------:R0:W5:Y:S02]  /*e460*/  @!P0 LD.E.128 R12, desc[UR38][R48.64] ;  /* 0x00000026300c8980 */ /* 0x000164000c101d00 */
.L_x_1679:
[----:B------:R-:W-:Y:S05]  /*e470*/  BSYNC B1 ;  /* 0x0000000000017941 */ /* 0x000fea0003800000 */
.L_x_1678:
[----:B------:R-:W-:Y:S01]  /*e480*/  ULEA.HI UR4, UR37, UR37, URZ, 0x1 ;  /* 0x0000002525047291 */ /* 0x000fe2000f8f083f */
[----:B---3--:R-:W-:Y:S01]  /*e490*/  VIADDMNMX R3, R45, -R178, 0x80, PT ;  /* 0x000000802d037446 */ /* 0x008fe200038009b2 */
[----:B------:R-:W-:Y:S02]  /*e4a0*/  BSSY B1, `(.L_x_1680) ;  /* 0x0000008000017945 */ /* 0x000fe40003800000 */
[----:B------:R-:W-:Y:S01]  /*e4b0*/  ULOP3.LUT UR4, UR4, 0xfffffffe, URZ, 0xc0, !UPT ;  /* 0xfffffffe04047892 */ /* 0x000fe2000f8ec03f */
[----:B------:R-:W-:-:S03]  /*e4c0*/  ISETP.GE.AND P1, PT, R176, R3, PT ;  /* 0x00000003b000720c */ /* 0x000fc60003f26270 */
[----:B------:R-:W-:-:S06]  /*e4d0*/  UIADD3 UR4, UR37, -UR4, URZ ;  /* 0x8000000425047290 */ /* 0x000fcc000fffe03f */
[----:B------:R-:W-:-:S05]  /*e4e0*/  IMAD.U32 R21, RZ, RZ, UR4 ;  /* 0x00000004ff157e24 */ /* 0x000fca000f8e00ff */
[----:B------:R-:W-:-:S04]  /*e4f0*/  SHF.L.U32 R21, R21, 0x1f, RZ ;  /* 0x0000001f15157819 */ /* 0x000fc800000006ff */
[----:B------:R-:W3:Y:S02]  /*e500*/  SYNCS.PHASECHK.TRANS64.TRYWAIT P0, [R16+URZ+0x22800], R21 ;  /* 0x02280015100075a7 */ /* 0x000ee4000800017f */
[----:B---3--:R-:W-:Y:S05]  /*e510*/  @!P0 BRA `(.L_x_1681) ;  /* 0x000001b800688947 */ /* 0x008fea0003800000 */
.L_x_1978:
[----:B------:R-:W-:Y:S05]  /*e520*/  BSYNC B1 ;  /* 0x0000000000017941 */ /* 0x000fea0003800000 */
.L_x_1680:
[----:B------:R-:W-:Y:S05]  /*e530*/  @P1 BRA `(.L_x_1666) ;  /* 0x0000002c00dc1947 */ /* 0x000fea0003800000 */
[----:B------:R-:W0:Y:S01]  /*e540*/  LDC R3, c[0x0][0x3f4] ;  /* 0x0000fd00ff037b82 */ /* 0x000e220000000800 */
[C---:B--2---:R-:W-:Y:S01]  /*e550*/  VIADD R0, R18.reuse, 0x20 ;  /* 0x0000002012007836 */ /* 0x044fe20000000000 */
[----:B------:R-:W-:Y:S01]  /*e560*/  BSSY B1, `(.L_x_1682) ;  /* 0x00000fc000017945 */ /* 0x000fe20003800000 */
[C---:B----4-:R-:W-:Y:S01]  /*e570*/  VIADD R20, R18.reuse, 0x40 ;  /* 0x0000004012147836 */ /* 0x050fe20000000000 */
[-C--:B0-----:R-:W-:Y:S02]  /*e580*/  ISETP.GE.AND P0, PT, R18, R3.reuse, PT ;  /* 0x000000031200720c */ /* 0x081fe40003f06270 */
[-C--:B------:R-:W-:Y:S02]  /*e590*/  ISETP.GE.AND P1, PT, R0, R3.reuse, PT ;  /* 0x000000030000720c */ /* 0x080fe40003f26270 */
[----:B------:R-:W-:-:S09]  /*e5a0*/  ISETP.GE.AND P2, PT, R20, R3, PT ;  /* 0x000000031400720c */ /* 0x000fd20003f46270 */
[----:B------:R-:W-:Y:S05]  /*e5b0*/  @P0 BRA `(.L_x_1683) ;  /* 0x0000000c00d80947 */ /* 0x000fea0003800000 */
[----:B-----5:R-:W-:Y:S02]  /*e5c0*/  SHF.R.U32.HI R0, RZ, 0x8, R24 ;  /* 0x00000008ff007819 */ /* 0x020fe40000011618 */
[----:B------:R-:W-:Y:S02]  /*e5d0*/  LOP3.LUT R20, R24, 0xff, RZ, 0xc0, !PT ;  /* 0x000000ff18147812 */ /* 0x000fe400078ec0ff */
[----:B---3--:R-:W-:Y:S02]  /*e5e0*/  LOP3.LUT R21, R0, 0xff, RZ, 0xc0, !PT ;  /* 0x000000ff00157812 */ /* 0x008fe400078ec0ff */
[----:B------:R-:W-:Y:S02]  /*e5f0*/  LEA.HI R0, R3, R208, RZ, 0x1c ;  /* 0x000000d003007211 */ /* 0x000fe400078fe0ff */
[----:B------:R-:W-:Y:S02]  /*e600*/  PRMT R45, R21, 0x7604, R20 ;  /* 0x00007604152d7816 */ /* 0x000fe40000000014 */
[----:B------:R-:W-:-:S02]  /*e610*/  SHF.R.S32.HI R21, RZ, 0x1f, R0 ;  /* 0x0000001fff157819 */ /* 0x000fc40000011400 */
[----:B------:R-:W-:Y:S02]  /*e620*/  SHF.R.U32.HI R37, RZ, 0x8, R25 ;  /* 0x00000008ff257819 */ /* 0x000fe40000011619 */
[----:B------:R-:W-:Y:S01]  /*e630*/  LEA.HI R20, R21, R0, RZ, 0x2 ;  /* 0x0000000015147211 */ /* 0x000fe200078f10ff */
[----:B------:R-:W-:Y:S01]  /*e640*/  IMAD.SHL.U32 R0, R0, 0x10, RZ ;  /* 0x0000001000007824 */ /* 0x000fe200078e00ff */
[----:B------:R-:W-:Y:S02]  /*e650*/  SHF.R.U32.HI R39, RZ, 0x8, R26 ;  /* 0x00000008ff277819 */ /* 0x000fe4000001161a */
[----:B------:R-:W-:Y:S01]  /*e660*/  LOP3.LUT R36, R25, 0xff, RZ, 0xc0, !PT ;  /* 0x000000ff19247812 */ /* 0x000fe200078ec0ff */
[----:B------:R-:W-:Y:S01]  /*e670*/  IMAD.SHL.U32 R20, R20, 0x800, RZ ;  /* 0x0000080014147824 */ /* 0x000fe200078e00ff */
[----:B------:R-:W-:Y:S02]  /*e680*/  LOP3.LUT R21, R181, 0x30, R0, 0xf8, !PT ;  /* 0x00000030b5157812 */ /* 0x000fe400078ef800 */
[----:B------:R-:W-:-:S02]  /*e690*/  LOP3.LUT R38, R26, 0xff, RZ, 0xc0, !PT ;  /* 0x000000ff1a267812 */ /* 0x000fc400078ec0ff */
[----:B------:R-:W-:Y:S02]  /*e6a0*/  LOP3.LUT R21, R21, R182, RZ, 0x3c, !PT ;  /* 0x000000b615157212 */ /* 0x000fe400078e3cff */
[----:B------:R-:W-:Y:S02]  /*e6b0*/  LOP3.LUT R20, R20, 0xffffe000, RZ, 0xc0, !PT ;  /* 0xffffe00014147812 */ /* 0x000fe400078ec0ff */
[----:B------:R-:W-:Y:S02]  /*e6c0*/  LOP3.LUT R37, R37, 0xff, RZ, 0xc0, !PT ;  /* 0x000000ff25257812 */ /* 0x000fe400078ec0ff */
[----:B------:R-:W-:Y:S02]  /*e6d0*/  LOP3.LUT R39, R39, 0xff, RZ, 0xc0, !PT ;  /* 0x000000ff27277812 */ /* 0x000fe400078ec0ff */
[----:B------:R-:W-:Y:S02]  /*e6e0*/  IADD3 R21, R21, R183, R20 ;  /* 0x000000b715157210 */ /* 0x000fe40007ffe014 */
[----:B------:R-:W-:-:S02]  /*e6f0*/  PRMT R46, R37, 0x7604, R36 ;  /* 0x00007604252e7816 */ /* 0x000fc40000000024 */
[----:B------:R-:W-:Y:S01]  /*e700*/  PRMT R47, R39, 0x7604, R38 ;  /* 0x00007604272f7816 */ /* 0x000fe20000000026 */
[----:B------:R-:W-:Y:S01]  /*e710*/  IMAD.IADD R0, R16, 0x1, R21 ;  /* 0x0000000110007824 */ /* 0x000fe200078e0215 */
[----:B------:R-:W-:Y:S02]  /*e720*/  SHF.R.U32.HI R37, RZ, 0x8, R27 ;  /* 0x00000008ff257819 */ /* 0x000fe4000001161b */
[----:B------:R-:W-:Y:S02]  /*e730*/  SHF.R.U32.HI R39, RZ, 0x8, R4 ;  /* 0x00000008ff277819 */ /* 0x000fe40000011604 */
[----:B------:R-:W-:Y:S02]  /*e740*/  SHF.R.U32.HI R40, RZ, 0x8, R5 ;  /* 0x00000008ff287819 */ /* 0x000fe40000011605 */
[----:B------:R-:W-:Y:S02]  /*e750*/  LOP3.LUT R36, R27, 0xff, RZ, 0xc0, !PT ;  /* 0x000000ff1b247812 */ /* 0x000fe400078ec0ff */
[----:B------:R-:W-:-:S02]  /*e760*/  LOP3.LUT R38, R4, 0xff, RZ, 0xc0, !PT ;  /* 0x000000ff04267812 */ /* 0x000fc400078ec0ff */
[----:B------:R-:W-:Y:S02]  /*e770*/  LOP3.LUT R37, R37, 0xff, RZ, 0xc0, !PT ;  /* 0x000000ff25257812 */ /* 0x000fe400078ec0ff */
[----:B------:R-:W-:Y:S02]  /*e780*/  LOP3.LUT R39, R39, 0xff, RZ, 0xc0, !PT ;  /* 0x000000ff27277812 */ /* 0x000fe400078ec0ff */
[----:B------:R-:W-:Y:S02]  /*e790*/  LOP3.LUT R21, R40, 0xff, RZ, 0xc0, !PT ;  /* 0x000000ff28157812 */ /* 0x000fe400078ec0ff */
[----:B------:R-:W0:Y:S01]  /*e7a0*/  LDS.128 R40, [R0+0x10400] ;  /* 0x0104000000287984 */ /* 0x000e220000000c00 */
[----:B------:R-:W-:Y:S02]  /*e7b0*/  PRMT R48, R37, 0x7604, R36 ;  /* 0x0000760425307816 */ /* 0x000fe40000000024 */
[----:B------:R-:W-:Y:S02]  /*e7c0*/  PRMT R53, R39, 0x7604, R38 ;  /* 0x0000760427357816 */ /* 0x000fe40000000026 */
[----:B------:R-:W2:Y:S01]  /*e7d0*/  LDS.128 R36, [R217+0x10400] ;  /* 0x01040000d9247984 */ /* 0x000ea20000000c00 */
[----:B------:R-:W-:-:S02]  /*e7e0*/  SHF.R.U32.HI R52, RZ, 0x8, R7 ;  /* 0x00000008ff347819 */ /* 0x000fc40000011607 */
[----:B------:R-:W-:Y:S02]  /*e7f0*/  LOP3.LUT R51, R7, 0xff, RZ, 0xc0, !PT ;  /* 0x000000ff07337812 */ /* 0x000fe400078ec0ff */
[----:B------:R-:W-:Y:S02]  /*e800*/  LOP3.LUT R52, R52, 0xff, RZ, 0xc0, !PT ;  /* 0x000000ff34347812 */ /* 0x000fe400078ec0ff */
[----:B------:R-:W-:Y:S02]  /*e810*/  LOP3.LUT R20, R5, 0xff, RZ, 0xc0, !PT ;  /* 0x000000ff05147812 */ /* 0x000fe400078ec0ff */
[----:B------:R-:W-:Y:S02]  /*e820*/  SHF.R.U32.HI R50, RZ, 0x8, R6 ;  /* 0x00000008ff327819 */ /* 0x000fe40000011606 */
[----:B------:R-:W-:Y:S02]  /*e830*/  PRMT R52, R52, 0x7604, R51 ;  /* 0x0000760434347816 */ /* 0x000fe40000000033 */
[----:B------:R-:W-:-:S02]  /*e840*/  LOP3.LUT R49, R6, 0xff, RZ, 0xc0, !PT ;  /* 0x000000ff06317812 */ /* 0x000fc400078ec0ff */
        /* <DEDUP_REMOVED lines=24> */
[----:B0-----:R-:W-:Y:S02]  /*e9d0*/  F2FP.F16.E4M3.UNPACK_B R24, R41 ;  /* 0x00000029ff18723e */ /* 0x001fe400020006ff */
[----:B------:R-:W-:Y:S01]  /*e9e0*/  F2FP.F16.E4M3.UNPACK_B R26, R52 ;  /* 0x00000034ff1a723e */ /* 0x000fe200020006ff */
[----:B------:R-:W-:Y:S01]  /*e9f0*/  HADD2.F32 R58, -RZ, R27.H0_H0 ;  /* 0x2000001bff3a7230 */ /* 0x000fe20000004100 */
[----:B------:R-:W-:Y:S01]  /*ea00*/  LOP3.LUT R56, R21, 0xff000000, R4, 0xf8, !PT ;  /* 0xff00000015387812 */ /* 0x000fe200078ef804 */
[----:B------:R-:W-:Y:S01]  /*ea10*/  HADD2.F32 R5, -RZ, R24.H0_H0 ;  /* 0x20000018ff057230 */ /* 0x000fe20000004100 */
[----:B--2---:R-:W-:Y:S01]  /*ea20*/  F2FP.F16.E4M3.UNPACK_B R21, R37 ;  /* 0x00000025ff15723e */ /* 0x004fe200020006ff */
[----:B------:R-:W-:Y:S01]  /*ea30*/  HADD2.F32 R54, -RZ, R26.H0_H0 ;  /* 0x2000001aff367230 */ /* 0x000fe20000004100 */
[----:B------:R-:W-:Y:S01]  /*ea40*/  LOP3.LUT R57, R57, 0xff0000, R6, 0xf8, !PT ;  /* 0x00ff000039397812 */ /* 0x000fe200078ef806 */
[----:B------:R-:W-:Y:S01]  /*ea50*/  HADD2.F32 R24, -RZ, R24.H1_H1 ;  /* 0x30000018ff187230 */ /* 0x000fe20000004100 */
[----:B------:R-:W-:Y:S01]  /*ea60*/  F2FP.F16.E4M3.UNPACK_B R47, R41.H1 ;  /* 0x00000029ff2f723e */ /* 0x000fe200030006ff */
[--C-:B------:R-:W-:Y:S01]  /*ea70*/  HADD2.F32 R25, -RZ, R21.reuse.H0_H0 ;  /* 0x20000015ff197230 */ /* 0x100fe20000004100 */
[-C--:B------:R-:W-:Y:S01]  /*ea80*/  F2FP.F16.E4M3.UNPACK_B R49, R43.reuse ;  /* 0x0000002bff31723e */ /* 0x080fe200020006ff */
[----:B------:R-:W-:Y:S01]  /*ea90*/  HADD2.F32 R21, -RZ, R21.H1_H1 ;  /* 0x30000015ff157230 */ /* 0x000fe20000004100 */
[----:B------:R-:W-:-:S02]  /*eaa0*/  F2FP.F16.E4M3.UNPACK_B R50, R43.H1 ;  /* 0x0000002bff32723e */ /* 0x000fc400030006ff */
[-C--:B------:R-:W-:Y:S02]  /*eab0*/  F2FP.F16.E4M3.UNPACK_B R41, R40.reuse ;  /* 0x00000028ff29723e */ /* 0x080fe400020006ff */
[----:B------:R-:W-:Y:S01]  /*eac0*/  F2FP.F16.E4M3.UNPACK_B R43, R40.H1 ;  /* 0x00000028ff2b723e */ /* 0x000fe200030006ff */
[----:B------:R-:W-:Y:S01]  /*ead0*/  FMUL.FTZ R40, R5, R58 ;  /* 0x0000003a05287220 */ /* 0x000fe20000410000 */
[----:B------:R-:W-:Y:S01]  /*eae0*/  LOP3.LUT R6, R57, 0xff000000, R6, 0xf8, !PT ;  /* 0xff00000039067812 */ /* 0x000fe200078ef806 */
[-C--:B------:R-:W-:Y:S01]  /*eaf0*/  FMUL.FTZ R57, R5, R54.reuse ;  /* 0x0000003605397220 */ /* 0x080fe20000410000 */
[----:B------:R-:W-:Y:S01]  /*eb00*/  F2FP.F16.E4M3.UNPACK_B R55, R55.H1 ;  /* 0x00000037ff37723e */ /* 0x000fe200030006ff */
[C---:B------:R-:W-:Y:S01]  /*eb10*/  FFMA.FTZ R5, R25.reuse, R54, -R40 ;  /* 0x0000003619057223 */ /* 0x040fe20000010828 */
[----:B------:R-:W-:Y:S01]  /*eb20*/  F2FP.F16.E4M3.UNPACK_B R52, R52.H1 ;  /* 0x00000034ff34723e */ /* 0x000fe200030006ff */
[----:B------:R-:W-:Y:S01]  /*eb30*/  FFMA.FTZ R25, R25, R58, R57 ;  /* 0x0000003a19197223 */ /* 0x000fe20000010039 */
[----:B------:R-:W-:Y:S01]  /*eb40*/  LOP3.LUT R59, R59, 0xff000000, R7, 0xf8, !PT ;  /* 0xff0000003b3b7812 */ /* 0x000fe200078ef807 */
[----:B------:R-:W-:Y:S01]  /*eb50*/  HADD2.F32 R40, -RZ, R26.H1_H1 ;  /* 0x3000001aff287230 */ /* 0x000fe20000004100 */
[----:B------:R-:W-:Y:S01]  /*eb60*/  F2FP.F16.E4M3.UNPACK_B R45, R37.H1 ;  /* 0x00000025ff2d723e */ /* 0x000fe200030006ff */
[----:B------:R-:W-:Y:S01]  /*eb70*/  HADD2.F32 R54, -RZ, R27.H1_H1 ;  /* 0x3000001bff367230 */ /* 0x000fe20000004100 */
[-C--:B------:R-:W-:Y:S01]  /*eb80*/  F2FP.F16.E4M3.UNPACK_B R7, R42.reuse ;  /* 0x0000002aff07723e */ /* 0x080fe200020006ff */
[----:B------:R-:W-:Y:S01]  /*eb90*/  HADD2.F32 R57, -RZ, R55.H0_H0 ;  /* 0x20000037ff397230 */ /* 0x000fe20000004100 */
[----:B------:R-:W-:Y:S01]  /*eba0*/  F2FP.F16.E4M3.UNPACK_B R48, R42.H1 ;  /* 0x0000002aff30723e */ /* 0x000fe200030006ff */
[----:B------:R-:W-:-:S02]  /*ebb0*/  HADD2.F32 R26, -RZ, R47.H0_H0 ;  /* 0x2000002fff1a7230 */ /* 0x000fc40000004100 */
[C---:B------:R-:W-:Y:S01]  /*ebc0*/  FMUL.FTZ R58, R24.reuse, R54 ;  /* 0x00000036183a7220 */ /* 0x040fe20000410000 */
[----:B------:R-:W-:Y:S02]  /*ebd0*/  HADD2.F32 R42, -RZ, R52.H0_H0 ;  /* 0x20000034ff2a7230 */ /* 0x000fe40000004100 */
[-C--:B------:R-:W-:Y:S01]  /*ebe0*/  FMUL.FTZ R61, R24, R40.reuse ;  /* 0x00000028183d7220 */ /* 0x080fe20000410000 */
[----:B------:R-:W-:Y:S02]  /*ebf0*/  HADD2.F32 R27, -RZ, R45.H0_H0 ;  /* 0x2000002dff1b7230 */ /* 0x000fe40000004100 */
[C---:B------:R-:W-:Y:S01]  /*ec00*/  FMUL.FTZ R60, R26.reuse, R57 ;  /* 0x000000391a3c7220 */ /* 0x040fe20000410000 */
[C---:B------:R-:W-:Y:S01]  /*ec10*/  FFMA.FTZ R24, R21.reuse, R40, -R58 ;  /* 0x0000002815187223 */ /* 0x040fe2000001083a */
[----:B------:R-:W-:Y:S01]  /*ec20*/  FMUL.FTZ R62, R26, R42 ;  /* 0x0000002a1a3e7220 */ /* 0x000fe20000410000 */
[----:B------:R-:W-:Y:S01]  /*ec30*/  FFMA.FTZ R26, R21, R54, R61 ;  /* 0x00000036151a7223 */ /* 0x000fe2000001003d */
[C---:B------:R-:W-:Y:S01]  /*ec40*/  FFMA.FTZ R21, R27.reuse, R42, -R60 ;  /* 0x0000002a1b157223 */ /* 0x040fe2000001083c */
[----:B------:R-:W-:Y:S01]  /*ec50*/  F2FP.F16.E4M3.UNPACK_B R54, R53 ;  /* 0x00000035ff36723e */ /* 0x000fe200020006ff */
[----:B------:R-:W-:Y:S01]  /*ec60*/  FFMA.FTZ R27, R27, R57, R62 ;  /* 0x000000391b1b7223 */ /* 0x000fe2000001003e */
[----:B------:R-:W-:Y:S01]  /*ec70*/  F2FP.F16.E4M3.UNPACK_B R57, R59 ;  /* 0x0000003bff39723e */ /* 0x000fe200020006ff */
[----:B------:R-:W-:Y:S01]  /*ec80*/  HADD2.F32 R58, -RZ, R55.H1_H1 ;  /* 0x30000037ff3a7230 */ /* 0x000fe20000004100 */
[----:B------:R-:W-:Y:S01]  /*ec90*/  F2FP.F16.E4M3.UNPACK_B R46, R39 ;  /* 0x00000027ff2e723e */ /* 0x000fe200020006ff */
[----:B------:R-:W-:Y:S01]  /*eca0*/  HADD2.F32 R47, -RZ, R47.H1_H1 ;  /* 0x3000002fff2f7230 */ /* 0x000fe20000004100 */
[----:B------:R-:W-:Y:S01]  /*ecb0*/  F2FP.F16.E4M3.UNPACK_B R59, R59.H1 ;  /* 0x0000003bff3b723e */ /* 0x000fe200030006ff */
[----:B------:R-:W-:Y:S01]  /*ecc0*/  HADD2.F32 R61, -RZ, R57.H0_H0 ;  /* 0x20000039ff3d7230 */ /* 0x000fe20000004100 */
[----:B------:R-:W-:Y:S01]  /*ecd0*/  F2FP.F16.E4M3.UNPACK_B R53, R53.H1 ;  /* 0x00000035ff35723e */ /* 0x000fe200030006ff */
[----:B------:R-:W-:-:S02]  /*ece0*/  HADD2.F32 R42, -RZ, R49.H0_H0 ;  /* 0x20000031ff2a7230 */ /* 0x000fc40000004100 */
[C---:B------:R-:W-:Y:S01]  /*ecf0*/  FMUL.FTZ R60, R47.reuse, R58 ;  /* 0x0000003a2f3c7220 */ /* 0x040fe20000410000 */
[----:B------:R-:W-:Y:S01]  /*ed00*/  HADD2.F32 R52, -RZ, R52.H1_H1 ;  /* 0x30000034ff347230 */ /* 0x000fe20000004100 */
[----:B------:R-:W-:Y:S01]  /*ed10*/  F2FP.F16.E4M3.UNPACK_B R39, R39.H1 ;  /* 0x00000027ff27723e */ /* 0x000fe200030006ff */
[----:B------:R-:W-:Y:S02]  /*ed20*/  HADD2.F32 R55, -RZ, R54.H0_H0 ;  /* 0x20000036ff377230 */ /* 0x000fe40000004100 */
[C---:B------:R-:W-:Y:S01]  /*ed30*/  FMUL.FTZ R63, R42.reuse, R61 ;  /* 0x0000003d2a3f7220 */ /* 0x040fe20000410000 */
[----:B------:R-:W-:Y:S02]  /*ed40*/  HADD2.F32 R45, -RZ, R45.H1_H1 ;  /* 0x3000002dff2d7230 */ /* 0x000fe40000004100 */
[----:B------:R-:W-:Y:S01]  /*ed50*/  FMUL.FTZ R47, R47, R52 ;  /* 0x000000342f2f7220 */ /* 0x000fe20000410000 */
[----:B------:R-:W-:Y:S02]  /*ed60*/  HADD2.F32 R40, -RZ, R46.H0_H0 ;  /* 0x2000002eff287230 */ /* 0x000fe40000004100 */
[----:B------:R-:W-:Y:S01]  /*ed70*/  FMUL.FTZ R42, R42, R55 ;  /* 0x000000372a2a7220 */ /* 0x000fe20000410000 */
[----:B------:R-:W-:-:S02]  /*ed80*/  HADD2.F32 R54, -RZ, R54.H1_H1 ;  /* 0x30000036ff367230 */ /* 0x000fc40000004100 */
[C---:B------:R-:W-:Y:S01]  /*ed90*/  FFMA.FTZ R58, R45.reuse, R58, R47 ;  /* 0x0000003a2d3a7223 */ /* 0x040fe2000001002f */
[----:B------:R-:W-:Y:S02]  /*eda0*/  HADD2.F32 R57, -RZ, R57.H1_H1 ;  /* 0x30000039ff397230 */ /* 0x000fe40000004100 */
[C---:B------:R-:W-:Y:S01]  /*edb0*/  FFMA.FTZ R61, R40.reuse, R61, R42 ;  /* 0x0000003d283d7223 */ /* 0x040fe2000001002a */
[----:B------:R-:W-:Y:S02]  /*edc0*/  HADD2.F32 R49, -RZ, R49.H1_H1 ;  /* 0x30000031ff317230 */ /* 0x000fe40000004100 */
[----:B------:R-:W-:Y:S01]  /*edd0*/  FFMA.FTZ R60, R45, R52, -R60 ;  /* 0x000000342d3c7223 */ /* 0x000fe2000001083c */
[----:B------:R-:W-:Y:S02]  /*ede0*/  HADD2.F32 R47, -RZ, R59.H0_H0 ;  /* 0x2000003bff2f7230 */ /* 0x000fe40000004100 */
[----:B------:R-:W-:Y:S01]  /*edf0*/  FFMA.FTZ R63, R40, R55, -R63 ;  /* 0x00000037283f7223 */ /* 0x000fe2000001083f */
        /* <DEDUP_REMOVED lines=8> */
[----:B------:R-:W-:Y:S01]  /*ee80*/  F2FP.F16.E4M3.UNPACK_B R37, R36 ;  /* 0x00000024ff25723e */ /* 0x000fe200020006ff */
[----:B------:R-:W-:Y:S01]  /*ee90*/  FFMA.FTZ R64, R46, R57, R52 ;  /* 0x000000392e407223 */ /* 0x000fe20000010034 */
[----:B------:R-:W-:-:S02]  /*eea0*/  HADD2.F32 R53, -RZ, R53.H1_H1 ;  /* 0x30000035ff357230 */ /* 0x000fc40000004100 */
[C---:B------:R-:W-:Y:S01]  /*eeb0*/  FFMA.FTZ R65, R40.reuse, R47, R42 ;  /* 0x0000002f28417223 */ /* 0x040fe2000001002a */
[----:B------:R-:W-:Y:S01]  /*eec0*/  FFMA.FTZ R57, R40, R45, -R49 ;  /* 0x0000002d28397223 */ /* 0x000fe20000010831 */
[----:B------:R-:W-:Y:S01]  /*eed0*/  F2FP.F16.E4M3.UNPACK_B R47, R56.H1 ;  /* 0x00000038ff2f723e */ /* 0x000fe200030006ff */
[----:B------:R-:W-:Y:S01]  /*eee0*/  HADD2.F32 R59, -RZ, R59.H1_H1 ;  /* 0x3000003bff3b7230 */ /* 0x000fe20000004100 */
[----:B------:R-:W-:Y:S01]  /*eef0*/  F2FP.F16.E4M3.UNPACK_B R45, R51.H1 ;  /* 0x00000033ff2d723e */ /* 0x000fe200030006ff */
[----:B------:R-:W-:Y:S01]  /*ef00*/  HADD2.F32 R50, -RZ, R50.H1_H1 ;  /* 0x30000032ff327230 */ /* 0x000fe20000004100 */
[----:B------:R-:W-:Y:S01]  /*ef10*/  F2FP.F16.E4M3.UNPACK_B R36, R36.H1 ;  /* 0x00000024ff24723e */ /* 0x000fe200030006ff */
[----:B------:R-:W-:Y:S01]  /*ef20*/  FFMA.FTZ R62, R46, R54, -R55 ;  /* 0x000000362e3e7223 */ /* 0x000fe20000010837 */
[----:B------:R-:W-:Y:S01]  /*ef30*/  HADD2.F32 R49, -RZ, R47.H0_H0 ;  /* 0x2000002fff317230 */ /* 0x000fe20000004100 */
[----:B------:R-:W-:Y:S01]  /*ef40*/  F2FP.F16.E4M3.UNPACK_B R56, R56 ;  /* 0x00000038ff38723e */ /* 0x000fe200020006ff */
        /* <DEDUP_REMOVED lines=9> */
[C---:B------:R-:W-:Y:S01]  /*efe0*/  FFMA.FTZ R66, R40.reuse, R53, -R55 ;  /* 0x0000003528427223 */ /* 0x040fe20000010837 */
[----:B------:R-:W-:Y:S02]  /*eff0*/  HADD2.F32 R43, -RZ, R43.H1_H1 ;  /* 0x3000002bff2b7230 */ /* 0x000fe40000004100 */
        /* <DEDUP_REMOVED lines=9> */
[----:B------:R-:W-:Y:S01]  /*f090*/  F2FP.F16.E4M3.UNPACK_B R4, R38 ;  /* 0x00000026ff04723e */ /* 0x000fe200020006ff */
[----:B------:R-:W-:-:S02]  /*f0a0*/  HADD2.F32 R39, -RZ, R41.H0_H0 ;  /* 0x20000029ff277230 */ /* 0x000fc40000004100 */
[C---:B------:R-:W-:Y:S01]  /*f0b0*/  FFMA.FTZ R53, R36.reuse, R45, -R53 ;  /* 0x0000002d24357223 */ /* 0x040fe20000010835 */
[----:B------:R-:W-:Y:S01]  /*f0c0*/  FFMA.FTZ R52, R36, R47, R40 ;  /* 0x0000002f24347223 */ /* 0x000fe20000010028 */
[----:B------:R-:W-:Y:S01]  /*f0d0*/  HADD2.F32 R40, -RZ, R51.H0_H0 ;  /* 0x20000033ff287230 */ /* 0x000fe20000004100 */
[----:B------:R-:W-:Y:S01]  /*f0e0*/  F2FP.F16.E4M3.UNPACK_B R38, R38.H1 ;  /* 0x00000026ff26723e */ /* 0x000fe200030006ff */
        /* <DEDUP_REMOVED lines=34> */
[----:B------:R-:W-:Y:S01]  /*f310*/  F2FP.SATFINITE.E4M3.F32.PACK_AB_MERGE_C R27, R58, R27, RZ ;  /* 0x0000001b3a1b723e */ /* 0x000fe200048070ff */
[----:B------:R-:W-:Y:S01]  /*f320*/  FFMA.FTZ R48, R38, R41, -R37 ;  /* 0x0000002926307223 */ /* 0x000fe20000010825 */
[----:B------:R-:W-:-:S02]  /*f330*/  HADD2.F32 R37, -RZ, R20.H0_H0 ;  /* 0x20000014ff257230 */ /* 0x000fc40000004100 */
[----:B------:R-:W-:Y:S01]  /*f340*/  FFMA.FTZ R55, R38, R43, R54 ;  /* 0x0000002b26377223 */ /* 0x000fe20000010036 */
[--C-:B------:R-:W-:Y:S01]  /*f350*/  HADD2.F32 R20, -RZ, R7.reuse.H0_H0 ;  /* 0x20000007ff147230 */ /* 0x100fe20000004100 */
[----:B------:R-:W-:Y:S01]  /*f360*/  F2FP.SATFINITE.E4M3.F32.PACK_AB_MERGE_C R65, R68, R65, RZ ;  /* 0x000000414441723e */ /* 0x000fe200048070ff */
        /* <DEDUP_REMOVED lines=16> */
[----:B------:R-:W-:Y:S02]  /*f470*/  F2FP.SATFINITE.E4M3.F32.PACK_AB_MERGE_C R40, R55, R40, RZ ;  /* 0x000000283728723e */ /* 0x000fe400048070ff */
[----:B------:R-:W-:Y:S02]  /*f480*/  F2FP.SATFINITE.E4M3.F32.PACK_AB_MERGE_C R5, R24, R5, R21 ;  /* 0x000000051805723e */ /* 0x000fe40004807015 */
[----:B------:R-:W-:Y:S02]  /*f490*/  F2FP.SATFINITE.E4M3.F32.PACK_AB_MERGE_C R7, R62, R63, R7 ;  /* 0x0000003f3e07723e */ /* 0x000fe40004807007 */
        /* <DEDUP_REMOVED lines=8> */
.L_x_1683:
[----:B------:R-:W-:Y:S05]  /*f520*/  BSYNC B1 ;  /* 0x0000000000017941 */ /* 0x000fea0003800000 */
.L_x_1682:
[----:B------:R-:W-:Y:S04]  /*f530*/  BSSY B1, `(.L_x_1684) ;  /* 0x0000100000017945 */ /* 0x000fe80003800000 */
[----:B------:R-:W-:Y:S05]  /*f540*/  @P1 BRA `(.L_x_1685) ;  /* 0x0000000c00f81947 */ /* 0x000fea0003800000 */
[----:B0----5:R-:W-:Y:S02]  /*f550*/  SHF.R.U32.HI R0, RZ, 0x8, R28 ;  /* 0x00000008ff007819 */ /* 0x021fe4000001161c */
[----:B------:R-:W-:Y:S02]  /*f560*/  LOP3.LUT R5, R28, 0xff, RZ, 0xc0, !PT ;  /* 0x000000ff1c057812 */ /* 0x000fe400078ec0ff */
[----:B------:R-:W-:Y:S02]  /*f570*/  LOP3.LUT R4, R0, 0xff, RZ, 0xc0, !PT ;  /* 0x000000ff00047812 */ /* 0x000fe400078ec0ff */
[----:B------:R-:W-:Y:S02]  /*f580*/  LEA.HI R0, R3, R179, RZ, 0x1c ;  /* 0x000000b303007211 */ /* 0x000fe400078fe0ff */
[----:B------:R-:W-:Y:S02]  /*f590*/  PRMT R37, R4, 0x7604, R5 ;  /* 0x0000760404257816 */ /* 0x000fe40000000005 */
[----:B------:R-:W-:-:S02]  /*f5a0*/  SHF.R.S32.HI R5, RZ, 0x1f, R0 ;  /* 0x0000001fff057819 */ /* 0x000fc40000011400 */
[----:B------:R-:W-:Y:S02]  /*f5b0*/  SHF.R.U32.HI R24, RZ, 0x8, R31 ;  /* 0x00000008ff187819 */ /* 0x000fe4000001161f */
[----:B------:R-:W-:Y:S01]  /*f5c0*/  LEA.HI R4, R5, R0, RZ, 0x2 ;  /* 0x0000000005047211 */ /* 0x000fe200078f10ff */
[----:B------:R-:W-:Y:S01]  /*f5d0*/  IMAD.SHL.U32 R0, R0, 0x10, RZ ;  /* 0x0000001000007824 */ /* 0x000fe200078e00ff */
[----:B---3--:R-:W-:Y:S02]  /*f5e0*/  LOP3.LUT R21, R31, 0xff, RZ, 0xc0, !PT ;  /* 0x000000ff1f157812 */ /* 0x008fe400078ec0ff */
[----:B------:R-:W-:Y:S01]  /*f5f0*/  SHF.R.U32.HI R20, RZ, 0x8, R8 ;  /* 0x00000008ff147819 */ /* 0x000fe20000011608 */
[----:B------:R-:W-:Y:S01]  /*f600*/  IMAD.SHL.U32 R4, R4, 0x800, RZ ;  /* 0x0000080004047824 */ /* 0x000fe200078e00ff */
[----:B------:R-:W-:Y:S02]  /*f610*/  LOP3.LUT R5, R181, 0x30, R0, 0xf8, !PT ;  /* 0x00000030b5057812 */ /* 0x000fe400078ef800 */
[----:B------:R-:W-:-:S02]  /*f620*/  LOP3.LUT R0, R24, 0xff, RZ, 0xc0, !PT ;  /* 0x000000ff18007812 */ /* 0x000fc400078ec0ff */
[----:B------:R-:W-:Y:S02]  /*f630*/  SHF.R.U32.HI R6, RZ, 0x8, R29 ;  /* 0x00000008ff067819 */ /* 0x000fe4000001161d */
[----:B------:R-:W-:Y:S02]  /*f640*/  LOP3.LUT R25, R8, 0xff, RZ, 0xc0, !PT ;  /* 0x000000ff08197812 */ /* 0x000fe400078ec0ff */
[----:B------:R-:W-:Y:S02]  /*f650*/  LOP3.LUT R20, R20, 0xff, RZ, 0xc0, !PT ;  /* 0x000000ff14147812 */ /* 0x000fe400078ec0ff */
[----:B------:R-:W-:Y:S02]  /*f660*/  PRMT R41, R0, 0x7604, R21 ;  /* 0x0000760400297816 */ /* 0x000fe40000000015 */
[----:B------:R-:W-:Y:S02]  /*f670*/  LOP3.LUT R5, R5, R182, RZ, 0x3c, !PT ;  /* 0x000000b605057212 */ /* 0x000fe400078e3cff */
[----:B------:R-:W-:-:S02]  /*f680*/  LOP3.LUT R4, R4, 0xffffe000, RZ, 0xc0, !PT ;  /* 0xffffe00004047812 */ /* 0x000fc400078ec0ff */
[----:B------:R-:W-:Y:S02]  /*f690*/  SHF.R.U32.HI R0, RZ, 0x8, R9 ;  /* 0x00000008ff007819 */ /* 0x000fe40000011609 */
[----:B------:R-:W-:Y:S02]  /*f6a0*/  LOP3.LUT R7, R29, 0xff, RZ, 0xc0, !PT ;  /* 0x000000ff1d077812 */ /* 0x000fe400078ec0ff */
[----:B------:R-:W-:Y:S02]  /*f6b0*/  LOP3.LUT R6, R6, 0xff, RZ, 0xc0, !PT ;  /* 0x000000ff06067812 */ /* 0x000fe400078ec0ff */
[----:B------:R-:W-:Y:S02]  /*f6c0*/  PRMT R45, R20, 0x7604, R25 ;  /* 0x00007604142d7816 */ /* 0x000fe40000000019 */
[----:B------:R-:W-:Y:S02]  /*f6d0*/  IADD3 R21, R5, R183, R4 ;  /* 0x000000b705157210 */ /* 0x000fe40007ffe004 */
[----:B------:R-:W-:-:S02]  /*f6e0*/  LOP3.LUT R25, R9, 0xff, RZ, 0xc0, !PT ;  /* 0x000000ff09197812 */ /* 0x000fc400078ec0ff */
[----:B------:R-:W-:Y:S02]  /*f6f0*/  SHF.R.U32.HI R24, RZ, 0x8, R11 ;  /* 0x00000008ff187819 */ /* 0x000fe4000001160b */
[----:B------:R-:W-:Y:S02]  /*f700*/  LOP3.LUT R0, R0, 0xff, RZ, 0xc0, !PT ;  /* 0x000000ff00007812 */ /* 0x000fe400078ec0ff */
[----:B------:R-:W-:Y:S02]  /*f710*/  SHF.R.U32.HI R20, RZ, 0x8, R10 ;  /* 0x00000008ff147819 */ /* 0x000fe4000001160a */
[----:B------:R-:W-:Y:S02]  /*f720*/  PRMT R36, R6, 0x7604, R7 ;  /* 0x0000760406247816 */ /* 0x000fe40000000007 */
[----:B------:R-:W-:Y:S02]  /*f730*/  SHF.R.U32.HI R6, RZ, 0x8, R30 ;  /* 0x00000008ff067819 */ /* 0x000fe4000001161e */
[----:B------:R-:W-:-:S02]  /*f740*/  LOP3.LUT R27, R10, 0xff, RZ, 0xc0, !PT ;  /* 0x000000ff0a1b7812 */ /* 0x000fc400078ec0ff */
[----:B------:R-:W-:Y:S02]  /*f750*/  LOP3.LUT R24, R24, 0xff, RZ, 0xc0, !PT ;  /* 0x000000ff18187812 */ /* 0x000fe400078ec0ff */
[----:B------:R-:W-:Y:S01]  /*f760*/  PRMT R49, R0, 0x7604, R25 ;  /* 0x0000760400317816 */ /* 0x000fe20000000019 */
[----:B------:R-:W-:Y:S01]  /*f770*/  IMAD.IADD R0, R16, 0x1, R21 ;  /* 0x0000000110007824 */ /* 0x000fe200078e0215 */
[----:B------:R-:W-:Y:S02]  /*f780*/  LOP3.LUT R20, R20, 0xff, RZ, 0xc0, !PT ;  /* 0x000000ff14147812 */ /* 0x000fe400078ec0ff */
[----:B------:R-:W-:Y:S02]  /*f790*/  LOP3.LUT R43, R11, 0xff, RZ, 0xc0, !PT ;  /* 0x000000ff0b2b7812 */ /* 0x000fe400078ec0ff */
[----:B------:R-:W-:Y:S02]  /*f7a0*/  LOP3.LUT R7, R30, 0xff, RZ, 0xc0, !PT ;  /* 0x000000ff1e077812 */ /* 0x000fe400078ec0ff */
[----:B------:R-:W-:-:S02]  /*f7b0*/  LOP3.LUT R6, R6, 0xff, RZ, 0xc0, !PT ;  /* 0x000000ff06067812 */ /* 0x000fc400078ec0ff */
[----:B------:R-:W-:Y:S02]  /*f7c0*/  PRMT R51, R20, 0x7604, R27 ;  /* 0x0000760414337816 */ /* 0x000fe4000000001b */
[----:B------:R-:W-:Y:S02]  /*f7d0*/  PRMT R53, R24, 0x7604, R43 ;  /* 0x0000760418357816 */ /* 0x000fe4000000002b */
[----:B------:R-:W0:Y:S01]  /*f7e0*/  LDS.128 R24, [R0+0x10400] ;  /* 0x0104000000187984 */ /* 0x000e220000000c00 */
[----:B------:R-:W-:Y:S02]  /*f7f0*/  PRMT R39, R6, 0x7604, R7 ;  /* 0x0000760406277816 */ /* 0x000fe40000000007 */
[----:B------:R-:W-:Y:S01]  /*f800*/  SHF.R.U32.HI R21, RZ, 0x10, R29 ;  /* 0x00000010ff157819 */ /* 0x000fe2000001161d */
[----:B------:R-:W2:Y:S01]  /*f810*/  LDS.128 R4, [R216+0x10400] ;  /* 0x01040000d8047984 */ /* 0x000ea20000000c00 */
[----:B------:R-:W-:Y:S02]  /*f820*/  SHF.R.U32.HI R20, RZ, 0x10, R28 ;  /* 0x00000010ff147819 */ /* 0x000fe4000001161c */
[----:B------:R-:W-:-:S02]  /*f830*/  LOP3.LUT R21, R21, 0xff, RZ, 0xc0, !PT ;  /* 0x000000ff15157812 */ /* 0x000fc400078ec0ff */
[----:B------:R-:W-:Y:S02]  /*f840*/  SHF.R.U32.HI R38, RZ, 0x10, R30 ;  /* 0x00000010ff267819 */ /* 0x000fe4000001161e */
[----:B------:R-:W-:Y:S02]  /*f850*/  PRMT R21, R21, 0x7054, R36 ;  /* 0x0000705415157816 */ /* 0x000fe40000000024 */
[----:B------:R-:W-:Y:S02]  /*f860*/  SHF.R.U32.HI R36, RZ, 0x10, R9 ;  /* 0x00000010ff247819 */ /* 0x000fe40000011609 */
[----:B------:R-:W-:Y:S02]  /*f870*/  LOP3.LUT R20, R20, 0xff, RZ, 0xc0, !PT ;  /* 0x000000ff14147812 */ /* 0x000fe400078ec0ff */
[----:B------:R-:W-:Y:S02]  /*f880*/  LOP3.LUT R38, R38, 0xff, RZ, 0xc0, !PT ;  /* 0x000000ff26267812 */ /* 0x000fe400078ec0ff */
[----:B------:R-:W-:-:S02]  /*f890*/  LOP3.LUT R36, R36, 0xff, RZ, 0xc0, !PT ;  /* 0x000000ff24247812 */ /* 0x000fc400078ec0ff */
[----:B------:R-:W-:Y:S02]  /*f8a0*/  PRMT R37, R20, 0x7054, R37 ;  /* 0x0000705414257816 */ /* 0x000fe40000000025 */
[----:B------:R-:W-:Y:S02]  /*f8b0*/  SHF.R.U32.HI R40, RZ, 0x10, R31 ;  /* 0x00000010ff287819 */ /* 0x000fe4000001161f */
[----:B------:R-:W-:Y:S02]  /*f8c0*/  PRMT R39, R38, 0x7054, R39 ;  /* 0x0000705426277816 */ /* 0x000fe40000000027 */
[----:B------:R-:W-:Y:S02]  /*f8d0*/  SHF.R.U32.HI R20, RZ, 0x10, R8 ;  /* 0x00000010ff147819 */ /* 0x000fe40000011608 */
[----:B------:R-:W-:Y:S02]  /*f8e0*/  SHF.R.U32.HI R38, RZ, 0x10, R10 ;  /* 0x00000010ff267819 */ /* 0x000fe4000001160a */
[----:B------:R-:W-:-:S02]  /*f8f0*/  PRMT R49, R36, 0x7054, R49 ;  /* 0x0000705424317816 */ /* 0x000fc40000000031 */
[----:B------:R-:W-:Y:S02]  /*f900*/  LOP3.LUT R40, R40, 0xff, RZ, 0xc0, !PT ;  /* 0x000000ff28287812 */ /* 0x000fe400078ec0ff */
[----:B------:R-:W-:Y:S02]  /*f910*/  LOP3.LUT R20, R20, 0xff, RZ, 0xc0, !PT ;  /* 0x000000ff14147812 */ /* 0x000fe400078ec0ff */
[----:B------:R-:W-:Y:S02]  /*f920*/  LOP3.LUT R38, R38, 0xff, RZ, 0xc0, !PT ;  /* 0x000000ff26267812 */ /* 0x000fe400078ec0ff */
[----:B------:R-:W-:Y:S02]  /*f930*/  LOP3.LUT R49, R49, 0xff000000, R9, 0xf8, !PT ;  /* 0xff00000031317812 */ /* 0x000fe400078ef809 */
[----:B------:R-:W-:Y:S02]  /*f940*/  PRMT R43, R40, 0x7054, R41 ;  /* 0x00007054282b7816 */ /* 0x000fe40000000029 */
[----:B------:R-:W-:-:S02]  /*f950*/  PRMT R47, R20, 0x7054, R45 ;  /* 0x00007054142f7816 */ /* 0x000fc4000000002d */
        /* <DEDUP_REMOVED lines=10> */
[-C--:B--2---:R-:W-:Y:S02]  /*fa00*/  F2FP.F16.E4M3.UNPACK_B R10, R5.reuse ;  /* 0x00000005ff0a723e */ /* 0x084fe400020006ff */
[----:B------:R-:W-:Y:S01]  /*fa10*/  F2FP.F16.E4M3.UNPACK_B R21, R5.H1 ;  /* 0x00000005ff15723e */ /* 0x000fe200030006ff */
[----:B------:R-:W-:Y:S01]  /*fa20*/  HADD2.F32 R5, -RZ, R36.H0_H0 ;  /* 0x20000024ff057230 */ /* 0x000fe20000004100 */
[----:B------:R-:W-:Y:S01]  /*fa30*/  LOP3.LUT R40, R40, 0xff, RZ, 0xc0, !PT ;  /* 0x000000ff28287812 */ /* 0x000fe200078ec0ff */
[----:B------:R-:W-:Y:S01]  /*fa40*/  HADD2.F32 R46, -RZ, R42.H0_H0 ;  /* 0x2000002aff2e7230 */ /* 0x000fe20000004100 */
[----:B------:R-:W-:Y:S01]  /*fa50*/  LOP3.LUT R20, R39, 0xff000000, R30, 0xf8, !PT ;  /* 0xff00000027147812 */ /* 0x000fe200078ef81e */
[----:B------:R-:W-:Y:S01]  /*fa60*/  HADD2.F32 R9, -RZ, R10.H0_H0 ;  /* 0x2000000aff097230 */ /* 0x000fe20000004100 */
[----:B------:R-:W-:Y:S01]  /*fa70*/  LOP3.LUT R45, R43, 0xff000000, R31, 0xf8, !PT ;  /* 0xff0000002b2d7812 */ /* 0x000fe200078ef81f */
[----:B------:R-:W-:Y:S01]  /*fa80*/  HADD2.F32 R36, -RZ, R36.H1_H1 ;  /* 0x30000024ff247230 */ /* 0x000fe20000004100 */
[-C--:B------:R-:W-:Y:S01]  /*fa90*/  F2FP.F16.E4M3.UNPACK_B R38, R27.reuse ;  /* 0x0000001bff26723e */ /* 0x080fe200020006ff */
[----:B------:R-:W-:Y:S01]  /*faa0*/  HADD2.F32 R43, -RZ, R42.H1_H1 ;  /* 0x3000002aff2b7230 */ /* 0x000fe20000004100 */
[----:B------:R-:W-:-:S02]  /*fab0*/  F2FP.F16.E4M3.UNPACK_B R39, R27.H1 ;  /* 0x0000001bff27723e */ /* 0x000fc400030006ff */
[----:B------:R-:W-:Y:S01]  /*fac0*/  PRMT R53, R40, 0x7054, R53 ;  /* 0x0000705428357816 */ /* 0x000fe20000000035 */
[C---:B------:R-:W-:Y:S01]  /*fad0*/  FMUL.FTZ R55, R36.reuse, R51 ;  /* 0x0000003324377220 */ /* 0x040fe20000410000 */
[-C--:B------:R-:W-:Y:S01]  /*fae0*/  F2FP.F16.E4M3.UNPACK_B R27, R24.reuse ;  /* 0x00000018ff1b723e */ /* 0x080fe200020006ff */
[----:B------:R-:W-:Y:S01]  /*faf0*/  FMUL.FTZ R36, R36, R43 ;  /* 0x0000002b24247220 */ /* 0x000fe20000410000 */
[----:B------:R-:W-:Y:S01]  /*fb00*/  F2FP.F16.E4M3.UNPACK_B R31, R24.H1 ;  /* 0x00000018ff1f723e */ /* 0x000fe200030006ff */
[----:B------:R-:W-:Y:S01]  /*fb10*/  FMUL.FTZ R24, R5, R50 ;  /* 0x0000003205187220 */ /* 0x000fe20000410000 */
[----:B------:R-:W-:Y:S02]  /*fb20*/  LOP3.LUT R40, R37, 0xff000000, R28, 0xf8, !PT ;  /* 0xff00000025287812 */ /* 0x000fe400078ef81c */
[----:B------:R-:W-:Y:S01]  /*fb30*/  F2FP.F16.E4M3.UNPACK_B R37, R25.H1 ;  /* 0x00000019ff25723e */ /* 0x000fe200030006ff */
[-C--:B------:R-:W-:Y:S01]  /*fb40*/  FMUL.FTZ R25, R5, R46.reuse ;  /* 0x0000002e05197220 */ /* 0x080fe20000410000 */
[----:B------:R-:W-:Y:S01]  /*fb50*/  F2FP.F16.E4M3.UNPACK_B R49, R49.H1 ;  /* 0x00000031ff31723e */ /* 0x000fe200030006ff */
[----:B------:R-:W-:Y:S01]  /*fb60*/  FFMA.FTZ R5, R9, R46, -R24 ;  /* 0x0000002e09057223 */ /* 0x000fe20000010818 */
[----:B------:R-:W-:Y:S01]  /*fb70*/  F2FP.F16.E4M3.UNPACK_B R41, R41.H1 ;  /* 0x00000029ff29723e */ /* 0x000fe200030006ff */
[----:B------:R-:W-:-:S02]  /*fb80*/  HADD2.F32 R24, -RZ, R10.H1_H1 ;  /* 0x3000000aff187230 */ /* 0x000fc40000004100 */
[----:B------:R-:W-:Y:S01]  /*fb90*/  FFMA.FTZ R9, R9, R50, R25 ;  /* 0x0000003209097223 */ /* 0x000fe20000010019 */
[----:B------:R-:W-:Y:S01]  /*fba0*/  HADD2.F32 R46, -RZ, R49.H0_H0 ;  /* 0x20000031ff2e7230 */ /* 0x000fe20000004100 */
[----:B------:R-:W-:Y:S01]  /*fbb0*/  LOP3.LUT R53, R53, 0xff000000, R11, 0xf8, !PT ;  /* 0xff00000035357812 */ /* 0x000fe200078ef80b */
[----:B------:R-:W-:Y:S01]  /*fbc0*/  HADD2.F32 R10, -RZ, R37.H0_H0 ;  /* 0x20000025ff0a7230 */ /* 0x000fe20000004100 */
[-C--:B------:R-:W-:Y:S01]  /*fbd0*/  F2FP.F16.E4M3.UNPACK_B R29, R7.reuse ;  /* 0x00000007ff1d723e */ /* 0x080fe200020006ff */
[----:B------:R-:W-:Y:S01]  /*fbe0*/  HADD2.F32 R42, -RZ, R41.H0_H0 ;  /* 0x20000029ff2a7230 */ /* 0x000fe20000004100 */
[----:B------:R-:W-:Y:S01]  /*fbf0*/  F2FP.F16.E4M3.UNPACK_B R30, R7.H1 ;  /* 0x00000007ff1e723e */ /* 0x000fe200030006ff */
[----:B------:R-:W-:Y:S02]  /*fc00*/  HADD2.F32 R25, -RZ, R21.H0_H0 ;  /* 0x20000015ff197230 */ /* 0x000fe40000004100 */
[----:B------:R-:W-:Y:S01]  /*fc10*/  FMUL.FTZ R48, R10, R46 ;  /* 0x0000002e0a307220 */ /* 0x000fe20000410000 */
[----:B------:R-:W-:-:S02]  /*fc20*/  HADD2.F32 R37, -RZ, R37.H1_H1 ;  /* 0x30000025ff257230 */ /* 0x000fc40000004100 */
        /* <DEDUP_REMOVED lines=37> */
[-C--:B------:R-:W-:Y:S01]  /*fe80*/  F2FP.F16.E4M3.UNPACK_B R37, R47.reuse.H1 ;  /* 0x0000002fff25723e */ /* 0x080fe200030006ff */
[----:B------:R-:W-:Y:S01]  /*fe90*/  FMUL.FTZ R25, R25, R36 ;  /* 0x0000002419197220 */ /* 0x000fe20000410000 */
[----:B------:R-:W-:Y:S01]  /*fea0*/  F2FP.F16.E4M3.UNPACK_B R29, R40.H1 ;  /* 0x00000028ff1d723e */ /* 0x000fe200030006ff */
[C---:B------:R-:W-:Y:S01]  /*feb0*/  FFMA.FTZ R59, R21.reuse, R36, -R38 ;  /* 0x00000024153b7223 */ /* 0x040fe20000010826 */
[----:B------:R-:W-:Y:S01]  /*fec0*/  F2FP.F16.E4M3.UNPACK_B R11, R4.H1 ;  /* 0x00000004ff0b723e */ /* 0x000fe200030006ff */
[----:B------:R-:W-:Y:S01]  /*fed0*/  FFMA.FTZ R60, R21, R42, R25 ;  /* 0x0000002a153c7223 */ /* 0x000fe20000010019 */
[----:B------:R-:W-:Y:S01]  /*fee0*/  HADD2.F32 R53, -RZ, R53.H1_H1 ;  /* 0x30000035ff357230 */ /* 0x000fe20000004100 */
[----:B------:R-:W-:Y:S01]  /*fef0*/  F2FP.F16.E4M3.UNPACK_B R47, R47 ;  /* 0x0000002fff2f723e */ /* 0x000fe200020006ff */
[----:B------:R-:W-:Y:S01]  /*ff00*/  HADD2.F32 R39, -RZ, R39.H1_H1 ;  /* 0x30000027ff277230 */ /* 0x000fe20000004100 */
[----:B------:R-:W-:Y:S01]  /*ff10*/  F2FP.F16.E4M3.UNPACK_B R7, R4 ;  /* 0x00000004ff07723e */ /* 0x000fe200020006ff */
[----:B------:R-:W-:Y:S01]  /*ff20*/  HADD2.F32 R38, -RZ, R37.H0_H0 ;  /* 0x20000025ff267230 */ /* 0x000fe20000004100 */
[----:B------:R-:W-:Y:S01]  /*ff30*/  F2FP.F16.E4M3.UNPACK_B R40, R40 ;  /* 0x00000028ff28723e */ /* 0x000fe200020006ff */
[----:B------:R-:W-:-:S02]  /*ff40*/  HADD2.F32 R25, -RZ, R31.H0_H0 ;  /* 0x2000001fff197230 */ /* 0x000fc40000004100 */
[----:B------:R-:W-:Y:S01]  /*ff50*/  FMUL.FTZ R41, R39, R53 ;  /* 0x0000003527297220 */ /* 0x000fe20000410000 */
[----:B------:R-:W-:Y:S01]  /*ff60*/  HADD2.F32 R36, -RZ, R29.H0_H0 ;  /* 0x2000001dff247230 */ /* 0x000fe20000004100 */
[----:B------:R-:W-:Y:S01]  /*ff70*/  F2FP.F16.E4M3.UNPACK_B R4, R6 ;  /* 0x00000006ff04723e */ /* 0x000fe200020006ff */
[----:B------:R-:W-:Y:S02]  /*ff80*/  HADD2.F32 R45, -RZ, R45.H1_H1 ;  /* 0x3000002dff2d7230 */ /* 0x000fe40000004100 */
[C---:B------:R-:W-:Y:S01]  /*ff90*/  FMUL.FTZ R42, R25.reuse, R38 ;  /* 0x00000026192a7220 */ /* 0x040fe20000410000 */
[----:B------:R-:W-:Y:S02]  /*ffa0*/  HADD2.F32 R30, -RZ, R30.H1_H1 ;  /* 0x3000001eff1e7230 */ /* 0x000fe40000004100 */
[----:B------:R-:W-:Y:S01]  /*ffb0*/  FMUL.FTZ R25, R25, R36 ;  /* 0x0000002419197220 */ /* 0x000fe20000410000 */
[----:B------:R-:W-:Y:S02]  /*ffc0*/  HADD2.F32 R21, -RZ, R11.H0_H0 ;  /* 0x2000000bff157230 */ /* 0x000fe40000004100 */
[----:B------:R-:W-:Y:S01]  /*ffd0*/  FMUL.FTZ R46, R39, R45 ;  /* 0x0000002d272e7220 */ /* 0x000fe20000410000 */
[----:B------:R-:W-:-:S02]  /*ffe0*/  HADD2.F32 R31, -RZ, R31.H1_H1 ;  /* 0x3000001fff1f7230 */ /* 0x000fc40000004100 */
[C---:B------:R-:W-:Y:S01]  /*fff0*/  FFMA.FTZ R62, R30.reuse, R45, -R41 ;  /* 0x0000002d1e3e7223 */ /* 0x040fe20000010829 */
[----:B------:R-:W-:Y:S02]  /*10000*/  HADD2.F32 R11, -RZ, R11.H1_H1 ;  /* 0x3000000bff0b7230 */ /* 0x000fe40000004100 */
[C---:B------:R-:W-:Y:S01]  /*10010*/  FFMA.FTZ R41, R21.reuse, R38, R25 ;  /* 0x0000002615297223 */ /* 0x040fe20000010019 */
[----:B------:R-:W-:Y:S01]  /*10020*/  FFMA.FTZ R53, R30, R53, R46 ;  /* 0x000000351e357223 */ /* 0x000fe2000001002e */
[----:B------:R-:W-:Y:S02]  /*10030*/  HADD2.F32 R38, -RZ, R37.H1_H1 ;  /* 0x30000025ff267230 */ /* 0x000fe40000004100 */
[----:B------:R-:W-:Y:S01]  /*10040*/  FFMA.FTZ R39, R21, R36, -R42 ;  /* 0x0000002415277223 */ /* 0x000fe2000001082a */
[----:B------:R-:W-:Y:S01]  /*10050*/  HADD2.F32 R30, -RZ, R29.H1_H1 ;  /* 0x3000001dff1e7230 */ /* 0x000fe20000004100 */
[----:B------:R-:W-:Y:S01]  /*10060*/  F2FP.F16.E4M3.UNPACK_B R28, R6.H1 ;  /* 0x00000006ff1c723e */ /* 0x000fe200030006ff */
[----:B------:R-:W-:-:S02]  /*10070*/  HADD2.F32 R36, -RZ, R47.H0_H0 ;  /* 0x2000002fff247230 */ /* 0x000fc40000004100 */
[C---:B------:R-:W-:Y:S01]  /*10080*/  FMUL.FTZ R42, R31.reuse, R38 ;  /* 0x000000261f2a7220 */ /* 0x040fe20000410000 */
[--C-:B------:R-:W-:Y:S02]  /*10090*/  HADD2.F32 R21, -RZ, R27.reuse.H0_H0 ;  /* 0x2000001bff157230 */ /* 0x100fe40000004100 */
[-C--:B------:R-:W-:Y:S01]  /*100a0*/  FMUL.FTZ R31, R31, R30.reuse ;  /* 0x0000001e1f1f7220 */ /* 0x080fe20000410000 */
[----:B------:R-:W-:Y:S02]  /*100b0*/  HADD2.F32 R27, -RZ, R27.H1_H1 ;  /* 0x3000001bff1b7230 */ /* 0x000fe40000004100 */
[C---:B------:R-:W-:Y:S01]  /*100c0*/  FFMA.FTZ R48, R11.reuse, R30, -R42 ;  /* 0x0000001e0b307223 */ /* 0x040fe2000001082a */
[----:B------:R-:W-:Y:S02]  /*100d0*/  HADD2.F32 R30, -RZ, R40.H0_H0 ;  /* 0x20000028ff1e7230 */ /* 0x000fe40000004100 */
[----:B------:R-:W-:Y:S01]  /*100e0*/  FFMA.FTZ R50, R11, R38, R31 ;  /* 0x000000260b327223 */ /* 0x000fe2000001001f */
[----:B------:R-:W-:-:S02]  /*100f0*/  HADD2.F32 R11, -RZ, R7.H0_H0 ;  /* 0x20000007ff0b7230 */ /* 0x000fc40000004100 */
[C---:B------:R-:W-:Y:S01]  /*10100*/  FMUL.FTZ R42, R21.reuse, R36 ;  /* 0x00000024152a7220 */ /* 0x040fe20000410000 */
[----:B------:R-:W-:Y:S01]  /*10110*/  HADD2.F32 R38, -RZ, R47.H1_H1 ;  /* 0x3000002fff267230 */ /* 0x000fe20000004100 */
[----:B------:R-:W-:Y:S01]  /*10120*/  F2FP.F16.E4M3.UNPACK_B R6, R26 ;  /* 0x0000001aff06723e */ /* 0x000fe200020006ff */
[----:B------:R-:W-:Y:S02]  /*10130*/  HADD2.F32 R40, -RZ, R40.H1_H1 ;  /* 0x30000028ff287230 */ /* 0x000fe40000004100 */
        /* <DEDUP_REMOVED lines=63> */
.L_x_1685:
[----:B------:R-:W-:Y:S05]  /*10530*/  BSYNC B1 ;  /* 0x0000000000017941 */ /* 0x000fea0003800000 */
.L_x_1684:
[----:B------:R-:W-:Y:S05]  /*10540*/  @P2 BRA `(.L_x_1666) ;  /* 0x0000000c00d82947 */ /* 0x000fea0003800000 */
[----:B0-2--5:R-:W-:Y:S02]  /*10550*/  SHF.R.U32.HI R4, RZ, 0x8, R32 ;  /* 0x00000008ff047819 */ /* 0x025fe40000011620 */
[----:B------:R-:W-:Y:S02]  /*10560*/  LOP3.LUT R0, R32, 0xff, RZ, 0xc0, !PT ;  /* 0x000000ff20007812 */ /* 0x000fe400078ec0ff */
[----:B------:R-:W-:Y:S02]  /*10570*/  SHF.R.U32.HI R8, RZ, 0x8, R34 ;  /* 0x00000008ff087819 */ /* 0x000fe40000011622 */
[----:B------:R-:W-:Y:S02]  /*10580*/  LOP3.LUT R5, R4, 0xff, RZ, 0xc0, !PT ;  /* 0x000000ff04057812 */ /* 0x000fe400078ec0ff */
[----:B------:R-:W-:Y:S02]  /*10590*/  LEA.HI R3, R3, R180, RZ, 0x1c ;  /* 0x000000b403037211 */ /* 0x000fe400078fe0ff */
[----:B------:R-:W-:-:S02]  /*105a0*/  LOP3.LUT R4, R34, 0xff, RZ, 0xc0, !PT ;  /* 0x000000ff22047812 */ /* 0x000fc400078ec0ff */
[----:B------:R-:W-:Y:S02]  /*105b0*/  LOP3.LUT R9, R8, 0xff, RZ, 0xc0, !PT ;  /* 0x000000ff08097812 */ /* 0x000fe400078ec0ff */
[----:B---3--:R-:W-:Y:S02]  /*105c0*/  PRMT R21, R5, 0x7604, R0 ;  /* 0x0000760405157816 */ /* 0x008fe40000000000 */
        /* <DEDUP_REMOVED lines=13> */
[----:B------:R-:W-:Y:S02]  /*106a0*/  LOP3.LUT R7, R12, 0xff, RZ, 0xc0, !PT ;  /* 0x000000ff0c077812 */ /* 0x000fe400078ec0ff */
[----:B------:R-:W-:Y:S02]  /*106b0*/  LOP3.LUT R8, R8, 0xff, RZ, 0xc0, !PT ;  /* 0x000000ff08087812 */ /* 0x000fe400078ec0ff */
[----:B------:R-:W-:Y:S02]  /*106c0*/  IADD3 R3, R3, R183, R0 ;  /* 0x000000b703037210 */ /* 0x000fe40007ffe000 */
[----:B------:R-:W-:Y:S02]  /*106d0*/  PRMT R29, R8, 0x7604, R7 ;  /* 0x00007604081d7816 */ /* 0x000fe40000000007 */
[----:B------:R-:W-:Y:S01]  /*106e0*/  SHF.R.U32.HI R6, RZ, 0x8, R35 ;  /* 0x00000008ff067819 */ /* 0x000fe20000011623 */
[----:B------:R-:W-:Y:S01]  /*106f0*/  IMAD.IADD R0, R16, 0x1, R3 ;  /* 0x0000000110007824 */ /* 0x000fe200078e0203 */
[----:B------:R-:W-:-:S02]  /*10700*/  SHF.R.U32.HI R8, RZ, 0x8, R13 ;  /* 0x00000008ff087819 */ /* 0x000fc4000001160d */
[----:B------:R-:W-:Y:S02]  /*10710*/  LOP3.LUT R5, R35, 0xff, RZ, 0xc0, !PT ;  /* 0x000000ff23057812 */ /* 0x000fe400078ec0ff */
[----:B------:R-:W-:Y:S02]  /*10720*/  LOP3.LUT R6, R6, 0xff, RZ, 0xc0, !PT ;  /* 0x000000ff06067812 */ /* 0x000fe400078ec0ff */
[----:B------:R-:W-:Y:S02]  /*10730*/  LOP3.LUT R3, R8, 0xff, RZ, 0xc0, !PT ;  /* 0x000000ff08037812 */ /* 0x000fe400078ec0ff */
[----:B------:R-:W0:Y:S01]  /*10740*/  LDS.128 R8, [R0+0x10400] ;  /* 0x0104000000087984 */ /* 0x000e220000000c00 */
[----:B------:R-:W-:Y:S02]  /*10750*/  PRMT R24, R6, 0x7604, R5 ;  /* 0x0000760406187816 */ /* 0x000fe40000000005 */
[----:B------:R-:W-:Y:S01]  /*10760*/  SHF.R.U32.HI R31, RZ, 0x8, R15 ;  /* 0x00000008ff1f7819 */ /* 0x000fe2000001160f */
[----:B------:R-:W2:Y:S01]  /*10770*/  LDS.128 R4, [R215+0x10400] ;  /* 0x01040000d7047984 */ /* 0x000ea20000000c00 */
[----:B------:R-:W-:-:S02]  /*10780*/  LOP3.LUT R30, R15, 0xff, RZ, 0xc0, !PT ;  /* 0x000000ff0f1e7812 */ /* 0x000fc400078ec0ff */
[----:B------:R-:W-:Y:S02]  /*10790*/  LOP3.LUT R31, R31, 0xff, RZ, 0xc0, !PT ;  /* 0x000000ff1f1f7812 */ /* 0x000fe400078ec0ff */
[----:B------:R-:W-:Y:S02]  /*107a0*/  LOP3.LUT R26, R13, 0xff, RZ, 0xc0, !PT ;  /* 0x000000ff0d1a7812 */ /* 0x000fe400078ec0ff */
[----:B------:R-:W-:Y:S02]  /*107b0*/  SHF.R.U32.HI R28, RZ, 0x8, R14 ;  /* 0x00000008ff1c7819 */ /* 0x000fe4000001160e */
[----:B------:R-:W-:Y:S02]  /*107c0*/  PRMT R30, R31, 0x7604, R30 ;  /* 0x000076041f1e7816 */ /* 0x000fe4000000001e */
[----:B------:R-:W-:Y:S02]  /*107d0*/  PRMT R26, R3, 0x7604, R26 ;  /* 0x00007604031a7816 */ /* 0x000fe4000000001a */
[----:B------:R-:W-:-:S02]  /*107e0*/  SHF.R.U32.HI R31, RZ, 0x10, R13 ;  /* 0x00000010ff1f7819 */ /* 0x000fc4000001160d */
[----:B------:R-:W-:Y:S02]  /*107f0*/  LOP3.LUT R27, R14, 0xff, RZ, 0xc0, !PT ;  /* 0x000000ff0e1b7812 */ /* 0x000fe400078ec0ff */
[----:B------:R-:W-:Y:S01]  /*10800*/  LOP3.LUT R28, R28, 0xff, RZ, 0xc0, !PT ;  /* 0x000000ff1c1c7812 */ /* 0x000fe200078ec0ff */
[----:B------:R-:W-:Y:S01]  /*10810*/  IMAD.U32 R31, R31, 0x10000, RZ ;  /* 0x000100001f1f7824 */ /* 0x000fe200078e00ff */
[----:B------:R-:W-:Y:S02]  /*10820*/  SHF.R.U32.HI R3, RZ, 0x10, R33 ;  /* 0x00000010ff037819 */ /* 0x000fe40000011621 */
[----:B------:R-:W-:Y:S02]  /*10830*/  PRMT R37, R28, 0x7604, R27 ;  /* 0x000076041c257816 */ /* 0x000fe4000000001b */
[----:B------:R-:W-:Y:S01]  /*10840*/  SHF.R.U32.HI R39, RZ, 0x10, R15 ;  /* 0x00000010ff277819 */ /* 0x000fe2000001160f */
[----:B------:R-:W-:Y:S01]  /*10850*/  IMAD.U32 R3, R3, 0x10000, RZ ;  /* 0x0001000003037824 */ /* 0x000fe200078e00ff */
[----:B------:R-:W-:-:S02]  /*10860*/  SHF.R.U32.HI R27, RZ, 0x10, R35 ;  /* 0x00000010ff1b7819 */ /* 0x000fc40000011623 */
[----:B------:R-:W-:Y:S02]  /*10870*/  SHF.L.U32 R39, R39, 0x10, RZ ;  /* 0x0000001027277819 */ /* 0x000fe400000006ff */
[----:B------:R-:W-:Y:S01]  /*10880*/  LOP3.LUT R21, R21, 0xff0000, R32, 0xf8, !PT ;  /* 0x00ff000015157812 */ /* 0x000fe200078ef820 */
[----:B------:R-:W-:Y:S01]  /*10890*/  IMAD.U32 R27, R27, 0x10000, RZ ;  /* 0x000100001b1b7824 */ /* 0x000fe200078e00ff */
        /* <DEDUP_REMOVED lines=13> */
[----:B------:R-:W-:Y:S01]  /*10970*/  LOP3.LUT R20, R25, 0xff000000, R34, 0xf8, !PT ;  /* 0xff00000019147812 */ /* 0x000fe200078ef822 */
[--C-:B------:R-:W-:Y:S01]  /*10980*/  HADD2.F32 R38, -RZ, R37.reuse.H0_H0 ;  /* 0x20000025ff267230 */ /* 0x100fe20000004100 */
[----:B------:R-:W-:Y:S01]  /*10990*/  F2FP.F16.E4M3.UNPACK_B R31, R32 ;  /* 0x00000020ff1f723e */ /* 0x000fe200020006ff */
[----:B------:R-:W-:Y:S01]  /*109a0*/  HADD2.F32 R37, -RZ, R37.H1_H1 ;  /* 0x30000025ff257230 */ /* 0x000fe20000004100 */
[----:B------:R-:W-:-:S02]  /*109b0*/  LOP3.LUT R34, R27, 0xff000000, R35, 0xf8, !PT ;  /* 0xff0000001b227812 */ /* 0x000fc400078ef823 */
[----:B------:R-:W-:Y:S01]  /*109c0*/  LOP3.LUT R35, R29, 0xff000000, R12, 0xf8, !PT ;  /* 0xff0000001d237812 */ /* 0x000fe200078ef80c */
[--C-:B------:R-:W-:Y:S01]  /*109d0*/  HADD2.F32 R33, -RZ, R31.reuse.H0_H0 ;  /* 0x2000001fff217230 */ /* 0x100fe20000004100 */
[-C--:B--2---:R-:W-:Y:S01]  /*109e0*/  F2FP.F16.E4M3.UNPACK_B R12, R5.reuse ;  /* 0x00000005ff0c723e */ /* 0x084fe200020006ff */
[----:B------:R-:W-:Y:S01]  /*109f0*/  HADD2.F32 R31, -RZ, R31.H1_H1 ;  /* 0x3000001fff1f7230 */ /* 0x000fe20000004100 */
[----:B------:R-:W-:Y:S01]  /*10a00*/  F2FP.F16.E4M3.UNPACK_B R13, R5.H1 ;  /* 0x00000005ff0d723e */ /* 0x000fe200030006ff */
[--C-:B------:R-:W-:Y:S01]  /*10a10*/  HADD2.F32 R5, -RZ, R24.reuse.H0_H0 ;  /* 0x20000018ff057230 */ /* 0x100fe20000004100 */
[-C--:B------:R-:W-:Y:S01]  /*10a20*/  F2FP.F16.E4M3.UNPACK_B R3, R6.reuse ;  /* 0x00000006ff03723e */ /* 0x080fe200020006ff */
[----:B------:R-:W-:Y:S01]  /*10a30*/  HADD2.F32 R24, -RZ, R24.H1_H1 ;  /* 0x30000018ff187230 */ /* 0x000fe20000004100 */
[----:B------:R-:W-:Y:S01]  /*10a40*/  F2FP.F16.E4M3.UNPACK_B R14, R6.H1 ;  /* 0x00000006ff0e723e */ /* 0x000fe200030006ff */
[--C-:B------:R-:W-:Y:S01]  /*10a50*/  HADD2.F32 R6, -RZ, R12.reuse.H0_H0 ;  /* 0x2000000cff067230 */ /* 0x100fe20000004100 */
        /* <DEDUP_REMOVED lines=8> */
[-C--:B------:R-:W-:Y:S01]  /*10ae0*/  F2FP.F16.E4M3.UNPACK_B R26, R10.reuse ;  /* 0x0000000aff1a723e */ /* 0x080fe200020006ff */
[----:B------:R-:W-:Y:S01]  /*10af0*/  HADD2.F32 R12, -RZ, R12.H1_H1 ;  /* 0x3000000cff0c7230 */ /* 0x000fe20000004100 */
[----:B------:R-:W-:Y:S01]  /*10b00*/  F2FP.F16.E4M3.UNPACK_B R27, R10.H1 ;  /* 0x0000000aff1b723e */ /* 0x000fe200030006ff */
[----:B------:R-:W-:-:S02]  /*10b10*/  HADD2.F32 R39, -RZ, R36.H0_H0 ;  /* 0x20000024ff277230 */ /* 0x000fc40000004100 */
[C---:B------:R-:W-:Y:S01]  /*10b20*/  FMUL.FTZ R43, R24.reuse, R37 ;  /* 0x00000025182b7220 */ /* 0x040fe20000410000 */
[----:B------:R-:W-:Y:S02]  /*10b30*/  HADD2.F32 R10, -RZ, R25.H0_H0 ;  /* 0x20000019ff0a7230 */ /* 0x000fe40000004100 */
[----:B------:R-:W-:Y:S01]  /*10b40*/  FMUL.FTZ R24, R24, R31 ;  /* 0x0000001f18187220 */ /* 0x000fe20000410000 */
[----:B------:R-:W-:Y:S01]  /*10b50*/  HADD2.F32 R33, -RZ, R32.H0_H0 ;  /* 0x20000020ff217230 */ /* 0x000fe20000004100 */
[----:B------:R-:W-:Y:S01]  /*10b60*/  F2FP.F16.E4M3.UNPACK_B R28, R11 ;  /* 0x0000000bff1c723e */ /* 0x000fe200020006ff */
[----:B------:R-:W-:Y:S02]  /*10b70*/  HADD2.F32 R6, -RZ, R13.H0_H0 ;  /* 0x2000000dff067230 */ /* 0x000fe40000004100 */
[----:B------:R-:W-:Y:S01]  /*10b80*/  FMUL.FTZ R45, R10, R39 ;  /* 0x000000270a2d7220 */ /* 0x000fe20000410000 */
[----:B------:R-:W-:Y:S01]  /*10b90*/  FFMA.FTZ R42, R12, R37, R24 ;  /* 0x000000250c2a7223 */ /* 0x000fe20000010018 */
[----:B------:R-:W-:Y:S01]  /*10ba0*/  FMUL.FTZ R10, R10, R33 ;  /* 0x000000210a0a7220 */ /* 0x000fe20000410000 */
[----:B------:R-:W-:Y:S01]  /*10bb0*/  FFMA.FTZ R38, R12, R31, -R43 ;  /* 0x0000001f0c267223 */ /* 0x000fe2000001082b */
[----:B------:R-:W-:Y:S01]  /*10bc0*/  F2FP.F16.E4M3.UNPACK_B R24, R41 ;  /* 0x00000029ff18723e */ /* 0x000fe200020006ff */
[C---:B------:R-:W-:Y:S01]  /*10bd0*/  FFMA.FTZ R45, R6.reuse, R33, -R45 ;  /* 0x00000021062d7223 */ /* 0x040fe2000001082d */
[-C--:B------:R-:W-:Y:S01]  /*10be0*/  F2FP.F16.E4M3.UNPACK_B R12, R34.reuse ;  /* 0x00000022ff0c723e */ /* 0x080fe200020006ff */
[----:B------:R-:W-:Y:S01]  /*10bf0*/  FFMA.FTZ R39, R6, R39, R10 ;  /* 0x0000002706277223 */ /* 0x000fe2000001000a */
[----:B------:R-:W-:Y:S01]  /*10c00*/  F2FP.F16.E4M3.UNPACK_B R15, R7 ;  /* 0x00000007ff0f723e */ /* 0x000fe200020006ff */
[----:B------:R-:W-:Y:S01]  /*10c10*/  HADD2.F32 R36, -RZ, R36.H1_H1 ;  /* 0x30000024ff247230 */ /* 0x000fe20000004100 */
[----:B------:R-:W-:Y:S01]  /*10c20*/  F2FP.F16.E4M3.UNPACK_B R29, R11.H1 ;  /* 0x0000000bff1d723e */ /* 0x000fe200030006ff */
        /* <DEDUP_REMOVED lines=8> */
[--C-:B------:R-:W-:Y:S02]  /*10cb0*/  HADD2.F32 R31, -RZ, R12.reuse.H0_H0 ;  /* 0x2000000cff1f7230 */ /* 0x100fe40000004100 */
        /* <DEDUP_REMOVED lines=11> */
[----:B------:R-:W-:Y:S01]  /*10d70*/  FFMA.FTZ R37, R6, R31, -R37 ;  /* 0x0000001f06257223 */ /* 0x000fe20000010825 */
[----:B------:R-:W-:Y:S01]  /*10d80*/  HADD2.F32 R15, -RZ, R15.H1_H1 ;  /* 0x3000000fff0f7230 */ /* 0x000fe20000004100 */
[----:B------:R-:W-:Y:S01]  /*10d90*/  F2FP.F16.E4M3.UNPACK_B R11, R8 ;  /* 0x00000008ff0b723e */ /* 0x000fe200020006ff */
[----:B------:R-:W-:-:S02]  /*10da0*/  HADD2.F32 R25, -RZ, R41.H0_H0 ;  /* 0x20000029ff197230 */ /* 0x000fc40000004100 */
[C---:B------:R-:W-:Y:S01]  /*10db0*/  FMUL.FTZ R32, R28.reuse, R24 ;  /* 0x000000181c207220 */ /* 0x040fe20000410000 */
[----:B------:R-:W-:Y:S02]  /*10dc0*/  HADD2.F32 R10, -RZ, R29.H0_H0 ;  /* 0x2000001dff0a7230 */ /* 0x000fe40000004100 */
[-C--:B------:R-:W-:Y:S01]  /*10dd0*/  FMUL.FTZ R31, R28, R12.reuse ;  /* 0x0000000c1c1f7220 */ /* 0x080fe20000410000 */
[--C-:B------:R-:W-:Y:S02]  /*10de0*/  HADD2.F32 R13, -RZ, R34.reuse.H0_H0 ;  /* 0x20000022ff0d7230 */ /* 0x100fe40000004100 */
[C---:B------:R-:W-:Y:S01]  /*10df0*/  FFMA.FTZ R48, R15.reuse, R12, -R32 ;  /* 0x0000000c0f307223 */ /* 0x040fe20000010820 */
[----:B------:R-:W-:Y:S02]  /*10e00*/  HADD2.F32 R6, -RZ, R21.H0_H0 ;  /* 0x20000015ff067230 */ /* 0x000fe40000004100 */
[C---:B------:R-:W-:Y:S01]  /*10e10*/  FMUL.FTZ R33, R10.reuse, R25 ;  /* 0x000000190a217220 */ /* 0x040fe20000410000 */
[----:B------:R-:W-:Y:S01]  /*10e20*/  FFMA.FTZ R50, R15, R24, R31 ;  /* 0x000000180f327223 */ /* 0x000fe2000001001f */
[----:B------:R-:W-:Y:S01]  /*10e30*/  F2FP.F16.E4M3.UNPACK_B R8, R8.H1 ;  /* 0x00000008ff08723e */ /* 0x000fe200030006ff */
[----:B------:R-:W-:Y:S01]  /*10e40*/  FMUL.FTZ R10, R10, R13 ;  /* 0x0000000d0a0a7220 */ /* 0x000fe20000410000 */
[----:B------:R-:W-:Y:S01]  /*10e50*/  F2FP.F16.E4M3.UNPACK_B R15, R35.H1 ;  /* 0x00000023ff0f723e */ /* 0x000fe200030006ff */
[----:B------:R-:W-:Y:S01]  /*10e60*/  HADD2.F32 R34, -RZ, R34.H1_H1 ;  /* 0x30000022ff227230 */ /* 0x000fe20000004100 */
[----:B------:R-:W-:Y:S01]  /*10e70*/  F2FP.F16.E4M3.UNPACK_B R7, R4 ;  /* 0x00000004ff07723e */ /* 0x000fe200020006ff */
[----:B------:R-:W-:Y:S01]  /*10e80*/  HADD2.F32 R24, -RZ, R41.H1_H1 ;  /* 0x30000029ff187230 */ /* 0x000fe20000004100 */
[----:B------:R-:W-:Y:S01]  /*10e90*/  F2FP.F16.E4M3.UNPACK_B R12, R30.H1 ;  /* 0x0000001eff0c723e */ /* 0x000fe200030006ff */
[----:B------:R-:W-:Y:S01]  /*10ea0*/  HADD2.F32 R29, -RZ, R29.H1_H1 ;  /* 0x3000001dff1d7230 */ /* 0x000fe20000004100 */
[----:B------:R-:W-:Y:S01]  /*10eb0*/  F2FP.F16.E4M3.UNPACK_B R4, R4.H1 ;  /* 0x00000004ff04723e */ /* 0x000fe200030006ff */
[----:B------:R-:W-:Y:S01]  /*10ec0*/  FFMA.FTZ R49, R6, R25, R10 ;  /* 0x0000001906317223 */ /* 0x000fe2000001000a */
[----:B------:R-:W-:-:S02]  /*10ed0*/  HADD2.F32 R25, -RZ, R15.H0_H0 ;  /* 0x2000000fff197230 */ /* 0x000fc40000004100 */
[----:B------:R-:W-:Y:S01]  /*10ee0*/  FFMA.FTZ R47, R6, R13, -R33 ;  /* 0x0000000d062f7223 */ /* 0x000fe20000010821 */
[----:B------:R-:W-:Y:S02]  /*10ef0*/  HADD2.F32 R10, -RZ, R8.H0_H0 ;  /* 0x20000008ff0a7230 */ /* 0x000fe40000004100 */
[C---:B------:R-:W-:Y:S01]  /*10f00*/  FMUL.FTZ R28, R29.reuse, R24 ;  /* 0x000000181d1c7220 */ /* 0x040fe20000410000 */
[----:B------:R-:W-:Y:S02]  /*10f10*/  HADD2.F32 R21, -RZ, R21.H1_H1 ;  /* 0x30000015ff157230 */ /* 0x000fe40000004100 */
[----:B------:R-:W-:Y:S01]  /*10f20*/  FMUL.FTZ R31, R29, R34 ;  /* 0x000000221d1f7220 */ /* 0x000fe20000410000 */
[----:B------:R-:W-:Y:S02]  /*10f30*/  HADD2.F32 R13, -RZ, R12.H0_H0 ;  /* 0x2000000cff0d7230 */ /* 0x000fe40000004100 */
[----:B------:R-:W-:Y:S01]  /*10f40*/  FMUL.FTZ R29, R10, R25 ;  /* 0x000000190a1d7220 */ /* 0x000fe20000410000 */
[----:B------:R-:W-:-:S02]  /*10f50*/  HADD2.F32 R6, -RZ, R4.H0_H0 ;  /* 0x20000004ff067230 */ /* 0x000fc40000004100 */
[C---:B------:R-:W-:Y:S01]  /*10f60*/  FFMA.FTZ R52, R21.reuse, R34, -R28 ;  /* 0x0000002215347223 */ /* 0x040fe2000001081c */
[----:B------:R-:W-:Y:S01]  /*10f70*/  FFMA.FTZ R54, R21, R24, R31 ;  /* 0x0000001815367223 */ /* 0x000fe2000001001f */
[-C--:B------:R-:W-:Y:S01]  /*10f80*/  FMUL.FTZ R10, R10, R13.reuse ;  /* 0x0000000d0a0a7220 */ /* 0x080fe20000410000 */
[----:B------:R-:W-:Y:S02]  /*10f90*/  HADD2.F32 R21, -RZ, R15.H1_H1 ;  /* 0x3000000fff157230 */ /* 0x000fe40000004100 */
[C---:B------:R-:W-:Y:S01]  /*10fa0*/  FFMA.FTZ R29, R6.reuse, R13, -R29 ;  /* 0x0000000d061d7223 */ /* 0x040fe2000001081d */
[----:B------:R-:W-:Y:S02]  /*10fb0*/  HADD2.F32 R8, -RZ, R8.H1_H1 ;  /* 0x30000008ff087230 */ /* 0x000fe40000004100 */
[----:B------:R-:W-:Y:S01]  /*10fc0*/  FFMA.FTZ R24, R6, R25, R10 ;  /* 0x0000001906187223 */ /* 0x000fe2000001000a */
[----:B------:R-:W-:Y:S01]  /*10fd0*/  HADD2.F32 R13, -RZ, R12.H1_H1 ;  /* 0x3000000cff0d7230 */ /* 0x000fe20000004100 */
[----:B------:R-:W-:Y:S01]  /*10fe0*/  F2FP.F16.E4M3.UNPACK_B R35, R35 ;  /* 0x00000023ff23723e */ /* 0x000fe200020006ff */
[----:B------:R-:W-:Y:S01]  /*10ff0*/  HADD2.F32 R4, -RZ, R4.H1_H1 ;  /* 0x30000004ff047230 */ /* 0x000fe20000004100 */
[----:B------:R-:W-:Y:S01]  /*11000*/  F2FP.F16.E4M3.UNPACK_B R30, R30 ;  /* 0x0000001eff1e723e */ /* 0x000fe200020006ff */
[C---:B------:R-:W-:Y:S01]  /*11010*/  FMUL.FTZ R25, R8.reuse, R21 ;  /* 0x0000001508197220 */ /* 0x040fe20000410000 */
[-C--:B------:R-:W-:Y:S01]  /*11020*/  FMUL.FTZ R8, R8, R13.reuse ;  /* 0x0000000d08087220 */ /* 0x080fe20000410000 */
[----:B------:R-:W-:Y:S01]  /*11030*/  HADD2.F32 R15, -RZ, R35.H0_H0 ;  /* 0x20000023ff0f7230 */ /* 0x000fe20000004100 */
[----:B------:R-:W-:Y:S01]  /*11040*/  F2FP.F16.E4M3.UNPACK_B R10, R40.H1 ;  /* 0x00000028ff0a723e */ /* 0x000fe200030006ff */
[----:B------:R-:W-:Y:S01]  /*11050*/  FFMA.FTZ R28, R4, R13, -R25 ;  /* 0x0000000d041c7223 */ /* 0x000fe20000010819 */
[----:B------:R-:W-:-:S02]  /*11060*/  HADD2.F32 R6, -RZ, R11.H0_H0 ;  /* 0x2000000bff067230 */ /* 0x000fc40000004100 */
[----:B------:R-:W-:Y:S01]  /*11070*/  FFMA.FTZ R31, R4, R21, R8 ;  /* 0x00000015041f7223 */ /* 0x000fe20000010008 */
[--C-:B------:R-:W-:Y:S01]  /*11080*/  HADD2.F32 R13, -RZ, R30.reuse.H0_H0 ;  /* 0x2000001eff0d7230 */ /* 0x100fe20000004100 */
[----:B------:R-:W-:Y:S01]  /*11090*/  F2FP.F16.E4M3.UNPACK_B R40, R40 ;  /* 0x00000028ff28723e */ /* 0x000fe200020006ff */
[----:B------:R-:W-:Y:S02]  /*110a0*/  HADD2.F32 R8, -RZ, R35.H1_H1 ;  /* 0x30000023ff087230 */ /* 0x000fe40000004100 */
[C---:B------:R-:W-:Y:S01]  /*110b0*/  FMUL.FTZ R21, R6.reuse, R15 ;  /* 0x0000000f06157220 */ /* 0x040fe20000410000 */
[----:B------:R-:W-:Y:S02]  /*110c0*/  HADD2.F32 R11, -RZ, R11.H1_H1 ;  /* 0x3000000bff0b7230 */ /* 0x000fe40000004100 */
[----:B------:R-:W-:Y:S01]  /*110d0*/  FMUL.FTZ R25, R6, R13 ;  /* 0x0000000d06197220 */ /* 0x000fe20000410000 */
[----:B------:R-:W-:Y:S01]  /*110e0*/  HADD2.F32 R4, -RZ, R7.H0_H0 ;  /* 0x20000007ff047230 */ /* 0x000fe20000004100 */
[----:B------:R-:W-:Y:S01]  /*110f0*/  F2FP.SATFINITE.E4M3.F32.PACK_AB_MERGE_C R45, R46, R45, RZ ;  /* 0x0000002d2e2d723e */ /* 0x000fe200048070ff */
[----:B------:R-:W-:-:S02]  /*11100*/  HADD2.F32 R30, -RZ, R30.H1_H1 ;  /* 0x3000001eff1e7230 */ /* 0x000fc40000004100 */
[C---:B------:R-:W-:Y:S01]  /*11110*/  FMUL.FTZ R6, R11.reuse, R8 ;  /* 0x000000080b067220 */ /* 0x040fe20000410000 */
[----:B------:R-:W-:Y:S02]  /*11120*/  HADD2.F32 R7, -RZ, R7.H1_H1 ;  /* 0x30000007ff077230 */ /* 0x000fe40000004100 */
[C---:B------:R-:W-:Y:S01]  /*11130*/  FFMA.FTZ R21, R4.reuse, R13, -R21 ;  /* 0x0000000d04157223 */ /* 0x040fe20000010815 */
        /* <DEDUP_REMOVED lines=9> */
[----:B------:R-:W-:Y:S01]  /*111d0*/  F2FP.SATFINITE.E4M3.F32.PACK_AB_MERGE_C R36, R36, R39, RZ ;  /* 0x000000272424723e */ /* 0x000fe200048070ff */
[----:B------:R-:W-:Y:S02]  /*111e0*/  HADD2.F32 R8, -RZ, R4.H1_H1 ;  /* 0x30000004ff087230 */ /* 0x000fe40000004100 */
[C---:B------:R-:W-:Y:S01]  /*111f0*/  FMUL.FTZ R13, R6.reuse, R11 ;  /* 0x0000000b060d7220 */ /* 0x040fe20000410000 */
[----:B------:R-:W-:Y:S02]  /*11200*/  HADD2.F32 R4, -RZ, R14.H0_H0 ;  /* 0x2000000eff047230 */ /* 0x000fe40000004100 */
[----:B------:R-:W-:Y:S01]  /*11210*/  FMUL.FTZ R15, R6, R7 ;  /* 0x00000007060f7220 */ /* 0x000fe20000410000 */
[----:B------:R-:W-:Y:S01]  /*11220*/  HADD2.F32 R10, -RZ, R10.H1_H1 ;  /* 0x3000000aff0a7230 */ /* 0x000fe20000004100 */
[----:B------:R-:W-:Y:S01]  /*11230*/  F2FP.SATFINITE.E4M3.F32.PACK_AB_MERGE_C R5, R38, R5, R45 ;  /* 0x000000052605723e */ /* 0x000fe2000480702d */
[----:B------:R-:W-:-:S02]  /*11240*/  HADD2.F32 R27, -RZ, R27.H1_H1 ;  /* 0x3000001bff1b7230 */ /* 0x000fc40000004100 */
[----:B------:R-:W-:Y:S01]  /*11250*/  FFMA.FTZ R32, R4, R7, -R13 ;  /* 0x0000000704207223 */ /* 0x000fe2000001080d */
[----:B------:R-:W-:Y:S01]  /*11260*/  HADD2.F32 R14, -RZ, R14.H1_H1 ;  /* 0x3000000eff0e7230 */ /* 0x000fe20000004100 */
[----:B------:R-:W-:Y:S01]  /*11270*/  F2FP.SATFINITE.E4M3.F32.PACK_AB_MERGE_C R9, R42, R9, R36 ;  /* 0x000000092a09723e */ /* 0x000fe20004807024 */
[----:B------:R-:W-:Y:S02]  /*11280*/  HADD2.F32 R6, -RZ, R26.H0_H0 ;  /* 0x2000001aff067230 */ /* 0x000fe40000004100 */
[C---:B------:R-:W-:Y:S01]  /*11290*/  FMUL.FTZ R7, R27.reuse, R10 ;  /* 0x0000000a1b077220 */ /* 0x040fe20000410000 */
[-C--:B------:R-:W-:Y:S01]  /*112a0*/  FMUL.FTZ R13, R27, R8.reuse ;  /* 0x000000081b0d7220 */ /* 0x080fe20000410000 */
[----:B------:R-:W-:Y:S01]  /*112b0*/  FFMA.FTZ R27, R4, R11, R15 ;  /* 0x0000000b041b7223 */ /* 0x000fe2000001000f */
[----:B------:R-:W-:Y:S02]  /*112c0*/  HADD2.F32 R11, -RZ, R40.H0_H0 ;  /* 0x20000028ff0b7230 */ /* 0x000fe40000004100 */
[----:B------:R-:W-:Y:S01]  /*112d0*/  FFMA.FTZ R33, R14, R8, -R7 ;  /* 0x000000080e217223 */ /* 0x000fe20000010807 */
[----:B------:R-:W-:-:S02]  /*112e0*/  HADD2.F32 R7, -RZ, R20.H0_H0 ;  /* 0x20000014ff077230 */ /* 0x000fc40000004100 */
[----:B------:R-:W-:Y:S01]  /*112f0*/  FFMA.FTZ R34, R14, R10, R13 ;  /* 0x0000000a0e227223 */ /* 0x000fe2000001000d */
[----:B------:R-:W-:Y:S02]  /*11300*/  HADD2.F32 R40, -RZ, R40.H1_H1 ;  /* 0x30000028ff287230 */ /* 0x000fe40000004100 */
[C---:B------:R-:W-:Y:S01]  /*11310*/  FMUL.FTZ R13, R6.reuse, R11 ;  /* 0x0000000b060d7220 */ /* 0x040fe20000410000 */
[----:B------:R-:W-:Y:S02]  /*11320*/  HADD2.F32 R26, -RZ, R26.H1_H1 ;  /* 0x3000001aff1a7230 */ /* 0x000fe40000004100 */
[----:B------:R-:W-:Y:S01]  /*11330*/  FMUL.FTZ R8, R6, R7 ;  /* 0x0000000706087220 */ /* 0x000fe20000410000 */
[----:B------:R-:W-:Y:S01]  /*11340*/  HADD2.F32 R20, -RZ, R20.H1_H1 ;  /* 0x30000014ff147230 */ /* 0x000fe20000004100 */
[----:B------:R-:W-:Y:S01]  /*11350*/  F2FP.SATFINITE.E4M3.F32.PACK_AB_MERGE_C R32, R33, R32, RZ ;  /* 0x000000202120723e */ /* 0x000fe200048070ff */
[--C-:B------:R-:W-:Y:S02]  /*11360*/  HADD2.F32 R4, -RZ, R3.reuse.H0_H0 ;  /* 0x20000003ff047230 */ /* 0x100fe40000004100 */
[----:B------:R-:W-:Y:S01]  /*11370*/  FMUL.FTZ R14, R26, R40 ;  /* 0x000000281a0e7220 */ /* 0x000fe20000410000 */
[----:B------:R-:W-:-:S02]  /*11380*/  HADD2.F32 R3, -RZ, R3.H1_H1 ;  /* 0x30000003ff037230 */ /* 0x000fc40000004100 */
[-C--:B------:R-:W-:Y:S01]  /*11390*/  FMUL.FTZ R15, R26, R20.reuse ;  /* 0x000000141a0f7220 */ /* 0x080fe20000410000 */
[----:B------:R-:W-:Y:S01]  /*113a0*/  F2FP.SATFINITE.E4M3.F32.PACK_AB_MERGE_C R27, R34, R27, RZ ;  /* 0x0000001b221b723e */ /* 0x000fe200048070ff */
        /* <DEDUP_REMOVED lines=16> */
.L_x_1666:
[----:B------:R-:W-:Y:S05]  /*114b0*/  BSYNC B0 ;  /* 0x0000000000007941 */ /* 0x000fea0003800000 */
.L_x_1659:
        /* <DEDUP_REMOVED lines=8> */
.L_x_1657:
[----:B0-23--:R-:W-:-:S05]  /*11540*/  IMAD.U32 R0, RZ, RZ, UR41 ;  /* 0x00000029ff007e24 */ /* 0x00dfca000f8e00ff */
[----:B------:R-:W-:-:S13]  /*11550*/  ISETP.NE.AND P0, PT, R0, 0x3, PT ;  /* 0x000000030000780c */ /* 0x000fda0003f05270 */
[----:B------:R-:W-:Y:S05]  /*11560*/  @!P0 BRA `(.L_x_1686) ;  /* 0x0000000000048947 */ /* 0x000fea0003800000 */
[----:B------:R-:W-:Y:S01]  /*11570*/  BPT.TRAP 0x1 ;  /* 0x000000040000795c */ /* 0x000fe20000300000 */
.L_x_1686:
[----:B-----5:R-:W-:Y:S01]  /*11580*/  IMAD R8, R168, 0x8, R16 ;  /* 0x00000008a8087824 */ /* 0x020fe200078e0210 */
[----:B------:R-:W-:-:S04]  /*11590*/  SHF.L.U32 R3, R169, 0x1f, RZ ;  /* 0x0000001fa9037819 */ /* 0x000fc800000006ff */
[----:B------:R0:W2:Y:S01]  /*115a0*/  SYNCS.PHASECHK.TRANS64.TRYWAIT P1, [R8+URZ+0x22830], R3 ;  /* 0x02283003080075a7 */ /* 0x0000a2000802017f */
[----:B------:R-:W-:Y:S05]  /*115b0*/  @!P0 BRA `(.L_x_1687) ;  /* 0x0000000000048947 */ /* 0x000fea0003800000 */
[----:B------:R-:W-:Y:S01]  /*115c0*/  BPT.TRAP 0x1 ;  /* 0x000000040000795c */ /* 0x000fe20000300000 */
.L_x_1687:
[----:B--2---:R-:W-:Y:S05]  /*115d0*/  @P1 BRA `(.L_x_1688) ;  /* 0x0000000000081947 */ /* 0x004fea0003800000 */
[----:B------:R-:W2:Y:S02]  /*115e0*/  SYNCS.PHASECHK.TRANS64.TRYWAIT P1, [R8+URZ+0x22830], R3 ;  /* 0x02283003080075a7 */ /* 0x000ea4000802017f */
[----:B--2---:R-:W-:Y:S05]  /*115f0*/  @!P1 BRA `(.L_x_1689) ;  /* 0x0000018800449947 */ /* 0x004fea0003800000 */
.L_x_1688:
[----:B------:R-:W-:Y:S05]  /*11600*/  WARPSYNC.ALL ;  /* 0x0000000000007948 */ /* 0x000fea0003800000 */
[----:B------:R-:W-:Y:S01]  /*11610*/  VIADD R0, R16, 0x16400 ;  /* 0x0001640010007836 */ /* 0x000fe20000000000 */
[----:B------:R-:W-:Y:S01]  /*11620*/  R2UR UR28, R44 ;  /* 0x000000002c1c72ca */ /* 0x000fe200000e0000 */
[----:B----4-:R-:W-:Y:S01]  /*11630*/  IMAD.MOV.U32 R7, RZ, RZ, -0x7fffffe0 ;  /* 0x80000020ff077424 */ /* 0x010fe200078e00ff */
[----:B------:R-:W-:Y:S01]  /*11640*/  WARPGROUP.ARRIVE ;  /* 0x00000000000079c5 */ /* 0x000fe20000000000 */
[----:B------:R-:W-:Y:S01]  /*11650*/  UMOV UR29, 0x80000020 ;  /* 0x80000020001d7882 */ /* 0x000fe20000000000 */
[----:B------:R-:W-:Y:S01]  /*11660*/  SHF.R.U32.HI R0, RZ, 0x4, R0 ;  /* 0x00000004ff007819 */ /* 0x000fe20000011600 */
[----:B------:R-:W-:Y:S01]  /*11670*/  IMAD.MOV.U32 R11, RZ, RZ, -0x7fffffe0 ;  /* 0x80000020ff0b7424 */ /* 0x000fe200078e00ff */
[----:B------:R-:W-:Y:S01]  /*11680*/  R2UR UR31, R7 ;  /* 0x00000000071f72ca */ /* 0x000fe200000e0000 */
[----:B------:R-:W-:Y:S01]  /*11690*/  UMOV UR9, 0x80000020 ;  /* 0x8000002000097882 */ /* 0x000fe20000000000 */
[----:B------:R-:W-:Y:S01]  /*116a0*/  LOP3.LUT R0, R0, 0x3fff, RZ, 0xc0, !PT ;  /* 0x00003fff00007812 */ /* 0x000fe200078ec0ff */
[----:B------:R-:W-:Y:S01]  /*116b0*/  UMOV UR13, 0x80000020 ;  /* 0x80000020000d7882 */ /* 0x000fe20000000000 */
[----:B------:R-:W-:Y:S01]  /*116c0*/  R2UR UR11, R11 ;  /* 0x000000000b0b72ca */ /* 0x000fe200000e0000 */
[----:B------:R-:W-:Y:S01]  /*116d0*/  IMAD.MOV.U32 R11, RZ, RZ, -0x7fffffe0 ;  /* 0x80000020ff0b7424 */ /* 0x000fe200078e00ff */
[----:B------:R-:W-:Y:S01]  /*116e0*/  LOP3.LUT R5, R0, 0x10000, RZ, 0xfc, !PT ;  /* 0x0001000000057812 */ /* 0x000fe200078efcff */
[----:B------:R-:W-:Y:S01]  /*116f0*/  ULOP3.LUT UR28, UR28, 0x10000, URZ, 0xfc, !UPT ;  /* 0x000100001c1c7892 */ /* 0x000fe2000f8efc3f */
[----:B------:R-:W-:Y:S01]  /*11700*/  IMAD.MOV.U32 R7, RZ, RZ, -0x7fffffe0 ;  /* 0x80000020ff077424 */ /* 0x000fe200078e00ff */
[----:B------:R-:W-:Y:S01]  /*11710*/  UMOV UR17, 0x80000020 ;  /* 0x8000002000117882 */ /* 0x000fe20000000000 */
[----:B------:R-:W-:Y:S01]  /*11720*/  R2UR UR15, R11 ;  /* 0x000000000b0f72ca */ /* 0x000fe200000e0000 */
[----:B------:R-:W-:Y:S01]  /*11730*/  IMAD R6, R168, 0x600, R5 ;  /* 0x00000600a8067824 */ /* 0x000fe200078e0205 */
[----:B------:R-:W-:Y:S01]  /*11740*/  UIADD3 UR8, UR28, 0x2, URZ ;  /* 0x000000021c087890 */ /* 0x000fe2000fffe03f */
[----:B------:R-:W-:Y:S01]  /*11750*/  IMAD.MOV.U32 R11, RZ, RZ, -0x7fffffe0 ;  /* 0x80000020ff0b7424 */ /* 0x000fe200078e00ff */
[----:B------:R-:W-:Y:S01]  /*11760*/  UIADD3 UR12, UR28, 0x200, URZ ;  /* 0x000002001c0c7890 */ /* 0x000fe2000fffe03f */
[C---:B------:R-:W-:Y:S01]  /*11770*/  VIADD R10, R6.reuse, 0x2 ;  /* 0x00000002060a7836 */ /* 0x040fe20000000000 */
[----:B------:R-:W-:Y:S01]  /*11780*/  R2UR UR30, R6 ;  /* 0x00000000061e72ca */ /* 0x000fe200000e0000 */
[----:B------:R-:W-:Y:S01]  /*11790*/  UIADD3 UR16, UR28, 0x202, URZ ;  /* 0x000002021c107890 */ /* 0x000fe2000fffe03f */
[----:B------:R-:W-:Y:S01]  /*117a0*/  R2UR UR19, R11 ;  /* 0x000000000b1372ca */ /* 0x000fe200000e0000 */
[----:B------:R-:W-:Y:S01]  /*117b0*/  UIADD3 UR20, UR28, 0x400, URZ ;  /* 0x000004001c147890 */ /* 0x000fe2000fffe03f */
[----:B------:R-:W-:Y:S01]  /*117c0*/  R2UR UR10, R10 ;  /* 0x000000000a0a72ca */ /* 0x000fe200000e0000 */
[----:B------:R-:W-:Y:S01]  /*117d0*/  VIADD R10, R6, 0x200 ;  /* 0x00000200060a7836 */ /* 0x000fe20000000000 */
[----:B------:R-:W-:Y:S01]  /*117e0*/  MOV R11, 0x80000020 ;  /* 0x80000020000b7802 */ /* 0x000fe20000000f00 */
[----:B------:R-:W-:Y:S01]  /*117f0*/  UMOV UR21, 0x80000020 ;  /* 0x8000002000157882 */ /* 0x000fe20000000000 */
[----:B------:R-:W-:Y:S01]  /*11800*/  R2UR UR27, R7 ;  /* 0x00000000071b72ca */ /* 0x000fe200000e0000 */
[----:B------:R-:W-:Y:S01]  /*11810*/  UIADD3 UR24, UR28, 0x402, URZ ;  /* 0x000004021c187890 */ /* 0x000fe2000fffe03f */
[----:B------:R-:W-:Y:S01]  /*11820*/  R2UR UR14, R10 ;  /* 0x000000000a0e72ca */ /* 0x000fe200000e0000 */
[----:B------:R-:W-:Y:S01]  /*11830*/  VIADD R10, R6, 0x202 ;  /* 0x00000202060a7836 */ /* 0x000fe20000000000 */
[----:B------:R-:W-:Y:S01]  /*11840*/  R2UR UR23, R11 ;  /* 0x000000000b1772ca */ /* 0x000fe200000e0000 */
[----:B------:R-:W-:Y:S01]  /*11850*/  QGMMA.64x128x32.F32.E4M3.E4M3 R24, gdesc[UR28], RZ, !UPT, gsb0 ;  /* 0x01e000001c1879f3 */ /* 0x000fe2000c0008ff */
[----:B------:R-:W-:-:S02]  /*11860*/  UMOV UR25, 0x80000020 ;  /* 0x8000002000197882 */ /* 0x000fc40000000000 */
[----:B------:R-:W-:Y:S01]  /*11870*/  R2UR UR18, R10 ;  /* 0x000000000a1272ca */ /* 0x000fe200000e0000 */
[C---:B------:R-:W-:Y:S02]  /*11880*/  VIADD R10, R6.reuse, 0x400 ;  /* 0x00000400060a7836 */ /* 0x040fe40000000000 */
[----:B------:R-:W-:-:S03]  /*11890*/  VIADD R6, R6, 0x402 ;  /* 0x0000040206067836 */ /* 0x000fc60000000000 */
[----:B------:R-:W-:Y:S02]  /*118a0*/  R2UR UR22, R10 ;  /* 0x000000000a1672ca */ /* 0x000fe400000e0000 */
[----:B------:R-:W-:Y:S01]  /*118b0*/  R2UR UR26, R6 ;  /* 0x00000000061a72ca */ /* 0x000fe200000e0000 */
        /* <DEDUP_REMOVED lines=18> */
.L_x_1690:
[----:B------:R-:W3:Y:S01]  /*119e0*/  LDC R6, c[0x0][0x448] ;  /* 0x00011200ff067b82 */ /* 0x000ee20000000800 */
[C---:B------:R-:W-:Y:S01]  /*119f0*/  FMUL.FTZ R10, R2.reuse, R30 ;  /* 0x0000001e020a7220 */ /* 0x040fe20000410000 */
[C---:B------:R-:W-:Y:S01]  /*11a00*/  FMUL.FTZ R30, R2.reuse, R54 ;  /* 0x00000036021e7220 */ /* 0x040fe20000410000 */
[----:B------:R-:W-:Y:S01]  /*11a10*/  FMUL.FTZ R54, R2, R78 ;  /* 0x0000004e02367220 */ /* 0x000fe20000410000 */
[----:B------:R-:W-:Y:S02]  /*11a20*/  IMAD.IADD R78, R194, 0x1, R178 ;  /* 0x00000001c24e7824 */ /* 0x000fe400078e02b2 */
[C---:B------:R-:W-:Y:S01]  /*11a30*/  FMUL.FTZ R92, R2.reuse, R52 ;  /* 0x00000034025c7220 */ /* 0x040fe20000410000 */
[----:B------:R-:W-:Y:S02]  /*11a40*/  IMAD.MOV.U32 R52, RZ, RZ, -0x80 ;  /* 0xffffff80ff347424 */ /* 0x000fe400078e00ff */
[----:B------:R-:W-:Y:S01]  /*11a50*/  FMUL.FTZ R94, R2, R60 ;  /* 0x0000003c025e7220 */ /* 0x000fe20000410000 */
[----:B0-2---:R-:W-:-:S02]  /*11a60*/  VIADD R8, R8, 0x22840 ;  /* 0x0002284008087836 */ /* 0x005fc40000000000 */
[C---:B------:R-:W-:Y:S01]  /*11a70*/  FMUL.FTZ R3, R2.reuse, R27 ;  /* 0x0000001b02037220 */ /* 0x040fe20000410000 */
[----:B------:R-:W-:Y:S02]  /*11a80*/  IMAD R100, R89, R52, 0x80 ;  /* 0x0000008059647424 */ /* 0x000fe400078e0234 */
        /* <DEDUP_REMOVED lines=13> */
[----:B---3--:R-:W-:Y:S01]  /*11b60*/  ISETP.NE.AND P1, PT, R6, 0x1, PT ;  /* 0x000000010600780c */ /* 0x008fe20003f25270 */
        /* <DEDUP_REMOVED lines=20> */
[----:B------:R-:W2:Y:S01]  /*11cb0*/  @P1 LDC R9, c[0x0][0x450] ;  /* 0x00011400ff091b82 */ /* 0x000ea20000000800 */
        /* <DEDUP_REMOVED lines=23> */
[----:B--2---:R-:W-:Y:S01]  /*11e30*/  @P1 SHF.R.U32.HI R78, RZ, R9, R6 ;  /* 0x00000009ff4e1219 */ /* 0x004fe20000011606 */
[----:B------:R-:W-:Y:S01]  /*11e40*/  IMAD.U32 R9, RZ, RZ, UR40 ;  /* 0x00000028ff097e24 */ /* 0x000fe2000f8e00ff */
[----:B------:R-:W0:Y:S01]  /*11e50*/  LDC.64 R6, c[0x0][0x9e0] ;  /* 0x00027800ff067b82 */ /* 0x000e220000000a00 */
[C---:B------:R-:W-:Y:S01]  /*11e60*/  FMUL.FTZ R84, R2.reuse, R84 ;  /* 0x0000005402547220 */ /* 0x040fe20000410000 */
[----:B------:R-:W-:Y:S01]  /*11e70*/  FMUL.FTZ R85, R2, R85 ;  /* 0x0000005502557220 */ /* 0x000fe20000410000 */
[----:B------:R-:W2:Y:S01]  /*11e80*/  SHFL.IDX PT, R60, R78, RZ, 0x1c1f ;  /* 0x001c1fff4e3c7589 */ /* 0x000ea200000e0000 */
[----:B------:R-:W-:Y:S01]  /*11e90*/  PRMT R8, R9, 0x654, R8 ;  /* 0x0000065409087816 */ /* 0x000fe20000000008 */
[----:B------:R-:W-:-:S02]  /*11ea0*/  VIADD R9, R100, 0x1 ;  /* 0x0000000164097836 */ /* 0x000fc40000000000 */
[C---:B------:R-:W-:Y:S01]  /*11eb0*/  FMUL.FTZ R52, R2.reuse, R86 ;  /* 0x0000005602347220 */ /* 0x040fe20000410000 */
[----:B------:R-:W-:Y:S01]  /*11ec0*/  FMUL.FTZ R53, R2, R87 ;  /* 0x0000005702357220 */ /* 0x000fe20000410000 */
[----:B------:R3:W-:Y:S01]  /*11ed0*/  SYNCS.ARRIVE.TRANS64.RED.A1T0 RZ, [R8+URZ], RZ ;  /* 0x000000ff08ff79a7 */ /* 0x0007e2000810043f */
[----:B------:R-:W4:Y:S01]  /*11ee0*/  MUFU.TANH R13, R13 ;  /* 0x0000000d000d7308 */ /* 0x000f220000002400 */
[----:B------:R-:W-:Y:S01]  /*11ef0*/  ULDC UR43, c[0x0][0x9dc] ;  /* 0x00027700002b7ab9 */ /* 0x000fe20000000800 */
[----:B------:R-:W-:Y:S01]  /*11f00*/  LEA R82, R89, 0xffffff80, 0x7 ;  /* 0xffffff8059527811 */ /* 0x000fe200078e38ff */
[----:B------:R-:W-:Y:S01]  /*11f10*/  ULOP3.LUT UR43, URZ, UR43, URZ, 0x33, !UPT ;  /* 0x0000002b3f2b7292 */ /* 0x000fe2000f8e333f */
[----:B---3--:R-:W-:-:S04]  /*11f20*/  IMAD R8, R172, -0x2, R9 ;  /* 0xfffffffeac087824 */ /* 0x008fc800078e0209 */
[----:B------:R-:W3:Y:S01]  /*11f30*/  MUFU.TANH R90, R90 ;  /* 0x0000005a005a7308 */ /* 0x000ee20000002400 */
[----:B------:R-:W-:Y:S01]  /*11f40*/  IMAD.IADD R9, R171, 0x1, R100 ;  /* 0x00000001ab097824 */ /* 0x000fe200078e0264 */
[----:B------:R-:W-:-:S03]  /*11f50*/  IADD3 R59, -R170, R8, R171 ;  /* 0x00000008aa3b7210 */ /* 0x000fc60007ffe1ab */
[----:B------:R-:W-:Y:S01]  /*11f60*/  IMAD R81, R172, -0x2, R9 ;  /* 0xfffffffeac517824 */ /* 0x000fe200078e0209 */
[----:B0-----:R-:W-:Y:S02]  /*11f70*/  ISETP.GE.AND P2, PT, R7, 0x1, PT ;  /* 0x000000010700780c */ /* 0x001fe40003f46270 */
[----:B------:R-:W0:Y:S01]  /*11f80*/  MUFU.TANH R0, R0 ;  /* 0x0000000000007308 */ /* 0x000e220000002400 */
[C---:B------:R-:W-:Y:S02]  /*11f90*/  IMAD.IADD R86, R59.reuse, 0x1, R6 ;  /* 0x000000013b567824 */ /* 0x040fe400078e0206 */
[----:B------:R-:W-:-:S03]  /*11fa0*/  VIADD R83, R59, UR43 ;  /* 0x0000002b3b537c36 */ /* 0x000fc60008000000 */
[----:B--2---:R-:W-:Y:S01]  /*11fb0*/  VIADDMNMX R80, R60, R86, R81, PT ;  /* 0x000000563c507246 */ /* 0x004fe20003800151 */
[----:B------:R-:W-:Y:S01]  /*11fc0*/  IMAD.IADD R79, R83, 0x1, R60 ;  /* 0x00000001534f7824 */ /* 0x000fe200078e023c */
        /* <DEDUP_REMOVED lines=61> */
[----:B--234-:R-:W-:Y:S05]  /*123a0*/  @!P2 BRA `(.L_x_1691) ;  /* 0x000000000050a947 */ /* 0x01cfea0003800000 */
[----:B------:R-:W-:Y:S01]  /*123b0*/  IADD3 R59, -R170, R171, R60 ;  /* 0x000000abaa3b7210 */ /* 0x000fe20007ffe13c */
[----:B------:R-:W-:Y:S03]  /*123c0*/  BSSY B0, `(.L_x_1692) ;  /* 0x000000e000007945 */ /* 0x000fe60003800000 */
[----:B------:R-:W-:-:S13]  /*123d0*/  ISETP.GT.AND P3, PT, R59, -0x1, PT ;  /* 0xffffffff3b00780c */ /* 0x000fda0003f64270 */
[----:B------:R-:W-:Y:S05]  /*123e0*/  @P3 BRA `(.L_x_1693) ;  /* 0x00000000001c3947 */ /* 0x000fea0003800000 */
[----:B------:R-:W-:Y:S02]  /*123f0*/  ISETP.NE.AND P3, PT, R7, 0x1, PT ;  /* 0x000000010700780c */ /* 0x000fe40003f65270 */
[----:B------:R-:W-:-:S11]  /*12400*/  LOP3.LUT R59, RZ, R59, RZ, 0x33, !PT ;  /* 0x0000003bff3b7212 */ /* 0x000fd600078e33ff */
[----:B------:R-:W2:Y:S02]  /*12410*/  @P3 LDC.64 R8, c[0x0][0x9e8] ;  /* 0x00027a00ff083b82 */ /* 0x000ea40000000a00 */
[----:B--2---:R-:W-:-:S05]  /*12420*/  @P3 IMAD.HI.U32 R8, R59, R8, RZ ;  /* 0x000000083b083227 */ /* 0x004fca00078e00ff */
[----:B------:R-:W-:-:S04]  /*12430*/  @P3 SHF.R.U32.HI R59, RZ, R9, R8 ;  /* 0x00000009ff3b3219 */ /* 0x000fc80000011608 */
[----:B------:R-:W-:Y:S01]  /*12440*/  LOP3.LUT R59, RZ, R59, RZ, 0x33, !PT ;  /* 0x0000003bff3b7212 */ /* 0x000fe200078e33ff */
[----:B------:R-:W-:Y:S06]  /*12450*/  BRA `(.L_x_1694) ;  /* 0x0000000000107947 */ /* 0x000fec0003800000 */
.L_x_1693:
[----:B------:R-:W-:-:S13]  /*12460*/  ISETP.NE.AND P3, PT, R7, 0x1, PT ;  /* 0x000000010700780c */ /* 0x000fda0003f65270 */
[----:B------:R-:W2:Y:S02]  /*12470*/  @P3 LDC.64 R8, c[0x0][0x9e8] ;  /* 0x00027a00ff083b82 */ /* 0x000ea40000000a00 */
[----:B--2---:R-:W-:-:S05]  /*12480*/  @P3 IMAD.HI.U32 R8, R59, R8, RZ ;  /* 0x000000083b083227 */ /* 0x004fca00078e00ff */
[----:B------:R-:W-:-:S07]  /*12490*/  @P3 SHF.R.U32.HI R59, RZ, R9, R8 ;  /* 0x00000009ff3b3219 */ /* 0x000fce0000011608 */
.L_x_1694:
[----:B------:R-:W-:Y:S05]  /*124a0*/  BSYNC B0 ;  /* 0x0000000000007941 */ /* 0x000fea0003800000 */
.L_x_1692:
[----:B------:R-:W-:-:S04]  /*124b0*/  IMAD R59, R59, R7, -R82 ;  /* 0x000000073b3b7224 */ /* 0x000fc800078e0a52 */
[----:B------:R-:W-:-:S05]  /*124c0*/  IMAD R8, R172, -0x2, R59 ;  /* 0xfffffffeac087824 */ /* 0x000fca00078e023b */
[----:B------:R-:W-:Y:S02]  /*124d0*/  VIMNMX R79, R79, R8, !PT ;  /* 0x000000084f4f7248 */ /* 0x000fe40007fe0100 */
[----:B------:R-:W-:-:S07]  /*124e0*/  VIADDMNMX R80, R8, R7, R80, PT ;  /* 0x0000000708507246 */ /* 0x000fce0003800150 */
.L_x_1691:
[C---:B------:R-:W-:Y:S02]  /*124f0*/  ISETP.GE.AND P3, PT, R100.reuse, 0x2, PT ;  /* 0x000000026400780c */ /* 0x040fe40003f66270 */
[----:B------:R-:W-:Y:S02]  /*12500*/  ISETP.GE.AND P5, PT, R100, 0x9, PT ;  /* 0x000000096400780c */ /* 0x000fe40003fa6270 */
[----:B------:R-:W-:Y:S02]  /*12510*/  ISETP.GT.AND P4, PT, R79, 0x1, !P3 ;  /* 0x000000014f00780c */ /* 0x000fe40005f84270 */
[----:B------:R-:W-:Y:S02]  /*12520*/  P2R R87, PR, RZ, 0x20 ;  /* 0x00000020ff577803 */ /* 0x000fe40000000000 */
[----:B------:R-:W-:-:S04]  /*12530*/  ISETP.LT.OR P4, PT, R80, 0x2, P4 ;  /* 0x000000025000780c */ /* 0x000fc80002781670 */
[----:B------:R-:W-:Y:S02]  /*12540*/  FSEL R90, R90, -INF , !P4 ;  /* 0xff8000005a5a7808 */ /* 0x000fe40006000000 */
[----:B------:R-:W-:Y:S02]  /*12550*/  ISETP.GT.AND P4, PT, R79, 0x8, !P5 ;  /* 0x000000084f00780c */ /* 0x000fe40006f84270 */
[----:B------:R-:W-:Y:S02]  /*12560*/  ISETP.GE.AND P5, PT, R100, 0xa, PT ;  /* 0x0000000a6400780c */ /* 0x000fe40003fa6270 */
[----:B------:R-:W-:Y:S02]  /*12570*/  ISETP.LT.OR P4, PT, R80, 0x9, P4 ;  /* 0x000000095000780c */ /* 0x000fe40002781670 */
[----:B------:R-:W-:Y:S02]  /*12580*/  P2R R101, PR, RZ, 0x20 ;  /* 0x00000020ff657803 */ /* 0x000fe40000000000 */
[----:B0-----:R-:W-:-:S02]  /*12590*/  FSEL R91, R91, -INF , !P4 ;  /* 0xff8000005b5b7808 */ /* 0x001fc40006000000 */
[----:B------:R-:W-:Y:S02]  /*125a0*/  ISETP.GT.AND P4, PT, R79, 0x9, !P5 ;  /* 0x000000094f00780c */ /* 0x000fe40006f84270 */
[----:B------:R-:W-:Y:S02]  /*125b0*/  ISETP.GE.AND P5, PT, R100, 0x11, PT ;  /* 0x000000116400780c */ /* 0x000fe40003fa6270 */
[----:B------:R-:W-:Y:S02]  /*125c0*/  ISETP.LT.OR P4, PT, R80, 0xa, P4 ;  /* 0x0000000a5000780c */ /* 0x000fe40002781670 */
[----:B------:R-:W-:Y:S02]  /*125d0*/  P2R R102, PR, RZ, 0x20 ;  /* 0x00000020ff667803 */ /* 0x000fe40000000000 */
[----:B------:R-:W-:Y:S02]  /*125e0*/  FSEL R73, R29, -INF , !P4 ;  /* 0xff8000001d497808 */ /* 0x000fe40006000000 */
[----:B------:R-:W-:-:S02]  /*125f0*/  ISETP.GT.AND P4, PT, R79, 0x10, !P5 ;  /* 0x000000104f00780c */ /* 0x000fc40006f84270 */
[----:B------:R-:W-:Y:S02]  /*12600*/  ISETP.GE.AND P5, PT, R100, 0x12, PT ;  /* 0x000000126400780c */ /* 0x000fe40003fa6270 */
[----:B------:R-:W-:Y:S02]  /*12610*/  ISETP.LT.OR P4, PT, R80, 0x11, P4 ;  /* 0x000000115000780c */ /* 0x000fe40002781670 */
[----:B------:R-:W-:Y:S02]  /*12620*/  P2R R103, PR, RZ, 0x20 ;  /* 0x00000020ff677803 */ /* 0x000fe40000000000 */
[----:B------:R-:W-:Y:S02]  /*12630*/  FSEL R72, R32, -INF , !P4 ;  /* 0xff80000020487808 */ /* 0x000fe40006000000 */
[----:B------:R-:W-:Y:S02]  /*12640*/  ISETP.GT.AND P4, PT, R79, 0x11, !P5 ;  /* 0x000000114f00780c */ /* 0x000fe40006f84270 */
[----:B------:R-:W-:-:S02]  /*12650*/  ISETP.GE.AND P5, PT, R100, 0x19, PT ;  /* 0x000000196400780c */ /* 0x000fc40003fa6270 */
[----:B------:R-:W-:Y:S02]  /*12660*/  ISETP.LT.OR P4, PT, R80, 0x12, P4 ;  /* 0x000000125000780c */ /* 0x000fe40002781670 */
[----:B------:R-:W-:Y:S02]  /*12670*/  P2R R104, PR, RZ, 0x20 ;  /* 0x00000020ff687803 */ /* 0x000fe40000000000 */
[----:B------:R-:W-:Y:S02]  /*12680*/  FSEL R69, R33, -INF , !P4 ;  /* 0xff80000021457808 */ /* 0x000fe40006000000 */
[----:B------:R-:W-:Y:S02]  /*12690*/  ISETP.GT.AND P4, PT, R79, 0x18, !P5 ;  /* 0x000000184f00780c */ /* 0x000fe40006f84270 */
[----:B------:R-:W-:Y:S02]  /*126a0*/  ISETP.GE.AND P5, PT, R100, 0x1a, PT ;  /* 0x0000001a6400780c */ /* 0x000fe40003fa6270 */
[----:B------:R-:W-:-:S02]  /*126b0*/  ISETP.LT.OR P4, PT, R80, 0x19, P4 ;  /* 0x000000195000780c */ /* 0x000fc40002781670 */
[----:B------:R-:W-:Y:S02]  /*126c0*/  P2R R105, PR, RZ, 0x20 ;  /* 0x00000020ff697803 */ /* 0x000fe40000000000 */
[----:B------:R-:W-:Y:S02]  /*126d0*/  FSEL R68, R36, -INF , !P4 ;  /* 0xff80000024447808 */ /* 0x000fe40006000000 */
[----:B------:R-:W-:Y:S02]  /*126e0*/  ISETP.GT.AND P4, PT, R79, 0x19, !P5 ;  /* 0x000000194f00780c */ /* 0x000fe40006f84270 */
[----:B------:R-:W-:Y:S02]  /*126f0*/  ISETP.GE.AND P5, PT, R100, 0x21, PT ;  /* 0x000000216400780c */ /* 0x000fe40003fa6270 */
[----:B------:R-:W-:Y:S02]  /*12700*/  ISETP.LT.OR P4, PT, R80, 0x1a, P4 ;  /* 0x0000001a5000780c */ /* 0x000fe40002781670 */
[----:B------:R-:W-:-:S02]  /*12710*/  P2R R106, PR, RZ, 0x20 ;  /* 0x00000020ff6a7803 */ /* 0x000fc40000000000 */
[----:B------:R-:W-:Y:S02]  /*12720*/  FSEL R67, R37, -INF , !P4 ;  /* 0xff80000025437808 */ /* 0x000fe40006000000 */
[----:B------:R-:W-:Y:S02]  /*12730*/  ISETP.GT.AND P4, PT, R79, 0x20, !P5 ;  /* 0x000000204f00780c */ /* 0x000fe40006f84270 */
[----:B------:R-:W-:Y:S02]  /*12740*/  ISETP.GE.AND P5, PT, R100, 0x22, PT ;  /* 0x000000226400780c */ /* 0x000fe40003fa6270 */
[----:B------:R-:W-:Y:S02]  /*12750*/  ISETP.LT.OR P4, PT, R80, 0x21, P4 ;  /* 0x000000215000780c */ /* 0x000fe40002781670 */
[----:B------:R-:W-:Y:S02]  /*12760*/  P2R R107, PR, RZ, 0x20 ;  /* 0x00000020ff6b7803 */ /* 0x000fe40000000000 */
[----:B------:R-:W-:-:S02]  /*12770*/  FSEL R66, R40, -INF , !P4 ;  /* 0xff80000028427808 */ /* 0x000fc40006000000 */
        /* <DEDUP_REMOVED lines=47> */
[----:B------:R-:W-:-:S04]  /*12a70*/  ISETP.LT.OR P4, PT, R80, 0x49, P4 ;  /* 0x000000495000780c */ /* 0x000fc80002781670 */
[----:B------:R-:W-:Y:S02]  /*12a80*/  FSEL R57, R94, -INF , !P4 ;  /* 0xff8000005e397808 */ /* 0x000fe40006000000 */
[----:B------:R-:W-:Y:S02]  /*12a90*/  ISETP.GT.AND P4, PT, R79, 0x49, !P5 ;  /* 0x000000494f00780c */ /* 0x000fe40006f84270 */
[----:B------:R-:W-:Y:S02]  /*12aa0*/  P2R R94, PR, RZ, 0x20 ;  /* 0x00000020ff5e7803 */ /* 0x000fe40000000000 */
[----:B------:R-:W-:Y:S02]  /*12ab0*/  ISETP.LT.OR P4, PT, R80, 0x4a, P4 ;  /* 0x0000004a5000780c */ /* 0x000fe40002781670 */
[----:B------:R-:W-:Y:S02]  /*12ac0*/  ISETP.GE.AND P5, PT, R100, 0x51, PT ;  /* 0x000000516400780c */ /* 0x000fe40003fa6270 */
[----:B------:R-:W-:-:S02]  /*12ad0*/  FSEL R40, R95, -INF , !P4 ;  /* 0xff8000005f287808 */ /* 0x000fc40006000000 */
[C---:B------:R-:W-:Y:S02]  /*12ae0*/  ISETP.GT.AND P4, PT, R79.reuse, 0x50, !P5 ;  /* 0x000000504f00780c */ /* 0x040fe40006f84270 */
        /* <DEDUP_REMOVED lines=34> */
[----:B------:R-:W-:Y:S01]  /*12d10*/  ISETP.GT.AND P4, PT, R79, 0x69, !P5 ;  /* 0x000000694f00780c */ /* 0x000fe20006f84270 */
[----:B------:R-:W0:Y:S01]  /*12d20*/  SHFL.IDX PT, R74, R78, 0x1, 0x1c1f ;  /* 0x003c1f004e4a7f89 */ /* 0x000e2200000e0000 */
[----:B------:R-:W-:-:S02]  /*12d30*/  P2R R119, PR, RZ, 0x20 ;  /* 0x00000020ff777803 */ /* 0x000fc40000000000 */
[----:B------:R-:W-:Y:S02]  /*12d40*/  ISETP.LT.OR P4, PT, R80, 0x6a, P4 ;  /* 0x0000006a5000780c */ /* 0x000fe40002781670 */
[----:B------:R-:W-:Y:S02]  /*12d50*/  ISETP.GE.AND P5, PT, R100, 0x71, PT ;  /* 0x000000716400780c */ /* 0x000fe40003fa6270 */
[----:B------:R-:W-:Y:S02]  /*12d60*/  FSEL R41, R75, -INF , !P4 ;  /* 0xff8000004b297808 */ /* 0x000fe40006000000 */
[----:B------:R-:W-:Y:S02]  /*12d70*/  ISETP.GT.AND P4, PT, R79, 0x70, !P5 ;  /* 0x000000704f00780c */ /* 0x000fe40006f84270 */
[----:B------:R-:W-:Y:S02]  /*12d80*/  P2R R120, PR, RZ, 0x20 ;  /* 0x00000020ff787803 */ /* 0x000fe40000000000 */
[----:B------:R-:W-:-:S04]  /*12d90*/  ISETP.LT.OR P4, PT, R80, 0x71, P4 ;  /* 0x000000715000780c */ /* 0x000fc80002781670 */
[----:B------:R-:W-:Y:S02]  /*12da0*/  FSEL R36, R76, -INF , !P4 ;  /* 0xff8000004c247808 */ /* 0x000fe40006000000 */
[----:B------:R-:W-:-:S04]  /*12db0*/  ISETP.GE.AND P4, PT, R100, 0x72, PT ;  /* 0x000000726400780c */ /* 0x000fc80003f86270 */
[----:B------:R-:W-:Y:S02]  /*12dc0*/  ISETP.GT.AND P5, PT, R79, 0x71, !P4 ;  /* 0x000000714f00780c */ /* 0x000fe400067a4270 */
[----:B0-----:R-:W-:Y:S02]  /*12dd0*/  VIADDMNMX R70, R74, R86, R81, PT ;  /* 0x000000564a467246 */ /* 0x001fe40003800151 */
[----:B------:R-:W-:Y:S02]  /*12de0*/  ISETP.LT.OR P5, PT, R80, 0x72, P5 ;  /* 0x000000725000780c */ /* 0x000fe40002fa1670 */
[----:B------:R-:W-:Y:S02]  /*12df0*/  IADD3 R71, R83, R74, RZ ;  /* 0x0000004a53477210 */ /* 0x000fe40007ffe0ff */
        /* <DEDUP_REMOVED lines=10> */
[----:B------:R-:W-:-:S04]  /*12ea0*/  ISETP.GE.AND P6, PT, R100, 0x7a, PT ;  /* 0x0000007a6400780c */ /* 0x000fc80003fc6270 */
[----:B------:R-:W-:Y:S02]  /*12eb0*/  P2R R76, PR, RZ, 0x40 ;  /* 0x00000040ff4c7803 */ /* 0x000fe40000000000 */
[----:B------:R-:W-:-:S04]  /*12ec0*/  ISETP.GT.AND P6, PT, R79, 0x79, !P6 ;  /* 0x000000794f00780c */ /* 0x000fc800077c4270 */
[----:B------:R-:W-:-:S04]  /*12ed0*/  ISETP.LT.OR P6, PT, R80, 0x7a, P6 ;  /* 0x0000007a5000780c */ /* 0x000fc800037c1670 */
[----:B------:R-:W-:Y:S01]  /*12ee0*/  FSEL R13, R85, -INF , !P6 ;  /* 0xff800000550d7808 */ /* 0x000fe20007000000 */
[----:B------:R-:W-:Y:S08]  /*12ef0*/  @!P2 BRA `(.L_x_1695) ;  /* 0x000000000050a947 */ /* 0x000ff00003800000 */
[----:B------:R-:W-:Y:S01]  /*12f00*/  IADD3 R74, -R170, R171, R74 ;  /* 0x000000abaa4a7210 */ /* 0x000fe20007ffe14a */
[----:B------:R-:W-:Y:S03]  /*12f10*/  BSSY B0, `(.L_x_1696) ;  /* 0x000000e000007945 */ /* 0x000fe60003800000 */
        /* <DEDUP_REMOVED lines=9> */
.L_x_1697:
[----:B------:R-:W-:-:S13]  /*12fb0*/  ISETP.NE.AND P6, PT, R7, 0x1, PT ;  /* 0x000000010700780c */ /* 0x000fda0003fc5270 */
[----:B------:R-:W0:Y:S02]  /*12fc0*/  @P6 LDC.64 R8, c[0x0][0x9e8] ;  /* 0x00027a00ff086b82 */ /* 0x000e240000000a00 */
[----:B0-----:R-:W-:-:S05]  /*12fd0*/  @P6 IMAD.HI.U32 R8, R74, R8, RZ ;  /* 0x000000084a086227 */ /* 0x001fca00078e00ff */
[----:B------:R-:W-:-:S07]  /*12fe0*/  @P6 SHF.R.U32.HI R74, RZ, R9, R8 ;  /* 0x00000009ff4a6219 */ /* 0x000fce0000011608 */
.L_x_1698:
[----:B------:R-:W-:Y:S05]  /*12ff0*/  BSYNC B0 ;  /* 0x0000000000007941 */ /* 0x000fea0003800000 */
.L_x_1696:
[----:B------:R-:W-:-:S04]  /*13000*/  IMAD R9, R74, R7, -R82 ;  /* 0x000000074a097224 */ /* 0x000fc800078e0a52 */
[----:B------:R-:W-:-:S05]  /*13010*/  IMAD R8, R172, -0x2, R9 ;  /* 0xfffffffeac087824 */ /* 0x000fca00078e0209 */
[----:B------:R-:W-:Y:S02]  /*13020*/  VIMNMX R71, R71, R8, !PT ;  /* 0x0000000847477248 */ /* 0x000fe40007fe0100 */
[----:B------:R-:W-:-:S07]  /*13030*/  VIADDMNMX R70, R8, R7, R70, PT ;  /* 0x0000000708467246 */ /* 0x000fce0003800146 */
.L_x_1695:
[C---:B------:R-:W-:Y:S01]  /*13040*/  ISETP.GT.AND P3, PT, R71.reuse, 0x1, !P3 ;  /* 0x000000014700780c */ /* 0x040fe20005f64270 */
[----:B------:R-:W-:Y:S01]  /*13050*/  ULDC UR35, c[0x0][0x988] ;  /* 0x0002620000237ab9 */ /* 0x000fe20000000800 */
[----:B------:R-:W-:Y:S01]  /*13060*/  ISETP.NE.AND P6, PT, R104, RZ, PT ;  /* 0x000000ff6800720c */ /* 0x000fe20003fc5270 */
[----:B------:R-:W-:Y:S01]  /*13070*/  IMAD.U32 R78, RZ, RZ, UR35 ;  /* 0x00000023ff4e7e24 */ /* 0x000fe2000f8e00ff */
[----:B------:R-:W-:Y:S02]  /*13080*/  ISETP.LT.OR P3, PT, R70, 0x2, P3 ;  /* 0x000000024600780c */ /* 0x000fe40001f61670 */
[----:B------:R-:W-:Y:S02]  /*13090*/  ISETP.GT.AND P4, PT, R71, 0x71, !P4 ;  /* 0x000000714700780c */ /* 0x000fe40006784270 */
[----:B------:R-:W-:Y:S02]  /*130a0*/  FSEL R9, R3, -INF , !P3 ;  /* 0xff80000003097808 */ /* 0x000fe40005800000 */
[----:B------:R-:W-:-:S02]  /*130b0*/  ISETP.NE.AND P3, PT, R87, RZ, PT ;  /* 0x000000ff5700720c */ /* 0x000fc40003f65270 */
[C---:B------:R-:W-:Y:S02]  /*130c0*/  ISETP.GT.AND P5, PT, R71.reuse, 0x78, !P5 ;  /* 0x000000784700780c */ /* 0x040fe40006fa4270 */
[----:B------:R-:W-:Y:S02]  /*130d0*/  ISETP.GT.AND P3, PT, R71, 0x8, !P3 ;  /* 0x000000084700780c */ /* 0x000fe40005f64270 */
[C---:B------:R-:W-:Y:S02]  /*130e0*/  ISETP.LT.OR P4, PT, R70.reuse, 0x72, P4 ;  /* 0x000000724600780c */ /* 0x040fe40002781670 */
[C---:B------:R-:W-:Y:S02]  /*130f0*/  ISETP.LT.OR P3, PT, R70.reuse, 0x9, P3 ;  /* 0x000000094600780c */ /* 0x040fe40001f61670 */
[----:B------:R-:W-:Y:S02]  /*13100*/  ISETP.LT.OR P5, PT, R70, 0x79, P5 ;  /* 0x000000794600780c */ /* 0x000fe40002fa1670 */
[----:B------:R-:W-:-:S02]  /*13110*/  FSEL R8, R10, -INF , !P3 ;  /* 0xff8000000a087808 */ /* 0x000fc40005800000 */
[----:B------:R-:W-:Y:S02]  /*13120*/  ISETP.NE.AND P3, PT, R101, RZ, PT ;  /* 0x000000ff6500720c */ /* 0x000fe40003f65270 */
[----:B------:R-:W-:Y:S02]  /*13130*/  FMNMX.FTZ R10, R75, R90, !PT ;  /* 0x0000005a4b0a7209 */ /* 0x000fe40007810000 */
[----:B------:R-:W-:Y:S02]  /*13140*/  ISETP.GT.AND P3, PT, R71, 0x9, !P3 ;  /* 0x000000094700780c */ /* 0x000fe40005f64270 */
[----:B------:R-:W-:Y:S02]  /*13150*/  FMNMX.FTZ R10, R91, R10, !PT ;  /* 0x0000000a5b0a7209 */ /* 0x000fe40007810000 */
[----:B------:R-:W-:Y:S02]  /*13160*/  ISETP.LT.OR P3, PT, R70, 0xa, P3 ;  /* 0x0000000a4600780c */ /* 0x000fe40001f61670 */
[----:B------:R-:W-:-:S02]  /*13170*/  FSEL R24, R24, -INF , !P4 ;  /* 0xff80000018187808 */ /* 0x000fc40006000000 */
[----:B------:R-:W-:Y:S02]  /*13180*/  FSEL R4, R4, -INF , !P3 ;  /* 0xff80000004047808 */ /* 0x000fe40005800000 */
[----:B------:R-:W-:Y:S02]  /*13190*/  ISETP.NE.AND P3, PT, R102, RZ, PT ;  /* 0x000000ff6600720c */ /* 0x000fe40003f65270 */
[----:B------:R-:W-:Y:S02]  /*131a0*/  FSEL R52, R52, -INF , !P5 ;  /* 0xff80000034347808 */ /* 0x000fe40006800000 */
        /* <DEDUP_REMOVED lines=22> */
[----:B------:R-:W-:Y:S02]  /*13310*/  ISETP.NE.AND P6, PT, R115, RZ, PT ;  /* 0x000000ff7300720c */ /* 0x000fe40003fc5270 */
        /* <DEDUP_REMOVED lines=54> */
[----:B------:R-:W-:-:S03]  /*13680*/  ISETP.GT.AND P3, PT, R71, 0x40, !P3 ;  /* 0x000000404700780c */ /* 0x000fc60005f64270 */
[----:B------:R-:W0:Y:S01]  /*13690*/  SHFL.BFLY PT, R11, R10, 0x2, 0x1f ;  /* 0x0c401f000a0b7f89 */ /* 0x000e2200000e0000 */
[----:B------:R-:W-:-:S04]  /*136a0*/  ISETP.LT.OR P3, PT, R70, 0x41, P3 ;  /* 0x000000414600780c */ /* 0x000fc80001f61670 */
[----:B------:R-:W-:Y:S02]  /*136b0*/  FSEL R34, R34, -INF , !P3 ;  /* 0xff80000022227808 */ /* 0x000fe40005800000 */
[----:B------:R-:W-:Y:S02]  /*136c0*/  ISETP.GT.AND P3, PT, R71, 0x41, !P6 ;  /* 0x000000414700780c */ /* 0x000fe40007764270 */
[----:B------:R-:W-:Y:S02]  /*136d0*/  ISETP.NE.AND P6, PT, R120, RZ, PT ;  /* 0x000000ff7800720c */ /* 0x000fe40003fc5270 */
[----:B------:R-:W-:-:S04]  /*136e0*/  ISETP.LT.OR P3, PT, R70, 0x42, P3 ;  /* 0x000000424600780c */ /* 0x000fc80001f61670 */
[----:B------:R-:W-:Y:S02]  /*136f0*/  FSEL R35, R35, -INF , !P3 ;  /* 0xff80000023237808 */ /* 0x000fe40005800000 */
[----:B------:R-:W-:-:S04]  /*13700*/  ISETP.NE.AND P3, PT, R116, RZ, PT ;  /* 0x000000ff7400720c */ /* 0x000fc80003f65270 */
[----:B------:R-:W-:Y:S02]  /*13710*/  ISETP.GT.AND P3, PT, R71, 0x48, !P3 ;  /* 0x000000484700780c */ /* 0x000fe40005f64270 */
[----:B0-----:R-:W-:Y:S02]  /*13720*/  FMNMX.FTZ R74, R10, R11, !PT ;  /* 0x0000000b0a4a7209 */ /* 0x001fe40007810000 */
[----:B------:R-:W-:-:S03]  /*13730*/  ISETP.LT.OR P3, PT, R70, 0x49, P3 ;  /* 0x000000494600780c */ /* 0x000fc60001f61670 */
[----:B------:R-:W0:Y:S01]  /*13740*/  SHFL.BFLY PT, R11, R74, 0x1, 0x1f ;  /* 0x0c201f004a0b7f89 */ /* 0x000e2200000e0000 */
[----:B------:R-:W-:Y:S02]  /*13750*/  FSEL R38, R38, -INF , !P3 ;  /* 0xff80000026267808 */ /* 0x000fe40005800000 */
[----:B------:R-:W-:-:S04]  /*13760*/  ISETP.NE.AND P3, PT, R94, RZ, PT ;  /* 0x000000ff5e00720c */ /* 0x000fc80003f65270 */
[----:B------:R-:W-:-:S04]  /*13770*/  ISETP.GT.AND P3, PT, R71, 0x49, !P3 ;  /* 0x000000494700780c */ /* 0x000fc80005f64270 */
[----:B------:R-:W-:-:S04]  /*13780*/  ISETP.LT.OR P3, PT, R70, 0x4a, P3 ;  /* 0x0000004a4600780c */ /* 0x000fc80001f61670 */
[----:B------:R-:W-:Y:S02]  /*13790*/  FSEL R39, R39, -INF , !P3 ;  /* 0xff80000027277808 */ /* 0x000fe40005800000 */
[----:B------:R-:W-:-:S04]  /*137a0*/  ISETP.NE.AND P3, PT, R95, RZ, PT ;  /* 0x000000ff5f00720c */ /* 0x000fc80003f65270 */
[----:B------:R-:W-:Y:S02]  /*137b0*/  ISETP.GT.AND P3, PT, R71, 0x50, !P3 ;  /* 0x000000504700780c */ /* 0x000fe40005f64270 */
[----:B0-----:R-:W-:Y:S02]  /*137c0*/  FMNMX.FTZ R11, R74, R11, !PT ;  /* 0x0000000b4a0b7209 */ /* 0x001fe40007810000 */
[----:B------:R-:W-:-:S03]  /*137d0*/  ISETP.LT.OR P3, PT, R70, 0x51, P3 ;  /* 0x000000514600780c */ /* 0x000fc60001f61670 */
[----:B------:R-:W-:Y:S01]  /*137e0*/  FFMA.FTZ R78, R11, R78, -8 ;  /* 0xc10000000b4e7423 */ /* 0x000fe2000001004e */
        /* <DEDUP_REMOVED lines=33> */
[----:B------:R-:W-:-:S04]  /*13a00*/  FSETP.NEU.FTZ.AND P3, PT, R11, -INF , PT ;  /* 0xff8000000b00780b */ /* 0x000fc80003f7d000 */
[----:B------:R-:W-:Y:S02]  /*13a10*/  FSEL R78, R78, RZ, P3 ;  /* 0x000000ff4e4e7208 */ /* 0x000fe40001800000 */
[----:B------:R-:W-:Y:S02]  /*13a20*/  ISETP.GT.AND P3, PT, R71, RZ, !P6 ;  /* 0x000000ff4700720c */ /* 0x000fe40007764270 */
[----:B------:R-:W-:Y:S01]  /*13a30*/  ISETP.NE.AND P6, PT, R76, RZ, PT ;  /* 0x000000ff4c00720c */ /* 0x000fe20003fc5270 */
[----:B------:R-:W-:-:S01]  /*13a40*/  FFMA.FTZ R59, R59, UR35, -R78 ;  /* 0x000000233b3b7c23 */ /* 0x000fc2000801084e */
[----:B------:R-:W-:Y:S01]  /*13a50*/  ISETP.LT.OR P3, PT, R70, 0x1, P3 ;  /* 0x000000014600780c */ /* 0x000fe20001f61670 */
[----:B------:R-:W-:-:S01]  /*13a60*/  FFMA.FTZ R74, R91, UR35, -R78 ;  /* 0x000000235b4a7c23 */ /* 0x000fc2000801084e */
[--C-:B------:R-:W-:Y:S01]  /*13a70*/  FFMA.FTZ R73, R73, UR35, -R78.reuse ;  /* 0x0000002349497c23 */ /* 0x100fe2000801084e */
[----:B------:R-:W-:-:S01]  /*13a80*/  FFMA.FTZ R72, R72, UR35, -R78 ;  /* 0x0000002348487c23 */ /* 0x000fc2000801084e */
[----:B------:R-:W-:Y:S01]  /*13a90*/  FSEL R76, R0, -INF , !P3 ;  /* 0xff800000004c7808 */ /* 0x000fe20005800000 */
[----:B------:R-:W-:-:S01]  /*13aa0*/  FFMA.FTZ R0, R75, UR35, -R78 ;  /* 0x000000234b007c23 */ /* 0x000fc2000801084e */
[----:B------:R-:W-:Y:S01]  /*13ab0*/  ISETP.GT.AND P3, PT, R71, 0x79, !P6 ;  /* 0x000000794700780c */ /* 0x000fe20007764270 */
[----:B------:R-:W-:-:S01]  /*13ac0*/  FFMA.FTZ R75, R90, UR35, -R78 ;  /* 0x000000235a4b7c23 */ /* 0x000fc2000801084e */
[----:B------:R-:W-:Y:S01]  /*13ad0*/  FMNMX.FTZ R77, R76, R9, !PT ;  /* 0x000000094c4d7209 */ /* 0x000fe20007810000 */
[----:B------:R-:W-:Y:S01]  /*13ae0*/  MUFU.EX2 R74, R74 ;  /* 0x0000004a004a7308 */ /* 0x000fe20000000800 */
[----:B------:R-:W-:Y:S01]  /*13af0*/  ISETP.LT.OR P3, PT, R70, 0x7a, P3 ;  /* 0x0000007a4600780c */ /* 0x000fe20001f61670 */
[--C-:B------:R-:W-:Y:S01]  /*13b00*/  FFMA.FTZ R69, R69, UR35, -R78.reuse ;  /* 0x0000002345457c23 */ /* 0x100fe2000801084e */
[----:B------:R-:W-:Y:S01]  /*13b10*/  FMNMX.FTZ R77, R8, R77, !PT ;  /* 0x0000004d084d7209 */ /* 0x000fe20007810000 */
[--C-:B------:R-:W-:Y:S01]  /*13b20*/  FFMA.FTZ R68, R68, UR35, -R78.reuse ;  /* 0x0000002344447c23 */ /* 0x100fe2000801084e */
[----:B------:R-:W-:Y:S01]  /*13b30*/  FSEL R53, R53, -INF , !P3 ;  /* 0xff80000035357808 */ /* 0x000fe20005800000 */
[--C-:B------:R-:W-:Y:S01]  /*13b40*/  FFMA.FTZ R67, R67, UR35, -R78.reuse ;  /* 0x0000002343437c23 */ /* 0x100fe2000801084e */
[----:B------:R-:W-:Y:S01]  /*13b50*/  FMNMX.FTZ R77, R4, R77, !PT ;  /* 0x0000004d044d7209 */ /* 0x000fe20007810000 */
[----:B------:R0:W-:Y:S01]  /*13b60*/  MUFU.EX2 R70, R59 ;  /* 0x0000003b00467308 */ /* 0x0001e20000000800 */
[----:B------:R-:W-:-:S01]  /*13b70*/  FFMA.FTZ R66, R66, UR35, -R78 ;  /* 0x0000002342427c23 */ /* 0x000fc2000801084e */
[--C-:B------:R-:W-:Y:S01]  /*13b80*/  FFMA.FTZ R63, R63, UR35, -R78.reuse ;  /* 0x000000233f3f7c23 */ /* 0x100fe2000801084e */
[----:B------:R-:W-:Y:S01]  /*13b90*/  FMNMX.FTZ R10, R12, R77, !PT ;  /* 0x0000004d0c0a7209 */ /* 0x000fe20007810000 */
[--C-:B------:R-:W-:Y:S01]  /*13ba0*/  FFMA.FTZ R60, R60, UR35, -R78.reuse ;  /* 0x000000233c3c7c23 */ /* 0x100fe2000801084e */
[----:B------:R-:W-:-:S01]  /*13bb0*/  FFMA.FTZ R64, R64, UR35, -R78 ;  /* 0x0000002340407c23 */ /* 0x000fc2000801084e */
[--C-:B------:R-:W-:Y:S01]  /*13bc0*/  FFMA.FTZ R61, R61, UR35, -R78.reuse ;  /* 0x000000233d3d7c23 */ /* 0x100fe2000801084e */
[----:B------:R-:W-:Y:S01]  /*13bd0*/  FMNMX.FTZ R10, R3, R10, !PT ;  /* 0x0000000a030a7209 */ /* 0x000fe20007810000 */
[----:B------:R-:W-:Y:S01]  /*13be0*/  MUFU.EX2 R0, R0 ;  /* 0x0000000000007308 */ /* 0x000fe20000000800 */
[----:B0-----:R-:W-:-:S01]  /*13bf0*/  FFMA.FTZ R59, R56, UR35, -R78 ;  /* 0x00000023383b7c23 */ /* 0x001fc2000801084e */
[--C-:B------:R-:W-:Y:S01]  /*13c00*/  FFMA.FTZ R56, R33, UR35, -R78.reuse ;  /* 0x0000002321387c23 */ /* 0x100fe2000801084e */
[----:B------:R-:W-:Y:S01]  /*13c10*/  FMNMX.FTZ R77, R15, R10, !PT ;  /* 0x0000000a0f4d7209 */ /* 0x000fe20007810000 */
[--C-:B------:R-:W-:Y:S01]  /*13c20*/  FFMA.FTZ R33, R44, UR35, -R78.reuse ;  /* 0x000000232c217c23 */ /* 0x100fe2000801084e */
[----:B------:R-:W-:-:S01]  /*13c30*/  FFMA.FTZ R44, R41, UR35, -R78 ;  /* 0x00000023292c7c23 */ /* 0x000fc2000801084e */
[----:B------:R-:W-:Y:S01]  /*13c40*/  IMAD.U32 R41, RZ, RZ, UR35 ;  /* 0x00000023ff297e24 */ /* 0x000fe2000f8e00ff */
[----:B------:R-:W-:Y:S01]  /*13c50*/  FMNMX.FTZ R77, R14, R77, !PT ;  /* 0x0000004d0e4d7209 */ /* 0x000fe20007810000 */
[----:B------:R-:W-:Y:S01]  /*13c60*/  MUFU.EX2 R75, R75 ;  /* 0x0000004b004b7308 */ /* 0x000fe20000000800 */
        /* <DEDUP_REMOVED lines=17> */
[----:B------:R-:W-:Y:S01]  /*13d80*/  FFMA.FTZ R78, R13, UR35, -R78 ;  /* 0x000000230d4e7c23 */ /* 0x000fe2000801084e */
[----:B------:R-:W-:Y:S01]  /*13d90*/  FMNMX.FTZ R77, R27, R10, !PT ;  /* 0x0000000a1b4d7209 */ /* 0x000fe20007810000 */
[----:B------:R-:W0:Y:S03]  /*13da0*/  MUFU.EX2 R73, R73 ;  /* 0x0000004900497308 */ /* 0x000e260000000800 */
[----:B------:R-:W-:-:S04]  /*13db0*/  FMNMX.FTZ R77, R28, R77, !PT ;  /* 0x0000004d1c4d7209 */ /* 0x000fc80007810000 */
[----:B------:R-:W-:Y:S01]  /*13dc0*/  FMNMX.FTZ R10, R30, R77, !PT ;  /* 0x0000004d1e0a7209 */ /* 0x000fe20007810000 */
[----:B------:R-:W-:Y:S03]  /*13dd0*/  MUFU.EX2 R72, R72 ;  /* 0x0000004800487308 */ /* 0x000fe60000000800 */
[----:B------:R-:W-:-:S04]  /*13de0*/  FMNMX.FTZ R77, R31, R10, !PT ;  /* 0x0000000a1f4d7209 */ /* 0x000fc80007810000 */
[----:B------:R-:W-:Y:S01]  /*13df0*/  FMNMX.FTZ R10, R34, R77, !PT ;  /* 0x0000004d220a7209 */ /* 0x000fe20007810000 */
[----:B------:R-:W-:Y:S01]  /*13e00*/  MUFU.EX2 R69, R69 ;  /* 0x0000004500457308 */ /* 0x000fe20000000800 */
[----:B0-----:R-:W-:Y:S02]  /*13e10*/  F2FP.SATFINITE.E4M3.F32.PACK_AB_MERGE_C R164, R73, R74, RZ ;  /* 0x0000004a49a4723e */ /* 0x001fe400048070ff */
[----:B------:R-:W-:Y:S02]  /*13e20*/  FMNMX.FTZ R79, R35, R10, !PT ;  /* 0x0000000a234f7209 */ /* 0x000fe40007810000 */
[----:B------:R-:W-:Y:S02]  /*13e30*/  F2FP.SATFINITE.E4M3.F32.PACK_AB_MERGE_C R164, R75, R0, R164 ;  /* 0x000000004ba4723e */ /* 0x000fe400048070a4 */
[----:B------:R-:W-:Y:S01]  /*13e40*/  FMNMX.FTZ R10, R38, R79, !PT ;  /* 0x0000004f260a7209 */ /* 0x000fe20007810000 */
[----:B------:R-:W-:Y:S03]  /*13e50*/  MUFU.EX2 R68, R68 ;  /* 0x0000004400447308 */ /* 0x000fe60000000800 */
[----:B------:R-:W-:-:S04]  /*13e60*/  FMNMX.FTZ R79, R39, R10, !PT ;  /* 0x0000000a274f7209 */ /* 0x000fc80007810000 */
        /* <DEDUP_REMOVED lines=19> */
[----:B------:R-:W-:-:S05]  /*13fa0*/  FMNMX.FTZ R10, R53, R10, !PT ;  /* 0x0000000a350a7209 */ /* 0x000fca0007810000 */
[----:B------:R-:W0:Y:S01]  /*13fb0*/  SHFL.BFLY PT, R71, R10, 0x2, 0x1f ;  /* 0x0c401f000a477f89 */ /* 0x000e2200000e0000 */
[----:B------:R-:W-:Y:S08]  /*13fc0*/  MUFU.EX2 R62, R62 ;  /* 0x0000003e003e7308 */ /* 0x000ff00000000800 */
[----:B------:R-:W-:Y:S08]  /*13fd0*/  MUFU.EX2 R64, R92 ;  /* 0x0000005c00407308 */ /* 0x000ff00000000800 */
[----:B------:R-:W-:Y:S01]  /*13fe0*/  MUFU.EX2 R79, R93 ;  /* 0x0000005d004f7308 */ /* 0x000fe20000000800 */
[----:B0-----:R-:W-:-:S07]  /*13ff0*/  FMNMX.FTZ R71, R10, R71, !PT ;  /* 0x000000470a477209 */ /* 0x001fce0007810000 */
[----:B------:R-:W-:Y:S01]  /*14000*/  MUFU.EX2 R57, R57 ;  /* 0x0000003900397308 */ /* 0x000fe20000000800 */
[----:B------:R-:W0:Y:S07]  /*14010*/  SHFL.BFLY PT, R10, R71, 0x1, 0x1f ;  /* 0x0c201f00470a7f89 */ /* 0x000e2e00000e0000 */
[----:B------:R-:W-:Y:S08]  /*14020*/  MUFU.EX2 R40, R40 ;  /* 0x0000002800287308 */ /* 0x000ff00000000800 */
[----:B------:R-:W-:Y:S08]  /*14030*/  MUFU.EX2 R65, R65 ;  /* 0x0000004100417308 */ /* 0x000ff00000000800 */
[----:B------:R-:W-:Y:S01]  /*14040*/  MUFU.EX2 R49, R49 ;  /* 0x0000003100317308 */ /* 0x000fe20000000800 */
[----:B0-----:R-:W-:-:S04]  /*14050*/  FMNMX.FTZ R10, R71, R10, !PT ;  /* 0x0000000a470a7209 */ /* 0x001fc80007810000 */
[C---:B------:R-:W-:Y:S01]  /*14060*/  FSETP.NEU.FTZ.AND P3, PT, R10.reuse, -INF , PT ;  /* 0xff8000000a00780b */ /* 0x040fe20003f7d000 */
[----:B------:R-:W-:-:S02]  /*14070*/  FFMA.FTZ R41, R10, R41, -8 ;  /* 0xc10000000a297423 */ /* 0x000fc40000010029 */
[----:B------:R-:W-:Y:S03]  /*14080*/  MUFU.EX2 R48, R48 ;  /* 0x0000003000307308 */ /* 0x000fe60000000800 */
[----:B------:R-:W-:-:S05]  /*14090*/  FSEL R41, R41, RZ, P3 ;  /* 0x000000ff29297208 */ /* 0x000fca0001800000 */
[----:B------:R-:W-:Y:S01]  /*140a0*/  MUFU.EX2 R32, R32 ;  /* 0x0000002000207308 */ /* 0x000fe20000000800 */
[----:B------:R-:W-:-:S01]  /*140b0*/  FFMA.FTZ R13, R76, UR35, -R41 ;  /* 0x000000234c0d7c23 */ /* 0x000fc20008010829 */
[--C-:B------:R-:W-:Y:S01]  /*140c0*/  FFMA.FTZ R76, R9, UR35, -R41.reuse ;  /* 0x00000023094c7c23 */ /* 0x100fe20008010829 */
[----:B------:R-:W-:-:S01]  /*140d0*/  FFMA.FTZ R71, R8, UR35, -R41 ;  /* 0x0000002308477c23 */ /* 0x000fc20008010829 */
[--C-:B------:R-:W-:Y:S01]  /*140e0*/  FFMA.FTZ R80, R4, UR35, -R41.reuse ;  /* 0x0000002304507c23 */ /* 0x100fe20008010829 */
[----:B------:R-:W-:-:S01]  /*140f0*/  FFMA.FTZ R4, R12, UR35, -R41 ;  /* 0x000000230c047c23 */ /* 0x000fc20008010829 */
[----:B------:R-:W-:Y:S01]  /*14100*/  FFMA.FTZ R12, R27, UR35, -R41 ;  /* 0x000000231b0c7c23 */ /* 0x000fe20008010829 */
[----:B------:R-:W-:-:S01]  /*14110*/  FADD.FTZ R27, R0, R75 ;  /* 0x0000004b001b7221 */ /* 0x000fc20000010000 */
[----:B------:R-:W-:Y:S01]  /*14120*/  MUFU.EX2 R13, R13 ;  /* 0x0000000d000d7308 */ /* 0x000fe20000000800 */
[----:B------:R-:W-:-:S01]  /*14130*/  FFMA.FTZ R8, R20, UR35, -R41 ;  /* 0x0000002314087c23 */ /* 0x000fc20008010829 */
[----:B------:R-:W-:Y:S01]  /*14140*/  FFMA.FTZ R3, R3, UR35, -R41 ;  /* 0x0000002303037c23 */ /* 0x000fe20008010829 */
[----:B------:R-:W-:-:S01]  /*14150*/  FADD.FTZ R20, R74, R27 ;  /* 0x0000001b4a147221 */ /* 0x000fc20000010000 */
[--C-:B------:R-:W-:Y:S01]  /*14160*/  FFMA.FTZ R15, R15, UR35, -R41.reuse ;  /* 0x000000230f0f7c23 */ /* 0x100fe20008010829 */
[----:B------:R-:W-:-:S01]  /*14170*/  FFMA.FTZ R9, R21, UR35, -R41 ;  /* 0x0000002315097c23 */ /* 0x000fc20008010829 */
[----:B------:R-:W-:Y:S01]  /*14180*/  FFMA.FTZ R21, R35, UR35, -R41 ;  /* 0x0000002323157c23 */ /* 0x000fe20008010829 */
[----:B------:R-:W-:-:S01]  /*14190*/  FADD.FTZ R27, R73, R20 ;  /* 0x00000014491b7221 */ /* 0x000fc20000010000 */
        /* <DEDUP_REMOVED lines=9> */
[----:B------:R-:W-:-:S01]  /*14230*/  FFMA.FTZ R42, R42, UR35, -R41 ;  /* 0x000000232a2a7c23 */ /* 0x000fc20008010829 */
[--C-:B------:R-:W-:Y:S01]  /*14240*/  FFMA.FTZ R43, R43, UR35, -R41.reuse ;  /* 0x000000232b2b7c23 */ /* 0x100fe20008010829 */
[----:B------:R-:W-:-:S01]  /*14250*/  FFMA.FTZ R46, R46, UR35, -R41 ;  /* 0x000000232e2e7c23 */ /* 0x000fc20008010829 */
[--C-:B------:R-:W-:Y:S01]  /*14260*/  FFMA.FTZ R47, R47, UR35, -R41.reuse ;  /* 0x000000232f2f7c23 */ /* 0x100fe20008010829 */
[----:B------:R-:W-:-:S01]  /*14270*/  FFMA.FTZ R50, R50, UR35, -R41 ;  /* 0x0000002332327c23 */ /* 0x000fc20008010829 */
[--C-:B------:R-:W-:Y:S01]  /*14280*/  FFMA.FTZ R51, R51, UR35, -R41.reuse ;  /* 0x0000002333337c23 */ /* 0x100fe20008010829 */
[----:B------:R-:W-:-:S01]  /*14290*/  FFMA.FTZ R54, R54, UR35, -R41 ;  /* 0x0000002336367c23 */ /* 0x000fc20008010829 */
[----:B------:R-:W3:Y:S01]  /*142a0*/  MUFU.EX2 R80, R80 ;  /* 0x0000005000507308 */ /* 0x000ee20000000800 */
[----:B0-----:R-:W-:-:S01]  /*142b0*/  FADD.FTZ R20, R13, R76 ;  /* 0x0000004c0d147221 */ /* 0x001fc20000010000 */
[--C-:B------:R-:W-:Y:S01]  /*142c0*/  FFMA.FTZ R55, R55, UR35, -R41.reuse ;  /* 0x0000002337377c23 */ /* 0x100fe20008010829 */
[----:B------:R-:W-:-:S01]  /*142d0*/  FFMA.FTZ R58, R58, UR35, -R41 ;  /* 0x000000233a3a7c23 */ /* 0x000fc20008010829 */
[--C-:B------:R-:W-:Y:S01]  /*142e0*/  FFMA.FTZ R24, R24, UR35, -R41.reuse ;  /* 0x0000002318187c23 */ /* 0x100fe20008010829 */
[----:B------:R-:W-:-:S03]  /*142f0*/  FFMA.FTZ R52, R52, UR35, -R41 ;  /* 0x0000002334347c23 */ /* 0x000fc60008010829 */
[----:B------:R-:W0:Y:S08]  /*14300*/  MUFU.EX2 R4, R4 ;  /* 0x0000000400047308 */ /* 0x000e300000000800 */
[----:B------:R4:W-:Y:S08]  /*14310*/  MUFU.EX2 R81, R15 ;  /* 0x0000000f00517308 */ /* 0x0009f00000000800 */
[----:B------:R-:W5:Y:S01]  /*14320*/  MUFU.EX2 R3, R3 ;  /* 0x0000000300037308 */ /* 0x000f620000000800 */
[----:B----4-:R-:W-:-:S01]  /*14330*/  FFMA.FTZ R15, R28, UR35, -R41 ;  /* 0x000000231c0f7c23 */ /* 0x010fc20008010829 */
[----:B------:R-:W-:Y:S01]  /*14340*/  FADD.FTZ R28, R72, R27 ;  /* 0x0000001b481c7221 */ /* 0x000fe20000010000 */
[----:B--2---:R-:W-:-:S01]  /*14350*/  FADD.FTZ R27, R71, R20 ;  /* 0x00000014471b7221 */ /* 0x004fc20000010000 */
[----:B---3--:R-:W-:-:S02]  /*14360*/  F2FP.SATFINITE.E4M3.F32.PACK_AB_MERGE_C R71, R80, R71, RZ ;  /* 0x000000475047723e */ /* 0x008fc400048070ff */
[----:B------:R-:W-:-:S01]  /*14370*/  FADD.FTZ R35, R69, R28 ;  /* 0x0000001c45237221 */ /* 0x000fc20000010000 */
[----:B------:R-:W-:Y:S01]  /*14380*/  FADD.FTZ R27, R80, R27 ;  /* 0x0000001b501b7221 */ /* 0x000fe20000010000 */
[----:B------:R2:W3:Y:S01]  /*14390*/  MUFU.EX2 R82, R14 ;  /* 0x0000000e00527308 */ /* 0x0004e20000000800 */
[----:B------:R-:W-:Y:S01]  /*143a0*/  F2FP.SATFINITE.E4M3.F32.PACK_AB_MERGE_C R165, R76, R13, R71 ;  /* 0x0000000d4ca5723e */ /* 0x000fe20004807047 */
[----:B------:R-:W-:-:S04]  /*143b0*/  FADD.FTZ R20, R68, R35 ;  /* 0x0000002344147221 */ /* 0x000fc80000010000 */
[----:B------:R-:W-:Y:S01]  /*143c0*/  FADD.FTZ R35, R67, R20 ;  /* 0x0000001443237221 */ /* 0x000fe20000010000 */
[----:B0-----:R-:W-:-:S01]  /*143d0*/  FADD.FTZ R20, R4, R27 ;  /* 0x0000001b04147221 */ /* 0x001fc20000010000 */
[----:B------:R-:W0:Y:S01]  /*143e0*/  MUFU.EX2 R8, R8 ;  /* 0x0000000800087308 */ /* 0x000e220000000800 */
[----:B--2---:R-:W-:-:S01]  /*143f0*/  FFMA.FTZ R14, R34, UR35, -R41 ;  /* 0x00000023220e7c23 */ /* 0x004fc20008010829 */
[----:B------:R-:W-:Y:S01]  /*14400*/  FADD.FTZ R28, R66, R35 ;  /* 0x00000023421c7221 */ /* 0x000fe20000010000 */
[----:B-----5:R-:W-:-:S01]  /*14410*/  FADD.FTZ R20, R3, R20 ;  /* 0x0000001403147221 */ /* 0x020fc20000010000 */
[----:B------:R-:W-:Y:S02]  /*14420*/  FFMA.FTZ R41, R53, UR35, -R41 ;  /* 0x0000002335297c23 */ /* 0x000fe40008010829 */
[----:B------:R-:W-:-:S01]  /*14430*/  FADD.FTZ R35, R63, R28 ;  /* 0x0000001c3f237221 */ /* 0x000fc20000010000 */
[----:B------:R-:W-:Y:S01]  /*14440*/  FADD.FTZ R27, R81, R20 ;  /* 0x00000014511b7221 */ /* 0x000fe20000010000 */
[----:B------:R-:W2:Y:S01]  /*14450*/  MUFU.EX2 R9, R9 ;  /* 0x0000000900097308 */ /* 0x000ea20000000800 */
[----:B---3--:R-:W-:Y:S01]  /*14460*/  F2FP.SATFINITE.E4M3.F32.PACK_AB_MERGE_C R81, R82, R81, RZ ;  /* 0x000000515251723e */ /* 0x008fe200048070ff */
[----:B------:R-:W-:Y:S01]  /*14470*/  FADD.FTZ R0, R60, R35 ;  /* 0x000000233c007221 */ /* 0x000fe20000010000 */
[----:B------:R-:W-:-:S01]  /*14480*/  FADD.FTZ R27, R82, R27 ;  /* 0x0000001b521b7221 */ /* 0x000fc20000010000 */
[----:B------:R-:W-:-:S02]  /*14490*/  F2FP.SATFINITE.E4M3.F32.PACK_AB_MERGE_C R60, R77, R60, RZ ;  /* 0x0000003c4d3c723e */ /* 0x000fc400048070ff */
[----:B------:R-:W-:-:S01]  /*144a0*/  FADD.FTZ R20, R77, R0 ;  /* 0x000000004d147221 */ /* 0x000fc20000010000 */
[----:B------:R-:W-:Y:S01]  /*144b0*/  F2FP.SATFINITE.E4M3.F32.PACK_AB_MERGE_C R167, R3, R4, R81 ;  /* 0x0000000403a7723e */ /* 0x000fe20004807051 */
[----:B------:R-:W3:Y:S01]  /*144c0*/  MUFU.EX2 R25, R25 ;  /* 0x0000001900197308 */ /* 0x000ee20000000800 */
[----:B0-----:R-:W-:-:S01]  /*144d0*/  FADD.FTZ R0, R8, R27 ;  /* 0x0000001b08007221 */ /* 0x001fc20000010000 */
[----:B------:R-:W-:Y:S01]  /*144e0*/  FADD.FTZ R27, R61, R20 ;  /* 0x000000143d1b7221 */ /* 0x000fe20000010000 */
[----:B------:R-:W-:Y:S02]  /*144f0*/  F2FP.SATFINITE.E4M3.F32.PACK_AB_MERGE_C R20, R79, R64, RZ ;  /* 0x000000404f14723e */ /* 0x000fe400048070ff */
[----:B------:R-:W-:Y:S01]  /*14500*/  F2FP.SATFINITE.E4M3.F32.PACK_AB_MERGE_C R160, R63, R66, R60 ;  /* 0x000000423fa0723e */ /* 0x000fe2000480703c */
[----:B------:R-:W-:-:S01]  /*14510*/  FADD.FTZ R35, R62, R27 ;  /* 0x0000001b3e237221 */ /* 0x000fc20000010000 */
[----:B------:R-:W-:Y:S01]  /*14520*/  F2FP.SATFINITE.E4M3.F32.PACK_AB_MERGE_C R162, R62, R61, R20 ;  /* 0x0000003d3ea2723e */ /* 0x000fe20004807014 */
[----:B------:R-:W0:Y:S01]  /*14530*/  MUFU.EX2 R26, R26 ;  /* 0x0000001a001a7308 */ /* 0x000e220000000800 */
[----:B--2---:R-:W-:-:S01]  /*14540*/  FADD.FTZ R0, R9, R0 ;  /* 0x0000000009007221 */ /* 0x004fc20000010000 */
[----:B------:R-:W-:Y:S01]  /*14550*/  FADD.FTZ R64, R64, R35 ;  /* 0x0000002340407221 */ /* 0x000fe20000010000 */
[----:B------:R-:W-:-:S03]  /*14560*/  F2FP.SATFINITE.E4M3.F32.PACK_AB_MERGE_C R20, R40, R57, RZ ;  /* 0x000000392814723e */ /* 0x000fc600048070ff */
[----:B------:R-:W-:Y:S01]  /*14570*/  FADD.FTZ R64, R79, R64 ;  /* 0x000000404f407221 */ /* 0x000fe20000010000 */
[----:B------:R-:W-:Y:S01]  /*14580*/  F2FP.SATFINITE.E4M3.F32.PACK_AB_MERGE_C R156, R70, R65, R20 ;  /* 0x00000041469c723e */ /* 0x000fe20004807014 */
[----:B------:R-:W2:Y:S01]  /*14590*/  MUFU.EX2 R12, R12 ;  /* 0x0000000c000c7308 */ /* 0x000ea20000000800 */
[----:B---3--:R-:W-:-:S01]  /*145a0*/  FADD.FTZ R27, R25, R0 ;  /* 0x00000000191b7221 */ /* 0x008fc20000010000 */
[----:B------:R-:W-:Y:S01]  /*145b0*/  FADD.FTZ R65, R65, R64 ;  /* 0x0000004041417221 */ /* 0x000fe20000010000 */
[----:B------:R-:W-:-:S03]  /*145c0*/  F2FP.SATFINITE.E4M3.F32.PACK_AB_MERGE_C R20, R48, R49, RZ ;  /* 0x000000313014723e */ /* 0x000fc600048070ff */
[----:B------:R-:W-:Y:S02]  /*145d0*/  FADD.FTZ R70, R70, R65 ;  /* 0x0000004146467221 */ /* 0x000fe40000010000 */
[----:B------:R-:W3:Y:S01]  /*145e0*/  MUFU.EX2 R15, R15 ;  /* 0x0000000f000f7308 */ /* 0x000ee20000000800 */
[----:B0-----:R-:W-:-:S01]  /*145f0*/  FADD.FTZ R27, R26, R27 ;  /* 0x0000001b1a1b7221 */ /* 0x001fc20000010000 */
[----:B------:R-:W-:Y:S01]  /*14600*/  F2FP.SATFINITE.E4M3.F32.PACK_AB_MERGE_C R26, R26, R25, RZ ;  /* 0x000000191a1a723e */ /* 0x000fe200048070ff */
[----:B------:R-:W-:-:S03]  /*14610*/  FADD.FTZ R57, R57, R70 ;  /* 0x0000004639397221 */ /* 0x000fc60000010000 */
[----:B------:R-:W-:Y:S01]  /*14620*/  F2FP.SATFINITE.E4M3.F32.PACK_AB_MERGE_C R161, R9, R8, R26 ;  /* 0x0000000809a1723e */ /* 0x000fe2000480701a */
[----:B------:R-:W-:-:S01]  /*14630*/  FADD.FTZ R57, R40, R57 ;  /* 0x0000003928397221 */ /* 0x000fc20000010000 */
[----:B------:R-:W0:Y:S01]  /*14640*/  MUFU.EX2 R30, R30 ;  /* 0x0000001e001e7308 */ /* 0x000e220000000800 */
[----:B--2---:R-:W-:-:S01]  /*14650*/  FADD.FTZ R0, R12, R27 ;  /* 0x0000001b0c007221 */ /* 0x004fc20000010000 */
[----:B------:R-:W-:-:S06]  /*14660*/  IMAD.MOV.U32 R9, RZ, RZ, R178 ;  /* 0x000000ffff097224 */ /* 0x000fcc00078e00b2 */
[----:B------:R-:W2:Y:S01]  /*14670*/  MUFU.EX2 R31, R31 ;  /* 0x0000001f001f7308 */ /* 0x000ea20000000800 */
[----:B---3--:R-:W-:-:S07]  /*14680*/  FADD.FTZ R27, R15, R0 ;  /* 0x000000000f1b7221 */ /* 0x008fce0000010000 */
[----:B------:R-:W3:Y:S01]  /*14690*/  MUFU.EX2 R14, R14 ;  /* 0x0000000e000e7308 */ /* 0x000ee20000000800 */
[----:B0-----:R-:W-:-:S07]  /*146a0*/  FADD.FTZ R0, R30, R27 ;  /* 0x0000001b1e007221 */ /* 0x001fce0000010000 */
[----:B------:R-:W0:Y:S01]  /*146b0*/  MUFU.EX2 R21, R21 ;  /* 0x0000001500157308 */ /* 0x000e220000000800 */
[----:B--2---:R-:W-:-:S01]  /*146c0*/  FADD.FTZ R27, R31, R0 ;  /* 0x000000001f1b7221 */ /* 0x004fc20000010000 */
[----:B------:R-:W-:-:S04]  /*146d0*/  F2FP.SATFINITE.E4M3.F32.PACK_AB_MERGE_C R30, R31, R30, RZ ;  /* 0x0000001e1f1e723e */ /* 0x000fc800048070ff */
[----:B------:R-:W-:Y:S02]  /*146e0*/  F2FP.SATFINITE.E4M3.F32.PACK_AB_MERGE_C R163, R15, R12, R30 ;  /* 0x0000000c0fa3723e */ /* 0x000fe4000480701e */
[----:B------:R-:W2:Y:S01]  /*146f0*/  MUFU.EX2 R38, R38 ;  /* 0x0000002600267308 */ /* 0x000ea20000000800 */
[----:B---3--:R-:W-:-:S07]  /*14700*/  FADD.FTZ R0, R14, R27 ;  /* 0x0000001b0e007221 */ /* 0x008fce0000010000 */
[----:B------:R-:W3:Y:S01]  /*14710*/  MUFU.EX2 R39, R39 ;  /* 0x0000002700277308 */ /* 0x000ee20000000800 */
[----:B0-----:R-:W-:-:S07]  /*14720*/  FADD.FTZ R27, R21, R0 ;  /* 0x00000000151b7221 */ /* 0x001fce0000010000 */
[----:B------:R-:W0:Y:S01]  /*14730*/  MUFU.EX2 R42, R42 ;  /* 0x0000002a002a7308 */ /* 0x000e220000000800 */
[----:B--2---:R-:W-:-:S07]  /*14740*/  FADD.FTZ R0, R38, R27 ;  /* 0x0000001b26007221 */ /* 0x004fce0000010000 */
[----:B------:R-:W2:Y:S01]  /*14750*/  MUFU.EX2 R59, R59 ;  /* 0x0000003b003b7308 */ /* 0x000ea20000000800 */
[----:B---3--:R-:W-:-:S01]  /*14760*/  FADD.FTZ R25, R39, R0 ;  /* 0x0000000027197221 */ /* 0x008fc20000010000 */
[----:B------:R-:W-:-:S04]  /*14770*/  F2FP.SATFINITE.E4M3.F32.PACK_AB_MERGE_C R38, R39, R38, RZ ;  /* 0x000000262726723e */ /* 0x000fc800048070ff */
[----:B------:R-:W-:Y:S02]  /*14780*/  F2FP.SATFINITE.E4M3.F32.PACK_AB_MERGE_C R157, R21, R14, R38 ;  /* 0x0000000e159d723e */ /* 0x000fe40004807026 */
[----:B------:R-:W3:Y:S01]  /*14790*/  MUFU.EX2 R43, R43 ;  /* 0x0000002b002b7308 */ /* 0x000ee20000000800 */
[----:B0-----:R-:W-:-:S07]  /*147a0*/  FADD.FTZ R0, R42, R25 ;  /* 0x000000192a007221 */ /* 0x001fce0000010000 */
[----:B------:R-:W0:Y:S01]  /*147b0*/  MUFU.EX2 R46, R46 ;  /* 0x0000002e002e7308 */ /* 0x000e220000000800 */
[C---:B--2---:R-:W-:Y:S01]  /*147c0*/  F2FP.SATFINITE.E4M3.F32.PACK_AB_MERGE_C R158, R59.reuse, R32, R20 ;  /* 0x000000203b9e723e */ /* 0x044fe20004807014 */
[----:B------:R-:W-:Y:S01]  /*147d0*/  FADD.FTZ R32, R32, R57 ;  /* 0x0000003920207221 */ /* 0x000fe20000010000 */
[----:B------:R-:W2:Y:S03]  /*147e0*/  @P1 LDC R20, c[0x0][0x450] ;  /* 0x00011400ff141b82 */ /* 0x000ea60000000800 */
[----:B------:R-:W-:-:S02]  /*147f0*/  FADD.FTZ R32, R59, R32 ;  /* 0x000000203b207221 */ /* 0x000fc40000010000 */
[----:B------:R-:W-:Y:S01]  /*14800*/  MUFU.EX2 R33, R33 ;  /* 0x0000002100217308 */ /* 0x000fe20000000800 */
[----:B---3--:R-:W-:-:S01]  /*14810*/  FADD.FTZ R25, R43, R0 ;  /* 0x000000002b197221 */ /* 0x008fc20000010000 */
[----:B------:R-:W-:-:S04]  /*14820*/  FADD.FTZ R49, R49, R32 ;  /* 0x0000002031317221 */ /* 0x000fc80000010000 */
[----:B------:R-:W-:Y:S02]  /*14830*/  FADD.FTZ R48, R48, R49 ;  /* 0x0000003130307221 */ /* 0x000fe40000010000 */
[----:B------:R-:W3:Y:S01]  /*14840*/  MUFU.EX2 R44, R44 ;  /* 0x0000002c002c7308 */ /* 0x000ee20000000800 */
[----:B0-----:R-:W-:-:S02]  /*14850*/  FADD.FTZ R0, R46, R25 ;  /* 0x000000192e007221 */ /* 0x001fc40000010000 */
[----:B------:R-:W0:Y:S05]  /*14860*/  @P1 LDC R25, c[0x0][0x44c] ;  /* 0x00011300ff191b82 */ /* 0x000e2a0000000800 */
[----:B------:R-:W4:Y:S08]  /*14870*/  MUFU.EX2 R47, R47 ;  /* 0x0000002f002f7308 */ /* 0x000f300000000800 */
[----:B------:R-:W-:Y:S01]  /*14880*/  MUFU.EX2 R45, R45 ;  /* 0x0000002d002d7308 */ /* 0x000fe20000000800 */
[----:B---3--:R-:W-:-:S07]  /*14890*/  F2FP.SATFINITE.E4M3.F32.PACK_AB_MERGE_C R3, R44, R33, RZ ;  /* 0x000000212c03723e */ /* 0x008fce00048070ff */
[----:B------:R-:W3:Y:S01]  /*148a0*/  MUFU.EX2 R56, R56 ;  /* 0x0000003800387308 */ /* 0x000ee20000000800 */
[C---:B----4-:R-:W-:Y:S01]  /*148b0*/  F2FP.SATFINITE.E4M3.F32.PACK_AB_MERGE_C R46, R47.reuse, R46, RZ ;  /* 0x0000002e2f2e723e */ /* 0x050fe200048070ff */
[----:B------:R-:W-:Y:S01]  /*148c0*/  FADD.FTZ R47, R47, R0 ;  /* 0x000000002f2f7221 */ /* 0x000fe20000010000 */
[----:B0-----:R-:W-:Y:S02]  /*148d0*/  @P1 IMAD.HI.U32 R25, R178, R25, RZ ;  /* 0x00000019b2191227 */ /* 0x001fe400078e00ff */
[----:B------:R-:W-:-:S03]  /*148e0*/  F2FP.SATFINITE.E4M3.F32.PACK_AB_MERGE_C R159, R43, R42, R46 ;  /* 0x0000002a2b9f723e */ /* 0x000fc6000480702e */
[----:B------:R-:W0:Y:S01]  /*148f0*/  MUFU.EX2 R50, R50 ;  /* 0x0000003200327308 */ /* 0x000e220000000800 */
[----:B--2---:R-:W-:-:S05]  /*14900*/  @P1 SHF.R.U32.HI R9, RZ, R20, R25 ;  /* 0x00000014ff091219 */ /* 0x004fca0000011619 */
[----:B------:R-:W-:Y:S02]  /*14910*/  IMAD.IADD R9, R88, 0x1, R9 ;  /* 0x0000000158097824 */ /* 0x000fe400078e0209 */
[----:B------:R-:W2:Y:S01]  /*14920*/  MUFU.EX2 R51, R51 ;  /* 0x0000003300337308 */ /* 0x000ea20000000800 */
[----:B---3--:R-:W-:Y:S01]  /*14930*/  F2FP.SATFINITE.E4M3.F32.PACK_AB_MERGE_C R152, R56, R45, R3 ;  /* 0x0000002d3898723e */ /* 0x008fe20004807003 */
[----:B------:R-:W-:Y:S01]  /*14940*/  FADD.FTZ R45, R45, R48 ;  /* 0x000000302d2d7221 */ /* 0x000fe20000010000 */
[----:B------:R-:W-:-:S03]  /*14950*/  IMAD.IADD R6, R9, 0x1, R6 ;  /* 0x0000000109067824 */ /* 0x000fc600078e0206 */
[----:B------:R-:W-:Y:S02]  /*14960*/  FADD.FTZ R56, R56, R45 ;  /* 0x0000002d38387221 */ /* 0x000fe40000010000 */
[----:B------:R-:W3:Y:S01]  /*14970*/  MUFU.EX2 R54, R54 ;  /* 0x0000003600367308 */ /* 0x000ee20000000800 */
[----:B0-----:R-:W-:-:S01]  /*14980*/  FADD.FTZ R0, R50, R47 ;  /* 0x0000002f32007221 */ /* 0x001fc20000010000 */
[----:B------:R-:W-:-:S04]  /*14990*/  FADD.FTZ R33, R33, R56 ;  /* 0x0000003821217221 */ /* 0x000fc80000010000 */
[----:B------:R-:W-:Y:S02]  /*149a0*/  FADD.FTZ R33, R44, R33 ;  /* 0x000000212c217221 */ /* 0x000fe40000010000 */
[----:B------:R-:W-:Y:S01]  /*149b0*/  MUFU.EX2 R29, R29 ;  /* 0x0000001d001d7308 */ /* 0x000fe20000000800 */
[----:B--2---:R-:W-:-:S07]  /*149c0*/  FADD.FTZ R3, R51, R0 ;  /* 0x0000000033037221 */ /* 0x004fce0000010000 */
[----:B------:R-:W0:Y:S01]  /*149d0*/  MUFU.EX2 R78, R78 ;  /* 0x0000004e004e7308 */ /* 0x000e220000000800 */
[----:B---3--:R-:W-:-:S07]  /*149e0*/  FADD.FTZ R0, R54, R3 ;  /* 0x0000000336007221 */ /* 0x008fce0000010000 */
[----:B------:R-:W2:Y:S08]  /*149f0*/  MUFU.EX2 R55, R55 ;  /* 0x0000003700377308 */ /* 0x000eb00000000800 */
[----:B------:R-:W-:Y:S01]  /*14a00*/  MUFU.EX2 R36, R36 ;  /* 0x0000002400247308 */ /* 0x000fe20000000800 */
[----:B0-----:R-:W-:-:S07]  /*14a10*/  F2FP.SATFINITE.E4M3.F32.PACK_AB_MERGE_C R3, R78, R29, RZ ;  /* 0x0000001d4e03723e */ /* 0x001fce00048070ff */
[----:B------:R-:W0:Y:S01]  /*14a20*/  MUFU.EX2 R37, R37 ;  /* 0x0000002500257308 */ /* 0x000e220000000800 */
[C---:B--2---:R-:W-:Y:S01]  /*14a30*/  F2FP.SATFINITE.E4M3.F32.PACK_AB_MERGE_C R54, R55.reuse, R54, RZ ;  /* 0x000000363736723e */ /* 0x044fe200048070ff */
[----:B------:R-:W-:-:S03]  /*14a40*/  FADD.FTZ R55, R55, R0 ;  /* 0x0000000037377221 */ /* 0x000fc60000010000 */
[----:B------:R-:W-:-:S03]  /*14a50*/  F2FP.SATFINITE.E4M3.F32.PACK_AB_MERGE_C R153, R51, R50, R54 ;  /* 0x000000323399723e */ /* 0x000fc60004807036 */
[----:B------:R-:W2:Y:S08]  /*14a60*/  MUFU.EX2 R58, R58 ;  /* 0x0000003a003a7308 */ /* 0x000eb00000000800 */
[----:B------:R-:W3:Y:S01]  /*14a70*/  MUFU.EX2 R13, R24 ;  /* 0x00000018000d7308 */ /* 0x000ee20000000800 */
[----:B0-----:R-:W-:Y:S01]  /*14a80*/  F2FP.SATFINITE.E4M3.F32.PACK_AB_MERGE_C R154, R37, R36, R3 ;  /* 0x00000024259a723e */ /* 0x001fe20004807003 */
[----:B------:R-:W-:-:S04]  /*14a90*/  FADD.FTZ R36, R36, R33 ;  /* 0x0000002124247221 */ /* 0x000fc80000010000 */
[----:B------:R-:W-:Y:S02]  /*14aa0*/  FADD.FTZ R36, R37, R36 ;  /* 0x0000002425247221 */ /* 0x000fe40000010000 */
[----:B------:R-:W0:Y:S01]  /*14ab0*/  MUFU.EX2 R52, R52 ;  /* 0x0000003400347308 */ /* 0x000e220000000800 */
[----:B--2---:R-:W-:-:S01]  /*14ac0*/  FADD.FTZ R0, R58, R55 ;  /* 0x000000373a007221 */ /* 0x004fc20000010000 */
[----:B------:R-:W-:-:S06]  /*14ad0*/  FADD.FTZ R29, R29, R36 ;  /* 0x000000241d1d7221 */ /* 0x000fcc0000010000 */
[----:B------:R-:W2:Y:S01]  /*14ae0*/  MUFU.EX2 R41, R41 ;  /* 0x0000002900297308 */ /* 0x000ea20000000800 */
[----:B---3--:R-:W-:-:S04]  /*14af0*/  FADD.FTZ R3, R13, R0 ;  /* 0x000000000d037221 */ /* 0x008fc80000010000 */
[----:B0-----:R-:W-:Y:S01]  /*14b00*/  FADD.FTZ R0, R52, R3 ;  /* 0x0000000334007221 */ /* 0x001fe20000010000 */
[----:B------:R-:W-:-:S01]  /*14b10*/  FADD.FTZ R3, R78, R29 ;  /* 0x0000001d4e037221 */ /* 0x000fc20000010000 */
[C---:B--2---:R-:W-:Y:S02]  /*14b20*/  F2FP.SATFINITE.E4M3.F32.PACK_AB_MERGE_C R4, R41.reuse, R52, RZ ;  /* 0x000000342904723e */ /* 0x044fe400048070ff */
[----:B------:R-:W-:-:S02]  /*14b30*/  FADD.FTZ R0, R41, R0 ;  /* 0x0000000029007221 */ /* 0x000fc40000010000 */
[----:B------:R-:W-:Y:S01]  /*14b40*/  F2FP.SATFINITE.E4M3.F32.PACK_AB_MERGE_C R155, R13, R58, R4 ;  /* 0x0000003a0d9b723e */ /* 0x000fe20004807004 */
[----:B------:R-:W-:Y:S01]  /*14b50*/  VIADD R4, R89, 0xfffffffe ;  /* 0xfffffffe59047836 */ /* 0x000fe20000000000 */
        /* <DEDUP_REMOVED lines=12> */
.L_x_1701:
[----:B------:R-:W-:-:S13]  /*14c20*/  ISETP.NE.AND P3, PT, R7, 0x1, PT ;  /* 0x000000010700780c */ /* 0x000fda0003f65270 */
[----:B------:R-:W0:Y:S02]  /*14c30*/  @P3 LDC.64 R12, c[0x0][0x9e8] ;  /* 0x00027a00ff0c3b82 */ /* 0x000e240000000a00 */
[----:B0-----:R-:W-:-:S05]  /*14c40*/  @P3 IMAD.HI.U32 R12, R8, R12, RZ ;  /* 0x0000000c080c3227 */ /* 0x001fca00078e00ff */
[----:B------:R-:W-:-:S07]  /*14c50*/  @P3 SHF.R.U32.HI R8, RZ, R13, R12 ;  /* 0x0000000dff083219 */ /* 0x000fce000001160c */
.L_x_1702:
[----:B------:R-:W-:Y:S05]  /*14c60*/  BSYNC B0 ;  /* 0x0000000000007941 */ /* 0x000fea0003800000 */
.L_x_1700:
[----:B------:R-:W-:-:S05]  /*14c70*/  IMAD R7, R8, R7, R7 ;  /* 0x0000000708077224 */ /* 0x000fca00078e0207 */
[----:B------:R-:W-:-:S07]  /*14c80*/  VIMNMX R6, R6, R7, PT ;  /* 0x0000000706067248 */ /* 0x000fce0003fe0100 */
.L_x_1699:
[----:B------:R-:W-:Y:S01]  /*14c90*/  SHF.R.S32.HI R7, RZ, 0x1f, R6 ;  /* 0x0000001fff077819 */ /* 0x000fe20000011406 */
[----:B------:R-:W-:Y:S01]  /*14ca0*/  ULDC UR32, c[0x0][0x9e4] ;  /* 0x0002790000207ab9 */ /* 0x000fe20000000800 */
[----:B------:R-:W-:Y:S01]  /*14cb0*/  ULDC UR4, c[0x0][0x9e4] ;  /* 0x0002790000047ab9 */ /* 0x000fe20000000800 */
[----:B------:R-:W-:Y:S01]  /*14cc0*/  ULDC UR5, c[0x0][0x988] ;  /* 0x0002620000057ab9 */ /* 0x000fe20000000800 */
[----:B------:R-:W-:Y:S01]  /*14cd0*/  LEA.HI R7, R7, R6, RZ, 0x7 ;  /* 0x0000000607077211 */ /* 0x000fe200078f38ff */
[----:B------:R-:W-:Y:S01]  /*14ce0*/  ULDC UR7, c[0x0][0x988] ;  /* 0x0002620000077ab9 */ /* 0x000fe20000000800 */
[----:B------:R-:W-:Y:S01]  /*14cf0*/  ULDC UR6, c[0x0][0x988] ;  /* 0x0002620000067ab9 */ /* 0x000fe20000000800 */
[----:B------:R-:W-:Y:S01]  /*14d00*/  ULDC UR34, c[0x0][0x9e0] ;  /* 0x0002780000227ab9 */ /* 0x000fe20000000800 */
[----:B------:R-:W-:Y:S01]  /*14d10*/  SHF.R.S32.HI R7, RZ, 0x7, R7 ;  /* 0x00000007ff077819 */ /* 0x000fe20000011407 */
[----:B------:R-:W-:Y:S01]  /*14d20*/  ULDC UR33, c[0x0][0x9e0] ;  /* 0x0002780000217ab9 */ /* 0x000fe20000000800 */
[----:B------:R-:W-:-:S02]  /*14d30*/  CS2R R150, SRZ ;  /* 0x0000000000967805 */ /* 0x000fc4000001ff00 */
[----:B------:R-:W-:Y:S02]  /*14d40*/  CS2R R148, SRZ ;  /* 0x0000000000947805 */ /* 0x000fe4000001ff00 */
[----:B------:R-:W-:Y:S02]  /*14d50*/  VIMNMX R12, R198, R7, !PT ;  /* 0x00000007c60c7248 */ /* 0x000fe40007fe0100 */
[----:B------:R-:W-:Y:S02]  /*14d60*/  CS2R R146, SRZ ;  /* 0x0000000000927805 */ /* 0x000fe4000001ff00 */
[----:B------:R-:W-:Y:S02]  /*14d70*/  CS2R R144, SRZ ;  /* 0x0000000000907805 */ /* 0x000fe4000001ff00 */
        /* <DEDUP_REMOVED lines=29> */
[----:B------:R-:W-:Y:S06]  /*14f50*/  @!P3 BRA `(.L_x_1703) ;  /* 0x000000380018b947 */ /* 0x000fec0003800000 */
[----:B------:R-:W-:-:S07]  /*14f60*/  IMAD.MOV.U32 R151, RZ, RZ, RZ ;  /* 0x000000ffff977224 */ /* 0x000fce00078e00ff */
.L_x_1723:
[----:B------:R-:W-:Y:S01]  /*14f70*/  ISETP.NE.AND P3, PT, R184, RZ, PT ;  /* 0x000000ffb800720c */ /* 0x000fe20003f65270 */
[----:B------:R-:W-:Y:S01]  /*14f80*/  VIADD R13, R168, 0x1 ;  /* 0x00000001a80d7836 */ /* 0x000fe20000000000 */
[----:B------:R-:W-:Y:S05]  /*14f90*/  YIELD ;  /* 0x0000000000007946 */ /* 0x000fea0003800000 */
[----:B------:R-:W-:-:S04]  /*14fa0*/  ISETP.NE.AND P4, PT, R13, 0x2, PT ;  /* 0x000000020d00780c */ /* 0x000fc80003f85270 */
[----:B------:R-:W-:Y:S02]  /*14fb0*/  SEL R14, RZ, 0x1, P4 ;  /* 0x00000001ff0e7807 */ /* 0x000fe40002000000 */
[----:B------:R-:W-:Y:S02]  /*14fc0*/  SEL R13, R13, RZ, P4 ;  /* 0x000000ff0d0d7207 */ /* 0x000fe40002000000 */
[----:B------:R-:W-:Y:S01]  /*14fd0*/  LOP3.LUT R14, R169, R14, RZ, 0x3c, !PT ;  /* 0x0000000ea90e7212 */ /* 0x000fe200078e3cff */
[----:B------:R-:W-:Y:S06]  /*14fe0*/  @P3 BRA `(.L_x_1704) ;  /* 0x0000000000303947 */ /* 0x000fec0003800000 */
[----:B------:R-:W-:Y:S05]  /*14ff0*/  @!P0 BRA `(.L_x_1705) ;  /* 0x0000000000048947 */ /* 0x000fea0003800000 */
[----:B------:R-:W-:Y:S01]  /*15000*/  BPT.TRAP 0x1 ;  /* 0x000000040000795c */ /* 0x000fe20000300000 */
.L_x_1705:
[----:B------:R-:W-:Y:S01]  /*15010*/  IMAD R7, R13, 0x8, R16 ;  /* 0x000000080d077824 */ /* 0x000fe200078e0210 */
[----:B------:R-:W-:-:S04]  /*15020*/  SHF.L.U32 R6, R14, 0x1f, RZ ;  /* 0x0000001f0e067819 */ /* 0x000fc800000006ff */
[----:B------:R0:W2:Y:S01]  /*15030*/  SYNCS.PHASECHK.TRANS64.TRYWAIT P4, [R7+URZ+0x22830], R6 ;  /* 0x02283006070075a7 */ /* 0x0000a2000808017f */
[----:B------:R-:W-:Y:S05]  /*15040*/  @!P0 BRA `(.L_x_1706) ;  /* 0x0000000000048947 */ /* 0x000fea0003800000 */
[----:B------:R-:W-:Y:S01]  /*15050*/  BPT.TRAP 0x1 ;  /* 0x000000040000795c */ /* 0x000fe20000300000 */
.L_x_1706:
[----:B------:R-:W-:Y:S04]  /*15060*/  BSSY B0, `(.L_x_1704) ;  /* 0x0000004000007945 */ /* 0x000fe80003800000 */
[----:B--2---:R-:W-:Y:S05]  /*15070*/  @P4 BRA `(.L_x_1707) ;  /* 0x0000000000084947 */ /* 0x004fea0003800000 */
[----:B------:R-:W2:Y:S02]  /*15080*/  SYNCS.PHASECHK.TRANS64.TRYWAIT P4, [R7+URZ+0x22830], R6 ;  /* 0x02283006070075a7 */ /* 0x000ea4000808017f */
[----:B--2---:R-:W-:Y:S05]  /*15090*/  @!P4 BRA `(.L_x_1708) ;  /* 0x0000014c00b0c947 */ /* 0x004fea0003800000 */
.L_x_1707:
[----:B------:R-:W-:Y:S05]  /*150a0*/  BSYNC B0 ;  /* 0x0000000000007941 */ /* 0x000fea0003800000 */
.L_x_1704:
[----:B------:R-:W3:Y:S01]  /*150b0*/  S2R R8, SR_TID.X ;  /* 0x0000000000087919 */ /* 0x000ee20000002100 */
[----:B0-2---:R-:W-:Y:S01]  /*150c0*/  MOV R7, 0x80000020 ;  /* 0x8000002000077802 */ /* 0x005fe20000000f00 */
[----:B------:R-:W-:Y:S05]  /*150d0*/  WARPSYNC.ALL ;  /* 0x0000000000007948 */ /* 0x000fea0003800000 */
[----:B------:R-:W-:Y:S01]  /*150e0*/  R2UR UR31, R7 ;  /* 0x00000000071f72ca */ /* 0x000fe200000e0000 */
[----:B------:R-:W-:Y:S02]  /*150f0*/  IMAD R6, R13, 0x600, R5 ;  /* 0x000006000d067824 */ /* 0x000fe400078e0205 */
[----:B------:R-:W-:-:S03]  /*15100*/  IMAD.MOV.U32 R9, RZ, RZ, -0x7fffffe0 ;  /* 0x80000020ff097424 */ /* 0x000fc600078e00ff */
[----:B------:R-:W-:Y:S02]  /*15110*/  R2UR UR30, R6 ;  /* 0x00000000061e72ca */ /* 0x000fe400000e0000 */
[----:B------:R-:W-:Y:S01]  /*15120*/  R2UR UR11, R9 ;  /* 0x00000000090b72ca */ /* 0x000fe200000e0000 */
[----:B------:R-:W-:-:S05]  /*15130*/  IMAD.MOV.U32 R9, RZ, RZ, -0x7fffffe0 ;  /* 0x80000020ff097424 */ /* 0x000fca00078e00ff */
[----:B------:R-:W-:Y:S01]  /*15140*/  R2UR UR15, R9 ;  /* 0x00000000090f72ca */ /* 0x000fe200000e0000 */
[----:B------:R-:W-:-:S05]  /*15150*/  IMAD.MOV.U32 R9, RZ, RZ, -0x7fffffe0 ;  /* 0x80000020ff097424 */ /* 0x000fca00078e00ff */
[----:B------:R-:W-:Y:S01]  /*15160*/  R2UR UR19, R9 ;  /* 0x00000000091372ca */ /* 0x000fe200000e0000 */
[----:B------:R-:W-:Y:S01]  /*15170*/  IMAD.MOV.U32 R9, RZ, RZ, -0x7fffffe0 ;  /* 0x80000020ff097424 */ /* 0x000fe200078e00ff */
[----:B---3--:R-:W-:-:S04]  /*15180*/  SHF.R.U32.HI R8, RZ, 0x7, R8 ;  /* 0x00000007ff087819 */ /* 0x008fc80000011608 */
[----:B------:R-:W-:Y:S01]  /*15190*/  R2UR UR23, R9 ;  /* 0x00000000091772ca */ /* 0x000fe200000e0000 */
[----:B------:R-:W-:Y:S02]  /*151a0*/  VIADD R7, R8, 0x8 ;  /* 0x0000000808077836 */ /* 0x000fe40000000000 */
[----:B------:R-:W-:-:S03]  /*151b0*/  VIADD R8, R6, 0x2 ;  /* 0x0000000206087836 */ /* 0x000fc60000000000 */
[----:B------:R0:W-:Y:S02]  /*151c0*/  BAR.SYNC.DEFER_BLOCKING R7, 0x100 ;  /* 0x000400070000751d */ /* 0x0001e40000010000 */
[----:B------:R-:W-:Y:S01]  /*151d0*/  R2UR UR10, R8 ;  /* 0x00000000080a72ca */ /* 0x000fe200000e0000 */
[----:B------:R-:W-:-:S05]  /*151e0*/  VIADD R8, R6, 0x200 ;  /* 0x0000020006087836 */ /* 0x000fca0000000000 */
[----:B------:R-:W-:Y:S01]  /*151f0*/  R2UR UR14, R8 ;  /* 0x00000000080e72ca */ /* 0x000fe200000e0000 */
[----:B------:R-:W-:Y:S02]  /*15200*/  VIADD R8, R6, 0x202 ;  /* 0x0000020206087836 */ /* 0x000fe40000000000 */
[----:B0-----:R-:W-:-:S03]  /*15210*/  IMAD.MOV.U32 R7, RZ, RZ, -0x7fffffe0 ;  /* 0x80000020ff077424 */ /* 0x001fc600078e00ff */
[----:B------:R-:W-:Y:S01]  /*15220*/  R2UR UR18, R8 ;  /* 0x00000000081272ca */ /* 0x000fe200000e0000 */
[C---:B------:R-:W-:Y:S01]  /*15230*/  VIADD R8, R6.reuse, 0x400 ;  /* 0x0000040006087836 */ /* 0x040fe20000000000 */
[----:B------:R-:W-:Y:S01]  /*15240*/  R2UR UR27, R7 ;  /* 0x00000000071b72ca */ /* 0x000fe200000e0000 */
[----:B------:R-:W-:-:S03]  /*15250*/  VIADD R6, R6, 0x402 ;  /* 0x0000040206067836 */ /* 0x000fc60000000000 */
[----:B------:R-:W-:Y:S02]  /*15260*/  R2UR UR22, R8 ;  /* 0x00000000081672ca */ /* 0x000fe400000e0000 */
[----:B------:R-:W-:Y:S01]  /*15270*/  R2UR UR26, R6 ;  /* 0x00000000061a72ca */ /* 0x000fe200000e0000 */
        /* <DEDUP_REMOVED lines=18> */
[----:B------:R-:W-:Y:S05]  /*153a0*/  @P3 BRA `(.L_x_1709) ;  /* 0x0000000000283947 */ /* 0x000fea0003800000 */
[----:B------:R-:W-:Y:S05]  /*153b0*/  @!P0 BRA `(.L_x_1710) ;  /* 0x0000000000048947 */ /* 0x000fea0003800000 */
[----:B------:R-:W-:Y:S01]  /*153c0*/  BPT.TRAP 0x1 ;  /* 0x000000040000795c */ /* 0x000fe20000300000 */
.L_x_1710:
[----:B------:R-:W-:Y:S02]  /*153d0*/  SHF.L.U32 R6, R169, 0x1f, RZ ;  /* 0x0000001fa9067819 */ /* 0x000fe400000006ff */
[----:B------:R-:W-:-:S04]  /*153e0*/  LEA R7, R168, R16, 0x3 ;  /* 0x00000010a8077211 */ /* 0x000fc800078e18ff */
[----:B------:R0:W2:Y:S01]  /*153f0*/  SYNCS.PHASECHK.TRANS64.TRYWAIT P3, [R7+URZ+0x22850], R6 ;  /* 0x02285006070075a7 */ /* 0x0000a2000806017f */
[----:B------:R-:W-:Y:S05]  /*15400*/  @!P0 BRA `(.L_x_1711) ;  /* 0x0000000000048947 */ /* 0x000fea0003800000 */
[----:B------:R-:W-:Y:S01]  /*15410*/  BPT.TRAP 0x1 ;  /* 0x000000040000795c */ /* 0x000fe20000300000 */
.L_x_1711:
[----:B--2---:R-:W-:Y:S05]  /*15420*/  @P3 BRA `(.L_x_1709) ;  /* 0x0000000000083947 */ /* 0x004fea0003800000 */
[----:B------:R-:W2:Y:S02]  /*15430*/  SYNCS.PHASECHK.TRANS64.TRYWAIT P3, [R7+URZ+0x22850], R6 ;  /* 0x02285006070075a7 */ /* 0x000ea4000806017f */
[----:B--2---:R-:W-:Y:S05]  /*15440*/  @!P3 BRA `(.L_x_1712) ;  /* 0x0000014800d8b947 */ /* 0x004fea0003800000 */
.L_x_1709:
[----:B0-2---:R-:W-:Y:S01]  /*15450*/  VIADD R6, R16, 0x400 ;  /* 0x0000040010067836 */ /* 0x005fe20000000000 */
[----:B------:R-:W-:Y:S05]  /*15460*/  WARPSYNC.ALL ;  /* 0x0000000000007948 */ /* 0x000fea0003800000 */
[----:B------:R-:W-:Y:S01]  /*15470*/  SHF.R.U32.HI R6, RZ, 0x4, R6 ;  /* 0x00000004ff067819 */ /* 0x000fe20000011606 */
[----:B------:R-:W-:Y:S01]  /*15480*/  WARPGROUP.ARRIVE ;  /* 0x00000000000079c5 */ /* 0x000fe20000000000 */
[----:B------:R-:W-:-:S05]  /*15490*/  IMAD.MOV.U32 R9, RZ, RZ, 0x40000040 ;  /* 0x40000040ff097424 */ /* 0x000fca00078e00ff */
[----:B------:R-:W0:Y:S01]  /*154a0*/  S2R R15, SR_TID.X ;  /* 0x00000000000f7919 */ /* 0x000e220000002100 */
[----:B------:R-:W-:-:S04]  /*154b0*/  LOP3.LUT R6, R6, 0x3fff, RZ, 0xc0, !PT ;  /* 0x00003fff06067812 */ /* 0x000fc800078ec0ff */
[----:B------:R-:W-:-:S05]  /*154c0*/  LOP3.LUT R7, R6, 0x10000, RZ, 0xfc, !PT ;  /* 0x0001000006077812 */ /* 0x000fca00078efcff */
[----:B------:R-:W-:Y:S02]  /*154d0*/  IMAD R6, R168, 0x400, R7 ;  /* 0x00000400a8067824 */ /* 0x000fe400078e0207 */
[----:B------:R-:W-:Y:S02]  /*154e0*/  IMAD.MOV.U32 R7, RZ, RZ, 0x40000040 ;  /* 0x40000040ff077424 */ /* 0x000fe400078e00ff */
[C---:B------:R-:W-:Y:S01]  /*154f0*/  VIADD R8, R6.reuse, 0x2 ;  /* 0x0000000206087836 */ /* 0x040fe20000000000 */
[----:B------:R-:W-:Y:S02]  /*15500*/  R2UR UR10, R6 ;  /* 0x00000000060a72ca */ /* 0x000fe400000e0000 */
[----:B------:R-:W-:Y:S01]  /*15510*/  R2UR UR11, R7 ;  /* 0x00000000070b72ca */ /* 0x000fe200000e0000 */
[----:B------:R-:W-:-:S12]  /*15520*/  IMAD.MOV.U32 R7, RZ, RZ, 0x40000040 ;  /* 0x40000040ff077424 */ /* 0x000fd800078e00ff */
[----:B------:R-:W-:Y:S01]  /*15530*/  QGMMA.64x128x32.F32.E4M3.E4M3 R88, R164, gdesc[UR8], R88, gsb0 ;  /* 0x01e00008a4587df3 */ /* 0x000fe20008000858 */
[----:B------:R-:W-:Y:S01]  /*15540*/  R2UR UR10, R8 ;  /* 0x00000000080a72ca */ /* 0x000fe200000e0000 */
[C---:B------:R-:W-:Y:S01]  /*15550*/  VIADD R8, R6.reuse, 0x4 ;  /* 0x0000000406087836 */ /* 0x040fe20000000000 */
[----:B------:R-:W-:Y:S01]  /*15560*/  R2UR UR11, R9 ;  /* 0x00000000090b72ca */ /* 0x000fe200000e0000 */
[----:B------:R-:W-:Y:S01]  /*15570*/  IMAD.MOV.U32 R9, RZ, RZ, 0x40000040 ;  /* 0x40000040ff097424 */ /* 0x000fe200078e00ff */
[----:B0-----:R-:W-:Y:S01]  /*15580*/  SHF.R.U32.HI R15, RZ, 0x7, R15 ;  /* 0x00000007ff0f7819 */ /* 0x001fe2000001160f */
[----:B------:R-:W-:Y:S01]  /*15590*/  VIADD R6, R6, 0x6 ;  /* 0x0000000606067836 */ /* 0x000fe20000000000 */
[----:B------:R-:W-:Y:S02]  /*155a0*/  WARPGROUP.DEPBAR.LE gsb0, 0x0 ;  /* 0x00008000000079c5 */ /* 0x000fe40000010000 */
[----:B------:R-:W-:-:S07]  /*155b0*/  WARPGROUP.ARRIVE ;  /* 0x00000000000079c5 */ /* 0x000fce0000000000 */
[----:B------:R-:W-:Y:S01]  /*155c0*/  QGMMA.64x128x32.F32.E4M3.E4M3 R88, R160, gdesc[UR8], R88, gsb0 ;  /* 0x01e00008a0587df3 */ /* 0x000fe20008000858 */
[----:B------:R-:W-:Y:S02]  /*155d0*/  R2UR UR10, R8 ;  /* 0x00000000080a72ca */ /* 0x000fe400000e0000 */
[----:B------:R-:W-:Y:S01]  /*155e0*/  R2UR UR11, R9 ;  /* 0x00000000090b72ca */ /* 0x000fe200000e0000 */
[----:B------:R-:W-:Y:S02]  /*155f0*/  WARPGROUP.DEPBAR.LE gsb0, 0x0 ;  /* 0x00008000000079c5 */ /* 0x000fe40000010000 */
[----:B------:R-:W-:-:S10]  /*15600*/  WARPGROUP.ARRIVE ;  /* 0x00000000000079c5 */ /* 0x000fd40000000000 */
[----:B------:R-:W-:Y:S01]  /*15610*/  QGMMA.64x128x32.F32.E4M3.E4M3 R88, R156, gdesc[UR8], R88, gsb0 ;  /* 0x01e000089c587df3 */ /* 0x000fe20008000858 */
[----:B------:R-:W-:Y:S02]  /*15620*/  R2UR UR10, R6 ;  /* 0x00000000060a72ca */ /* 0x000fe400000e0000 */
[----:B------:R-:W-:Y:S02]  /*15630*/  R2UR UR11, R7 ;  /* 0x00000000070b72ca */ /* 0x000fe400000e0000 */
[----:B------:R-:W-:Y:S01]  /*15640*/  IADD3 R6, -R15, 0xb, RZ ;  /* 0x0000000b0f067810 */ /* 0x000fe20007ffe1ff */
[----:B------:R-:W-:Y:S02]  /*15650*/  WARPGROUP.DEPBAR.LE gsb0, 0x0 ;  /* 0x00008000000079c5 */ /* 0x000fe40000010000 */
[----:B------:R-:W-:-:S08]  /*15660*/  WARPGROUP.ARRIVE ;  /* 0x00000000000079c5 */ /* 0x000fd00000000000 */
[----:B------:R-:W-:Y:S03]  /*15670*/  QGMMA.64x128x32.F32.E4M3.E4M3 R88, R152, gdesc[UR8], R88, gsb0 ;  /* 0x01e0000898587df3 */ /* 0x000fe60008000858 */
[----:B------:R-:W-:Y:S02]  /*15680*/  WARPGROUP.DEPBAR.LE gsb0, 0x0 ;  /* 0x00008000000079c5 */ /* 0x000fe40000010000 */
[----:B------:R0:W-:Y:S06]  /*15690*/  BAR.ARV R6, 0x100 ;  /* 0x000400060000751d */ /* 0x0001ec0000002000 */
[----:B------:R-:W-:Y:S05]  /*156a0*/  @!P0 BRA `(.L_x_1713) ;  /* 0x0000000000048947 */ /* 0x000fea0003800000 */
[----:B------:R-:W-:Y:S01]  /*156b0*/  BPT.TRAP 0x1 ;  /* 0x000000040000795c */ /* 0x000fe20000300000 */
.L_x_1713:
[----:B0-----:R-:W0:Y:S01]  /*156c0*/  @P1 LDC R6, c[0x0][0x44c] ;  /* 0x00011300ff061b82 */ /* 0x001e220000000800 */
        /* <DEDUP_REMOVED lines=12> */
[----:B------:R-:W-:Y:S01]  /*15790*/  FMUL.FTZ R76, R2, R83 ;  /* 0x00000053024c7220 */ /* 0x000fe20000410000 */
[----:B------:R-:W-:-:S02]  /*157a0*/  IMAD.IADD R83, R194, 0x1, R178 ;  /* 0x00000001c2537824 */ /* 0x000fc400078e02b2 */
        /* <DEDUP_REMOVED lines=18> */
[----:B------:R-:W-:Y:S02]  /*158d0*/  IMAD R6, R13, 0x8, R16 ;  /* 0x000000080d067824 */ /* 0x000fe400078e0210 */
        /* <DEDUP_REMOVED lines=15> */
[----:B------:R-:W-:-:S02]  /*159d0*/  VIADD R6, R6, 0x22840 ;  /* 0x0002284006067836 */ /* 0x000fc40000000000 */
[C---:B------:R-:W-:Y:S01]  /*159e0*/  FMUL.FTZ R54, R2.reuse, R57 ;  /* 0x0000003902367220 */ /* 0x040fe20000410000 */
[C---:B------:R-:W-:Y:S01]  /*159f0*/  FMUL.FTZ R52, R2.reuse, R59 ;  /* 0x0000003b02347220 */ /* 0x040fe20000410000 */
[----:B------:R-:W-:Y:S01]  /*15a00*/  FMUL.FTZ R55, R2, R62 ;  /* 0x0000003e02377220 */ /* 0x000fe20000410000 */
[----:B------:R-:W-:Y:S01]  /*15a10*/  MOV R7, UR40 ;  /* 0x0000002800077c02 */ /* 0x000fe20008000f00 */
[----:B------:R-:W0:Y:S01]  /*15a20*/  SHFL.IDX PT, R153, R83, RZ, 0x1c1f ;  /* 0x001c1fff53997589 */ /* 0x000e2200000e0000 */
[----:B------:R-:W-:Y:S02]  /*15a30*/  IMAD.SHL.U32 R78, R4, 0x80, RZ ;  /* 0x00000080044e7824 */ /* 0x000fe400078e00ff */
        /* <DEDUP_REMOVED lines=12> */
[----:B------:R-:W-:Y:S01]  /*15b00*/  PRMT R6, R7, 0x654, R6 ;  /* 0x0000065407067816 */ /* 0x000fe20000000006 */
[C---:B------:R-:W-:Y:S01]  /*15b10*/  FMUL.FTZ R77, R2.reuse, R80 ;  /* 0x00000050024d7220 */ /* 0x040fe20000410000 */
[C---:B------:R-:W-:Y:S01]  /*15b20*/  FMUL.FTZ R79, R2.reuse, R81 ;  /* 0x00000051024f7220 */ /* 0x040fe20000410000 */
[----:B------:R-:W-:Y:S01]  /*15b30*/  FMUL.FTZ R82, R2, R84 ;  /* 0x0000005402527220 */ /* 0x000fe20000410000 */
[----:B------:R-:W-:Y:S01]  /*15b40*/  IADD3 R7, -R78, 0x1, RZ ;  /* 0x000000014e077810 */ /* 0x000fe20007ffe1ff */
[C---:B------:R-:W-:Y:S01]  /*15b50*/  FMUL.FTZ R84, R2.reuse, R85 ;  /* 0x0000005502547220 */ /* 0x040fe20000410000 */
[C---:B------:R-:W-:Y:S01]  /*15b60*/  FMUL.FTZ R80, R2.reuse, R86 ;  /* 0x0000005602507220 */ /* 0x040fe20000410000 */
[----:B------:R-:W-:Y:S01]  /*15b70*/  FMUL.FTZ R81, R2, R87 ;  /* 0x0000005702517220 */ /* 0x000fe20000410000 */
[----:B------:R-:W2:Y:S01]  /*15b80*/  MUFU.TANH R15, R15 ;  /* 0x0000000f000f7308 */ /* 0x000ea20000002400 */
[----:B------:R-:W-:Y:S01]  /*15b90*/  IMAD R7, R172, -0x2, R7 ;  /* 0xfffffffeac077824 */ /* 0x000fe200078e0207 */
[----:B------:R3:W-:Y:S04]  /*15ba0*/  SYNCS.ARRIVE.TRANS64.RED.A1T0 RZ, [R6+URZ], RZ ;  /* 0x000000ff06ff79a7 */ /* 0x0007e8000810043f */
[----:B------:R-:W-:-:S02]  /*15bb0*/  IADD3 R7, -R170, R7, R171 ;  /* 0x00000007aa077210 */ /* 0x000fc40007ffe1ab */
[----:B------:R-:W4:Y:S03]  /*15bc0*/  MUFU.TANH R20, R20 ;  /* 0x0000001400147308 */ /* 0x000f260000002400 */
[C---:B------:R-:W-:Y:S02]  /*15bd0*/  VIADD R152, R7.reuse, UR34 ;  /* 0x0000002207987c36 */ /* 0x040fe40008000000 */
[----:B------:R-:W-:Y:S02]  /*15be0*/  VIADD R87, R7, UR43 ;  /* 0x0000002b07577c36 */ /* 0x000fe40008000000 */
[--C-:B0-----:R-:W-:Y:S01]  /*15bf0*/  IMAD.IADD R86, R152, 0x1, R153.reuse ;  /* 0x0000000198567824 */ /* 0x101fe200078e0299 */
        /* <DEDUP_REMOVED lines=68> */
[----:B------:R-:W-:Y:S01]  /*16040*/  IMAD.U32 R154, RZ, RZ, UR32 ;  /* 0x00000020ff9a7e24 */ /* 0x000fe2000f8e00ff */
[----:B------:R-:W-:-:S04]  /*16050*/  LOP3.LUT R153, RZ, R153, RZ, 0x33, !PT ;  /* 0x00000099ff997212 */ /* 0x000fc800078e33ff */
[----:B------:R-:W-:-:S13]  /*16060*/  ISETP.NE.AND P3, PT, R154, 0x1, PT ;  /* 0x000000019a00780c */ /* 0x000fda0003f65270 */
[----:B------:R-:W2:Y:S02]  /*16070*/  @P3 LDC.64 R6, c[0x0][0x9e8] ;  /* 0x00027a00ff063b82 */ /* 0x000ea40000000a00 */
[----:B--2---:R-:W-:-:S05]  /*16080*/  @P3 IMAD.HI.U32 R6, R153, R6, RZ ;  /* 0x0000000699063227 */ /* 0x004fca00078e00ff */
[----:B------:R-:W-:-:S04]  /*16090*/  @P3 SHF.R.U32.HI R153, RZ, R7, R6 ;  /* 0x00000007ff993219 */ /* 0x000fc80000011606 */
[----:B------:R-:W-:Y:S01]  /*160a0*/  LOP3.LUT R153, RZ, R153, RZ, 0x33, !PT ;  /* 0x00000099ff997212 */ /* 0x000fe200078e33ff */
[----:B------:R-:W-:Y:S06]  /*160b0*/  BRA `(.L_x_1717) ;  /* 0x0000000000147947 */ /* 0x000fec0003800000 */
.L_x_1716:
[----:B------:R-:W-:-:S05]  /*160c0*/  IMAD.U32 R154, RZ, RZ, UR32 ;  /* 0x00000020ff9a7e24 */ /* 0x000fca000f8e00ff */
[----:B------:R-:W-:-:S13]  /*160d0*/  ISETP.NE.AND P3, PT, R154, 0x1, PT ;  /* 0x000000019a00780c */ /* 0x000fda0003f65270 */
[----:B------:R-:W2:Y:S02]  /*160e0*/  @P3 LDC.64 R6, c[0x0][0x9e8] ;  /* 0x00027a00ff063b82 */ /* 0x000ea40000000a00 */
[----:B--2---:R-:W-:-:S05]  /*160f0*/  @P3 IMAD.HI.U32 R6, R153, R6, RZ ;  /* 0x0000000699063227 */ /* 0x004fca00078e00ff */
[----:B------:R-:W-:-:S07]  /*16100*/  @P3 SHF.R.U32.HI R153, RZ, R7, R6 ;  /* 0x00000007ff993219 */ /* 0x000fce0000011606 */
.L_x_1717:
[----:B------:R-:W-:Y:S05]  /*16110*/  BSYNC B0 ;  /* 0x0000000000007941 */ /* 0x000fea0003800000 */
.L_x_1715:
[----:B------:R-:W-:-:S04]  /*16120*/  IMAD R153, R153, R154, -R78 ;  /* 0x0000009a99997224 */ /* 0x000fc800078e0a4e */
[----:B------:R-:W-:-:S05]  /*16130*/  IMAD R153, R172, -0x2, R153 ;  /* 0xfffffffeac997824 */ /* 0x000fca00078e0299 */
[----:B------:R-:W-:Y:S02]  /*16140*/  VIADDMNMX R86, R153, R154, R86, PT ;  /* 0x0000009a99567246 */ /* 0x000fe40003800156 */
[----:B------:R-:W-:-:S07]  /*16150*/  VIMNMX R85, R85, R153, !PT ;  /* 0x0000009955557248 */ /* 0x000fce0007fe0100 */
.L_x_1714:
[----:B------:R-:W-:-:S04]  /*16160*/  ISETP.GT.AND P3, PT, R4, -0x1, PT ;  /* 0xffffffff0400780c */ /* 0x000fc80003f64270 */
[C---:B------:R-:W-:Y:S02]  /*16170*/  ISETP.GT.AND P5, PT, R85.reuse, RZ, P3 ;  /* 0x000000ff5500720c */ /* 0x040fe40001fa4270 */
[----:B------:R-:W-:Y:S02]  /*16180*/  ISETP.GT.AND P4, PT, R85, 0x1, P3 ;  /* 0x000000015500780c */ /* 0x000fe40001f84270 */
[C---:B------:R-:W-:Y:S02]  /*16190*/  ISETP.LT.OR P5, PT, R86.reuse, 0x1, P5 ;  /* 0x000000015600780c */ /* 0x040fe40002fa1670 */
[----:B------:R-:W-:Y:S02]  /*161a0*/  ISETP.LT.OR P4, PT, R86, 0x2, P4 ;  /* 0x000000025600780c */ /* 0x000fe40002781670 */
[----:B------:R-:W-:Y:S02]  /*161b0*/  FSEL R154, R15, -INF , !P5 ;  /* 0xff8000000f9a7808 */ /* 0x000fe40006800000 */
[----:B------:R-:W-:Y:S01]  /*161c0*/  FSEL R20, R20, -INF , !P4 ;  /* 0xff80000014147808 */ /* 0x000fe20006000000 */
[----:B------:R-:W2:Y:S01]  /*161d0*/  SHFL.IDX PT, R15, R83, 0x1, 0x1c1f ;  /* 0x003c1f00530f7f89 */ /* 0x000ea200000e0000 */
[----:B------:R-:W-:-:S02]  /*161e0*/  ISETP.GT.AND P5, PT, R85, 0x8, P3 ;  /* 0x000000085500780c */ /* 0x000fc40001fa4270 */
[----:B------:R-:W-:Y:S02]  /*161f0*/  ISETP.GT.AND P4, PT, R85, 0x9, P3 ;  /* 0x000000095500780c */ /* 0x000fe40001f84270 */
[C---:B------:R-:W-:Y:S02]  /*16200*/  ISETP.LT.OR P5, PT, R86.reuse, 0x9, P5 ;  /* 0x000000095600780c */ /* 0x040fe40002fa1670 */
[----:B------:R-:W-:Y:S02]  /*16210*/  ISETP.LT.OR P4, PT, R86, 0xa, P4 ;  /* 0x0000000a5600780c */ /* 0x000fe40002781670 */
[----:B0-----:R-:W-:Y:S02]  /*16220*/  FSEL R25, R25, -INF , !P5 ;  /* 0xff80000019197808 */ /* 0x001fe40006800000 */
[----:B------:R-:W-:Y:S02]  /*16230*/  FSEL R26, R26, -INF , !P4 ;  /* 0xff8000001a1a7808 */ /* 0x000fe40006000000 */
[----:B------:R-:W-:-:S02]  /*16240*/  ISETP.GT.AND P5, PT, R85, 0x10, P3 ;  /* 0x000000105500780c */ /* 0x000fc40001fa4270 */
[----:B------:R-:W-:Y:S02]  /*16250*/  ISETP.GT.AND P4, PT, R85, 0x11, P3 ;  /* 0x000000115500780c */ /* 0x000fe40001f84270 */
[C---:B------:R-:W-:Y:S02]  /*16260*/  ISETP.LT.OR P5, PT, R86.reuse, 0x11, P5 ;  /* 0x000000115600780c */ /* 0x040fe40002fa1670 */
[----:B------:R-:W-:Y:S02]  /*16270*/  ISETP.LT.OR P4, PT, R86, 0x12, P4 ;  /* 0x000000125600780c */ /* 0x000fe40002781670 */
[----:B------:R-:W-:Y:S02]  /*16280*/  FSEL R29, R29, -INF , !P5 ;  /* 0xff8000001d1d7808 */ /* 0x000fe40006800000 */
[----:B------:R-:W-:Y:S01]  /*16290*/  FSEL R30, R30, -INF , !P4 ;  /* 0xff8000001e1e7808 */ /* 0x000fe20006000000 */
[--C-:B--2---:R-:W-:Y:S01]  /*162a0*/  IMAD.IADD R152, R152, 0x1, R15.reuse ;  /* 0x0000000198987824 */ /* 0x104fe200078e020f */
[----:B------:R-:W-:Y:S01]  /*162b0*/  ISETP.GT.AND P5, PT, R85, 0x18, P3 ;  /* 0x000000185500780c */ /* 0x000fe20001fa4270 */
[----:B------:R-:W-:Y:S01]  /*162c0*/  IMAD.IADD R87, R87, 0x1, R15 ;  /* 0x0000000157577824 */ /* 0x000fe200078e020f */
[----:B------:R-:W-:-:S02]  /*162d0*/  ISETP.GT.AND P4, PT, R85, 0x19, P3 ;  /* 0x000000195500780c */ /* 0x000fc40001f84270 */
[C---:B------:R-:W-:Y:S02]  /*162e0*/  ISETP.LT.OR P5, PT, R86.reuse, 0x19, P5 ;  /* 0x000000195600780c */ /* 0x040fe40002fa1670 */
[----:B------:R-:W-:Y:S02]  /*162f0*/  ISETP.LT.OR P4, PT, R86, 0x1a, P4 ;  /* 0x0000001a5600780c */ /* 0x000fe40002781670 */
[----:B------:R-:W-:Y:S02]  /*16300*/  FSEL R33, R33, -INF , !P5 ;  /* 0xff80000021217808 */ /* 0x000fe40006800000 */
[----:B------:R-:W-:Y:S02]  /*16310*/  FSEL R34, R34, -INF , !P4 ;  /* 0xff80000022227808 */ /* 0x000fe40006000000 */
[C---:B------:R-:W-:Y:S02]  /*16320*/  ISETP.GT.AND P5, PT, R85.reuse, 0x20, P3 ;  /* 0x000000205500780c */ /* 0x040fe40001fa4270 */
        /* <DEDUP_REMOVED lines=70> */
[----:B------:R-:W-:Y:S01]  /*16790*/  FSEL R84, R84, -INF , !P4 ;  /* 0xff80000054547808 */ /* 0x000fe20006000000 */
[----:B------:R-:W-:Y:S08]  /*167a0*/  @!P2 BRA `(.L_x_1718) ;  /* 0x000000000058a947 */ /* 0x000ff00003800000 */
        /* <DEDUP_REMOVED lines=12> */
.L_x_1720:
[----:B------:R-:W-:-:S04]  /*16870*/  MOV R83, UR32 ;  /* 0x0000002000537c02 */ /* 0x000fc80008000f00 */
[----:B------:R-:W-:-:S13]  /*16880*/  ISETP.NE.AND P4, PT, R83, 0x1, PT ;  /* 0x000000015300780c */ /* 0x000fda0003f85270 */
[----:B------:R-:W0:Y:S02]  /*16890*/  @P4 LDC.64 R6, c[0x0][0x9e8] ;  /* 0x00027a00ff064b82 */ /* 0x000e240000000a00 */
[----:B0-----:R-:W-:-:S05]  /*168a0*/  @P4 IMAD.HI.U32 R6, R15, R6, RZ ;  /* 0x000000060f064227 */ /* 0x001fca00078e00ff */
[----:B------:R-:W-:-:S07]  /*168b0*/  @P4 SHF.R.U32.HI R15, RZ, R7, R6 ;  /* 0x00000007ff0f4219 */ /* 0x000fce0000011606 */
.L_x_1721:
[----:B------:R-:W-:Y:S05]  /*168c0*/  BSYNC B0 ;  /* 0x0000000000007941 */ /* 0x000fea0003800000 */
.L_x_1719:
[----:B------:R-:W-:-:S04]  /*168d0*/  IMAD R15, R15, R83, -R78 ;  /* 0x000000530f0f7224 */ /* 0x000fc800078e0a4e */
[----:B------:R-:W-:-:S05]  /*168e0*/  IMAD R15, R172, -0x2, R15 ;  /* 0xfffffffeac0f7824 */ /* 0x000fca00078e020f */
[----:B------:R-:W-:Y:S02]  /*168f0*/  VIADDMNMX R152, R15, R83, R152, PT ;  /* 0x000000530f987246 */ /* 0x000fe40003800198 */
[----:B------:R-:W-:-:S07]  /*16900*/  VIMNMX R87, R87, R15, !PT ;  /* 0x0000000f57577248 */ /* 0x000fce0007fe0100 */
.L_x_1718:
[----:B------:R-:W-:Y:S01]  /*16910*/  FMNMX.FTZ R7, R154, R11, !PT ;  /* 0x0000000b9a077209 */ /* 0x000fe20007810000 */
[----:B------:R-:W-:Y:S01]  /*16920*/  UMOV UR35, UR7 ;  /* 0x0000000700237c82 */ /* 0x000fe20008000000 */
        /* <DEDUP_REMOVED lines=63> */
[C---:B------:R-:W-:Y:S01]  /*16d20*/  ISETP.LT.OR P4, PT, R152.reuse, 0x22, P4 ;  /* 0x000000229800780c */ /* 0x040fe20002781670 */
[----:B------:R-:W0:Y:S01]  /*16d30*/  SHFL.BFLY PT, R6, R7, 0x2, 0x1f ;  /* 0x0c401f0007067f89 */ /* 0x000e2200000e0000 */
[----:B------:R-:W-:-:S02]  /*16d40*/  ISETP.LT.OR P5, PT, R152, 0x39, P5 ;  /* 0x000000399800780c */ /* 0x000fc40002fa1670 */
[----:B------:R-:W-:Y:S02]  /*16d50*/  FSEL R36, R36, -INF , !P4 ;  /* 0xff80000024247808 */ /* 0x000fe40006000000 */
[----:B------:R-:W-:Y:S02]  /*16d60*/  ISETP.GT.AND P4, PT, R87, 0x29, P3 ;  /* 0x000000295700780c */ /* 0x000fe40001f84270 */
[----:B------:R-:W-:Y:S02]  /*16d70*/  FSEL R47, R47, -INF , !P5 ;  /* 0xff8000002f2f7808 */ /* 0x000fe40006800000 */
[----:B------:R-:W-:Y:S02]  /*16d80*/  ISETP.GT.AND P5, PT, R87, 0x40, P3 ;  /* 0x000000405700780c */ /* 0x000fe40001fa4270 */
[C---:B------:R-:W-:Y:S02]  /*16d90*/  ISETP.LT.OR P4, PT, R152.reuse, 0x2a, P4 ;  /* 0x0000002a9800780c */ /* 0x040fe40002781670 */
[----:B------:R-:W-:-:S02]  /*16da0*/  ISETP.LT.OR P5, PT, R152, 0x41, P5 ;  /* 0x000000419800780c */ /* 0x000fc40002fa1670 */
[----:B------:R-:W-:Y:S02]  /*16db0*/  FSEL R40, R40, -INF , !P4 ;  /* 0xff80000028287808 */ /* 0x000fe40006000000 */
[----:B------:R-:W-:Y:S02]  /*16dc0*/  ISETP.GT.AND P4, PT, R87, 0x31, P3 ;  /* 0x000000315700780c */ /* 0x000fe40001f84270 */
[----:B------:R-:W-:Y:S02]  /*16dd0*/  FSEL R51, R51, -INF , !P5 ;  /* 0xff80000033337808 */ /* 0x000fe40006800000 */
[----:B------:R-:W-:Y:S02]  /*16de0*/  ISETP.GT.AND P5, PT, R87, 0x41, P3 ;  /* 0x000000415700780c */ /* 0x000fe40001fa4270 */
[----:B------:R-:W-:Y:S02]  /*16df0*/  ISETP.LT.OR P4, PT, R152, 0x32, P4 ;  /* 0x000000329800780c */ /* 0x000fe40002781670 */
[----:B0-----:R-:W-:-:S02]  /*16e00*/  FMNMX.FTZ R6, R7, R6, !PT ;  /* 0x0000000607067209 */ /* 0x001fc40007810000 */
[----:B------:R-:W-:Y:S02]  /*16e10*/  ISETP.LT.OR P5, PT, R152, 0x42, P5 ;  /* 0x000000429800780c */ /* 0x000fe40002fa1670 */
[----:B------:R-:W-:Y:S01]  /*16e20*/  FSEL R44, R44, -INF , !P4 ;  /* 0xff8000002c2c7808 */ /* 0x000fe20006000000 */
[----:B------:R-:W0:Y:S01]  /*16e30*/  SHFL.BFLY PT, R7, R6, 0x1, 0x1f ;  /* 0x0c201f0006077f89 */ /* 0x000e2200000e0000 */
[C---:B------:R-:W-:Y:S02]  /*16e40*/  ISETP.GT.AND P4, PT, R87.reuse, 0x39, P3 ;  /* 0x000000395700780c */ /* 0x040fe40001f84270 */
[----:B------:R-:W-:Y:S02]  /*16e50*/  FSEL R52, R52, -INF , !P5 ;  /* 0xff80000034347808 */ /* 0x000fe40006800000 */
[----:B------:R-:W-:Y:S02]  /*16e60*/  ISETP.GT.AND P5, PT, R87, 0x48, P3 ;  /* 0x000000485700780c */ /* 0x000fe40001fa4270 */
[----:B------:R-:W-:-:S02]  /*16e70*/  ISETP.LT.OR P4, PT, R152, 0x3a, P4 ;  /* 0x0000003a9800780c */ /* 0x000fc40002781670 */
[----:B------:R-:W-:Y:S02]  /*16e80*/  ISETP.LT.OR P5, PT, R152, 0x49, P5 ;  /* 0x000000499800780c */ /* 0x000fe40002fa1670 */
[----:B------:R-:W-:Y:S02]  /*16e90*/  FSEL R48, R48, -INF , !P4 ;  /* 0xff80000030307808 */ /* 0x000fe40006000000 */
[----:B------:R-:W-:Y:S02]  /*16ea0*/  FSEL R55, R55, -INF , !P5 ;  /* 0xff80000037377808 */ /* 0x000fe40006800000 */
[----:B------:R-:W-:-:S04]  /*16eb0*/  ISETP.GT.AND P5, PT, R87, RZ, P3 ;  /* 0x000000ff5700720c */ /* 0x000fc80001fa4270 */
[----:B------:R-:W-:Y:S02]  /*16ec0*/  ISETP.LT.OR P5, PT, R152, 0x1, P5 ;  /* 0x000000019800780c */ /* 0x000fe40002fa1670 */
[----:B0-----:R-:W-:Y:S01]  /*16ed0*/  FMNMX.FTZ R6, R6, R7, !PT ;  /* 0x0000000706067209 */ /* 0x001fe20007810000 */
[----:B------:R-:W-:-:S03]  /*16ee0*/  IMAD.U32 R7, RZ, RZ, UR35 ;  /* 0x00000023ff077e24 */ /* 0x000fc6000f8e00ff */
[C---:B------:R-:W-:Y:S01]  /*16ef0*/  FSETP.NEU.FTZ.AND P4, PT, R6.reuse, -INF , PT ;  /* 0xff8000000600780b */ /* 0x040fe20003f9d000 */
[----:B------:R-:W-:-:S05]  /*16f00*/  FFMA.FTZ R7, R6, R7, -8 ;  /* 0xc100000006077423 */ /* 0x000fca0000010007 */
[----:B------:R-:W-:-:S05]  /*16f10*/  FSEL R7, R7, RZ, P4 ;  /* 0x000000ff07077208 */ /* 0x000fca0002000000 */
[--C-:B------:R-:W-:Y:S01]  /*16f20*/  FFMA.FTZ R86, R29, UR35, -R7.reuse ;  /* 0x000000231d567c23 */ /* 0x100fe20008010807 */
[----:B------:R-:W-:Y:S01]  /*16f30*/  FSEL R29, R8, -INF , !P5 ;  /* 0xff800000081d7808 */ /* 0x000fe20006800000 */
[--C-:B------:R-:W-:Y:S01]  /*16f40*/  FFMA.FTZ R15, R20, UR35, -R7.reuse ;  /* 0x00000023140f7c23 */ /* 0x100fe20008010807 */
[----:B------:R-:W-:-:S01]  /*16f50*/  FFMA.FTZ R20, R25, UR35, -R7 ;  /* 0x0000002319147c23 */ /* 0x000fc20008010807 */
[--C-:B------:R-:W-:Y:S01]  /*16f60*/  FFMA.FTZ R25, R26, UR35, -R7.reuse ;  /* 0x000000231a197c23 */ /* 0x100fe20008010807 */
[----:B------:R-:W-:Y:S01]  /*16f70*/  FMNMX.FTZ R26, R29, R10, !PT ;  /* 0x0000000a1d1a7209 */ /* 0x000fe20007810000 */
[--C-:B------:R-:W-:Y:S01]  /*16f80*/  FFMA.FTZ R83, R30, UR35, -R7.reuse ;  /* 0x000000231e537c23 */ /* 0x100fe20008010807 */
[----:B------:R-:W-:Y:S01]  /*16f90*/  ISETP.GT.AND P5, PT, R87, 0x49, P3 ;  /* 0x000000495700780c */ /* 0x000fe20001fa4270 */
[----:B------:R0:W-:Y:S01]  /*16fa0*/  MUFU.EX2 R8, R86 ;  /* 0x0000005600087308 */ /* 0x0001e20000000800 */
[----:B------:R-:W-:Y:S01]  /*16fb0*/  FMNMX.FTZ R26, R9, R26, !PT ;  /* 0x0000001a091a7209 */ /* 0x000fe20007810000 */
[--C-:B------:R-:W-:Y:S01]  /*16fc0*/  FFMA.FTZ R153, R38, UR35, -R7.reuse ;  /* 0x0000002326997c23 */ /* 0x100fe20008010807 */
[----:B------:R-:W-:Y:S01]  /*16fd0*/  ISETP.LT.OR P5, PT, R152, 0x4a, P5 ;  /* 0x0000004a9800780c */ /* 0x000fe20002fa1670 */
[--C-:B------:R-:W-:Y:S01]  /*16fe0*/  FFMA.FTZ R78, R154, UR35, -R7.reuse ;  /* 0x000000239a4e7c23 */ /* 0x100fe20008010807 */
[----:B------:R-:W-:Y:S01]  /*16ff0*/  FMNMX.FTZ R85, R21, R26, !PT ;  /* 0x0000001a15557209 */ /* 0x000fe20007810000 */
[--C-:B------:R-:W-:Y:S01]  /*17000*/  FFMA.FTZ R26, R33, UR35, -R7.reuse ;  /* 0x00000023211a7c23 */ /* 0x100fe20008010807 */
[----:B------:R-:W-:Y:S01]  /*17010*/  FSEL R56, R56, -INF , !P5 ;  /* 0xff80000038387808 */ /* 0x000fe20006800000 */
[----:B------:R-:W-:Y:S01]  /*17020*/  MUFU.EX2 R15, R15 ;  /* 0x0000000f000f7308 */ /* 0x000fe20000000800 */
[----:B------:R-:W-:Y:S01]  /*17030*/  FMNMX.FTZ R30, R24, R85, !PT ;  /* 0x00000055181e7209 */ /* 0x000fe20007810000 */
[----:B0-----:R-:W-:Y:S01]  /*17040*/  FFMA.FTZ R86, R34, UR35, -R7 ;  /* 0x0000002322567c23 */ /* 0x001fe20008010807 */
[----:B------:R-:W-:-:S02]  /*17050*/  ISETP.GT.AND P5, PT, R87, 0x50, P3 ;  /* 0x000000505700780c */ /* 0x000fc40001fa4270 */
[----:B------:R-:W-:Y:S02]  /*17060*/  FMNMX.FTZ R33, R27, R30, !PT ;  /* 0x0000001e1b217209 */ /* 0x000fe40007810000 */
[----:B------:R-:W-:Y:S01]  /*17070*/  ISETP.LT.OR P5, PT, R152, 0x51, P5 ;  /* 0x000000519800780c */ /* 0x000fe20002fa1670 */
[----:B------:R-:W-:Y:S01]  /*17080*/  MUFU.EX2 R78, R78 ;  /* 0x0000004e004e7308 */ /* 0x000fe20000000800 */
[----:B------:R-:W-:Y:S02]  /*17090*/  FMNMX.FTZ R30, R28, R33, !PT ;  /* 0x000000211c1e7209 */ /* 0x000fe40007810000 */
[----:B------:R-:W-:Y:S02]  /*170a0*/  FSEL R59, R59, -INF , !P5 ;  /* 0xff8000003b3b7808 */ /* 0x000fe40006800000 */
[----:B------:R-:W-:Y:S01]  /*170b0*/  FMNMX.FTZ R85, R31, R30, !PT ;  /* 0x0000001e1f557209 */ /* 0x000fe20007810000 */
[----:B------:R-:W-:Y:S01]  /*170c0*/  FFMA.FTZ R30, R37, UR35, -R7 ;  /* 0x00000023251e7c23 */ /* 0x000fe20008010807 */
[----:B------:R-:W-:Y:S01]  /*170d0*/  ISETP.GT.AND P5, PT, R87, 0x51, P3 ;  /* 0x000000515700780c */ /* 0x000fe20001fa4270 */
[----:B------:R0:W-:Y:S01]  /*170e0*/  MUFU.EX2 R33, R86 ;  /* 0x0000005600217308 */ /* 0x0001e20000000800 */
[----:B------:R-:W-:-:S02]  /*170f0*/  FMNMX.FTZ R34, R32, R85, !PT ;  /* 0x0000005520227209 */ /* 0x000fc40007810000 */
[----:B------:R-:W-:Y:S02]  /*17100*/  ISETP.LT.OR P5, PT, R152, 0x52, P5 ;  /* 0x000000529800780c */ /* 0x000fe40002fa1670 */
[----:B------:R-:W-:Y:S02]  /*17110*/  FMNMX.FTZ R37, R35, R34, !PT ;  /* 0x0000002223257209 */ /* 0x000fe40007810000 */
[----:B------:R-:W-:Y:S01]  /*17120*/  FSEL R60, R60, -INF , !P5 ;  /* 0xff8000003c3c7808 */ /* 0x000fe20006800000 */
[----:B------:R-:W-:Y:S01]  /*17130*/  MUFU.EX2 R20, R20 ;  /* 0x0000001400147308 */ /* 0x000fe20000000800 */
[----:B------:R-:W-:Y:S01]  /*17140*/  ISETP.GT.AND P5, PT, R87, 0x58, P3 ;  /* 0x000000585700780c */ /* 0x000fe20001fa4270 */
[----:B0-----:R-:W-:Y:S01]  /*17150*/  FFMA.FTZ R86, R42, UR35, -R7 ;  /* 0x000000232a567c23 */ /* 0x001fe20008010807 */
[----:B------:R-:W-:Y:S02]  /*17160*/  FMNMX.FTZ R34, R36, R37, !PT ;  /* 0x0000002524227209 */ /* 0x000fe40007810000 */
[----:B------:R-:W-:-:S02]  /*17170*/  ISETP.LT.OR P5, PT, R152, 0x59, P5 ;  /* 0x000000599800780c */ /* 0x000fc40002fa1670 */
[----:B------:R-:W-:Y:S01]  /*17180*/  FMNMX.FTZ R85, R39, R34, !PT ;  /* 0x0000002227557209 */ /* 0x000fe20007810000 */
[--C-:B------:R-:W-:Y:S01]  /*17190*/  FFMA.FTZ R34, R41, UR35, -R7.reuse ;  /* 0x0000002329227c23 */ /* 0x100fe20008010807 */
[----:B------:R-:W-:Y:S01]  /*171a0*/  FSEL R63, R63, -INF , !P5 ;  /* 0xff8000003f3f7808 */ /* 0x000fe20006800000 */
[----:B------:R0:W-:Y:S01]  /*171b0*/  MUFU.EX2 R37, R153 ;  /* 0x0000009900257308 */ /* 0x0001e20000000800 */
[----:B------:R-:W-:Y:S02]  /*171c0*/  FMNMX.FTZ R38, R40, R85, !PT ;  /* 0x0000005528267209 */ /* 0x000fe40007810000 */
[----:B------:R-:W-:Y:S02]  /*171d0*/  ISETP.GT.AND P5, PT, R87, 0x59, P3 ;  /* 0x000000595700780c */ /* 0x000fe40001fa4270 */
[----:B------:R-:W-:Y:S02]  /*171e0*/  FMNMX.FTZ R41, R43, R38, !PT ;  /* 0x000000262b297209 */ /* 0x000fe40007810000 */
[----:B------:R-:W-:Y:S01]  /*171f0*/  ISETP.LT.OR P5, PT, R152, 0x5a, P5 ;  /* 0x0000005a9800780c */ /* 0x000fe20002fa1670 */
[----:B------:R-:W-:Y:S01]  /*17200*/  MUFU.EX2 R25, R25 ;  /* 0x0000001900197308 */ /* 0x000fe20000000800 */
[----:B------:R-:W-:Y:S01]  /*17210*/  FMNMX.FTZ R38, R44, R41, !PT ;  /* 0x000000292c267209 */ /* 0x000fe20007810000 */
[----:B0-----:R-:W-:Y:S01]  /*17220*/  FFMA.FTZ R153, R46, UR35, -R7 ;  /* 0x000000232e997c23 */ /* 0x001fe20008010807 */
[----:B------:R-:W-:-:S02]  /*17230*/  FSEL R64, R64, -INF , !P5 ;  /* 0xff80000040407808 */ /* 0x000fc40006800000 */
[----:B------:R-:W-:Y:S02]  /*17240*/  ISETP.GT.AND P5, PT, R87, 0x60, P3 ;  /* 0x000000605700780c */ /* 0x000fe40001fa4270 */
[----:B------:R-:W-:Y:S01]  /*17250*/  FMNMX.FTZ R85, R47, R38, !PT ;  /* 0x000000262f557209 */ /* 0x000fe20007810000 */
[----:B------:R-:W-:Y:S01]  /*17260*/  FFMA.FTZ R38, R45, UR35, -R7 ;  /* 0x000000232d267c23 */ /* 0x000fe20008010807 */
[----:B------:R-:W-:Y:S01]  /*17270*/  ISETP.LT.OR P5, PT, R152, 0x61, P5 ;  /* 0x000000619800780c */ /* 0x000fe20002fa1670 */
[----:B------:R0:W-:Y:S01]  /*17280*/  MUFU.EX2 R41, R86 ;  /* 0x0000005600297308 */ /* 0x0001e20000000800 */
[----:B------:R-:W-:Y:S02]  /*17290*/  FMNMX.FTZ R42, R48, R85, !PT ;  /* 0x00000055302a7209 */ /* 0x000fe40007810000 */
[----:B------:R-:W-:Y:S02]  /*172a0*/  FSEL R67, R67, -INF , !P5 ;  /* 0xff80000043437808 */ /* 0x000fe40006800000 */
[----:B------:R-:W-:-:S02]  /*172b0*/  ISETP.GT.AND P5, PT, R87, 0x61, P3 ;  /* 0x000000615700780c */ /* 0x000fc40001fa4270 */
[----:B------:R-:W-:Y:S01]  /*172c0*/  FMNMX.FTZ R45, R51, R42, !PT ;  /* 0x0000002a332d7209 */ /* 0x000fe20007810000 */
[----:B------:R-:W-:Y:S01]  /*172d0*/  MUFU.EX2 R83, R83 ;  /* 0x0000005300537308 */ /* 0x000fe20000000800 */
[----:B------:R-:W-:Y:S01]  /*172e0*/  ISETP.LT.OR P5, PT, R152, 0x62, P5 ;  /* 0x000000629800780c */ /* 0x000fe20002fa1670 */
[--C-:B0-----:R-:W-:Y:S01]  /*172f0*/  FFMA.FTZ R86, R50, UR35, -R7.reuse ;  /* 0x0000002332567c23 */ /* 0x101fe20008010807 */
[----:B------:R-:W-:Y:S02]  /*17300*/  FMNMX.FTZ R42, R52, R45, !PT ;  /* 0x0000002d342a7209 */ /* 0x000fe40007810000 */
[----:B------:R-:W-:Y:S02]  /*17310*/  FSEL R68, R68, -INF , !P5 ;  /* 0xff80000044447808 */ /* 0x000fe40006800000 */
[----:B------:R-:W-:Y:S01]  /*17320*/  ISETP.GT.AND P5, PT, R87, 0x68, P3 ;  /* 0x000000685700780c */ /* 0x000fe20001fa4270 */
[----:B------:R0:W-:Y:S01]  /*17330*/  MUFU.EX2 R45, R153 ;  /* 0x00000099002d7308 */ /* 0x0001e20000000800 */
[----:B------:R-:W-:Y:S01]  /*17340*/  FMNMX.FTZ R85, R55, R42, !PT ;  /* 0x0000002a37557209 */ /* 0x000fe20007810000 */
[----:B------:R-:W-:Y:S01]  /*17350*/  FFMA.FTZ R42, R49, UR35, -R7 ;  /* 0x00000023312a7c23 */ /* 0x000fe20008010807 */
[----:B------:R-:W-:-:S02]  /*17360*/  ISETP.LT.OR P5, PT, R152, 0x69, P5 ;  /* 0x000000699800780c */ /* 0x000fc40002fa1670 */
[----:B------:R-:W-:Y:S02]  /*17370*/  FMNMX.FTZ R46, R56, R85, !PT ;  /* 0x00000055382e7209 */ /* 0x000fe40007810000 */
[----:B------:R-:W-:Y:S01]  /*17380*/  FSEL R71, R71, -INF , !P5 ;  /* 0xff80000047477808 */ /* 0x000fe20006800000 */
[----:B------:R-:W-:Y:S01]  /*17390*/  MUFU.EX2 R26, R26 ;  /* 0x0000001a001a7308 */ /* 0x000fe20000000800 */
[----:B------:R-:W-:Y:S01]  /*173a0*/  FMNMX.FTZ R49, R59, R46, !PT ;  /* 0x0000002e3b317209 */ /* 0x000fe20007810000 */
[--C-:B0-----:R-:W-:Y:S01]  /*173b0*/  FFMA.FTZ R153, R54, UR35, -R7.reuse ;  /* 0x0000002336997c23 */ /* 0x101fe20008010807 */
[----:B------:R-:W-:Y:S02]  /*173c0*/  ISETP.GT.AND P5, PT, R87, 0x69, P3 ;  /* 0x000000695700780c */ /* 0x000fe40001fa4270 */
[----:B------:R-:W-:Y:S02]  /*173d0*/  FMNMX.FTZ R46, R60, R49, !PT ;  /* 0x000000313c2e7209 */ /* 0x000fe40007810000 */
[----:B------:R-:W-:Y:S01]  /*173e0*/  ISETP.LT.OR P5, PT, R152, 0x6a, P5 ;  /* 0x0000006a9800780c */ /* 0x000fe20002fa1670 */
[----:B------:R0:W-:Y:S01]  /*173f0*/  MUFU.EX2 R49, R86 ;  /* 0x0000005600317308 */ /* 0x0001e20000000800 */
[----:B------:R-:W-:Y:S01]  /*17400*/  FMNMX.FTZ R85, R63, R46, !PT ;  /* 0x0000002e3f557209 */ /* 0x000fe20007810000 */
[----:B------:R-:W-:Y:S01]  /*17410*/  FFMA.FTZ R46, R53, UR35, -R7 ;  /* 0x00000023352e7c23 */ /* 0x000fe20008010807 */
[----:B------:R-:W-:-:S02]  /*17420*/  FSEL R72, R72, -INF , !P5 ;  /* 0xff80000048487808 */ /* 0x000fc40006800000 */
[----:B------:R-:W-:Y:S02]  /*17430*/  ISETP.GT.AND P5, PT, R87, 0x70, P3 ;  /* 0x000000705700780c */ /* 0x000fe40001fa4270 */
[----:B------:R-:W-:Y:S01]  /*17440*/  FMNMX.FTZ R50, R64, R85, !PT ;  /* 0x0000005540327209 */ /* 0x000fe20007810000 */
[----:B------:R-:W-:Y:S01]  /*17450*/  MUFU.EX2 R30, R30 ;  /* 0x0000001e001e7308 */ /* 0x000fe20000000800 */
[----:B------:R-:W-:Y:S02]  /*17460*/  ISETP.LT.OR P5, PT, R152, 0x71, P5 ;  /* 0x000000719800780c */ /* 0x000fe40002fa1670 */
[----:B------:R-:W-:Y:S02]  /*17470*/  FMNMX.FTZ R53, R67, R50, !PT ;  /* 0x0000003243357209 */ /* 0x000fe40007810000 */
[----:B------:R-:W-:Y:S02]  /*17480*/  FSEL R75, R75, -INF , !P5 ;  /* 0xff8000004b4b7808 */ /* 0x000fe40006800000 */
[----:B------:R-:W-:Y:S01]  /*17490*/  ISETP.GT.AND P5, PT, R87, 0x71, P3 ;  /* 0x000000715700780c */ /* 0x000fe20001fa4270 */
[----:B------:R-:W-:Y:S01]  /*174a0*/  MUFU.EX2 R34, R34 ;  /* 0x0000002200227308 */ /* 0x000fe20000000800 */
[----:B------:R-:W-:-:S02]  /*174b0*/  FMNMX.FTZ R50, R68, R53, !PT ;  /* 0x0000003544327209 */ /* 0x000fc40007810000 */
[----:B------:R-:W-:Y:S02]  /*174c0*/  ISETP.LT.OR P5, PT, R152, 0x72, P5 ;  /* 0x000000729800780c */ /* 0x000fe40002fa1670 */
[----:B------:R-:W-:Y:S01]  /*174d0*/  FMNMX.FTZ R85, R71, R50, !PT ;  /* 0x0000003247557209 */ /* 0x000fe20007810000 */
[--C-:B------:R-:W-:Y:S01]  /*174e0*/  FFMA.FTZ R50, R57, UR35, -R7.reuse ;  /* 0x0000002339327c23 */ /* 0x100fe20008010807 */
[----:B------:R-:W-:Y:S01]  /*174f0*/  FSEL R76, R76, -INF , !P5 ;  /* 0xff8000004c4c7808 */ /* 0x000fe20006800000 */
[----:B------:R-:W-:Y:S01]  /*17500*/  MUFU.EX2 R38, R38 ;  /* 0x0000002600267308 */ /* 0x000fe20000000800 */
[C---:B------:R-:W-:Y:S02]  /*17510*/  ISETP.GT.AND P5, PT, R87.reuse, 0x78, P3 ;  /* 0x000000785700780c */ /* 0x040fe40001fa4270 */
[----:B------:R-:W-:Y:S02]  /*17520*/  FMNMX.FTZ R54, R72, R85, !PT ;  /* 0x0000005548367209 */ /* 0x000fe40007810000 */
[----:B------:R-:W-:Y:S01]  /*17530*/  ISETP.GT.AND P3, PT, R87, 0x79, P3 ;  /* 0x000000795700780c */ /* 0x000fe20001f64270 */
[--C-:B------:R-:W-:Y:S01]  /*17540*/  FFMA.FTZ R87, R58, UR35, -R7.reuse ;  /* 0x000000233a577c23 */ /* 0x100fe20008010807 */
[----:B------:R-:W-:Y:S01]  /*17550*/  ISETP.LT.OR P5, PT, R152, 0x79, P5 ;  /* 0x000000799800780c */ /* 0x000fe20002fa1670 */
[--C-:B------:R-:W-:Y:S01]  /*17560*/  FFMA.FTZ R58, R65, UR35, -R7.reuse ;  /* 0x00000023413a7c23 */ /* 0x100fe20008010807 */
[----:B------:R-:W-:Y:S01]  /*17570*/  FMNMX.FTZ R57, R75, R54, !PT ;  /* 0x000000364b397209 */ /* 0x000fe20007810000 */
[--C-:B------:R-:W-:Y:S01]  /*17580*/  FFMA.FTZ R65, R66, UR35, -R7.reuse ;  /* 0x0000002342417c23 */ /* 0x100fe20008010807 */
[----:B------:R-:W-:Y:S01]  /*17590*/  ISETP.LT.OR P3, PT, R152, 0x7a, P3 ;  /* 0x0000007a9800780c */ /* 0x000fe20001f61670 */
[--C-:B------:R-:W-:Y:S01]  /*175a0*/  FFMA.FTZ R152, R61, UR35, -R7.reuse ;  /* 0x000000233d987c23 */ /* 0x100fe20008010807 */
[----:B------:R-:W-:Y:S01]  /*175b0*/  FSEL R80, R80, -INF , !P5 ;  /* 0xff80000050507808 */ /* 0x000fe20006800000 */
[--C-:B------:R-:W-:Y:S01]  /*175c0*/  FFMA.FTZ R61, R62, UR35, -R7.reuse ;  /* 0x000000233e3d7c23 */ /* 0x100fe20008010807 */
[----:B------:R-:W-:Y:S01]  /*175d0*/  FMNMX.FTZ R85, R76, R57, !PT ;  /* 0x000000394c557209 */ /* 0x000fe20007810000 */
[--C-:B------:R-:W-:Y:S01]  /*175e0*/  FFMA.FTZ R62, R69, UR35, -R7.reuse ;  /* 0x00000023453e7c23 */ /* 0x100fe20008010807 */
[----:B------:R-:W-:Y:S01]  /*175f0*/  FSEL R81, R81, -INF , !P3 ;  /* 0xff80000051517808 */ /* 0x000fe20005800000 */
        /* <DEDUP_REMOVED lines=9> */
[----:B------:R-:W-:Y:S01]  /*17690*/  FSEL R82, R6, RZ, P4 ;  /* 0x000000ff06527208 */ /* 0x000fe20002000000 */
[----:B0-----:R-:W0:Y:S01]  /*176a0*/  SHFL.BFLY PT, R86, R85, 0x2, 0x1f ;  /* 0x0c401f0055567f89 */ /* 0x001e2200000e0000 */
[----:B------:R-:W-:Y:S01]  /*176b0*/  IMAD.U32 R84, RZ, RZ, UR35 ;  /* 0x00000023ff547e24 */ /* 0x000fe2000f8e00ff */
[----:B------:R-:W-:Y:S02]  /*176c0*/  MUFU.EX2 R42, R42 ;  /* 0x0000002a002a7308 */ /* 0x000fe40000000800 */
[----:B------:R-:W-:-:S04]  /*176d0*/  FADD.FTZ R82, -R82, R11 ;  /* 0x0000000b52527221 */ /* 0x000fc80000010100 */
[----:B------:R-:W-:Y:S02]  /*176e0*/  FMUL.FTZ R11, R82, UR35 ;  /* 0x00000023520b7c20 */ /* 0x000fe40008410000 */
[----:B------:R-:W-:Y:S08]  /*176f0*/  MUFU.EX2 R46, R46 ;  /* 0x0000002e002e7308 */ /* 0x000ff00000000800 */
[----:B------:R-:W2:Y:S01]  /*17700*/  MUFU.EX2 R11, R11 ;  /* 0x0000000b000b7308 */ /* 0x000ea20000000800 */
        /* <DEDUP_REMOVED lines=19> */
[----:B------:R-:W-:Y:S01]  /*17840*/  FSEL R43, R7, RZ, P3 ;  /* 0x000000ff072b7208 */ /* 0x000fe20001800000 */
[----:B------:R-:W-:-:S01]  /*17850*/  FFMA.FTZ R29, R29, UR35, -R82 ;  /* 0x000000231d1d7c23 */ /* 0x000fc20008010852 */
[----:B------:R-:W-:Y:S01]  /*17860*/  MUFU.EX2 R84, R84 ;  /* 0x0000005400547308 */ /* 0x000fe20000000800 */
[----:B------:R-:W-:-:S01]  /*17870*/  FFMA.FTZ R24, R24, UR35, -R82 ;  /* 0x0000002318187c23 */ /* 0x000fc20008010852 */
[----:B------:R-:W-:Y:S01]  /*17880*/  FFMA.FTZ R28, R28, UR35, -R82 ;  /* 0x000000231c1c7c23 */ /* 0x000fe20008010852 */
[----:B------:R-:W-:-:S01]  /*17890*/  FADD.FTZ R43, -R43, R10 ;  /* 0x0000000a2b2b7221 */ /* 0x000fc20000010100 */
[--C-:B------:R-:W-:Y:S01]  /*178a0*/  FFMA.FTZ R85, R47, UR35, -R82.reuse ;  /* 0x000000232f557c23 */ /* 0x100fe20008010852 */
[----:B------:R-:W-:-:S01]  /*178b0*/  FFMA.FTZ R47, R51, UR35, -R82 ;  /* 0x00000023332f7c23 */ /* 0x000fc20008010852 */
[--C-:B------:R-:W-:Y:S01]  /*178c0*/  FFMA.FTZ R51, R55, UR35, -R82.reuse ;  /* 0x0000002337337c23 */ /* 0x100fe20008010852 */
[----:B------:R-:W-:Y:S01]  /*178d0*/  FMUL.FTZ R86, R43, UR35 ;  /* 0x000000232b567c20 */ /* 0x000fe20008410000 */
[----:B------:R-:W-:Y:S01]  /*178e0*/  MUFU.EX2 R29, R29 ;  /* 0x0000001d001d7308 */ /* 0x000fe20000000800 */
[----:B------:R-:W-:-:S01]  /*178f0*/  FFMA.FTZ R43, R48, UR35, -R82 ;  /* 0x00000023302b7c23 */ /* 0x000fc20008010852 */
[----:B------:R-:W-:Y:S01]  /*17900*/  FFMA.FTZ R48, R52, UR35, -R82 ;  /* 0x0000002334307c23 */ /* 0x000fe20008010852 */
[----:B--2---:R-:W-:-:S01]  /*17910*/  FFMA.FTZ R52, R11, R3, R78 ;  /* 0x000000030b347223 */ /* 0x004fc2000001004e */
[--C-:B------:R-:W-:Y:S01]  /*17920*/  FFMA.FTZ R32, R32, UR35, -R82.reuse ;  /* 0x0000002320207c23 */ /* 0x100fe20008010852 */
[----:B------:R-:W-:-:S01]  /*17930*/  FFMA.FTZ R36, R36, UR35, -R82 ;  /* 0x0000002324247c23 */ /* 0x000fc20008010852 */
[----:B------:R-:W-:Y:S01]  /*17940*/  FFMA.FTZ R40, R40, UR35, -R82 ;  /* 0x0000002328287c23 */ /* 0x000fe20008010852 */
[----:B------:R-:W-:-:S01]  /*17950*/  FADD.FTZ R55, R15, R52 ;  /* 0x000000340f377221 */ /* 0x000fc20000010000 */
[----:B------:R-:W0:Y:S01]  /*17960*/  MUFU.EX2 R86, R86 ;  /* 0x0000005600567308 */ /* 0x000e220000000800 */
[----:B------:R-:W-:-:S01]  /*17970*/  FFMA.FTZ R52, R56, UR35, -R82 ;  /* 0x0000002338347c23 */ /* 0x000fc20008010852 */
[----:B------:R-:W-:Y:S01]  /*17980*/  FFMA.FTZ R44, R44, UR35, -R82 ;  /* 0x000000232c2c7c23 */ /* 0x000fe20008010852 */
[----:B------:R-:W-:-:S01]  /*17990*/  FADD.FTZ R56, R20, R55 ;  /* 0x0000003714387221 */ /* 0x000fc20000010000 */
[--C-:B------:R-:W-:Y:S01]  /*179a0*/  FFMA.FTZ R55, R59, UR35, -R82.reuse ;  /* 0x000000233b377c23 */ /* 0x100fe20008010852 */
[----:B------:R-:W-:-:S03]  /*179b0*/  FFMA.FTZ R81, R81, UR35, -R82 ;  /* 0x0000002351517c23 */ /* 0x000fc60008010852 */
[----:B------:R-:W2:Y:S08]  /*179c0*/  MUFU.EX2 R9, R9 ;  /* 0x0000000900097308 */ /* 0x000eb00000000800 */
[----:B------:R-:W3:Y:S01]  /*179d0*/  MUFU.EX2 R24, R24 ;  /* 0x0000001800187308 */ /* 0x000ee20000000800 */
[----:B0-----:R-:W-:-:S04]  /*179e0*/  FFMA.FTZ R3, R86, R0, R29 ;  /* 0x0000000056037223 */ /* 0x001fc8000001001d */
[----:B------:R-:W-:-:S03]  /*179f0*/  FADD.FTZ R0, R84, R3 ;  /* 0x0000000354007221 */ /* 0x000fc60000010000 */
[----:B------:R-:W0:Y:S01]  /*17a00*/  MUFU.EX2 R21, R21 ;  /* 0x0000001500157308 */ /* 0x000e220000000800 */
[----:B--2---:R-:W-:-:S07]  /*17a10*/  FADD.FTZ R3, R9, R0 ;  /* 0x0000000009037221 */ /* 0x004fce0000010000 */
[----:B------:R-:W2:Y:S01]  /*17a20*/  MUFU.EX2 R28, R28 ;  /* 0x0000001c001c7308 */ /* 0x000ea20000000800 */
[----:B---3--:R-:W-:-:S07]  /*17a30*/  FADD.FTZ R0, R24, R3 ;  /* 0x0000000318007221 */ /* 0x008fce0000010000 */
[----:B------:R-:W3:Y:S01]  /*17a40*/  MUFU.EX2 R27, R27 ;  /* 0x0000001b001b7308 */ /* 0x000ee20000000800 */
[----:B0-----:R-:W-:-:S07]  /*17a50*/  FADD.FTZ R3, R21, R0 ;  /* 0x0000000015037221 */ /* 0x001fce0000010000 */
[----:B------:R0:W-:Y:S01]  /*17a60*/  MUFU.EX2 R10, R85 ;  /* 0x00000055000a7308 */ /* 0x0001e20000000800 */
[----:B--2---:R-:W-:-:S07]  /*17a70*/  FADD.FTZ R0, R28, R3 ;  /* 0x000000031c007221 */ /* 0x004fce0000010000 */
[----:B------:R-:W2:Y:S01]  /*17a80*/  MUFU.EX2 R32, R32 ;  /* 0x0000002000207308 */ /* 0x000ea20000000800 */
[----:B0-----:R-:W-:-:S01]  /*17a90*/  FADD.FTZ R85, R25, R56 ;  /* 0x0000003819557221 */ /* 0x001fc20000010000 */
[----:B---3--:R-:W-:-:S03]  /*17aa0*/  FADD.FTZ R3, R27, R0 ;  /* 0x000000001b037221 */ /* 0x008fc60000010000 */
[----:B------:R-:W-:-:S03]  /*17ab0*/  FADD.FTZ R56, R8, R85 ;  /* 0x0000005508387221 */ /* 0x000fc60000010000 */
[----:B------:R-:W0:Y:S01]  /*17ac0*/  MUFU.EX2 R31, R31 ;  /* 0x0000001f001f7308 */ /* 0x000e220000000800 */
[----:B------:R-:W-:-:S01]  /*17ad0*/  FADD.FTZ R59, R83, R56 ;  /* 0x00000038533b7221 */ /* 0x000fc20000010000 */
[----:B------:R-:W-:-:S03]  /*17ae0*/  FFMA.FTZ R56, R60, UR35, -R82 ;  /* 0x000000233c387c23 */ /* 0x000fc60008010852 */
[----:B------:R-:W-:Y:S01]  /*17af0*/  FADD.FTZ R60, R26, R59 ;  /* 0x0000003b1a3c7221 */ /* 0x000fe20000010000 */
[----:B------:R-:W-:-:S02]  /*17b00*/  FFMA.FTZ R59, R63, UR35, -R82 ;  /* 0x000000233f3b7c23 */ /* 0x000fc40008010852 */
[----:B------:R-:W3:Y:S01]  /*17b10*/  MUFU.EX2 R36, R36 ;  /* 0x0000002400247308 */ /* 0x000ee20000000800 */
[----:B------:R-:W-:-:S01]  /*17b20*/  FADD.FTZ R85, R33, R60 ;  /* 0x0000003c21557221 */ /* 0x000fc20000010000 */
[----:B--2---:R-:W-:-:S03]  /*17b30*/  FADD.FTZ R0, R32, R3 ;  /* 0x0000000320007221 */ /* 0x004fc60000010000 */
[----:B------:R-:W-:-:S03]  /*17b40*/  FADD.FTZ R60, R30, R85 ;  /* 0x000000551e3c7221 */ /* 0x000fc60000010000 */
[----:B------:R-:W2:Y:S01]  /*17b50*/  MUFU.EX2 R35, R35 ;  /* 0x0000002300237308 */ /* 0x000ea20000000800 */
[----:B0-----:R-:W-:-:S01]  /*17b60*/  FADD.FTZ R3, R31, R0 ;  /* 0x000000001f037221 */ /* 0x001fc20000010000 */
[----:B------:R-:W-:Y:S01]  /*17b70*/  FADD.FTZ R63, R37, R60 ;  /* 0x0000003c253f7221 */ /* 0x000fe20000010000 */
[----:B------:R-:W-:-:S03]  /*17b80*/  FFMA.FTZ R60, R64, UR35, -R82 ;  /* 0x00000023403c7c23 */ /* 0x000fc60008010852 */
[----:B------:R-:W-:Y:S01]  /*17b90*/  FADD.FTZ R64, R34, R63 ;  /* 0x0000003f22407221 */ /* 0x000fe20000010000 */
[----:B------:R-:W-:-:S01]  /*17ba0*/  FFMA.FTZ R63, R67, UR35, -R82 ;  /* 0x00000023433f7c23 */ /* 0x000fc20008010852 */
[----:B------:R-:W0:Y:S01]  /*17bb0*/  MUFU.EX2 R40, R40 ;  /* 0x0000002800287308 */ /* 0x000e220000000800 */
[----:B---3--:R-:W-:-:S01]  /*17bc0*/  FADD.FTZ R0, R36, R3 ;  /* 0x0000000324007221 */ /* 0x008fc20000010000 */
[----:B------:R-:W-:-:S04]  /*17bd0*/  FADD.FTZ R85, R41, R64 ;  /* 0x0000004029557221 */ /* 0x000fc80000010000 */
[----:B------:R-:W-:Y:S02]  /*17be0*/  FADD.FTZ R64, R38, R85 ;  /* 0x0000005526407221 */ /* 0x000fe40000010000 */
[----:B------:R-:W3:Y:S01]  /*17bf0*/  MUFU.EX2 R39, R39 ;  /* 0x0000002700277308 */ /* 0x000ee20000000800 */
[----:B--2---:R-:W-:-:S01]  /*17c00*/  FADD.FTZ R3, R35, R0 ;  /* 0x0000000023037221 */ /* 0x004fc20000010000 */
[----:B------:R-:W-:Y:S01]  /*17c10*/  FADD.FTZ R67, R45, R64 ;  /* 0x000000402d437221 */ /* 0x000fe20000010000 */
[----:B------:R-:W-:-:S05]  /*17c20*/  FFMA.FTZ R64, R68, UR35, -R82 ;  /* 0x0000002344407c23 */ /* 0x000fca0008010852 */
[----:B------:R-:W2:Y:S01]  /*17c30*/  MUFU.EX2 R44, R44 ;  /* 0x0000002c002c7308 */ /* 0x000ea20000000800 */
[----:B0-----:R-:W-:-:S07]  /*17c40*/  FADD.FTZ R0, R40, R3 ;  /* 0x0000000328007221 */ /* 0x001fce0000010000 */
[----:B------:R-:W0:Y:S01]  /*17c50*/  MUFU.EX2 R43, R43 ;  /* 0x0000002b002b7308 */ /* 0x000e220000000800 */
[----:B---3--:R-:W-:-:S01]  /*17c60*/  FADD.FTZ R3, R39, R0 ;  /* 0x0000000027037221 */ /* 0x008fc20000010000 */
[----:B------:R-:W-:Y:S01]  /*17c70*/  FADD.FTZ R0, R42, R67 ;  /* 0x000000432a007221 */ /* 0x000fe20000010000 */
[----:B------:R-:W-:-:S05]  /*17c80*/  FFMA.FTZ R67, R71, UR35, -R82 ;  /* 0x0000002347437c23 */ /* 0x000fca0008010852 */
[----:B------:R-:W3:Y:S01]  /*17c90*/  MUFU.EX2 R47, R47 ;  /* 0x0000002f002f7308 */ /* 0x000ee20000000800 */
[----:B--2---:R-:W-:-:S04]  /*17ca0*/  FADD.FTZ R3, R44, R3 ;  /* 0x000000032c037221 */ /* 0x004fc80000010000 */
[----:B------:R-:W-:Y:S01]  /*17cb0*/  FADD.FTZ R68, R10, R3 ;  /* 0x000000030a447221 */ /* 0x000fe20000010000 */
[----:B------:R-:W-:-:S02]  /*17cc0*/  FADD.FTZ R3, R49, R0 ;  /* 0x0000000031037221 */ /* 0x000fc40000010000 */
[----:B------:R-:W2:Y:S01]  /*17cd0*/  MUFU.EX2 R48, R48 ;  /* 0x0000003000307308 */ /* 0x000ea20000000800 */
[----:B0-----:R-:W-:-:S01]  /*17ce0*/  FADD.FTZ R68, R43, R68 ;  /* 0x000000442b447221 */ /* 0x001fc20000010000 */
[----:B------:R-:W-:-:S04]  /*17cf0*/  FADD.FTZ R0, R46, R3 ;  /* 0x000000032e007221 */ /* 0x000fc80000010000 */
[----:B------:R-:W-:Y:S02]  /*17d00*/  FADD.FTZ R71, R53, R0 ;  /* 0x0000000035477221 */ /* 0x000fe40000010000 */
[----:B------:R-:W0:Y:S01]  /*17d10*/  MUFU.EX2 R51, R51 ;  /* 0x0000003300337308 */ /* 0x000e220000000800 */
[----:B---3--:R-:W-:-:S01]  /*17d20*/  FADD.FTZ R3, R47, R68 ;  /* 0x000000442f037221 */ /* 0x008fc20000010000 */
[----:B------:R-:W-:Y:S01]  /*17d30*/  FFMA.FTZ R68, R72, UR35, -R82 ;  /* 0x0000002348447c23 */ /* 0x000fe20008010852 */
[----:B------:R-:W-:-:S01]  /*17d40*/  FADD.FTZ R72, R50, R71 ;  /* 0x0000004732487221 */ /* 0x000fc20000010000 */
[----:B------:R-:W-:-:S03]  /*17d50*/  FFMA.FTZ R71, R75, UR35, -R82 ;  /* 0x000000234b477c23 */ /* 0x000fc60008010852 */
[----:B------:R-:W-:Y:S01]  /*17d60*/  FADD.FTZ R85, R57, R72 ;  /* 0x0000004839557221 */ /* 0x000fe20000010000 */
[----:B------:R-:W3:Y:S01]  /*17d70*/  MUFU.EX2 R52, R52 ;  /* 0x0000003400347308 */ /* 0x000ee20000000800 */
[----:B--2---:R-:W-:-:S02]  /*17d80*/  FADD.FTZ R0, R48, R3 ;  /* 0x0000000330007221 */ /* 0x004fc40000010000 */
[----:B------:R-:W-:-:S04]  /*17d90*/  FADD.FTZ R72, R54, R85 ;  /* 0x0000005536487221 */ /* 0x000fc80000010000 */
[----:B------:R-:W-:Y:S01]  /*17da0*/  FADD.FTZ R75, R61, R72 ;  /* 0x000000483d4b7221 */ /* 0x000fe20000010000 */
[----:B------:R-:W2:Y:S01]  /*17db0*/  MUFU.EX2 R55, R55 ;  /* 0x0000003700377308 */ /* 0x000ea20000000800 */
[----:B0-----:R-:W-:-:S01]  /*17dc0*/  FADD.FTZ R3, R51, R0 ;  /* 0x0000000033037221 */ /* 0x001fc20000010000 */
[----:B------:R-:W-:Y:S01]  /*17dd0*/  FFMA.FTZ R72, R76, UR35, -R82 ;  /* 0x000000234c487c23 */ /* 0x000fe20008010852 */
[----:B------:R-:W-:-:S01]  /*17de0*/  FADD.FTZ R76, R58, R75 ;  /* 0x0000004b3a4c7221 */ /* 0x000fc20000010000 */
[----:B------:R-:W-:-:S04]  /*17df0*/  FFMA.FTZ R75, R80, UR35, -R82 ;  /* 0x00000023504b7c23 */ /* 0x000fc80008010852 */
[----:B------:R-:W0:Y:S01]  /*17e00*/  MUFU.EX2 R56, R56 ;  /* 0x0000003800387308 */ /* 0x000e220000000800 */
[----:B---3--:R-:W-:-:S07]  /*17e10*/  FADD.FTZ R0, R52, R3 ;  /* 0x0000000334007221 */ /* 0x008fce0000010000 */
[----:B------:R-:W3:Y:S01]  /*17e20*/  MUFU.EX2 R59, R59 ;  /* 0x0000003b003b7308 */ /* 0x000ee20000000800 */
[----:B--2---:R-:W-:-:S07]  /*17e30*/  FADD.FTZ R3, R55, R0 ;  /* 0x0000000037037221 */ /* 0x004fce0000010000 */
[----:B------:R-:W2:Y:S01]  /*17e40*/  MUFU.EX2 R65, R65 ;  /* 0x0000004100417308 */ /* 0x000ea20000000800 */
[----:B0-----:R-:W-:-:S07]  /*17e50*/  FADD.FTZ R0, R56, R3 ;  /* 0x0000000338007221 */ /* 0x001fce0000010000 */
        /* <DEDUP_REMOVED lines=33> */
[----:B--2---:R-:W-:-:S01]  /*18070*/  FADD.FTZ R0, R75, R0 ;  /* 0x000000004b007221 */ /* 0x004fc20000010000 */
[----:B0-----:R-:W-:-:S03]  /*18080*/  FADD.FTZ R3, R79, R76 ;  /* 0x0000004c4f037221 */ /* 0x001fc60000010000 */
[----:B---3--:R-:W-:Y:S01]  /*18090*/  FADD.FTZ R0, R81, R0 ;  /* 0x0000000051007221 */ /* 0x008fe20000010000 */
[----:B------:R-:W-:Y:S06]  /*180a0*/  @!P0 BRA `(.L_x_1722) ;  /* 0x0000000000048947 */ /* 0x000fec0003800000 */
[----:B------:R-:W-:Y:S01]  /*180b0*/  BPT.TRAP 0x1 ;  /* 0x000000040000795c */ /* 0x000fe20000300000 */
.L_x_1722:
[----:B------:R-:W-:Y:S01]  /*180c0*/  F2FP.SATFINITE.E4M3.F32.PACK_AB_MERGE_C R26, R33, R26, RZ ;  /* 0x0000001a211a723e */ /* 0x000fe200048070ff */
[----:B------:R-:W-:Y:S01]  /*180d0*/  FMUL.FTZ R88, R88, R11 ;  /* 0x0000000b58587220 */ /* 0x000fe20000410000 */
[----:B------:R-:W-:Y:S01]  /*180e0*/  F2FP.SATFINITE.E4M3.F32.PACK_AB_MERGE_C R9, R24, R9, RZ ;  /* 0x000000091809723e */ /* 0x000fe200048070ff */
[-C--:B------:R-:W-:Y:S01]  /*180f0*/  FMUL.FTZ R89, R89, R11.reuse ;  /* 0x0000000b59597220 */ /* 0x080fe20000410000 */
[----:B------:R-:W-:Y:S01]  /*18100*/  F2FP.SATFINITE.E4M3.F32.PACK_AB_MERGE_C R166, R83, R8, R26 ;  /* 0x0000000853a6723e */ /* 0x000fe2000480701a */
[----:B------:R-:W-:Y:S01]  /*18110*/  IMAD R8, R168, 0x8, R16 ;  /* 0x00000008a8087824 */ /* 0x000fe200078e0210 */
[----:B------:R-:W-:Y:S01]  /*18120*/  ISETP.GT.AND P3, PT, R4, R12, PT ;  /* 0x0000000c0400720c */ /* 0x000fe20003f64270 */
[----:B------:R-:W-:Y:S01]  /*18130*/  FMUL.FTZ R92, R92, R11 ;  /* 0x0000000b5c5c7220 */ /* 0x000fe20000410000 */
[----:B------:R-:W-:Y:S01]  /*18140*/  F2FP.SATFINITE.E4M3.F32.PACK_AB_MERGE_C R165, R84, R29, R9 ;  /* 0x0000001d54a5723e */ /* 0x000fe20004807009 */
[----:B------:R-:W-:Y:S01]  /*18150*/  IMAD.U32 R9, RZ, RZ, UR40 ;  /* 0x00000028ff097e24 */ /* 0x000fe2000f8e00ff */
        /* <DEDUP_REMOVED lines=9> */
[----:B------:R-:W-:Y:S01]  /*181f0*/  FMUL.FTZ R100, R100, R11 ;  /* 0x0000000b64647220 */ /* 0x000fe20000410000 */
[----:B------:R-:W-:Y:S01]  /*18200*/  F2FP.SATFINITE.E4M3.F32.PACK_AB_MERGE_C R35, R40, R35, RZ ;  /* 0x000000232823723e */ /* 0x000fe200048070ff */
[----:B------:R0:W-:Y:S01]  /*18210*/  SYNCS.ARRIVE.TRANS64.RED.A1T0 RZ, [R8+URZ], RZ ;  /* 0x000000ff08ff79a7 */ /* 0x0001e2000810043f */
        /* <DEDUP_REMOVED lines=83> */
[----:B------:R-:W-:Y:S02]  /*18750*/  IMAD.MOV.U32 R169, RZ, RZ, R14 ;  /* 0x000000ffffa97224 */ /* 0x000fe400078e000e */
[----:B------:R-:W-:Y:S01]  /*18760*/  IMAD.MOV.U32 R168, RZ, RZ, R13 ;  /* 0x000000ffffa87224 */ /* 0x000fe200078e000d */
[----:B0-----:R-:W-:Y:S06]  /*18770*/  @P3 BRA `(.L_x_1723) ;  /* 0xffffffc400fc3947 */ /* 0x001fec000383ffff */
[----:B------:R-:W-:Y:S01]  /*18780*/  IMAD.MOV.U32 R10, RZ, RZ, R7 ;  /* 0x000000ffff0a7224 */ /* 0x000fe200078e0007 */
[----:B------:R-:W-:Y:S01]  /*18790*/  MOV R11, R6 ;  /* 0x00000006000b7202 */ /* 0x000fe20000000f00 */
[----:B------:R-:W-:Y:S02]  /*187a0*/  IMAD.MOV.U32 R168, RZ, RZ, R13 ;  /* 0x000000ffffa87224 */ /* 0x000fe400078e000d */
[----:B------:R-:W-:-:S07]  /*187b0*/  IMAD.MOV.U32 R169, RZ, RZ, R14 ;  /* 0x000000ffffa97224 */ /* 0x000fce00078e000e */
.L_x_1703:
[----:B------:R-:W0:Y:S01]  /*187c0*/  LDC R6, c[0x0][0x448] ;  /* 0x00011200ff067b82 */ /* 0x000e220000000800 */
[----:B------:R-:W-:Y:S01]  /*187d0*/  IADD3 R9, R171, 0x1, -R170 ;  /* 0x00000001ab097810 */ /* 0x000fe20007ffe8aa */
[----:B------:R-:W-:-:S06]  /*187e0*/  ULDC UR10, c[0x0][0x9dc] ;  /* 0x00027700000a7ab9 */ /* 0x000fcc0000000800 */
[----:B------:R-:W2:Y:S01]  /*187f0*/  LDC R13, c[0x0][0x9e4] ;  /* 0x00027900ff0d7b82 */ /* 0x000ea20000000800 */
[----:B0-----:R-:W-:Y:S01]  /*18800*/  ISETP.NE.AND P4, PT, R6, 0x1, PT ;  /* 0x000000010600780c */ /* 0x001fe20003f85270 */
[----:B------:R-:W-:Y:S01]  /*18810*/  VIADD R6, R178, 0x7f ;  /* 0x0000007fb2067836 */ /* 0x000fe20000000000 */
[----:B--2---:R-:W-:-:S11]  /*18820*/  ISETP.GE.AND P5, PT, R13, 0x1, PT ;  /* 0x000000010d00780c */ /* 0x004fd60003fa6270 */
[----:B------:R-:W0:Y:S08]  /*18830*/  @P4 LDC R7, c[0x0][0x44c] ;  /* 0x00011300ff074b82 */ /* 0x000e300000000800 */
[----:B------:R-:W2:Y:S01]  /*18840*/  @P4 LDC R8, c[0x0][0x450] ;  /* 0x00011400ff084b82 */ /* 0x000ea20000000800 */
[----:B0-----:R-:W-:-:S05]  /*18850*/  @P4 IMAD.HI.U32 R7, R6, R7, RZ ;  /* 0x0000000706074227 */ /* 0x001fca00078e00ff */
[----:B--2---:R-:W-:-:S05]  /*18860*/  @P4 SHF.R.U32.HI R6, RZ, R8, R7 ;  /* 0x00000008ff064219 */ /* 0x004fca0000011607 */
        /* <DEDUP_REMOVED lines=13> */
.L_x_1726:
[----:B------:R-:W-:-:S13]  /*18940*/  ISETP.NE.AND P1, PT, R13, 0x1, PT ;  /* 0x000000010d00780c */ /* 0x000fda0003f25270 */
[----:B------:R-:W0:Y:S02]  /*18950*/  @P1 LDC.64 R8, c[0x0][0x9e8] ;  /* 0x00027a00ff081b82 */ /* 0x000e240000000a00 */
[----:B0-----:R-:W-:-:S05]  /*18960*/  @P1 IMAD.HI.U32 R8, R6, R8, RZ ;  /* 0x0000000806081227 */ /* 0x001fca00078e00ff */
[----:B------:R-:W-:-:S07]  /*18970*/  @P1 SHF.R.U32.HI R6, RZ, R9, R8 ;  /* 0x00000009ff061219 */ /* 0x000fce0000011608 */
.L_x_1727:
[----:B------:R-:W-:Y:S05]  /*18980*/  BSYNC B0 ;  /* 0x0000000000007941 */ /* 0x000fea0003800000 */
.L_x_1725:
[----:B------:R-:W-:-:S05]  /*18990*/  IMAD R6, R6, R13, RZ ;  /* 0x0000000d06067224 */ /* 0x000fca00078e02ff */
[----:B------:R-:W-:-:S07]  /*189a0*/  VIMNMX R7, R7, R6, !PT ;  /* 0x0000000607077248 */ /* 0x000fce0007fe0100 */
.L_x_1724:
[----:B------:R-:W-:-:S05]  /*189b0*/  VIADD R7, R7, 0x7f ;  /* 0x0000007f07077836 */ /* 0x000fca0000000000 */
[----:B------:R-:W-:-:S04]  /*189c0*/  SHF.R.S32.HI R6, RZ, 0x1f, R7 ;  /* 0x0000001fff067819 */ /* 0x000fc80000011407 */
[----:B------:R-:W-:-:S04]  /*189d0*/  LEA.HI R6, R6, R7, RZ, 0x7 ;  /* 0x0000000706067211 */ /* 0x000fc800078f38ff */
[----:B------:R-:W-:-:S04]  /*189e0*/  SHF.R.S32.HI R7, RZ, 0x7, R6 ;  /* 0x00000007ff077819 */ /* 0x000fc80000011406 */
[----:B------:R-:W-:-:S04]  /*189f0*/  VIMNMX R14, R198, R7, !PT ;  /* 0x00000007c60e7248 */ /* 0x000fc80007fe0100 */
[----:B------:R-:W-:-:S13]  /*18a00*/  ISETP.GE.AND P1, PT, R4, R14, PT ;  /* 0x0000000e0400720c */ /* 0x000fda0003f26270 */
[----:B------:R-:W-:Y:S05]  /*18a10*/  @!P1 BRA `(.L_x_1728) ;  /* 0x00000028000c9947 */ /* 0x000fea0003800000 */
[----:B------:R-:W-:Y:S02]  /*18a20*/  IMAD.MOV.U32 R13, RZ, RZ, R10 ;  /* 0x000000ffff0d7224 */ /* 0x000fe400078e000a */
[----:B------:R-:W-:Y:S02]  /*18a30*/  IMAD.MOV.U32 R12, RZ, RZ, R11 ;  /* 0x000000ffff0c7224 */ /* 0x000fe400078e000b */
[----:B------:R-:W-:Y:S02]  /*18a40*/  IMAD.MOV.U32 R20, RZ, RZ, R169 ;  /* 0x000000ffff147224 */ /* 0x000fe400078e00a9 */
[----:B------:R-:W-:-:S07]  /*18a50*/  IMAD.MOV.U32 R15, RZ, RZ, R168 ;  /* 0x000000ffff0f7224 */ /* 0x000fce00078e00a8 */
.L_x_1740:
        /* <DEDUP_REMOVED lines=8> */
.L_x_1730:
[----:B------:R-:W-:-:S05]  /*18ae0*/  VIADD R6, R15, 0x1 ;  /* 0x000000010f067836 */ /* 0x000fca0000000000 */
[----:B------:R-:W-:-:S04]  /*18af0*/  ISETP.NE.AND P2, PT, R6, 0x2, PT ;  /* 0x000000020600780c */ /* 0x000fc80003f45270 */
[----:B------:R-:W-:Y:S02]  /*18b00*/  SEL R7, R6, RZ, P2 ;  /* 0x000000ff06077207 */ /* 0x000fe40001000000 */
[----:B------:R-:W-:Y:S02]  /*18b10*/  SHF.L.U32 R6, R169, 0x1f, RZ ;  /* 0x0000001fa9067819 */ /* 0x000fe400000006ff */
[----:B------:R-:W-:-:S04]  /*18b20*/  LEA R7, R7, R16, 0x3 ;  /* 0x0000001007077211 */ /* 0x000fc800078e18ff */
[----:B------:R0:W2:Y:S01]  /*18b30*/  SYNCS.PHASECHK.TRANS64.TRYWAIT P2, [R7+URZ+0x22830], R6 ;  /* 0x02283006070075a7 */ /* 0x0000a2000804017f */
[----:B------:R-:W-:Y:S05]  /*18b40*/  @!P0 BRA `(.L_x_1731) ;  /* 0x0000000000048947 */ /* 0x000fea0003800000 */
[----:B------:R-:W-:Y:S01]  /*18b50*/  BPT.TRAP 0x1 ;  /* 0x000000040000795c */ /* 0x000fe20000300000 */
.L_x_1731:
[----:B------:R-:W-:Y:S04]  /*18b60*/  BSSY B0, `(.L_x_1729) ;  /* 0x0000004000007945 */ /* 0x000fe80003800000 */
[----:B--2---:R-:W-:Y:S05]  /*18b70*/  @P2 BRA `(.L_x_1732) ;  /* 0x0000000000082947 */ /* 0x004fea0003800000 */
[----:B------:R-:W2:Y:S02]  /*18b80*/  SYNCS.PHASECHK.TRANS64.TRYWAIT P2, [R7+URZ+0x22830], R6 ;  /* 0x02283006070075a7 */ /* 0x000ea4000804017f */
[----:B--2---:R-:W-:Y:S05]  /*18b90*/  @!P2 BRA `(.L_x_1733) ;  /* 0x000001140018a947 */ /* 0x004fea0003800000 */
.L_x_1732:
[----:B------:R-:W-:Y:S05]  /*18ba0*/  BSYNC B0 ;  /* 0x0000000000007941 */ /* 0x000fea0003800000 */
.L_x_1729:
[----:B------:R-:W3:Y:S01]  /*18bb0*/  S2R R8, SR_TID.X ;  /* 0x0000000000087919 */ /* 0x000ee20000002100 */
[----:B0-2---:R-:W-:Y:S01]  /*18bc0*/  IMAD.MOV.U32 R7, RZ, RZ, -0x7fffffe0 ;  /* 0x80000020ff077424 */ /* 0x005fe200078e00ff */
[----:B------:R-:W-:Y:S05]  /*18bd0*/  WARPSYNC.ALL ;  /* 0x0000000000007948 */ /* 0x000fea0003800000 */
[----:B------:R-:W-:Y:S01]  /*18be0*/  R2UR UR31, R7 ;  /* 0x00000000071f72ca */ /* 0x000fe200000e0000 */
[----:B------:R-:W-:Y:S02]  /*18bf0*/  VIADD R168, R15, 0x1 ;  /* 0x000000010fa87836 */ /* 0x000fe40000000000 */
[----:B------:R-:W-:-:S03]  /*18c00*/  IMAD.MOV.U32 R9, RZ, RZ, -0x7fffffe0 ;  /* 0x80000020ff097424 */ /* 0x000fc600078e00ff */
[C---:B------:R-:W-:Y:S02]  /*18c10*/  ISETP.NE.AND P2, PT, R168.reuse, 0x2, PT ;  /* 0x00000002a800780c */ /* 0x040fe40003f45270 */
[----:B------:R-:W-:Y:S01]  /*18c20*/  R2UR UR11, R9 ;  /* 0x00000000090b72ca */ /* 0x000fe200000e0000 */
[----:B------:R-:W-:Y:S01]  /*18c30*/  IMAD.MOV.U32 R9, RZ, RZ, -0x7fffffe0 ;  /* 0x80000020ff097424 */ /* 0x000fe200078e00ff */
[----:B------:R-:W-:-:S04]  /*18c40*/  SEL R168, R168, RZ, P2 ;  /* 0x000000ffa8a87207 */ /* 0x000fc80001000000 */
[----:B------:R-:W-:Y:S01]  /*18c50*/  R2UR UR15, R9 ;  /* 0x00000000090f72ca */ /* 0x000fe200000e0000 */
[----:B------:R-:W-:Y:S02]  /*18c60*/  IMAD R6, R168, 0x600, R5 ;  /* 0x00000600a8067824 */ /* 0x000fe400078e0205 */
[----:B------:R-:W-:-:S03]  /*18c70*/  IMAD.MOV.U32 R9, RZ, RZ, -0x7fffffe0 ;  /* 0x80000020ff097424 */ /* 0x000fc600078e00ff */
[----:B------:R-:W-:Y:S02]  /*18c80*/  R2UR UR30, R6 ;  /* 0x00000000061e72ca */ /* 0x000fe400000e0000 */
        /* <DEDUP_REMOVED lines=14> */
[----:B------:R-:W-:Y:S02]  /*18d70*/  IADD3 R6, R6, 0x402, RZ ;  /* 0x0000040206067810 */ /* 0x000fe40007ffe0ff */
[----:B------:R-:W-:Y:S02]  /*18d80*/  R2UR UR27, R7 ;  /* 0x00000000071b72ca */ /* 0x000fe400000e0000 */
        /* <DEDUP_REMOVED lines=23> */
.L_x_1735:
[----:B------:R-:W-:Y:S01]  /*18f00*/  SHF.L.U32 R6, R20, 0x1f, RZ ;  /* 0x0000001f14067819 */ /* 0x000fe200000006ff */
[----:B------:R-:W-:-:S04]  /*18f10*/  IMAD R7, R15, 0x8, R16 ;  /* 0x000000080f077824 */ /* 0x000fc800078e0210 */
[----:B------:R0:W2:Y:S01]  /*18f20*/  SYNCS.PHASECHK.TRANS64.TRYWAIT P1, [R7+URZ+0x22850], R6 ;  /* 0x02285006070075a7 */ /* 0x0000a2000802017f */
[----:B------:R-:W-:Y:S05]  /*18f30*/  @!P0 BRA `(.L_x_1736) ;  /* 0x0000000000048947 */ /* 0x000fea0003800000 */
[----:B------:R-:W-:Y:S01]  /*18f40*/  BPT.TRAP 0x1 ;  /* 0x000000040000795c */ /* 0x000fe20000300000 */
.L_x_1736:
[----:B--2---:R-:W-:Y:S05]  /*18f50*/  @P1 BRA `(.L_x_1734) ;  /* 0x0000000000081947 */ /* 0x004fea0003800000 */
[----:B------:R-:W2:Y:S02]  /*18f60*/  SYNCS.PHASECHK.TRANS64.TRYWAIT P1, [R7+URZ+0x22850], R6 ;  /* 0x02285006070075a7 */ /* 0x000ea4000802017f */
[----:B--2---:R-:W-:Y:S05]  /*18f70*/  @!P1 BRA `(.L_x_1737) ;  /* 0x0000011000349947 */ /* 0x004fea0003800000 */
.L_x_1734:
[----:B0-2---:R-:W-:Y:S01]  /*18f80*/  VIADD R6, R16, 0x400 ;  /* 0x0000040010067836 */ /* 0x005fe20000000000 */
[----:B------:R-:W-:Y:S05]  /*18f90*/  WARPSYNC.ALL ;  /* 0x0000000000007948 */ /* 0x000fea0003800000 */
[----:B------:R-:W-:Y:S01]  /*18fa0*/  SHF.R.U32.HI R6, RZ, 0x4, R6 ;  /* 0x00000004ff067819 */ /* 0x000fe20000011606 */
[----:B------:R-:W-:Y:S01]  /*18fb0*/  IMAD.MOV.U32 R7, RZ, RZ, 0x40000040 ;  /* 0x40000040ff077424 */ /* 0x000fe200078e00ff */
[----:B------:R-:W-:Y:S01]  /*18fc0*/  WARPGROUP.ARRIVE ;  /* 0x00000000000079c5 */ /* 0x000fe20000000000 */
[----:B------:R-:W-:Y:S01]  /*18fd0*/  IMAD.MOV.U32 R9, RZ, RZ, 0x40000040 ;  /* 0x40000040ff097424 */ /* 0x000fe200078e00ff */
[----:B------:R-:W-:-:S04]  /*18fe0*/  LOP3.LUT R6, R6, 0x3fff, RZ, 0xc0, !PT ;  /* 0x00003fff06067812 */ /* 0x000fc800078ec0ff */
[----:B------:R-:W0:Y:S01]  /*18ff0*/  S2R R10, SR_TID.X ;  /* 0x00000000000a7919 */ /* 0x000e220000002100 */
[----:B------:R-:W-:Y:S01]  /*19000*/  R2UR UR11, R7 ;  /* 0x00000000070b72ca */ /* 0x000fe200000e0000 */
[----:B------:R-:W-:Y:S01]  /*19010*/  IMAD.MOV.U32 R7, RZ, RZ, 0x40000040 ;  /* 0x40000040ff077424 */ /* 0x000fe200078e00ff */
[----:B------:R-:W-:-:S05]  /*19020*/  LOP3.LUT R6, R6, 0x10000, RZ, 0xfc, !PT ;  /* 0x0001000006067812 */ /* 0x000fca00078efcff */
[----:B------:R-:W-:-:S04]  /*19030*/  IMAD R6, R15, 0x400, R6 ;  /* 0x000004000f067824 */ /* 0x000fc800078e0206 */
[C---:B------:R-:W-:Y:S01]  /*19040*/  VIADD R8, R6.reuse, 0x2 ;  /* 0x0000000206087836 */ /* 0x040fe20000000000 */
[----:B------:R-:W-:-:S13]  /*19050*/  R2UR UR10, R6 ;  /* 0x00000000060a72ca */ /* 0x000fda00000e0000 */
[----:B------:R-:W-:Y:S01]  /*19060*/  QGMMA.64x128x32.F32.E4M3.E4M3 R88, R164, gdesc[UR8], R88, gsb0 ;  /* 0x01e00008a4587df3 */ /* 0x000fe20008000858 */
[----:B------:R-:W-:Y:S01]  /*19070*/  R2UR UR10, R8 ;  /* 0x00000000080a72ca */ /* 0x000fe200000e0000 */
[C---:B------:R-:W-:Y:S01]  /*19080*/  VIADD R8, R6.reuse, 0x4 ;  /* 0x0000000406087836 */ /* 0x040fe20000000000 */
[----:B------:R-:W-:Y:S01]  /*19090*/  R2UR UR11, R9 ;  /* 0x00000000090b72ca */ /* 0x000fe200000e0000 */
[----:B------:R-:W-:Y:S02]  /*190a0*/  IMAD.MOV.U32 R9, RZ, RZ, 0x40000040 ;  /* 0x40000040ff097424 */ /* 0x000fe400078e00ff */
[----:B------:R-:W-:Y:S01]  /*190b0*/  VIADD R6, R6, 0x6 ;  /* 0x0000000606067836 */ /* 0x000fe20000000000 */
[----:B0-----:R-:W-:Y:S01]  /*190c0*/  SHF.R.U32.HI R10, RZ, 0x7, R10 ;  /* 0x00000007ff0a7819 */ /* 0x001fe2000001160a */
[----:B------:R-:W-:Y:S02]  /*190d0*/  WARPGROUP.DEPBAR.LE gsb0, 0x0 ;  /* 0x00008000000079c5 */ /* 0x000fe40000010000 */
[----:B------:R-:W-:-:S06]  /*190e0*/  WARPGROUP.ARRIVE ;  /* 0x00000000000079c5 */ /* 0x000fcc0000000000 */
        /* <DEDUP_REMOVED lines=16> */
.L_x_1738:
        /* <DEDUP_REMOVED lines=65> */
[----:B------:R-:W-:Y:S01]  /*19600*/  FMUL.FTZ R69, R2, R75 ;  /* 0x0000004b02457220 */ /* 0x000fe20000410000 */
[----:B------:R-:W-:-:S04]  /*19610*/  UMOV UR35, UR6 ;  /* 0x0000000600237c82 */ /* 0x000fc80008000000 */
[----:B------:R-:W3:Y:S01]  /*19620*/  MUFU.TANH R26, R26 ;  /* 0x0000001a001a7308 */ /* 0x000ee20000002400 */
[----:B0-----:R-:W-:-:S07]  /*19630*/  FMNMX.FTZ R11, R21, R10, !PT ;  /* 0x0000000a150b7209 */ /* 0x001fce0007810000 */
[----:B------:R-:W0:Y:S01]  /*19640*/  MUFU.TANH R28, R28 ;  /* 0x0000001c001c7308 */ /* 0x000e220000002400 */
[----:B--2---:R-:W-:Y:S01]  /*19650*/  FMNMX.FTZ R71, R25, R70, !PT ;  /* 0x0000004619477209 */ /* 0x004fe20007810000 */
[----:B------:R-:W-:-:S06]  /*19660*/  FMUL.FTZ R70, R2, R76 ;  /* 0x0000004c02467220 */ /* 0x000fcc0000410000 */
[----:B------:R-:W2:Y:S01]  /*19670*/  MUFU.TANH R27, R27 ;  /* 0x0000001b001b7308 */ /* 0x000ea20000002400 */
[----:B---3--:R-:W-:-:S07]  /*19680*/  FMNMX.FTZ R10, R26, R11, !PT ;  /* 0x0000000b1a0a7209 */ /* 0x008fce0007810000 */
[----:B------:R-:W3:Y:S01]  /*19690*/  MUFU.TANH R29, R29 ;  /* 0x0000001d001d7308 */ /* 0x000ee20000002400 */
[----:B0-----:R-:W-:Y:S01]  /*196a0*/  FMNMX.FTZ R72, R28, R71, !PT ;  /* 0x000000471c487209 */ /* 0x001fe20007810000 */
[----:B------:R-:W-:-:S06]  /*196b0*/  FMUL.FTZ R71, R2, R77 ;  /* 0x0000004d02477220 */ /* 0x000fcc0000410000 */
[----:B------:R-:W0:Y:S01]  /*196c0*/  MUFU.TANH R30, R30 ;  /* 0x0000001e001e7308 */ /* 0x000e220000002400 */
[----:B--2---:R-:W-:-:S07]  /*196d0*/  FMNMX.FTZ R11, R27, R10, !PT ;  /* 0x0000000a1b0b7209 */ /* 0x004fce0007810000 */
[----:B------:R-:W2:Y:S01]  /*196e0*/  MUFU.TANH R32, R32 ;  /* 0x0000002000207308 */ /* 0x000ea20000002400 */
[----:B---3--:R-:W-:-:S07]  /*196f0*/  FMNMX.FTZ R73, R29, R72, !PT ;  /* 0x000000481d497209 */ /* 0x008fce0007810000 */
[----:B------:R-:W3:Y:S01]  /*19700*/  MUFU.TANH R31, R31 ;  /* 0x0000001f001f7308 */ /* 0x000ee20000002400 */
[----:B0-----:R-:W-:-:S07]  /*19710*/  FMNMX.FTZ R10, R30, R11, !PT ;  /* 0x0000000b1e0a7209 */ /* 0x001fce0007810000 */
[----:B------:R-:W0:Y:S01]  /*19720*/  MUFU.TANH R33, R33 ;  /* 0x0000002100217308 */ /* 0x000e220000002400 */
[----:B--2---:R-:W-:-:S07]  /*19730*/  FMNMX.FTZ R72, R32, R73, !PT ;  /* 0x0000004920487209 */ /* 0x004fce0007810000 */
        /* <DEDUP_REMOVED lines=8> */
[----:B---3--:R-:W-:Y:S01]  /*197c0*/  FMNMX.FTZ R74, R36, R73, !PT ;  /* 0x00000049244a7209 */ /* 0x008fe20007810000 */
[----:B------:R-:W-:-:S06]  /*197d0*/  FMUL.FTZ R73, R2, R79 ;  /* 0x0000004f02497220 */ /* 0x000fcc0000410000 */
[----:B------:R-:W3:Y:S01]  /*197e0*/  MUFU.TANH R38, R38 ;  /* 0x0000002600267308 */ /* 0x000ee20000002400 */
[----:B0-----:R-:W-:-:S07]  /*197f0*/  FMNMX.FTZ R11, R35, R10, !PT ;  /* 0x0000000a230b7209 */ /* 0x001fce0007810000 */
        /* <DEDUP_REMOVED lines=64> */
[----:B------:R-:W-:Y:S01]  /*19c00*/  FMUL.FTZ R80, R2, R86 ;  /* 0x0000005602507220 */ /* 0x000fe20000410000 */
[----:B------:R-:W-:-:S05]  /*19c10*/  MOV R86, UR35 ;  /* 0x0000002300567c02 */ /* 0x000fca0008000f00 */
[----:B------:R-:W3:Y:S01]  /*19c20*/  MUFU.TANH R67, R67 ;  /* 0x0000004300437308 */ /* 0x000ee20000002400 */
[----:B0-----:R-:W-:-:S07]  /*19c30*/  FMNMX.FTZ R10, R66, R11, !PT ;  /* 0x0000000b420a7209 */ /* 0x001fce0007810000 */
[----:B------:R-:W0:Y:S01]  /*19c40*/  MUFU.TANH R69, R69 ;  /* 0x0000004500457308 */ /* 0x000e220000002400 */
[----:B--2---:R-:W-:Y:S01]  /*19c50*/  FMNMX.FTZ R82, R68, R81, !PT ;  /* 0x0000005144527209 */ /* 0x004fe20007810000 */
[----:B------:R-:W-:Y:S01]  /*19c60*/  FMUL.FTZ R81, R2, R87 ;  /* 0x0000005702517220 */ /* 0x000fe20000410000 */
[----:B------:R-:W-:-:S05]  /*19c70*/  IMAD.U32 R87, RZ, RZ, UR40 ;  /* 0x00000028ff577e24 */ /* 0x000fca000f8e00ff */
        /* <DEDUP_REMOVED lines=23> */
[----:B--2---:R-:W-:Y:S02]  /*19df0*/  FMNMX.FTZ R82, R80, R83, !PT ;  /* 0x0000005350527209 */ /* 0x004fe40007810000 */
[----:B---3--:R-:W-:-:S05]  /*19e00*/  FMNMX.FTZ R83, R79, R10, !PT ;  /* 0x0000000a4f537209 */ /* 0x008fca0007810000 */
[----:B------:R-:W2:Y:S01]  /*19e10*/  SHFL.BFLY PT, R10, R83, 0x2, 0x1f ;  /* 0x0c401f00530a7f89 */ /* 0x000ea200000e0000 */
[----:B0-----:R-:W-:-:S05]  /*19e20*/  FMNMX.FTZ R82, R81, R82, !PT ;  /* 0x0000005251527209 */ /* 0x001fca0007810000 */
[----:B------:R-:W0:Y:S01]  /*19e30*/  SHFL.BFLY PT, R11, R82, 0x2, 0x1f ;  /* 0x0c401f00520b7f89 */ /* 0x000e2200000e0000 */
[----:B--2---:R-:W-:Y:S01]  /*19e40*/  FMNMX.FTZ R84, R83, R10, !PT ;  /* 0x0000000a53547209 */ /* 0x004fe20007810000 */
[----:B------:R-:W-:Y:S01]  /*19e50*/  IMAD.U32 R83, RZ, RZ, UR35 ;  /* 0x00000023ff537e24 */ /* 0x000fe2000f8e00ff */
[----:B0-----:R-:W-:-:S03]  /*19e60*/  FMNMX.FTZ R85, R82, R11, !PT ;  /* 0x0000000b52557209 */ /* 0x001fc60007810000 */
[----:B------:R-:W0:Y:S04]  /*19e70*/  SHFL.BFLY PT, R11, R84, 0x1, 0x1f ;  /* 0x0c201f00540b7f89 */ /* 0x000e2800000e0000 */
[----:B------:R-:W2:Y:S01]  /*19e80*/  SHFL.BFLY PT, R10, R85, 0x1, 0x1f ;  /* 0x0c201f00550a7f89 */ /* 0x000ea200000e0000 */
[----:B0-----:R-:W-:Y:S02]  /*19e90*/  FMNMX.FTZ R11, R84, R11, !PT ;  /* 0x0000000b540b7209 */ /* 0x001fe40007810000 */
[----:B--2---:R-:W-:-:S03]  /*19ea0*/  FMNMX.FTZ R10, R85, R10, !PT ;  /* 0x0000000a550a7209 */ /* 0x004fc60007810000 */
[C---:B------:R-:W-:Y:S01]  /*19eb0*/  FFMA.FTZ R82, R11.reuse, R86, -8 ;  /* 0xc10000000b527423 */ /* 0x040fe20000010056 */
[----:B------:R-:W-:-:S01]  /*19ec0*/  FADD.FTZ R12, -R11, R12 ;  /* 0x0000000c0b0c7221 */ /* 0x000fc20000010100 */
[----:B------:R-:W-:Y:S02]  /*19ed0*/  IMAD R85, R168, 0x8, R16 ;  /* 0x00000008a8557824 */ /* 0x000fe400078e0210 */
        /* <DEDUP_REMOVED lines=32> */
[----:B------:R-:W-:-:S01]  /*1a0e0*/  FADD.FTZ R13, -R10, R13 ;  /* 0x0000000d0a0d7221 */ /* 0x000fc20000010100 */
[----:B------:R-:W-:Y:S01]  /*1a0f0*/  FFMA.FTZ R82, R10, R83, -8 ;  /* 0xc10000000a527423 */ /* 0x000fe20000010053 */
[----:B------:R-:W-:Y:S01]  /*1a100*/  FMUL.FTZ R12, R12, UR35 ;  /* 0x000000230c0c7c20 */ /* 0x000fe20008410000 */
[----:B------:R-:W-:Y:S01]  /*1a110*/  MUFU.EX2 R7, R7 ;  /* 0x0000000700077308 */ /* 0x000fe20000000800 */
[----:B------:R-:W-:Y:S01]  /*1a120*/  FMUL.FTZ R13, R13, UR35 ;  /* 0x000000230d0d7c20 */ /* 0x000fe20008410000 */
        /* <DEDUP_REMOVED lines=23> */
[----:B0-----:R-:W-:-:S01]  /*1a2a0*/  FFMA.FTZ R3, R12, R3, R7 ;  /* 0x000000030c037223 */ /* 0x001fc20000010007 */
        /* <DEDUP_REMOVED lines=12> */
[----:B------:R-:W-:-:S02]  /*1a370*/  FFMA.FTZ R81, R81, UR35, -R82 ;  /* 0x0000002351517c23 */ /* 0x000fc40008010852 */
[----:B------:R-:W3:Y:S01]  /*1a380*/  MUFU.EX2 R9, R9 ;  /* 0x0000000900097308 */ /* 0x000ee20000000800 */
[----:B--2---:R-:W-:-:S07]  /*1a390*/  FFMA.FTZ R0, R13, R0, R8 ;  /* 0x000000000d007223 */ /* 0x004fce0000010008 */
        /* <DEDUP_REMOVED lines=90> */
[----:B------:R-:W-:-:S05]  /*1a940*/  VIADD R0, R85, 0x22840 ;  /* 0x0002284055007836 */ /* 0x000fca0000000000 */
[----:B------:R-:W-:Y:S01]  /*1a950*/  PRMT R0, R87, 0x654, R0 ;  /* 0x0000065457007816 */ /* 0x000fe20000000000 */
[----:B------:R-:W2:Y:S01]  /*1a960*/  MUFU.EX2 R68, R68 ;  /* 0x0000004400447308 */ /* 0x000ea20000000800 */
[----:B0-----:R-:W-:-:S02]  /*1a970*/  FADD.FTZ R83, R65, R84 ;  /* 0x0000005441537221 */ /* 0x001fc40000010000 */
[----:B------:R0:W-:Y:S05]  /*1a980*/  SYNCS.ARRIVE.TRANS64.RED.A1T0 RZ, [R0+URZ], RZ ;  /* 0x000000ff00ff79a7 */ /* 0x0001ea000810043f */
[----:B------:R-:W4:Y:S01]  /*1a990*/  MUFU.EX2 R67, R67 ;  /* 0x0000004300437308 */ /* 0x000f220000000800 */
[----:B---3--:R-:W-:-:S07]  /*1a9a0*/  FADD.FTZ R84, R66, R3 ;  /* 0x0000000342547221 */ /* 0x008fce0000010000 */
[----:B------:R-:W3:Y:S01]  /*1a9b0*/  MUFU.EX2 R69, R69 ;  /* 0x0000004500457308 */ /* 0x000ee20000000800 */
[----:B--2---:R-:W-:-:S07]  /*1a9c0*/  FADD.FTZ R86, R68, R83 ;  /* 0x0000005344567221 */ /* 0x004fce0000010000 */
[----:B------:R-:W2:Y:S01]  /*1a9d0*/  MUFU.EX2 R70, R70 ;  /* 0x0000004600467308 */ /* 0x000ea20000000800 */
[----:B----4-:R-:W-:-:S07]  /*1a9e0*/  FADD.FTZ R3, R67, R84 ;  /* 0x0000005443037221 */ /* 0x010fce0000010000 */
[----:B------:R-:W4:Y:S01]  /*1a9f0*/  MUFU.EX2 R72, R72 ;  /* 0x0000004800487308 */ /* 0x000f220000000800 */
[----:B---3--:R-:W-:-:S07]  /*1aa00*/  FADD.FTZ R83, R69, R86 ;  /* 0x0000005645537221 */ /* 0x008fce0000010000 */
[----:B------:R-:W3:Y:S01]  /*1aa10*/  MUFU.EX2 R71, R71 ;  /* 0x0000004700477308 */ /* 0x000ee20000000800 */
[----:B--2---:R-:W-:-:S07]  /*1aa20*/  FADD.FTZ R82, R70, R3 ;  /* 0x0000000346527221 */ /* 0x004fce0000010000 */
[----:B------:R-:W2:Y:S01]  /*1aa30*/  MUFU.EX2 R73, R73 ;  /* 0x0000004900497308 */ /* 0x000ea20000000800 */
[----:B----4-:R-:W-:-:S07]  /*1aa40*/  FADD.FTZ R84, R72, R83 ;  /* 0x0000005348547221 */ /* 0x010fce0000010000 */
        /* <DEDUP_REMOVED lines=20> */
.L_x_1739:
[----:B------:R-:W-:Y:S01]  /*1ab90*/  F2FP.SATFINITE.E4M3.F32.PACK_AB_MERGE_C R20, R21, R20, RZ ;  /* 0x000000141514723e */ /* 0x000fe200048070ff */
[----:B------:R-:W-:Y:S01]  /*1aba0*/  FMUL.FTZ R88, R88, R12 ;  /* 0x0000000c58587220 */ /* 0x000fe20000410000 */
[----:B------:R-:W-:Y:S01]  /*1abb0*/  ISETP.GT.AND P1, PT, R4, R14, PT ;  /* 0x0000000e0400720c */ /* 0x000fe20003f24270 */
[----:B------:R-:W-:Y:S01]  /*1abc0*/  FMUL.FTZ R89, R89, R12 ;  /* 0x0000000c59597220 */ /* 0x000fe20000410000 */
[----:B------:R-:W-:Y:S01]  /*1abd0*/  F2FP.SATFINITE.E4M3.F32.PACK_AB_MERGE_C R164, R6, R7, R20 ;  /* 0x0000000706a4723e */ /* 0x000fe20004807014 */
[----:B------:R-:W-:Y:S01]  /*1abe0*/  IMAD R6, R15, 0x8, R16 ;  /* 0x000000080f067824 */ /* 0x000fe200078e0210 */
[----:B------:R-:W-:Y:S01]  /*1abf0*/  F2FP.SATFINITE.E4M3.F32.PACK_AB_MERGE_C R24, R25, R24, RZ ;  /* 0x000000181918723e */ /* 0x000fe200048070ff */
        /* <DEDUP_REMOVED lines=8> */
[----:B------:R-:W-:Y:S01]  /*1ac80*/  FMUL.FTZ R96, R96, R12 ;  /* 0x0000000c60607220 */ /* 0x000fe20000410000 */
[----:B------:R-:W-:Y:S01]  /*1ac90*/  F2FP.SATFINITE.E4M3.F32.PACK_AB_MERGE_C R40, R41, R40, RZ ;  /* 0x000000282928723e */ /* 0x000fe200048070ff */
[----:B------:R-:W-:Y:S01]  /*1aca0*/  FMUL.FTZ R97, R97, R12 ;  /* 0x0000000c61617220 */ /* 0x000fe20000410000 */
[----:B------:R-:W-:Y:S01]  /*1acb0*/  F2FP.SATFINITE.E4M3.F32.PACK_AB_MERGE_C R46, R47, R46, RZ ;  /* 0x0000002e2f2e723e */ /* 0x000fe200048070ff */
[----:B------:R0:W-:Y:S01]  /*1acc0*/  SYNCS.ARRIVE.TRANS64.RED.A1T0 RZ, [R6+URZ], RZ ;  /* 0x000000ff06ff79a7 */ /* 0x0001e2000810043f */
        /* <DEDUP_REMOVED lines=87> */
[----:B0-----:R-:W-:Y:S06]  /*1b240*/  @P1 BRA `(.L_x_1740) ;  /* 0xffffffd800041947 */ /* 0x001fec000383ffff */
.L_x_1728:
[----:B------:R-:W-:-:S13]  /*1b250*/  ISETP.GE.AND P1, PT, R4, R198, PT ;  /* 0x000000c60400720c */ /* 0x000fda0003f26270 */
[----:B------:R-:W-:Y:S05]  /*1b260*/  @!P1 BRA `(.L_x_1741) ;  /* 0x0000003800289947 */ /* 0x000fea0003800000 */
[----:B------:R-:W-:Y:S02]  /*1b270*/  IMAD.MOV.U32 R12, RZ, RZ, R10 ;  /* 0x000000ffff0c7224 */ /* 0x000fe400078e000a */
[----:B------:R-:W-:Y:S02]  /*1b280*/  IMAD.MOV.U32 R13, RZ, RZ, R11 ;  /* 0x000000ffff0d7224 */ /* 0x000fe400078e000b */
[----:B------:R-:W-:Y:S02]  /*1b290*/  IMAD.MOV.U32 R15, RZ, RZ, R169 ;  /* 0x000000ffff0f7224 */ /* 0x000fe400078e00a9 */
[----:B------:R-:W-:-:S07]  /*1b2a0*/  IMAD.MOV.U32 R14, RZ, RZ, R168 ;  /* 0x000000ffff0e7224 */ /* 0x000fce00078e00a8 */
.L_x_1761:
        /* <DEDUP_REMOVED lines=8> */
.L_x_1743:
[----:B------:R-:W-:-:S05]  /*1b330*/  VIADD R6, R14, 0x1 ;  /* 0x000000010e067836 */ /* 0x000fca0000000000 */
[----:B------:R-:W-:-:S04]  /*1b340*/  ISETP.NE.AND P2, PT, R6, 0x2, PT ;  /* 0x000000020600780c */ /* 0x000fc80003f45270 */
[----:B------:R-:W-:Y:S02]  /*1b350*/  SEL R7, R6, RZ, P2 ;  /* 0x000000ff06077207 */ /* 0x000fe40001000000 */
[----:B------:R-:W-:-:S03]  /*1b360*/  SHF.L.U32 R6, R169, 0x1f, RZ ;  /* 0x0000001fa9067819 */ /* 0x000fc600000006ff */
[----:B------:R-:W-:-:S04]  /*1b370*/  IMAD R7, R7, 0x8, R16 ;  /* 0x0000000807077824 */ /* 0x000fc800078e0210 */
[----:B------:R0:W2:Y:S01]  /*1b380*/  SYNCS.PHASECHK.TRANS64.TRYWAIT P2, [R7+URZ+0x22830], R6 ;  /* 0x02283006070075a7 */ /* 0x0000a2000804017f */
[----:B------:R-:W-:Y:S05]  /*1b390*/  @!P0 BRA `(.L_x_1744) ;  /* 0x0000000000048947 */ /* 0x000fea0003800000 */
[----:B------:R-:W-:Y:S01]  /*1b3a0*/  BPT.TRAP 0x1 ;  /* 0x000000040000795c */ /* 0x000fe20000300000 */
.L_x_1744:
[----:B------:R-:W-:Y:S04]  /*1b3b0*/  BSSY B0, `(.L_x_1742) ;  /* 0x0000004000007945 */ /* 0x000fe80003800000 */
[----:B--2---:R-:W-:Y:S05]  /*1b3c0*/  @P2 BRA `(.L_x_1745) ;  /* 0x0000000000082947 */ /* 0x004fea0003800000 */
[----:B------:R-:W2:Y:S02]  /*1b3d0*/  SYNCS.PHASECHK.TRANS64.TRYWAIT P2, [R7+URZ+0x22830], R6 ;  /* 0x02283006070075a7 */ /* 0x000ea4000804017f */
[----:B--2---:R-:W-:Y:S05]  /*1b3e0*/  @!P2 BRA `(.L_x_1746) ;  /* 0x000000ec002ca947 */ /* 0x004fea0003800000 */
.L_x_1745:
[----:B------:R-:W-:Y:S05]  /*1b3f0*/  BSYNC B0 ;  /* 0x0000000000007941 */ /* 0x000fea0003800000 */
.L_x_1742:
        /* <DEDUP_REMOVED lines=21> */
[----:B------:R-:W-:Y:S02]  /*1b550*/  R2UR UR10, R8 ;  /* 0x00000000080a72ca */ /* 0x000fe400000e0000 */
[----:B------:R-:W-:-:S04]  /*1b560*/  IADD3 R8, R6, 0x200, RZ ;  /* 0x0000020006087810 */ /* 0x000fc80007ffe0ff */
        /* <DEDUP_REMOVED lines=30> */
.L_x_1748:
[----:B------:R-:W-:Y:S01]  /*1b750*/  SHF.L.U32 R6, R15, 0x1f, RZ ;  /* 0x0000001f0f067819 */ /* 0x000fe200000006ff */
[----:B------:R-:W-:-:S04]  /*1b760*/  IMAD R7, R14, 0x8, R16 ;  /* 0x000000080e077824 */ /* 0x000fc800078e0210 */
[----:B------:R0:W2:Y:S01]  /*1b770*/  SYNCS.PHASECHK.TRANS64.TRYWAIT P1, [R7+URZ+0x22850], R6 ;  /* 0x02285006070075a7 */ /* 0x0000a2000802017f */
[----:B------:R-:W-:Y:S05]  /*1b780*/  @!P0 BRA `(.L_x_1749) ;  /* 0x0000000000048947 */ /* 0x000fea0003800000 */
[----:B------:R-:W-:Y:S01]  /*1b790*/  BPT.TRAP 0x1 ;  /* 0x000000040000795c */ /* 0x000fe20000300000 */
.L_x_1749:
[----:B--2---:R-:W-:Y:S05]  /*1b7a0*/  @P1 BRA `(.L_x_1747) ;  /* 0x0000000000081947 */ /* 0x004fea0003800000 */
[----:B------:R-:W2:Y:S02]  /*1b7b0*/  SYNCS.PHASECHK.TRANS64.TRYWAIT P1, [R7+URZ+0x22850], R6 ;  /* 0x02285006070075a7 */ /* 0x000ea4000802017f */
[----:B--2---:R-:W-:Y:S05]  /*1b7c0*/  @!P1 BRA `(.L_x_1750) ;  /* 0x000000e800489947 */ /* 0x004fea0003800000 */
.L_x_1747:
        /* <DEDUP_REMOVED lines=9> */
[----:B------:R-:W-:-:S03]  /*1b860*/  IMAD.MOV.U32 R7, RZ, RZ, 0x40000040 ;  /* 0x40000040ff077424 */ /* 0x000fc600078e00ff */
[C---:B------:R-:W-:Y:S02]  /*1b870*/  R2UR UR10, R6.reuse ;  /* 0x00000000060a72ca */ /* 0x040fe400000e0000 */
[----:B------:R-:W-:Y:S01]  /*1b880*/  R2UR UR11, R7 ;  /* 0x00000000070b72ca */ /* 0x000fe200000e0000 */
[----:B------:R-:W-:Y:S01]  /*1b890*/  IMAD.MOV.U32 R7, RZ, RZ, 0x40000040 ;  /* 0x40000040ff077424 */ /* 0x000fe200078e00ff */
[----:B------:R-:W-:-:S11]  /*1b8a0*/  IADD3 R8, R6, 0x2, RZ ;  /* 0x0000000206087810 */ /* 0x000fd60007ffe0ff */
        /* <DEDUP_REMOVED lines=25> */
.L_x_1751:
        /* <DEDUP_REMOVED lines=31> */
[----:B------:R-:W-:Y:S01]  /*1bc30*/  FMUL.FTZ R80, R2, R84 ;  /* 0x0000005402507220 */ /* 0x000fe20000410000 */
[----:B--2---:R-:W-:Y:S01]  /*1bc40*/  @P4 SHF.R.U32.HI R81, RZ, R7, R6 ;  /* 0x00000007ff514219 */ /* 0x004fe20000011606 */
[----:B------:R-:W-:Y:S02]  /*1bc50*/  IMAD R6, R168, 0x8, R16 ;  /* 0x00000008a8067824 */ /* 0x000fe400078e0210 */
[C---:B------:R-:W-:Y:S01]  /*1bc60*/  FMUL.FTZ R37, R2.reuse, R46 ;  /* 0x0000002e02257220 */ /* 0x040fe20000410000 */
[----:B------:R-:W-:Y:S01]  /*1bc70*/  FMUL.FTZ R61, R2, R65 ;  /* 0x00000041023d7220 */ /* 0x000fe20000410000 */
[----:B------:R-:W-:-:S02]  /*1bc80*/  IMAD.U32 R84, RZ, RZ, UR40 ;  /* 0x00000028ff547e24 */ /* 0x000fc4000f8e00ff */
[----:B------:R-:W-:Y:S01]  /*1bc90*/  FMUL.FTZ R46, R2, R55 ;  /* 0x00000037022e7220 */ /* 0x000fe20000410000 */
[----:B------:R-:W-:Y:S02]  /*1bca0*/  VIADD R7, R6, 0x22840 ;  /* 0x0002284006077836 */ /* 0x000fe40000000000 */
        /* <DEDUP_REMOVED lines=14> */
[----:B------:R-:W0:Y:S01]  /*1bd90*/  SHFL.IDX PT, R6, R81, RZ, 0x1c1f ;  /* 0x001c1fff51067589 */ /* 0x000e2200000e0000 */
[----:B------:R-:W-:-:S02]  /*1bda0*/  IMAD.SHL.U32 R77, R4, 0x80, RZ ;  /* 0x00000080044d7824 */ /* 0x000fc400078e00ff */
[C---:B------:R-:W-:Y:S01]  /*1bdb0*/  FMUL.FTZ R36, R2.reuse, R41 ;  /* 0x0000002902247220 */ /* 0x040fe20000410000 */
[C---:B------:R-:W-:Y:S01]  /*1bdc0*/  FMUL.FTZ R38, R2.reuse, R47 ;  /* 0x0000002f02267220 */ /* 0x040fe20000410000 */
[----:B------:R-:W-:Y:S01]  /*1bdd0*/  FMUL.FTZ R43, R2, R48 ;  /* 0x00000030022b7220 */ /* 0x000fe20000410000 */
[----:B------:R-:W-:Y:S01]  /*1bde0*/  PRMT R79, R84, 0x654, R7 ;  /* 0x00000654544f7816 */ /* 0x000fe20000000007 */
        /* <DEDUP_REMOVED lines=12> */
[----:B------:R-:W-:Y:S01]  /*1beb0*/  IADD3 R7, -R77, 0x1, RZ ;  /* 0x000000014d077810 */ /* 0x000fe20007ffe1ff */
[----:B------:R2:W-:Y:S01]  /*1bec0*/  SYNCS.ARRIVE.TRANS64.RED.A1T0 RZ, [R79+URZ], RZ ;  /* 0x000000ff4fff79a7 */ /* 0x0005e2000810043f */
[C---:B------:R-:W-:Y:S01]  /*1bed0*/  FMUL.FTZ R74, R2.reuse, R83 ;  /* 0x00000053024a7220 */ /* 0x040fe20000410000 */
[C---:B------:R-:W-:Y:S01]  /*1bee0*/  FMUL.FTZ R82, R2.reuse, R85 ;  /* 0x0000005502527220 */ /* 0x040fe20000410000 */
[----:B------:R-:W-:Y:S01]  /*1bef0*/  FMUL.FTZ R76, R2, R86 ;  /* 0x00000056024c7220 */ /* 0x000fe20000410000 */
[----:B------:R-:W-:Y:S01]  /*1bf00*/  IMAD R7, R172, -0x2, R7 ;  /* 0xfffffffeac077824 */ /* 0x000fe200078e0207 */
[----:B------:R-:W3:Y:S01]  /*1bf10*/  MUFU.TANH R10, R10 ;  /* 0x0000000a000a7308 */ /* 0x000ee20000002400 */
[----:B--2---:R-:W-:-:S03]  /*1bf20*/  FMUL.FTZ R79, R2, R87 ;  /* 0x00000057024f7220 */ /* 0x004fc60000410000 */
[----:B------:R-:W-:-:S04]  /*1bf30*/  IADD3 R7, -R170, R7, R171 ;  /* 0x00000007aa077210 */ /* 0x000fc80007ffe1ab */
[----:B------:R-:W2:Y:S01]  /*1bf40*/  MUFU.TANH R11, R11 ;  /* 0x0000000b000b7308 */ /* 0x000ea20000002400 */
[C---:B------:R-:W-:Y:S01]  /*1bf50*/  IADD3 R85, R7.reuse, UR43, RZ ;  /* 0x0000002b07557c10 */ /* 0x040fe2000fffe0ff */
[----:B------:R-:W-:-:S04]  /*1bf60*/  VIADD R86, R7, UR33 ;  /* 0x0000002107567c36 */ /* 0x000fc80008000000 */
[--C-:B0-----:R-:W-:Y:S02]  /*1bf70*/  IMAD.IADD R84, R86, 0x1, R6.reuse ;  /* 0x0000000156547824 */ /* 0x101fe400078e0206 */
[----:B------:R-:W0:Y:S01]  /*1bf80*/  MUFU.TANH R8, R8 ;  /* 0x0000000800087308 */ /* 0x000e220000002400 */
[----:B------:R-:W-:-:S07]  /*1bf90*/  IMAD.IADD R83, R85, 0x1, R6 ;  /* 0x0000000155537824 */ /* 0x000fce00078e0206 */
        /* <DEDUP_REMOVED lines=74> */
.L_x_1754:
[----:B------:R-:W-:-:S05]  /*1c440*/  IMAD.U32 R152, RZ, RZ, UR4 ;  /* 0x00000004ff987e24 */ /* 0x000fca000f8e00ff */
[----:B------:R-:W-:-:S13]  /*1c450*/  ISETP.NE.AND P1, PT, R152, 0x1, PT ;  /* 0x000000019800780c */ /* 0x000fda0003f25270 */
[----:B------:R-:W2:Y:S02]  /*1c460*/  @P1 LDC.64 R6, c[0x0][0x9e8] ;  /* 0x00027a00ff061b82 */ /* 0x000ea40000000a00 */
[----:B--2---:R-:W-:-:S05]  /*1c470*/  @P1 IMAD.HI.U32 R6, R87, R6, RZ ;  /* 0x0000000657061227 */ /* 0x004fca00078e00ff */
[----:B------:R-:W-:-:S07]  /*1c480*/  @P1 SHF.R.U32.HI R87, RZ, R7, R6 ;  /* 0x00000007ff571219 */ /* 0x000fce0000011606 */
.L_x_1755:
[----:B------:R-:W-:Y:S05]  /*1c490*/  BSYNC B0 ;  /* 0x0000000000007941 */ /* 0x000fea0003800000 */
.L_x_1753:
[----:B------:R-:W-:-:S04]  /*1c4a0*/  IMAD R87, R87, R152, -R77 ;  /* 0x0000009857577224 */ /* 0x000fc800078e0a4d */
[----:B------:R-:W-:-:S05]  /*1c4b0*/  IMAD R87, R172, -0x2, R87 ;  /* 0xfffffffeac577824 */ /* 0x000fca00078e0257 */
[----:B------:R-:W-:Y:S02]  /*1c4c0*/  VIADDMNMX R84, R87, R152, R84, PT ;  /* 0x0000009857547246 */ /* 0x000fe40003800154 */
[----:B------:R-:W-:-:S07]  /*1c4d0*/  VIMNMX R83, R83, R87, !PT ;  /* 0x0000005753537248 */ /* 0x000fce0007fe0100 */
.L_x_1752:
[----:B------:R-:W-:-:S04]  /*1c4e0*/  ISETP.GT.AND P1, PT, R4, -0x1, PT ;  /* 0xffffffff0400780c */ /* 0x000fc80003f24270 */
[C---:B------:R-:W-:Y:S02]  /*1c4f0*/  ISETP.GT.AND P3, PT, R83.reuse, RZ, P1 ;  /* 0x000000ff5300720c */ /* 0x040fe40000f64270 */
[----:B------:R-:W-:Y:S02]  /*1c500*/  ISETP.GT.AND P2, PT, R83, 0x1, P1 ;  /* 0x000000015300780c */ /* 0x000fe40000f44270 */
[C---:B------:R-:W-:Y:S02]  /*1c510*/  ISETP.LT.OR P3, PT, R84.reuse, 0x1, P3 ;  /* 0x000000015400780c */ /* 0x040fe40001f61670 */
[----:B------:R-:W-:Y:S02]  /*1c520*/  ISETP.LT.OR P2, PT, R84, 0x2, P2 ;  /* 0x000000025400780c */ /* 0x000fe40001741670 */
[----:B------:R-:W-:Y:S02]  /*1c530*/  FSEL R10, R10, -INF , !P3 ;  /* 0xff8000000a0a7808 */ /* 0x000fe40005800000 */
[----:B------:R-:W-:-:S02]  /*1c540*/  FSEL R87, R11, -INF , !P2 ;  /* 0xff8000000b577808 */ /* 0x000fc40005000000 */
[C---:B------:R-:W-:Y:S01]  /*1c550*/  ISETP.GT.AND P3, PT, R83.reuse, 0x8, P1 ;  /* 0x000000085300780c */ /* 0x040fe20000f64270 */
[----:B------:R-:W2:Y:S01]  /*1c560*/  SHFL.IDX PT, R11, R81, 0x1, 0x1c1f ;  /* 0x003c1f00510b7f89 */ /* 0x000ea200000e0000 */
[----:B------:R-:W-:Y:S02]  /*1c570*/  ISETP.GT.AND P2, PT, R83, 0x9, P1 ;  /* 0x000000095300780c */ /* 0x000fe40000f44270 */
[C---:B------:R-:W-:Y:S02]  /*1c580*/  ISETP.LT.OR P3, PT, R84.reuse, 0x9, P3 ;  /* 0x000000095400780c */ /* 0x040fe40001f61670 */
[----:B------:R-:W-:Y:S02]  /*1c590*/  ISETP.LT.OR P2, PT, R84, 0xa, P2 ;  /* 0x0000000a5400780c */ /* 0x000fe40001741670 */
[----:B0-----:R-:W-:Y:S02]  /*1c5a0*/  FSEL R21, R21, -INF , !P3 ;  /* 0xff80000015157808 */ /* 0x001fe40005800000 */
[----:B------:R-:W-:-:S02]  /*1c5b0*/  FSEL R24, R24, -INF , !P2 ;  /* 0xff80000018187808 */ /* 0x000fc40005000000 */
[C---:B------:R-:W-:Y:S02]  /*1c5c0*/  ISETP.GT.AND P3, PT, R83.reuse, 0x10, P1 ;  /* 0x000000105300780c */ /* 0x040fe40000f64270 */
[----:B------:R-:W-:Y:S02]  /*1c5d0*/  ISETP.GT.AND P2, PT, R83, 0x11, P1 ;  /* 0x000000115300780c */ /* 0x000fe40000f44270 */
[C---:B------:R-:W-:Y:S02]  /*1c5e0*/  ISETP.LT.OR P3, PT, R84.reuse, 0x11, P3 ;  /* 0x000000115400780c */ /* 0x040fe40001f61670 */
[----:B------:R-:W-:Y:S02]  /*1c5f0*/  ISETP.LT.OR P2, PT, R84, 0x12, P2 ;  /* 0x000000125400780c */ /* 0x000fe40001741670 */
[----:B------:R-:W-:Y:S02]  /*1c600*/  FSEL R27, R27, -INF , !P3 ;  /* 0xff8000001b1b7808 */ /* 0x000fe40005800000 */
[----:B------:R-:W-:-:S02]  /*1c610*/  FSEL R28, R28, -INF , !P2 ;  /* 0xff8000001c1c7808 */ /* 0x000fc40005000000 */
[C---:B------:R-:W-:Y:S01]  /*1c620*/  ISETP.GT.AND P3, PT, R83.reuse, 0x18, P1 ;  /* 0x000000185300780c */ /* 0x040fe20000f64270 */
[--C-:B--2---:R-:W-:Y:S01]  /*1c630*/  IMAD.IADD R86, R86, 0x1, R11.reuse ;  /* 0x0000000156567824 */ /* 0x104fe200078e020b */
[----:B------:R-:W-:Y:S01]  /*1c640*/  ISETP.GT.AND P2, PT, R83, 0x19, P1 ;  /* 0x000000195300780c */ /* 0x000fe20000f44270 */
[----:B------:R-:W-:Y:S01]  /*1c650*/  IMAD.IADD R85, R85, 0x1, R11 ;  /* 0x0000000155557824 */ /* 0x000fe200078e020b */
[C---:B------:R-:W-:Y:S02]  /*1c660*/  ISETP.LT.OR P3, PT, R84.reuse, 0x19, P3 ;  /* 0x000000195400780c */ /* 0x040fe40001f61670 */
[----:B------:R-:W-:Y:S02]  /*1c670*/  ISETP.LT.OR P2, PT, R84, 0x1a, P2 ;  /* 0x0000001a5400780c */ /* 0x000fe40001741670 */
[----:B------:R-:W-:Y:S02]  /*1c680*/  FSEL R31, R31, -INF , !P3 ;  /* 0xff8000001f1f7808 */ /* 0x000fe40005800000 */
[----:B------:R-:W-:-:S02]  /*1c690*/  FSEL R32, R32, -INF , !P2 ;  /* 0xff80000020207808 */ /* 0x000fc40005000000 */
[C---:B------:R-:W-:Y:S02]  /*1c6a0*/  ISETP.GT.AND P3, PT, R83.reuse, 0x20, P1 ;  /* 0x000000205300780c */ /* 0x040fe40000f64270 */
[----:B------:R-:W-:Y:S02]  /*1c6b0*/  ISETP.GT.AND P2, PT, R83, 0x21, P1 ;  /* 0x000000215300780c */ /* 0x000fe40000f44270 */
        /* <DEDUP_REMOVED lines=83> */
.L_x_1758:
[----:B------:R-:W-:-:S05]  /*1cbf0*/  IMAD.U32 R84, RZ, RZ, UR4 ;  /* 0x00000004ff547e24 */ /* 0x000fca000f8e00ff */
[----:B------:R-:W-:-:S13]  /*1cc00*/  ISETP.NE.AND P2, PT, R84, 0x1, PT ;  /* 0x000000015400780c */ /* 0x000fda0003f45270 */
[----:B------:R-:W0:Y:S02]  /*1cc10*/  @P2 LDC.64 R6, c[0x0][0x9e8] ;  /* 0x00027a00ff062b82 */ /* 0x000e240000000a00 */
[----:B0-----:R-:W-:-:S05]  /*1cc20*/  @P2 IMAD.HI.U32 R6, R11, R6, RZ ;  /* 0x000000060b062227 */ /* 0x001fca00078e00ff */
[----:B------:R-:W-:-:S07]  /*1cc30*/  @P2 SHF.R.U32.HI R11, RZ, R7, R6 ;  /* 0x00000007ff0b2219 */ /* 0x000fce0000011606 */
.L_x_1759:
[----:B------:R-:W-:Y:S05]  /*1cc40*/  BSYNC B0 ;  /* 0x0000000000007941 */ /* 0x000fea0003800000 */
.L_x_1757:
[----:B------:R-:W-:-:S04]  /*1cc50*/  IMAD R11, R11, R84, -R77 ;  /* 0x000000540b0b7224 */ /* 0x000fc800078e0a4d */
[----:B------:R-:W-:-:S05]  /*1cc60*/  IMAD R11, R172, -0x2, R11 ;  /* 0xfffffffeac0b7824 */ /* 0x000fca00078e020b */
[----:B------:R-:W-:Y:S02]  /*1cc70*/  VIADDMNMX R86, R11, R84, R86, PT ;  /* 0x000000540b567246 */ /* 0x000fe40003800156 */
[----:B------:R-:W-:-:S07]  /*1cc80*/  VIMNMX R85, R85, R11, !PT ;  /* 0x0000000b55557248 */ /* 0x000fce0007fe0100 */
.L_x_1756:
        /* <DEDUP_REMOVED lines=69> */
[C---:B------:R-:W-:Y:S02]  /*1d0e0*/  ISETP.GT.AND P2, PT, R85.reuse, 0x29, P1 ;  /* 0x000000295500780c */ /* 0x040fe40000f44270 */
[----:B------:R-:W-:Y:S02]  /*1d0f0*/  FSEL R44, R44, -INF , !P3 ;  /* 0xff8000002c2c7808 */ /* 0x000fe40005800000 */
[----:B------:R-:W-:Y:S02]  /*1d100*/  ISETP.GT.AND P3, PT, R85, 0x40, P1 ;  /* 0x000000405500780c */ /* 0x000fe40000f64270 */
[C---:B------:R-:W-:Y:S02]  /*1d110*/  ISETP.LT.OR P2, PT, R86.reuse, 0x2a, P2 ;  /* 0x0000002a5600780c */ /* 0x040fe40001741670 */
[----:B------:R-:W-:-:S02]  /*1d120*/  ISETP.LT.OR P3, PT, R86, 0x41, P3 ;  /* 0x000000415600780c */ /* 0x000fc40001f61670 */
[----:B------:R-:W-:Y:S02]  /*1d130*/  FSEL R38, R38, -INF , !P2 ;  /* 0xff80000026267808 */ /* 0x000fe40005000000 */
[C---:B------:R-:W-:Y:S02]  /*1d140*/  ISETP.GT.AND P2, PT, R85.reuse, 0x31, P1 ;  /* 0x000000315500780c */ /* 0x040fe40000f44270 */
        /* <DEDUP_REMOVED lines=24> */
[----:B------:R-:W-:Y:S01]  /*1d2d0*/  ISETP.GT.AND P3, PT, R85, 0x49, P1 ;  /* 0x000000495500780c */ /* 0x000fe20000f64270 */
[--C-:B------:R-:W-:Y:S01]  /*1d2e0*/  FFMA.FTZ R77, R28, UR35, -R6.reuse ;  /* 0x000000231c4d7c23 */ /* 0x100fe20008010806 */
[----:B------:R-:W-:Y:S01]  /*1d2f0*/  FMNMX.FTZ R10, R27, R12, !PT ;  /* 0x0000000c1b0a7209 */ /* 0x000fe20007810000 */
[--C-:B------:R-:W-:Y:S01]  /*1d300*/  FFMA.FTZ R28, R31, UR35, -R6.reuse ;  /* 0x000000231f1c7c23 */ /* 0x100fe20008010806 */
[----:B------:R-:W-:Y:S01]  /*1d310*/  ISETP.LT.OR P3, PT, R86, 0x4a, P3 ;  /* 0x0000004a5600780c */ /* 0x000fe20001f61670 */
[----:B------:R0:W-:Y:S01]  /*1d320*/  MUFU.EX2 R8, R83 ;  /* 0x0000005300087308 */ /* 0x0001e20000000800 */
[----:B------:R-:W-:Y:S01]  /*1d330*/  FMNMX.FTZ R10, R9, R10, !PT ;  /* 0x0000000a090a7209 */ /* 0x000fe20007810000 */
[--C-:B------:R-:W-:Y:S01]  /*1d340*/  FFMA.FTZ R7, R87, UR35, -R6.reuse ;  /* 0x0000002357077c23 */ /* 0x100fe20008010806 */
[----:B------:R-:W-:Y:S01]  /*1d350*/  FSEL R54, R54, -INF , !P3 ;  /* 0xff80000036367808 */ /* 0x000fe20005800000 */
[--C-:B------:R-:W-:Y:S01]  /*1d360*/  FFMA.FTZ R87, R36, UR35, -R6.reuse ;  /* 0x0000002324577c23 */ /* 0x100fe20008010806 */
[----:B------:R-:W-:Y:S01]  /*1d370*/  FMNMX.FTZ R81, R15, R10, !PT ;  /* 0x0000000a0f517209 */ /* 0x000fe20007810000 */
[--C-:B------:R-:W-:Y:S01]  /*1d380*/  FFMA.FTZ R36, R39, UR35, -R6.reuse ;  /* 0x0000002327247c23 */ /* 0x100fe20008010806 */
[----:B------:R-:W-:Y:S01]  /*1d390*/  ISETP.GT.AND P3, PT, R85, 0x50, P1 ;  /* 0x000000505500780c */ /* 0x000fe20000f64270 */
[--C-:B------:R-:W-:Y:S01]  /*1d3a0*/  FFMA.FTZ R152, R53, UR35, -R6.reuse ;  /* 0x0000002335987c23 */ /* 0x100fe20008010806 */
[----:B------:R-:W-:Y:S01]  /*1d3b0*/  FMNMX.FTZ R10, R20, R81, !PT ;  /* 0x00000051140a7209 */ /* 0x000fe20007810000 */
[--C-:B0-----:R-:W-:Y:S01]  /*1d3c0*/  FFMA.FTZ R83, R32, UR35, -R6.reuse ;  /* 0x0000002320537c23 */ /* 0x101fe20008010806 */
[----:B------:R-:W-:Y:S01]  /*1d3d0*/  ISETP.LT.OR P3, PT, R86, 0x51, P3 ;  /* 0x000000515600780c */ /* 0x000fe20001f61670 */
[--C-:B------:R-:W-:Y:S01]  /*1d3e0*/  FFMA.FTZ R32, R35, UR35, -R6.reuse ;  /* 0x0000002323207c23 */ /* 0x100fe20008010806 */
        /* <DEDUP_REMOVED lines=9> */
[--C-:B------:R-:W-:Y:S01]  /*1d480*/  FFMA.FTZ R158, R69, UR35, -R6.reuse ;  /* 0x00000023459e7c23 */ /* 0x100fe20008010806 */
[----:B------:R-:W-:Y:S01]  /*1d490*/  ISETP.LT.OR P3, PT, R86, 0x52, P3 ;  /* 0x000000525600780c */ /* 0x000fe20001f61670 */
[--C-:B------:R-:W-:Y:S01]  /*1d4a0*/  FFMA.FTZ R160, R73, UR35, -R6.reuse ;  /* 0x0000002349a07c23 */ /* 0x100fe20008010806 */
[----:B------:R-:W-:Y:S01]  /*1d4b0*/  FMNMX.FTZ R10, R30, R81, !PT ;  /* 0x000000511e0a7209 */ /* 0x000fe20007810000 */
[--C-:B------:R-:W-:Y:S01]  /*1d4c0*/  FFMA.FTZ R61, R75, UR35, -R6.reuse ;  /* 0x000000234b3d7c23 */ /* 0x100fe20008010806 */
[----:B------:R-:W-:Y:S01]  /*1d4d0*/  FSEL R58, R58, -INF , !P3 ;  /* 0xff8000003a3a7808 */ /* 0x000fe20005800000 */
[--C-:B------:R-:W-:Y:S01]  /*1d4e0*/  FFMA.FTZ R78, R78, UR35, -R6.reuse ;  /* 0x000000234e4e7c23 */ /* 0x100fe20008010806 */
[----:B------:R-:W-:Y:S01]  /*1d4f0*/  FMNMX.FTZ R35, R33, R10, !PT ;  /* 0x0000000a21237209 */ /* 0x000fe20007810000 */
[----:B------:R-:W-:Y:S01]  /*1d500*/  FFMA.FTZ R82, R82, UR35, -R6 ;  /* 0x0000002352527c23 */ /* 0x000fe20008010806 */
[----:B------:R-:W-:Y:S01]  /*1d510*/  ISETP.GT.AND P3, PT, R85, 0x58, P1 ;  /* 0x000000585500780c */ /* 0x000fe20000f64270 */
[----:B------:R-:W-:Y:S01]  /*1d520*/  MUFU.EX2 R84, R84 ;  /* 0x0000005400547308 */ /* 0x000fe20000000800 */
[----:B------:R-:W-:-:S02]  /*1d530*/  FMNMX.FTZ R10, R34, R35, !PT ;  /* 0x00000023220a7209 */ /* 0x000fc40007810000 */
[----:B------:R-:W-:Y:S02]  /*1d540*/  ISETP.LT.OR P3, PT, R86, 0x59, P3 ;  /* 0x000000595600780c */ /* 0x000fe40001f61670 */
[----:B------:R-:W-:Y:S02]  /*1d550*/  FMNMX.FTZ R81, R37, R10, !PT ;  /* 0x0000000a25517209 */ /* 0x000fe40007810000 */
[----:B------:R-:W-:Y:S01]  /*1d560*/  FSEL R60, R60, -INF , !P3 ;  /* 0xff8000003c3c7808 */ /* 0x000fe20005800000 */
[----:B------:R-:W-:Y:S01]  /*1d570*/  MUFU.EX2 R7, R7 ;  /* 0x0000000700077308 */ /* 0x000fe20000000800 */
[----:B------:R-:W-:Y:S02]  /*1d580*/  FMNMX.FTZ R10, R38, R81, !PT ;  /* 0x00000051260a7209 */ /* 0x000fe40007810000 */
[----:B------:R-:W-:Y:S02]  /*1d590*/  ISETP.GT.AND P3, PT, R85, 0x59, P1 ;  /* 0x000000595500780c */ /* 0x000fe40000f64270 */
[----:B------:R-:W-:Y:S01]  /*1d5a0*/  FMNMX.FTZ R39, R41, R10, !PT ;  /* 0x0000000a29277209 */ /* 0x000fe20007810000 */
[--C-:B------:R-:W-:Y:S01]  /*1d5b0*/  FFMA.FTZ R10, R40, UR35, -R6.reuse ;  /* 0x00000023280a7c23 */ /* 0x100fe20008010806 */
[----:B------:R-:W-:Y:S01]  /*1d5c0*/  ISETP.LT.OR P3, PT, R86, 0x5a, P3 ;  /* 0x0000005a5600780c */ /* 0x000fe20001f61670 */
[--C-:B------:R-:W-:Y:S01]  /*1d5d0*/  FFMA.FTZ R40, R43, UR35, -R6.reuse ;  /* 0x000000232b287c23 */ /* 0x100fe20008010806 */
[----:B------:R-:W-:Y:S01]  /*1d5e0*/  FMNMX.FTZ R81, R42, R39, !PT ;  /* 0x000000272a517209 */ /* 0x000fe20007810000 */
[--C-:B------:R-:W-:Y:S01]  /*1d5f0*/  FFMA.FTZ R43, R45, UR35, -R6.reuse ;  /* 0x000000232d2b7c23 */ /* 0x100fe20008010806 */
[----:B------:R-:W-:Y:S01]  /*1d600*/  FSEL R62, R62, -INF , !P3 ;  /* 0xff8000003e3e7808 */ /* 0x000fe20005800000 */
        /* <DEDUP_REMOVED lines=9> */
[--C-:B0-----:R-:W-:Y:S01]  /*1d6a0*/  FFMA.FTZ R10, R49, UR35, -R6.reuse ;  /* 0x00000023310a7c23 */ /* 0x101fe20008010806 */
        /* <DEDUP_REMOVED lines=17> */
[----:B------:R-:W-:-:S02]  /*1d7c0*/  FMNMX.FTZ R81, R58, R81, !PT ;  /* 0x000000513a517209 */ /* 0x000fc40007810000 */
[----:B------:R-:W-:Y:S01]  /*1d7d0*/  ISETP.LT.OR P3, PT, R86, 0x6a, P3 ;  /* 0x0000006a5600780c */ /* 0x000fe20001f61670 */
[----:B------:R-:W-:Y:S01]  /*1d7e0*/  MUFU.EX2 R28, R28 ;  /* 0x0000001c001c7308 */ /* 0x000fe20000000800 */
[----:B------:R-:W-:Y:S02]  /*1d7f0*/  FMNMX.FTZ R81, R60, R81, !PT ;  /* 0x000000513c517209 */ /* 0x000fe40007810000 */
[----:B------:R-:W-:Y:S02]  /*1d800*/  FSEL R47, R70, -INF , !P3 ;  /* 0xff800000462f7808 */ /* 0x000fe40005800000 */
[----:B------:R-:W-:Y:S02]  /*1d810*/  ISETP.GT.AND P3, PT, R85, 0x70, P1 ;  /* 0x000000705500780c */ /* 0x000fe40000f64270 */
[----:B------:R-:W-:Y:S01]  /*1d820*/  FMNMX.FTZ R81, R62, R81, !PT ;  /* 0x000000513e517209 */ /* 0x000fe20007810000 */
[----:B------:R0:W-:Y:S01]  /*1d830*/  MUFU.EX2 R70, R10 ;  /* 0x0000000a00467308 */ /* 0x0001e20000000800 */
[----:B------:R-:W-:-:S02]  /*1d840*/  ISETP.LT.OR P3, PT, R86, 0x71, P3 ;  /* 0x000000715600780c */ /* 0x000fc40001f61670 */
[----:B------:R-:W-:Y:S02]  /*1d850*/  FMNMX.FTZ R81, R64, R81, !PT ;  /* 0x0000005140517209 */ /* 0x000fe40007810000 */
[----:B------:R-:W-:Y:S02]  /*1d860*/  FSEL R72, R72, -INF , !P3 ;  /* 0xff80000048487808 */ /* 0x000fe40005800000 */
[----:B------:R-:W-:Y:S01]  /*1d870*/  ISETP.GT.AND P3, PT, R85, 0x71, P1 ;  /* 0x000000715500780c */ /* 0x000fe20000f64270 */
[----:B------:R-:W-:Y:S01]  /*1d880*/  MUFU.EX2 R31, R83 ;  /* 0x00000053001f7308 */ /* 0x000fe20000000800 */
[----:B------:R-:W-:Y:S02]  /*1d890*/  FMNMX.FTZ R81, R66, R81, !PT ;  /* 0x0000005142517209 */ /* 0x000fe40007810000 */
[----:B------:R-:W-:Y:S02]  /*1d8a0*/  ISETP.LT.OR P3, PT, R86, 0x72, P3 ;  /* 0x000000725600780c */ /* 0x000fe40001f61670 */
[----:B0-----:R-:W-:-:S02]  /*1d8b0*/  FMNMX.FTZ R10, R68, R81, !PT ;  /* 0x00000051440a7209 */ /* 0x001fc40007810000 */
[----:B------:R-:W-:Y:S01]  /*1d8c0*/  FSEL R74, R74, -INF , !P3 ;  /* 0xff8000004a4a7808 */ /* 0x000fe20005800000 */
[----:B------:R-:W-:Y:S01]  /*1d8d0*/  MUFU.EX2 R32, R32 ;  /* 0x0000002000207308 */ /* 0x000fe20000000800 */
[----:B------:R-:W-:Y:S02]  /*1d8e0*/  ISETP.GT.AND P3, PT, R85, 0x78, P1 ;  /* 0x000000785500780c */ /* 0x000fe40000f64270 */
[----:B------:R-:W-:Y:S02]  /*1d8f0*/  FMNMX.FTZ R53, R47, R10, !PT ;  /* 0x0000000a2f357209 */ /* 0x000fe40007810000 */
[----:B------:R-:W-:Y:S02]  /*1d900*/  ISETP.GT.AND P1, PT, R85, 0x79, P1 ;  /* 0x000000795500780c */ /* 0x000fe40000f24270 */
[----:B------:R-:W-:Y:S01]  /*1d910*/  ISETP.LT.OR P3, PT, R86, 0x79, P3 ;  /* 0x000000795600780c */ /* 0x000fe20001f61670 */
[----:B------:R-:W-:Y:S01]  /*1d920*/  MUFU.EX2 R35, R87 ;  /* 0x0000005700237308 */ /* 0x000fe20000000800 */
[----:B------:R-:W-:-:S02]  /*1d930*/  FMNMX.FTZ R53, R72, R53, !PT ;  /* 0x0000003548357209 */ /* 0x000fc40007810000 */
[----:B------:R-:W-:Y:S01]  /*1d940*/  ISETP.LT.OR P1, PT, R86, 0x7a, P1 ;  /* 0x0000007a5600780c */ /* 0x000fe20000f21670 */
[----:B------:R-:W-:-:S01]  /*1d950*/  FFMA.FTZ R86, R57, UR35, -R6 ;  /* 0x0000002339567c23 */ /* 0x000fc20008010806 */
[----:B------:R-:W-:Y:S01]  /*1d960*/  FSEL R76, R76, -INF , !P3 ;  /* 0xff8000004c4c7808 */ /* 0x000fe20005800000 */
[----:B------:R-:W-:-:S01]  /*1d970*/  FFMA.FTZ R57, R67, UR35, -R6 ;  /* 0x0000002343397c23 */ /* 0x000fc20008010806 */
[----:B------:R-:W-:Y:S01]  /*1d980*/  FMNMX.FTZ R53, R74, R53, !PT ;  /* 0x000000354a357209 */ /* 0x000fe20007810000 */
[----:B------:R-:W-:Y:S01]  /*1d990*/  MUFU.EX2 R36, R36 ;  /* 0x0000002400247308 */ /* 0x000fe20000000800 */
[----:B------:R-:W-:Y:S02]  /*1d9a0*/  FSEL R79, R79, -INF , !P1 ;  /* 0xff8000004f4f7808 */ /* 0x000fe40004800000 */
[----:B------:R-:W-:Y:S01]  /*1d9b0*/  FMNMX.FTZ R10, R76, R53, !PT ;  /* 0x000000354c0a7209 */ /* 0x000fe20007810000 */
[----:B------:R-:W-:-:S03]  /*1d9c0*/  FFMA.FTZ R53, R59, UR35, -R6 ;  /* 0x000000233b357c23 */ /* 0x000fc60008010806 */
[----:B------:R-:W-:Y:S01]  /*1d9d0*/  FMNMX.FTZ R10, R79, R10, !PT ;  /* 0x0000000a4f0a7209 */ /* 0x000fe20007810000 */
[----:B------:R-:W-:Y:S04]  /*1d9e0*/  MUFU.EX2 R40, R40 ;  /* 0x0000002800287308 */ /* 0x000fe80000000800 */
[----:B------:R-:W0:Y:S04]  /*1d9f0*/  SHFL.BFLY PT, R59, R10, 0x2, 0x1f ;  /* 0x0c401f000a3b7f89 */ /* 0x000e2800000e0000 */
[----:B------:R-:W-:Y:S08]  /*1da00*/  MUFU.EX2 R43, R43 ;  /* 0x0000002b002b7308 */ /* 0x000ff00000000800 */
[----:B------:R-:W-:Y:S08]  /*1da10*/  MUFU.EX2 R45, R45 ;  /* 0x0000002d002d7308 */ /* 0x000ff00000000800 */
[----:B------:R-:W-:Y:S01]  /*1da20*/  MUFU.EX2 R49, R49 ;  /* 0x0000003100317308 */ /* 0x000fe20000000800 */
[----:B0-----:R-:W-:Y:S01]  /*1da30*/  FMNMX.FTZ R65, R10, R59, !PT ;  /* 0x0000003b0a417209 */ /* 0x001fe20007810000 */
[----:B------:R-:W-:Y:S01]  /*1da40*/  FFMA.FTZ R59, R71, UR35, -R6 ;  /* 0x00000023473b7c23 */ /* 0x000fe20008010806 */
[----:B------:R-:W-:-:S05]  /*1da50*/  FSEL R6, R11, RZ, P2 ;  /* 0x000000ff0b067208 */ /* 0x000fca0001000000 */
[----:B------:R-:W-:Y:S01]  /*1da60*/  MUFU.EX2 R152, R152 ;  /* 0x0000009800987308 */ /* 0x000fe20000000800 */
[----:B------:R-:W0:Y:S01]  /*1da70*/  SHFL.BFLY PT, R10, R65, 0x1, 0x1f ;  /* 0x0c201f00410a7f89 */ /* 0x000e2200000e0000 */
[----:B------:R-:W-:-:S04]  /*1da80*/  FADD.FTZ R13, -R6, R13 ;  /* 0x0000000d060d7221 */ /* 0x000fc80000010100 */
[----:B------:R-:W-:Y:S02]  /*1da90*/  FMUL.FTZ R13, R13, UR35 ;  /* 0x000000230d0d7c20 */ /* 0x000fe40008410000 */
[----:B------:R-:W-:Y:S08]  /*1daa0*/  MUFU.EX2 R51, R51 ;  /* 0x0000003300337308 */ /* 0x000ff00000000800 */
[----:B------:R-:W2:Y:S08]  /*1dab0*/  MUFU.EX2 R13, R13 ;  /* 0x0000000d000d7308 */ /* 0x000eb00000000800 */
[----:B------:R-:W-:Y:S01]  /*1dac0*/  MUFU.EX2 R86, R86 ;  /* 0x0000005600567308 */ /* 0x000fe20000000800 */
[----:B0-----:R-:W-:Y:S01]  /*1dad0*/  FMNMX.FTZ R10, R65, R10, !PT ;  /* 0x0000000a410a7209 */ /* 0x001fe20007810000 */
[----:B------:R-:W-:-:S03]  /*1dae0*/  IMAD.U32 R65, RZ, RZ, UR35 ;  /* 0x00000023ff417e24 */ /* 0x000fc6000f8e00ff */
[C---:B------:R-:W-:Y:S01]  /*1daf0*/  FSETP.NEU.FTZ.AND P1, PT, R10.reuse, -INF , PT ;  /* 0xff8000000a00780b */ /* 0x040fe20003f3d000 */
[----:B------:R-:W-:-:S02]  /*1db00*/  FFMA.FTZ R65, R10, R65, -8 ;  /* 0xc10000000a417423 */ /* 0x000fc40000010041 */
[----:B------:R-:W-:Y:S03]  /*1db10*/  MUFU.EX2 R53, R53 ;  /* 0x0000003500357308 */ /* 0x000fe60000000800 */
[----:B------:R-:W-:-:S05]  /*1db20*/  FSEL R65, R65, RZ, P1 ;  /* 0x000000ff41417208 */ /* 0x000fca0000800000 */
[--C-:B------:R-:W-:Y:S01]  /*1db30*/  FFMA.FTZ R80, R9, UR35, -R65.reuse ;  /* 0x0000002309507c23 */ /* 0x100fe20008010841 */
[----:B------:R-:W-:-:S01]  /*1db40*/  FFMA.FTZ R9, R15, UR35, -R65 ;  /* 0x000000230f097c23 */ /* 0x000fc20008010841 */
[--C-:B------:R-:W-:Y:S01]  /*1db50*/  FFMA.FTZ R15, R25, UR35, -R65.reuse ;  /* 0x00000023190f7c23 */ /* 0x100fe20008010841 */
[----:B------:R-:W-:-:S01]  /*1db60*/  FFMA.FTZ R25, R29, UR35, -R65 ;  /* 0x000000231d197c23 */ /* 0x000fc20008010841 */
[--C-:B------:R-:W-:Y:S01]  /*1db70*/  FFMA.FTZ R29, R33, UR35, -R65.reuse ;  /* 0x00000023211d7c23 */ /* 0x100fe20008010841 */
[----:B------:R-:W-:-:S01]  /*1db80*/  FFMA.FTZ R33, R37, UR35, -R65 ;  /* 0x0000002325217c23 */ /* 0x000fc20008010841 */
[--C-:B------:R-:W-:Y:S01]  /*1db90*/  FFMA.FTZ R37, R41, UR35, -R65.reuse ;  /* 0x0000002329257c23 */ /* 0x100fe20008010841 */
[----:B------:R-:W-:Y:S01]  /*1dba0*/  FSEL R41, R10, RZ, P1 ;  /* 0x000000ff0a297208 */ /* 0x000fe20000800000 */
[--C-:B------:R-:W-:Y:S01]  /*1dbb0*/  FFMA.FTZ R69, R44, UR35, -R65.reuse ;  /* 0x000000232c457c23 */ /* 0x100fe20008010841 */
[----:B------:R-:W-:-:S01]  /*1dbc0*/  FFMA.FTZ R27, R27, UR35, -R65 ;  /* 0x000000231b1b7c23 */ /* 0x000fc20008010841 */
[----:B------:R-:W-:Y:S01]  /*1dbd0*/  MUFU.EX2 R80, R80 ;  /* 0x0000005000507308 */ /* 0x000fe20000000800 */
[----:B------:R-:W-:-:S01]  /*1dbe0*/  FFMA.FTZ R20, R20, UR35, -R65 ;  /* 0x0000002314147c23 */ /* 0x000fc20008010841 */
[----:B------:R-:W-:Y:S01]  /*1dbf0*/  FADD.FTZ R41, -R41, R12 ;  /* 0x0000000c29297221 */ /* 0x000fe20000010100 */
[----:B------:R-:W-:-:S01]  /*1dc00*/  FFMA.FTZ R26, R26, UR35, -R65 ;  /* 0x000000231a1a7c23 */ /* 0x000fc20008010841 */
[----:B------:R-:W-:Y:S01]  /*1dc10*/  FFMA.FTZ R67, R50, UR35, -R65 ;  /* 0x0000002332437c23 */ /* 0x000fe20008010841 */
[----:B--2---:R-:W-:-:S01]  /*1dc20*/  FFMA.FTZ R50, R13, R3, R84 ;  /* 0x000000030d327223 */ /* 0x004fc20000010054 */
[----:B------:R-:W-:Y:S01]  /*1dc30*/  FMUL.FTZ R44, R41, UR35 ;  /* 0x00000023292c7c20 */ /* 0x000fe20008410000 */
[----:B------:R-:W-:-:S01]  /*1dc40*/  FFMA.FTZ R30, R30, UR35, -R65 ;  /* 0x000000231e1e7c23 */ /* 0x000fc20008010841 */
[----:B------:R-:W-:Y:S01]  /*1dc50*/  MUFU.EX2 R27, R27 ;  /* 0x0000001b001b7308 */ /* 0x000fe20000000800 */
[----:B------:R-:W-:-:S01]  /*1dc60*/  FADD.FTZ R50, R7, R50 ;  /* 0x0000003207327221 */ /* 0x000fc20000010000 */
[--C-:B------:R-:W-:Y:S01]  /*1dc70*/  FFMA.FTZ R41, R46, UR35, -R65.reuse ;  /* 0x000000232e297c23 */ /* 0x100fe20008010841 */
[----:B------:R-:W-:-:S01]  /*1dc80*/  FFMA.FTZ R34, R34, UR35, -R65 ;  /* 0x0000002322227c23 */ /* 0x000fc20008010841 */
[--C-:B------:R-:W-:Y:S01]  /*1dc90*/  FFMA.FTZ R46, R48, UR35, -R65.reuse ;  /* 0x00000023302e7c23 */ /* 0x100fe20008010841 */
[----:B------:R-:W-:-:S01]  /*1dca0*/  FFMA.FTZ R48, R52, UR35, -R65 ;  /* 0x0000002334307c23 */ /* 0x000fc20008010841 */
[--C-:B------:R-:W-:Y:S01]  /*1dcb0*/  FFMA.FTZ R38, R38, UR35, -R65.reuse ;  /* 0x0000002326267c23 */ /* 0x100fe20008010841 */
[----:B------:R-:W-:-:S01]  /*1dcc0*/  FFMA.FTZ R42, R42, UR35, -R65 ;  /* 0x000000232a2a7c23 */ /* 0x000fc20008010841 */
[----:B------:R-:W0:Y:S01]  /*1dcd0*/  MUFU.EX2 R44, R44 ;  /* 0x0000002c002c7308 */ /* 0x000e220000000800 */
[----:B------:R-:W-:-:S07]  /*1dce0*/  FFMA.FTZ R47, R47, UR35, -R65 ;  /* 0x000000232f2f7c23 */ /* 0x000fce0008010841 */
[----:B------:R-:W2:Y:S08]  /*1dcf0*/  MUFU.EX2 R9, R9 ;  /* 0x0000000900097308 */ /* 0x000eb00000000800 */
[----:B------:R-:W3:Y:S01]  /*1dd00*/  MUFU.EX2 R20, R20 ;  /* 0x0000001400147308 */ /* 0x000ee20000000800 */
[----:B0-----:R-:W-:-:S04]  /*1dd10*/  FFMA.FTZ R3, R44, R0, R27 ;  /* 0x000000002c037223 */ /* 0x001fc8000001001b */
[----:B------:R-:W-:Y:S01]  /*1dd20*/  FADD.FTZ R0, R80, R3 ;  /* 0x0000000350007221 */ /* 0x000fe20000010000 */
[----:B------:R-:W-:-:S01]  /*1dd30*/  FADD.FTZ R3, R21, R50 ;  /* 0x0000003215037221 */ /* 0x000fc20000010000 */
[----:B------:R-:W-:Y:S01]  /*1dd40*/  FFMA.FTZ R50, R56, UR35, -R65 ;  /* 0x0000002338327c23 */ /* 0x000fe20008010841 */
[----:B------:R-:W0:Y:S01]  /*1dd50*/  MUFU.EX2 R15, R15 ;  /* 0x0000000f000f7308 */ /* 0x000e220000000800 */
[----:B--2---:R-:W-:-:S01]  /*1dd60*/  FADD.FTZ R71, R9, R0 ;  /* 0x0000000009477221 */ /* 0x004fc20000010000 */
[----:B------:R-:W-:-:S04]  /*1dd70*/  FADD.FTZ R3, R24, R3 ;  /* 0x0000000318037221 */ /* 0x000fc80000010000 */
[----:B------:R-:W-:Y:S02]  /*1dd80*/  FADD.FTZ R52, R8, R3 ;  /* 0x0000000308347221 */ /* 0x000fe40000010000 */
[----:B------:R-:W2:Y:S01]  /*1dd90*/  MUFU.EX2 R26, R26 ;  /* 0x0000001a001a7308 */ /* 0x000ea20000000800 */
[----:B---3--:R-:W-:-:S01]  /*1dda0*/  FADD.FTZ R0, R20, R71 ;  /* 0x0000004714007221 */ /* 0x008fc20000010000 */
[----:B------:R-:W-:Y:S01]  /*1ddb0*/  FADD.FTZ R73, R77, R52 ;  /* 0x000000344d497221 */ /* 0x000fe20000010000 */
[----:B------:R-:W-:-:S03]  /*1ddc0*/  FFMA.FTZ R71, R58, UR35, -R65 ;  /* 0x000000233a477c23 */ /* 0x000fc60008010841 */
[----:B------:R-:W-:Y:S02]  /*1ddd0*/  FADD.FTZ R52, R28, R73 ;  /* 0x000000491c347221 */ /* 0x000fe40000010000 */
[----:B------:R-:W3:Y:S01]  /*1dde0*/  MUFU.EX2 R25, R25 ;  /* 0x0000001900197308 */ /* 0x000ee20000000800 */
[----:B0-----:R-:W-:-:S01]  /*1ddf0*/  FADD.FTZ R3, R15, R0 ;  /* 0x000000000f037221 */ /* 0x001fc20000010000 */
[----:B------:R-:W-:Y:S01]  /*1de00*/  FADD.FTZ R73, R31, R52 ;  /* 0x000000341f497221 */ /* 0x000fe20000010000 */
[----:B------:R-:W-:-:S05]  /*1de10*/  FFMA.FTZ R52, R60, UR35, -R65 ;  /* 0x000000233c347c23 */ /* 0x000fca0008010841 */
[----:B------:R-:W0:Y:S01]  /*1de20*/  MUFU.EX2 R30, R30 ;  /* 0x0000001e001e7308 */ /* 0x000e220000000800 */
[----:B--2---:R-:W-:-:S07]  /*1de30*/  FADD.FTZ R0, R26, R3 ;  /* 0x000000031a007221 */ /* 0x004fce0000010000 */
[----:B------:R-:W2:Y:S01]  /*1de40*/  MUFU.EX2 R29, R29 ;  /* 0x0000001d001d7308 */ /* 0x000ea20000000800 */
[----:B---3--:R-:W-:-:S07]  /*1de50*/  FADD.FTZ R3, R25, R0 ;  /* 0x0000000019037221 */ /* 0x008fce0000010000 */
[----:B------:R-:W3:Y:S01]  /*1de60*/  MUFU.EX2 R34, R34 ;  /* 0x0000002200227308 */ /* 0x000ee20000000800 */
[----:B0-----:R-:W-:-:S07]  /*1de70*/  FADD.FTZ R0, R30, R3 ;  /* 0x000000031e007221 */ /* 0x001fce0000010000 */
[----:B------:R-:W0:Y:S01]  /*1de80*/  MUFU.EX2 R33, R33 ;  /* 0x0000002100217308 */ /* 0x000e220000000800 */
[----:B--2---:R-:W-:-:S07]  /*1de90*/  FADD.FTZ R3, R29, R0 ;  /* 0x000000001d037221 */ /* 0x004fce0000010000 */
[----:B------:R-:W2:Y:S01]  /*1dea0*/  MUFU.EX2 R38, R38 ;  /* 0x0000002600267308 */ /* 0x000ea20000000800 */
[----:B---3--:R-:W-:-:S07]  /*1deb0*/  FADD.FTZ R0, R34, R3 ;  /* 0x0000000322007221 */ /* 0x008fce0000010000 */
[----:B------:R3:W-:Y:S01]  /*1dec0*/  MUFU.EX2 R12, R69 ;  /* 0x00000045000c7308 */ /* 0x0007e20000000800 */
[----:B0-----:R-:W-:-:S07]  /*1ded0*/  FADD.FTZ R3, R33, R0 ;  /* 0x0000000021037221 */ /* 0x001fce0000010000 */
[----:B------:R-:W0:Y:S01]  /*1dee0*/  MUFU.EX2 R37, R37 ;  /* 0x0000002500257308 */ /* 0x000e220000000800 */
[----:B---3--:R-:W-:-:S01]  /*1def0*/  FFMA.FTZ R69, R54, UR35, -R65 ;  /* 0x0000002336457c23 */ /* 0x008fc20008010841 */
[----:B------:R-:W-:Y:S01]  /*1df00*/  FADD.FTZ R54, R32, R73 ;  /* 0x0000004920367221 */ /* 0x000fe20000010000 */
[----:B--2---:R-:W-:-:S01]  /*1df10*/  FADD.FTZ R0, R38, R3 ;  /* 0x0000000326007221 */ /* 0x004fc20000010000 */
[----:B------:R-:W-:Y:S02]  /*1df20*/  FFMA.FTZ R73, R62, UR35, -R65 ;  /* 0x000000233e497c23 */ /* 0x000fe40008010841 */
[----:B------:R-:W-:-:S02]  /*1df30*/  FADD.FTZ R75, R35, R54 ;  /* 0x00000036234b7221 */ /* 0x000fc40000010000 */
[----:B------:R-:W2:Y:S02]  /*1df40*/  MUFU.EX2 R42, R42 ;  /* 0x0000002a002a7308 */ /* 0x000ea40000000800 */
[----:B------:R-:W-:-:S04]  /*1df50*/  FADD.FTZ R54, R36, R75 ;  /* 0x0000004b24367221 */ /* 0x000fc80000010000 */
[----:B------:R-:W-:Y:S01]  /*1df60*/  FADD.FTZ R75, R39, R54 ;  /* 0x00000036274b7221 */ /* 0x000fe20000010000 */
[----:B------:R-:W-:-:S01]  /*1df70*/  FFMA.FTZ R54, R64, UR35, -R65 ;  /* 0x0000002340367c23 */ /* 0x000fc20008010841 */
[----:B------:R-:W3:Y:S01]  /*1df80*/  MUFU.EX2 R41, R41 ;  /* 0x0000002900297308 */ /* 0x000ee20000000800 */
[----:B0-----:R-:W-:-:S01]  /*1df90*/  FADD.FTZ R3, R37, R0 ;  /* 0x0000000025037221 */ /* 0x001fc20000010000 */
[----:B------:R-:W-:Y:S01]  /*1dfa0*/  FADD.FTZ R56, R40, R75 ;  /* 0x0000004b28387221 */ /* 0x000fe20000010000 */
[----:B------:R-:W-:-:S03]  /*1dfb0*/  FFMA.FTZ R75, R66, UR35, -R65 ;  /* 0x00000023424b7c23 */ /* 0x000fc60008010841 */
[----:B------:R-:W-:Y:S02]  /*1dfc0*/  FADD.FTZ R56, R43, R56 ;  /* 0x000000382b387221 */ /* 0x000fe40000010000 */
[----:B------:R-:W0:Y:S01]  /*1dfd0*/  MUFU.EX2 R46, R46 ;  /* 0x0000002e002e7308 */ /* 0x000e220000000800 */
[----:B--2---:R-:W-:-:S01]  /*1dfe0*/  FADD.FTZ R3, R42, R3 ;  /* 0x000000032a037221 */ /* 0x004fc20000010000 */
[----:B------:R-:W-:Y:S01]  /*1dff0*/  FADD.FTZ R81, R45, R56 ;  /* 0x000000382d517221 */ /* 0x000fe20000010000 */
[----:B------:R-:W-:-:S02]  /*1e000*/  FFMA.FTZ R56, R68, UR35, -R65 ;  /* 0x0000002344387c23 */ /* 0x000fc40008010841 */
[----:B------:R-:W-:Y:S01]  /*1e010*/  FADD.FTZ R0, R12, R3 ;  /* 0x000000030c007221 */ /* 0x000fe20000010000 */
[----:B------:R-:W-:-:S02]  /*1e020*/  FADD.FTZ R58, R70, R81 ;  /* 0x00000051463a7221 */ /* 0x000fc40000010000 */
[----:B------:R-:W2:Y:S01]  /*1e030*/  MUFU.EX2 R67, R67 ;  /* 0x0000004300437308 */ /* 0x000ea20000000800 */
[----:B---3--:R-:W-:-:S01]  /*1e040*/  FADD.FTZ R3, R41, R0 ;  /* 0x0000000029037221 */ /* 0x008fc20000010000 */
[----:B------:R-:W-:-:S04]  /*1e050*/  FADD.FTZ R81, R49, R58 ;  /* 0x0000003a31517221 */ /* 0x000fc80000010000 */
[----:B------:R-:W-:Y:S02]  /*1e060*/  FADD.FTZ R58, R152, R81 ;  /* 0x00000051983a7221 */ /* 0x000fe40000010000 */
[----:B------:R-:W3:Y:S01]  /*1e070*/  MUFU.EX2 R48, R48 ;  /* 0x0000003000307308 */ /* 0x000ee20000000800 */
[----:B0-----:R-:W-:-:S01]  /*1e080*/  FADD.FTZ R0, R46, R3 ;  /* 0x000000032e007221 */ /* 0x001fc20000010000 */
[----:B------:R-:W-:Y:S01]  /*1e090*/  FADD.FTZ R81, R51, R58 ;  /* 0x0000003a33517221 */ /* 0x000fe20000010000 */
[----:B------:R-:W-:-:S03]  /*1e0a0*/  FFMA.FTZ R58, R72, UR35, -R65 ;  /* 0x00000023483a7c23 */ /* 0x000fc60008010841 */
[----:B------:R-:W-:Y:S02]  /*1e0b0*/  FADD.FTZ R60, R86, R81 ;  /* 0x00000051563c7221 */ /* 0x000fe40000010000 */
[----:B------:R-:W0:Y:S01]  /*1e0c0*/  MUFU.EX2 R69, R69 ;  /* 0x0000004500457308 */ /* 0x000e220000000800 */
[----:B--2---:R-:W-:-:S01]  /*1e0d0*/  FADD.FTZ R3, R67, R0 ;  /* 0x0000000043037221 */ /* 0x004fc20000010000 */
[----:B------:R-:W-:-:S06]  /*1e0e0*/  FADD.FTZ R81, R53, R60 ;  /* 0x0000003c35517221 */ /* 0x000fcc0000010000 */
        /* <DEDUP_REMOVED lines=8> */
[----:B------:R-:W-:-:S06]  /*1e170*/  FFMA.FTZ R81, R74, UR35, -R65 ;  /* 0x000000234a517c23 */ /* 0x000fcc0008010841 */
[----:B------:R-:W3:Y:S01]  /*1e180*/  MUFU.EX2 R52, R52 ;  /* 0x0000003400347308 */ /* 0x000ee20000000800 */
[----:B0-----:R-:W-:-:S07]  /*1e190*/  FADD.FTZ R3, R71, R0 ;  /* 0x0000000047037221 */ /* 0x001fce0000010000 */
[----:B------:R-:W0:Y:S01]  /*1e1a0*/  MUFU.EX2 R156, R156 ;  /* 0x0000009c009c7308 */ /* 0x000e220000000800 */
[----:B--2---:R-:W-:-:S01]  /*1e1b0*/  FADD.FTZ R83, R55, R60 ;  /* 0x0000003c37537221 */ /* 0x004fc20000010000 */
[--C-:B------:R-:W-:Y:S01]  /*1e1c0*/  FFMA.FTZ R60, R76, UR35, -R65.reuse ;  /* 0x000000234c3c7c23 */ /* 0x100fe20008010841 */
[----:B------:R-:W-:-:S05]  /*1e1d0*/  FFMA.FTZ R65, R79, UR35, -R65 ;  /* 0x000000234f417c23 */ /* 0x000fca0008010841 */
        /* <DEDUP_REMOVED lines=33> */
[----:B0-----:R-:W-:-:S01]  /*1e3f0*/  FADD.FTZ R0, R60, R3 ;  /* 0x000000033c007221 */ /* 0x001fc20000010000 */
[----:B--2---:R-:W-:-:S03]  /*1e400*/  FADD.FTZ R3, R6, R79 ;  /* 0x0000004f06037221 */ /* 0x004fc60000010000 */
[----:B---3--:R-:W-:Y:S01]  /*1e410*/  FADD.FTZ R0, R65, R0 ;  /* 0x0000000041007221 */ /* 0x008fe20000010000 */
[----:B------:R-:W-:Y:S06]  /*1e420*/  @!P0 BRA `(.L_x_1760) ;  /* 0x0000000000048947 */ /* 0x000fec0003800000 */
[----:B------:R-:W-:Y:S01]  /*1e430*/  BPT.TRAP 0x1 ;  /* 0x000000040000795c */ /* 0x000fe20000300000 */
.L_x_1760:
[----:B------:R-:W-:Y:S01]  /*1e440*/  F2FP.SATFINITE.E4M3.F32.PACK_AB_MERGE_C R63, R6, R63, RZ ;  /* 0x0000003f063f723e */ /* 0x000fe200048070ff */
[----:B------:R-:W-:Y:S01]  /*1e450*/  IMAD R6, R14, 0x8, R16 ;  /* 0x000000080e067824 */ /* 0x000fe200078e0210 */
[----:B------:R-:W-:Y:S01]  /*1e460*/  F2FP.SATFINITE.E4M3.F32.PACK_AB_MERGE_C R21, R24, R21, RZ ;  /* 0x000000151815723e */ /* 0x000fe200048070ff */
[-C--:B------:R-:W-:Y:S01]  /*1e470*/  FMUL.FTZ R88, R88, R13.reuse ;  /* 0x0000000d58587220 */ /* 0x080fe20000410000 */
[----:B------:R-:W-:Y:S01]  /*1e480*/  ISETP.GT.AND P1, PT, R4, R198, PT ;  /* 0x000000c60400720c */ /* 0x000fe20003f24270 */
[----:B------:R-:W-:Y:S01]  /*1e490*/  VIADD R6, R6, 0x22860 ;  /* 0x0002286006067836 */ /* 0x000fe20000000000 */
[----:B------:R-:W-:Y:S01]  /*1e4a0*/  F2FP.SATFINITE.E4M3.F32.PACK_AB_MERGE_C R164, R7, R84, R21 ;  /* 0x0000005407a4723e */ /* 0x000fe20004807015 */
[-C--:B------:R-:W-:Y:S01]  /*1e4b0*/  FMUL.FTZ R89, R89, R13.reuse ;  /* 0x0000000d59597220 */ /* 0x080fe20000410000 */
[----:B------:R-:W-:Y:S01]  /*1e4c0*/  MOV R7, UR40 ;  /* 0x0000002800077c02 */ /* 0x000fe20008000f00 */
        /* <DEDUP_REMOVED lines=13> */
[----:B------:R-:W-:Y:S01]  /*1e5a0*/  F2FP.SATFINITE.E4M3.F32.PACK_AB_MERGE_C R55, R154, R53, R55 ;  /* 0x000000359a37723e */ /* 0x000fe20004807037 */
[----:B------:R-:W-:Y:S01]  /*1e5b0*/  FMUL.FTZ R104, R104, R13 ;  /* 0x0000000d68687220 */ /* 0x000fe20000410000 */
        /* <DEDUP_REMOVED lines=82> */
[----:B------:R-:W-:Y:S02]  /*1eae0*/  IMAD.MOV.U32 R14, RZ, RZ, R168 ;  /* 0x000000ffff0e7224 */ /* 0x000fe400078e00a8 */
[----:B------:R-:W-:Y:S01]  /*1eaf0*/  IMAD.MOV.U32 R158, RZ, RZ, R55 ;  /* 0x000000ffff9e7224 */ /* 0x000fe200078e0037 */
[----:B0-----:R-:W-:Y:S06]  /*1eb00*/  @P1 BRA `(.L_x_1761) ;  /* 0xffffffc400e81947 */ /* 0x001fec000383ffff */
.L_x_1741:
[----:B------:R-:W-:Y:S05]  /*1eb10*/  WARPSYNC.ALL ;  /* 0x0000000000007948 */ /* 0x000fea0003800000 */
[----:B------:R-:W-:Y:S06]  /*1eb20*/  BAR.ARV 0x8, 0x180 ;  /* 0x0206000000007b1d */ /* 0x000fec0000002000 */
[----:B------:R-:W-:Y:S05]  /*1eb30*/  @!P0 BRA `(.L_x_1762) ;  /* 0x0000000000048947 */ /* 0x000fea0003800000 */
[----:B------:R-:W-:Y:S01]  /*1eb40*/  BPT.TRAP 0x1 ;  /* 0x000000040000795c */ /* 0x000fe20000300000 */
.L_x_1762:
[----:B------:R-:W-:Y:S01]  /*1eb50*/  IMAD R13, R168, 0x8, R16 ;  /* 0x00000008a80d7824 */ /* 0x000fe200078e0210 */
[----:B------:R-:W-:-:S04]  /*1eb60*/  SHF.L.U32 R2, R169, 0x1f, RZ ;  /* 0x0000001fa9027819 */ /* 0x000fc800000006ff */
[----:B------:R0:W2:Y:S01]  /*1eb70*/  SYNCS.PHASECHK.TRANS64.TRYWAIT P1, [R13+URZ+0x22850], R2 ;  /* 0x022850020d0075a7 */ /* 0x0000a2000802017f */
[----:B------:R-:W-:Y:S05]  /*1eb80*/  @!P0 BRA `(.L_x_1763) ;  /* 0x0000000000048947 */ /* 0x000fea0003800000 */
[----:B------:R-:W-:Y:S01]  /*1eb90*/  BPT.TRAP 0x1 ;  /* 0x000000040000795c */ /* 0x000fe20000300000 */
.L_x_1763:
[----:B------:R-:W-:-:S05]  /*1eba0*/  VIADD R16, R16, 0x400 ;  /* 0x0000040010107836 */ /* 0x000fca0000000000 */
[----:B------:R-:W-:-:S04]  /*1ebb0*/  SHF.R.U32.HI R16, RZ, 0x4, R16 ;  /* 0x00000004ff107819 */ /* 0x000fc80000011610 */
[----:B------:R-:W-:-:S04]  /*1ebc0*/  LOP3.LUT R16, R16, 0x3fff, RZ, 0xc0, !PT ;  /* 0x00003fff10107812 */ /* 0x000fc800078ec0ff */
[----:B------:R-:W-:Y:S01]  /*1ebd0*/  LOP3.LUT R5, R16, 0x10000, RZ, 0xfc, !PT ;  /* 0x0001000010057812 */ /* 0x000fe200078efcff */
[----:B--2---:R-:W-:Y:S06]  /*1ebe0*/  @P1 BRA `(.L_x_1764) ;  /* 0x0000000000081947 */ /* 0x004fec0003800000 */
[----:B------:R-:W2:Y:S02]  /*1ebf0*/  SYNCS.PHASECHK.TRANS64.TRYWAIT P1, [R13+URZ+0x22850], R2 ;  /* 0x022850020d0075a7 */ /* 0x000ea4000802017f */
[----:B--2---:R-:W-:Y:S05]  /*1ec00*/  @!P1 BRA `(.L_x_1765) ;  /* 0x000000b4004c9947 */ /* 0x004fea0003800000 */
.L_x_1764:
[----:B------:R-:W-:Y:S01]  /*1ec10*/  IMAD R4, R168, 0x400, R5 ;  /* 0x00000400a8047824 */ /* 0x000fe200078e0205 */
[----:B------:R-:W-:Y:S05]  /*1ec20*/  WARPSYNC.ALL ;  /* 0x0000000000007948 */ /* 0x000fea0003800000 */
[----:B------:R-:W-:Y:S01]  /*1ec30*/  IMAD.MOV.U32 R5, RZ, RZ, 0x40000040 ;  /* 0x40000040ff057424 */ /* 0x000fe200078e00ff */
[----:B------:R-:W-:Y:S01]  /*1ec40*/  R2UR UR6, R4 ;  /* 0x00000000040672ca */ /* 0x000fe200000e0000 */
[----:B------:R-:W-:Y:S01]  /*1ec50*/  WARPGROUP.ARRIVE ;  /* 0x00000000000079c5 */ /* 0x000fe20000000000 */
[----:B------:R-:W-:Y:S02]  /*1ec60*/  ULDC.64 UR4, c[0x0][0x9a0] ;  /* 0x0002680000047ab9 */ /* 0x000fe40000000a00 */
[----:B------:R-:W-:-:S02]  /*1ec70*/  R2UR UR7, R5 ;  /* 0x00000000050772ca */ /* 0x000fc400000e0000 */
[----:B------:R-:W-:-:S04]  /*1ec80*/  ISETP.NE.U32.AND P1, PT, RZ, UR4, PT ;  /* 0x00000004ff007c0c */ /* 0x000fc8000bf25070 */
[----:B------:R-:W-:-:S07]  /*1ec90*/  ISETP.NE.AND.EX P1, PT, RZ, UR5, PT, P1 ;  /* 0x00000005ff007c0c */ /* 0x000fce000bf25310 */
[----:B------:R-:W-:Y:S06]  /*1eca0*/  QGMMA.64x128x32.F32.E4M3.E4M3 R88, R164, gdesc[UR4], R88, gsb0 ;  /* 0x01e00004a4587df3 */ /* 0x000fec0008000858 */
[----:B------:R-:W0:Y:S01]  /*1ecb0*/  @P1 LDC.64 R6, c[0x0][0x9c8] ;  /* 0x00027200ff061b82 */ /* 0x000e220000000a00 */
[----:B------:R-:W-:Y:S02]  /*1ecc0*/  @P1 SHF.R.S32.HI R5, RZ, 0x1f, R23 ;  /* 0x0000001fff051819 */ /* 0x000fe40000011417 */
[----:B------:R-:W-:-:S05]  /*1ecd0*/  @P1 SHF.R.S32.HI R15, RZ, 0x1f, R22 ;  /* 0x0000001fff0f1819 */ /* 0x000fca0000011416 */
[----:B------:R-:W3:Y:S01]  /*1ece0*/  @P1 LDC.64 R8, c[0x0][0x9d0] ;  /* 0x00027400ff081b82 */ /* 0x000ee20000000a00 */
[----:B0-2---:R-:W-:-:S04]  /*1ecf0*/  @P1 IMAD R2, R5, R6, RZ ;  /* 0x0000000605021224 */ /* 0x005fc800078e02ff */
[C---:B------:R-:W-:Y:S02]  /*1ed00*/  @P1 IMAD R5, R23.reuse, R7, R2 ;  /* 0x0000000717051224 */ /* 0x040fe400078e0202 */
[----:B------:R-:W-:-:S04]  /*1ed10*/  @P1 IMAD.WIDE.U32 R6, R23, R6, RZ ;  /* 0x0000000617061225 */ /* 0x000fc800078e00ff */
[----:B---3--:R-:W-:Y:S01]  /*1ed20*/  @P1 IMAD R2, R15, R8, RZ ;  /* 0x000000080f021224 */ /* 0x008fe200078e02ff */
[----:B------:R-:W-:-:S03]  /*1ed30*/  @P1 IADD3 R7, R7, R5, RZ ;  /* 0x0000000507071210 */ /* 0x000fc60007ffe0ff */
[C---:B------:R-:W-:Y:S02]  /*1ed40*/  @P1 IMAD R5, R22.reuse, R9, R2 ;  /* 0x0000000916051224 */ /* 0x040fe400078e0202 */
[----:B------:R-:W-:-:S04]  /*1ed50*/  @P1 IMAD.WIDE.U32 R6, R22, R8, R6 ;  /* 0x0000000816061225 */ /* 0x000fc800078e0006 */
[----:B------:R-:W-:Y:S01]  /*1ed60*/  @P1 IMAD.IADD R5, R7, 0x1, R5 ;  /* 0x0000000107051824 */ /* 0x000fe200078e0205 */
[C---:B------:R-:W-:Y:S01]  /*1ed70*/  @P1 LEA R8, P2, R6.reuse, UR4, 0x2 ;  /* 0x0000000406081c11 */ /* 0x040fe2000f8410ff */
[----:B------:R-:W-:Y:S02]  /*1ed80*/  IMAD.MOV.U32 R7, RZ, RZ, 0x40000040 ;  /* 0x40000040ff077424 */ /* 0x000fe400078e00ff */
[----:B------:R-:W-:Y:S01]  /*1ed90*/  IMAD.MOV.U32 R2, RZ, RZ, 0x3f800000 ;  /* 0x3f800000ff027424 */ /* 0x000fe200078e00ff */
[----:B------:R-:W-:Y:S01]  /*1eda0*/  @P1 LEA.HI.X R9, R6, UR5, R5, 0x2, P2 ;  /* 0x0000000506091c11 */ /* 0x000fe200090f1405 */
[----:B------:R-:W-:Y:S01]  /*1edb0*/  VIADD R6, R4, 0x2 ;  /* 0x0000000204067836 */ /* 0x000fe20000000000 */
[----:B------:R-:W-:-:S03]  /*1edc0*/  R2UR UR7, R7 ;  /* 0x00000000070772ca */ /* 0x000fc600000e0000 */
[----:B------:R0:W2:Y:S01]  /*1edd0*/  @P1 LDG.E R2, desc[UR38][R8.64] ;  /* 0x0000002608021981 */ /* 0x0000a2000c1e1900 */
[----:B------:R-:W-:Y:S01]  /*1ede0*/  R2UR UR6, R6 ;  /* 0x00000000060672ca */ /* 0x000fe200000e0000 */
[----:B------:R-:W-:Y:S02]  /*1edf0*/  WARPGROUP.DEPBAR.LE gsb0, 0x0 ;  /* 0x00008000000079c5 */ /* 0x000fe40000010000 */
[----:B------:R-:W-:-:S10]  /*1ee00*/  WARPGROUP.ARRIVE ;  /* 0x00000000000079c5 */ /* 0x000fd40000000000 */
[----:B------:R-:W-:Y:S01]  /*1ee10*/  QGMMA.64x128x32.F32.E4M3.E4M3 R88, R160, gdesc[UR4], R88, gsb0 ;  /* 0x01e00004a0587df3 */ /* 0x000fe20008000858 */
[----:B------:R-:W-:Y:S02]  /*1ee20*/  VIADD R6, R4, 0x4 ;  /* 0x0000000404067836 */ /* 0x000fe40000000000 */
[----:B------:R-:W-:-:S03]  /*1ee30*/  IMAD.MOV.U32 R7, RZ, RZ, 0x40000040 ;  /* 0x40000040ff077424 */ /* 0x000fc600078e00ff */
[----:B------:R-:W-:Y:S02]  /*1ee40*/  R2UR UR6, R6 ;  /* 0x00000000060672ca */ /* 0x000fe400000e0000 */
[----:B------:R-:W-:Y:S01]  /*1ee50*/  R2UR UR7, R7 ;  /* 0x00000000070772ca */ /* 0x000fe200000e0000 */
[----:B------:R-:W-:Y:S02]  /*1ee60*/  VIADD R4, R4, 0x6 ;  /* 0x0000000604047836 */ /* 0x000fe40000000000 */
[----:B------:R-:W-:Y:S01]  /*1ee70*/  IMAD.MOV.U32 R5, RZ, RZ, 0x40000040 ;  /* 0x40000040ff057424 */ /* 0x000fe200078e00ff */
[----:B------:R-:W3:Y:S04]  /*1ee80*/  SHFL.BFLY PT, R6, R3, 0x2, 0x1f ;  /* 0x0c401f0003067f89 */ /* 0x000ee800000e0000 */
[----:B------:R-:W4:Y:S01]  /*1ee90*/  SHFL.BFLY PT, R7, R0, 0x2, 0x1f ;  /* 0x0c401f0000077f89 */ /* 0x000f2200000e0000 */
[----:B------:R-:W-:-:S02]  /*1eea0*/  WARPGROUP.DEPBAR.LE gsb0, 0x0 ;  /* 0x00008000000079c5 */ /* 0x000fc40000010000 */
[----:B------:R-:W-:-:S06]  /*1eeb0*/  WARPGROUP.ARRIVE ;  /* 0x00000000000079c5 */ /* 0x000fcc0000000000 */
[----:B------:R-:W-:Y:S01]  /*1eec0*/  QGMMA.64x128x32.F32.E4M3.E4M3 R88, R156, gdesc[UR4], R88, gsb0 ;  /* 0x01e000049c587df3 */ /* 0x000fe20008000858 */
[----:B------:R-:W-:Y:S02]  /*1eed0*/  R2UR UR6, R4 ;  /* 0x00000000040672ca */ /* 0x000fe400000e0000 */
[----:B------:R-:W-:Y:S01]  /*1eee0*/  R2UR UR7, R5 ;  /* 0x00000000050772ca */ /* 0x000fe200000e0000 */
[----:B---3--:R-:W-:-:S01]  /*1eef0*/  FADD.FTZ R6, R6, R3 ;  /* 0x0000000306067221 */ /* 0x008fc20000010000 */
[----:B----4-:R-:W-:-:S04]  /*1ef00*/  FADD.FTZ R7, R7, R0 ;  /* 0x0000000007077221 */ /* 0x010fc80000010000 */
[----:B------:R-:W3:Y:S04]  /*1ef10*/  SHFL.BFLY PT, R5, R6, 0x1, 0x1f ;  /* 0x0c201f0006057f89 */ /* 0x000ee800000e0000 */
[----:B------:R-:W0:Y:S01]  /*1ef20*/  SHFL.BFLY PT, R4, R7, 0x1, 0x1f ;  /* 0x0c201f0007047f89 */ /* 0x000e2200000e0000 */
[----:B------:R-:W-:Y:S02]  /*1ef30*/  IMAD.MOV.U32 R3, RZ, RZ, RZ ;  /* 0x000000ffff037224 */ /* 0x000fe400078e00ff */
[----:B---3--:R-:W-:Y:S01]  /*1ef40*/  FADD.FTZ R5, R6, R5 ;  /* 0x0000000506057221 */ /* 0x008fe20000010000 */
        /* <DEDUP_REMOVED lines=13> */
[----:B------:R-:W3:Y:S08]  /*1f020*/  @P3 MUFU.LG2 R6, R12 ;  /* 0x0000000c00063308 */ /* 0x000ef00000000c00 */
[----:B------:R-:W4:Y:S01]  /*1f030*/  @P1 MUFU.RCP R7, R8 ;  /* 0x0000000800071308 */ /* 0x000f220000001000 */
[----:B------:R-:W-:Y:S01]  /*1f040*/  MOV R14, UR35 ;  /* 0x00000023000e7c02 */ /* 0x000fe20008000f00 */
[----:B------:R-:W-:-:S02]  /*1f050*/  IMAD.U32 R0, RZ, RZ, UR35 ;  /* 0x00000023ff007e24 */ /* 0x000fc4000f8e00ff */
[----:B0-----:R-:W-:Y:S02]  /*1f060*/  @P2 FMUL.FTZ R5, R4, 0.69314718246459960938 ;  /* 0x3f31721804052820 */ /* 0x001fe40000410000 */
[----:B------:R-:W-:Y:S01]  /*1f070*/  @P2 FMUL.FTZ R0, R0, 0.69314718246459960938 ;  /* 0x3f31721800002820 */ /* 0x000fe20000410000 */
[----:B------:R-:W-:Y:S01]  /*1f080*/  @P3 FMUL.FTZ R14, R14, 0.69314718246459960938 ;  /* 0x3f3172180e0e3820 */ /* 0x000fe20000410000 */
[----:B---3--:R-:W-:Y:S01]  /*1f090*/  @P3 FMUL.FTZ R9, R6, 0.69314718246459960938 ;  /* 0x3f31721806093820 */ /* 0x008fe20000410000 */
[----:B------:R-:W-:Y:S02]  /*1f0a0*/  IMAD.MOV.U32 R56, RZ, RZ, -0x800000 ;  /* 0xff800000ff387424 */ /* 0x000fe400078e00ff */
[----:B--2---:R-:W-:Y:S01]  /*1f0b0*/  FMUL.FTZ R3, R3, R2 ;  /* 0x0000000203037220 */ /* 0x004fe20000410000 */
[----:B------:R-:W-:Y:S02]  /*1f0c0*/  IMAD.MOV.U32 R58, RZ, RZ, -0x800000 ;  /* 0xff800000ff3a7424 */ /* 0x000fe400078e00ff */
[----:B------:R-:W-:Y:S01]  /*1f0d0*/  @P2 FFMA.FTZ R56, R0, R11, R5 ;  /* 0x0000000b00382223 */ /* 0x000fe20000010005 */
[----:B------:R-:W-:-:S01]  /*1f0e0*/  @P3 FFMA.FTZ R58, R14, R10, R9 ;  /* 0x0000000a0e3a3223 */ /* 0x000fc20000010009 */
[----:B----4-:R-:W-:Y:S01]  /*1f0f0*/  FMUL.FTZ R2, R7, R2 ;  /* 0x0000000207027220 */ /* 0x010fe20000410000 */
[----:B------:R-:W-:-:S02]  /*1f100*/  WARPGROUP.DEPBAR.LE gsb0, 0x0 ;  /* 0x00008000000079c5 */ /* 0x000fc40000010000 */
[----:B------:R-:W-:Y:S05]  /*1f110*/  @!P0 BRA `(.L_x_1766) ;  /* 0x0000000000048947 */ /* 0x000fea0003800000 */
[----:B------:R-:W-:Y:S01]  /*1f120*/  BPT.TRAP 0x1 ;  /* 0x000000040000795c */ /* 0x000fe20000300000 */
.L_x_1766:
[----:B------:R-:W-:Y:S02]  /*1f130*/  VIADD R0, R13, 0x22860 ;  /* 0x000228600d007836 */ /* 0x000fe40000000000 */
[-C--:B------:R-:W-:Y:S01]  /*1f140*/  FMUL.FTZ R41, R88, R3.reuse ;  /* 0x0000000358297220 */ /* 0x080fe20000410000 */
[----:B------:R-:W-:Y:S02]  /*1f150*/  IMAD.U32 R5, RZ, RZ, UR40 ;  /* 0x00000028ff057e24 */ /* 0x000fe4000f8e00ff */
[-C--:B------:R-:W-:Y:S01]  /*1f160*/  FMUL.FTZ R44, R89, R3.reuse ;  /* 0x00000003592c7220 */ /* 0x080fe20000410000 */
        /* <DEDUP_REMOVED lines=71> */
.L_x_1650:
[----:B------:R-:W-:Y:S05]  /*1f5e0*/  WARPSYNC.ALL ;  /* 0x0000000000007948 */ /* 0x000fea0003800000 */
[----:B------:R-:W2:Y:S08]  /*1f5f0*/  S2UR UR40, SR_CgaCtaId ;  /* 0x00000000002879c3 */ /* 0x000eb00000008800 */
[----:B------:R-:W-:Y:S06]  /*1f600*/  BAR.SYNC.DEFER_BLOCKING 0x5, 0x180 ;  /* 0x0146000000007b1d */ /* 0x000fec0000010000 */
[----:B------:R-:W-:Y:S01]  /*1f610*/  UMOV UR4, 0x400 ;  /* 0x0000040000047882 */ /* 0x000fe20000000000 */
[----:B------:R-:W-:Y:S01]  /*1f620*/  BSSY B0, `(.L_x_1767) ;  /* 0x0000267000007945 */ /* 0x000fe20003800000 */
[----:B--2---:R-:W-:-:S06]  /*1f630*/  ULEA UR4, UR40, UR4, 0x18 ;  /* 0x0000000428047291 */ /* 0x004fcc000f8ec03f */
[----:B------:R-:W-:-:S05]  /*1f640*/  IMAD.U32 R16, RZ, RZ, UR4 ;  /* 0x00000004ff107e24 */ /* 0x000fca000f8e00ff */
[----:B------:R2:W3:Y:S01]  /*1f650*/  LDS.128 R20, [R16+0x228d0] ;  /* 0x0228d00010147984 */ /* 0x0004e20000000c00 */
[----:B------:R-:W-:Y:S06]  /*1f660*/  BAR.ARV 0x4, 0x180 ;  /* 0x0106000000007b1d */ /* 0x000fec0000002000 */
[----:B------:R-:W-:Y:S05]  /*1f670*/  @P0 BRA `(.L_x_1768) ;  /* 0x0000001800b40947 */ /* 0x000fea0003800000 */
[----:B-----5:R-:W4:Y:S01]  /*1f680*/  S2R R24, SR_TID.X ;  /* 0x0000000000187919 */ /* 0x020f220000002100 */
[----:B------:R-:W-:Y:S01]  /*1f690*/  ULDC.64 UR4, c[0x4][0x40] ;  /* 0x0100100000047ab9 */ /* 0x000fe20000000a00 */
[----:B----4-:R-:W-:-:S05]  /*1f6a0*/  IMAD.SHL.U32 R0, R24, 0x4, RZ ;  /* 0x0000000418007824 */ /* 0x010fca00078e00ff */
[----:B------:R-:W-:-:S04]  /*1f6b0*/  LOP3.LUT R0, R0, 0xc, RZ, 0xc0, !PT ;  /* 0x0000000c00007812 */ /* 0x000fc800078ec0ff */
[----:B------:R-:W-:-:S05]  /*1f6c0*/  IADD3 R2, P0, R0, UR4, RZ ;  /* 0x0000000400027c10 */ /* 0x000fca000ff1e0ff */
[----:B------:R-:W-:-:S05]  /*1f6d0*/  IMAD.X R3, RZ, RZ, UR5, P0 ;  /* 0x00000005ff037e24 */ /* 0x000fca00080e06ff */
[----:B------:R4:W2:Y:S01]  /*1f6e0*/  LDG.E.CONSTANT R0, desc[UR38][R2.64] ;  /* 0x0000002602007981 */ /* 0x0008a2000c1e9900 */
        /* <DEDUP_REMOVED lines=16> */
[----:B---3--:R-:W-:Y:S02]  /*1f7f0*/  F2FP.BF16.F32.PACK_AB R20, R95, R42 ;  /* 0x0000002a5f14723e */ /* 0x008fe400000010ff */
[----:B------:R-:W-:Y:S02]  /*1f800*/  F2FP.BF16.F32.PACK_AB R42, R125, R28 ;  /* 0x0000001c7d2a723e */ /* 0x000fe400000010ff */
[----:B------:R-:W-:Y:S02]  /*1f810*/  F2FP.BF16.F32.PACK_AB R48, R127, R26 ;  /* 0x0000001a7f30723e */ /* 0x000fe400000010ff */
[----:B----4-:R-:W-:-:S02]  /*1f820*/  LOP3.LUT P0, R2, R24, 0x3, RZ, 0xc0, !PT ;  /* 0x0000000318027812 */ /* 0x010fc4000780c0ff */
[----:B------:R-:W-:Y:S02]  /*1f830*/  MOV R46, R16 ;  /* 0x00000010002e7202 */ /* 0x000fe40000000f00 */
[----:B0-----:R-:W-:Y:S02]  /*1f840*/  MOV R47, R43 ;  /* 0x0000002b002f7202 */ /* 0x001fe40000000f00 */
[----:B------:R-:W-:Y:S02]  /*1f850*/  F2FP.BF16.F32.PACK_AB R60, R149, R8 ;  /* 0x00000008953c723e */ /* 0x000fe400000010ff */
[----:B------:R-:W-:Y:S01]  /*1f860*/  F2FP.BF16.F32.PACK_AB R41, R92, R41 ;  /* 0x000000295c29723e */ /* 0x000fe200000010ff */
[----:B------:R-:W-:Y:S01]  /*1f870*/  IMAD.WIDE R4, R220, 0x2, R46 ;  /* 0x00000002dc047825 */ /* 0x000fe200078e022e */
[----:B------:R-:W-:Y:S02]  /*1f880*/  F2FP.BF16.F32.PACK_AB R44, R93, R44 ;  /* 0x0000002c5d2c723e */ /* 0x000fe400000010ff */
[----:B------:R-:W-:-:S02]  /*1f890*/  ISETP.EQ.OR P0, PT, R2, 0x3, !P0 ;  /* 0x000000030200780c */ /* 0x000fc40004702670 */
        /* <DEDUP_REMOVED lines=8> */
[----:B------:R-:W-:Y:S01]  /*1f920*/  LOP3.LUT R14, R14, R15, RZ, 0x3c, !PT ;  /* 0x0000000f0e0e7212 */ /* 0x000fe200078e3cff */
[--C-:B------:R-:W-:Y:S01]  /*1f930*/  IMAD.X R15, RZ, RZ, R5.reuse, P5 ;  /* 0x000000ffff0f7224 */ /* 0x100fe200028e0605 */
[----:B------:R-:W-:Y:S01]  /*1f940*/  LOP3.LUT R10, R10, R11, RZ, 0x3c, !PT ;  /* 0x0000000b0a0a7212 */ /* 0x000fe200078e3cff */
[----:B------:R-:W-:Y:S01]  /*1f950*/  IMAD.X R11, RZ, RZ, R5, P1 ;  /* 0x000000ffff0b7224 */ /* 0x000fe200008e0605 */
[C---:B------:R-:W-:Y:S02]  /*1f960*/  IADD3 R9, P2, R4.reuse, 0x4020, RZ ;  /* 0x0000402004097810 */ /* 0x040fe40007f5e0ff */
[----:B------:R-:W-:-:S02]  /*1f970*/  IADD3 R25, P4, R4, 0x60, RZ ;  /* 0x0000006004197810 */ /* 0x000fc40007f9e0ff */
[----:B------:R-:W-:Y:S02]  /*1f980*/  IADD3 R27, P5, R4, 0x40, RZ ;  /* 0x00000040041b7810 */ /* 0x000fe40007fbe0ff */
[----:B------:R-:W-:Y:S02]  /*1f990*/  SHF.R.U64 R6, R6, 0x3, RZ ;  /* 0x0000000306067819 */ /* 0x000fe400000012ff */
[----:B------:R-:W-:Y:S02]  /*1f9a0*/  IADD3 R29, P1, R4, 0x20, RZ ;  /* 0x00000020041d7810 */ /* 0x000fe40007f3e0ff */
[----:B------:R-:W-:Y:S02]  /*1f9b0*/  LOP3.LUT R8, R9, 0x380, RZ, 0xc0, !PT ;  /* 0x0000038009087812 */ /* 0x000fe400078ec0ff */
[----:B------:R-:W-:Y:S02]  /*1f9c0*/  LOP3.LUT R24, R25, 0x380, RZ, 0xc0, !PT ;  /* 0x0000038019187812 */ /* 0x000fe400078ec0ff */
[----:B------:R-:W-:-:S02]  /*1f9d0*/  LOP3.LUT R6, R6, R7, RZ, 0x3c, !PT ;  /* 0x0000000706067212 */ /* 0x000fc400078e3cff */
[----:B------:R-:W-:Y:S02]  /*1f9e0*/  LOP3.LUT R26, R27, 0x380, RZ, 0xc0, !PT ;  /* 0x000003801b1a7812 */ /* 0x000fe400078ec0ff */
[----:B------:R-:W-:Y:S02]  /*1f9f0*/  LOP3.LUT R28, R29, 0x380, RZ, 0xc0, !PT ;  /* 0x000003801d1c7812 */ /* 0x000fe400078ec0ff */
[----:B------:R-:W-:Y:S02]  /*1fa00*/  LOP3.LUT R7, R4, 0x380, RZ, 0xc0, !PT ;  /* 0x0000038004077812 */ /* 0x000fe400078ec0ff */
[----:B------:R-:W-:Y:S02]  /*1fa10*/  SHF.R.U64 R8, R8, 0x3, RZ ;  /* 0x0000000308087819 */ /* 0x000fe400000012ff */
[----:B------:R-:W-:Y:S02]  /*1fa20*/  SHF.R.U64 R24, R24, 0x3, RZ ;  /* 0x0000000318187819 */ /* 0x000fe400000012ff */
[----:B------:R-:W-:-:S02]  /*1fa30*/  SHF.R.U64 R26, R26, 0x3, RZ ;  /* 0x000000031a1a7819 */ /* 0x000fc400000012ff */
[----:B------:R-:W-:Y:S02]  /*1fa40*/  SHF.R.U64 R28, R28, 0x3, RZ ;  /* 0x000000031c1c7819 */ /* 0x000fe400000012ff */
[----:B------:R-:W-:Y:S02]  /*1fa50*/  SHF.R.U64 R7, R7, 0x3, RZ ;  /* 0x0000000307077819 */ /* 0x000fe400000012ff */
[----:B------:R-:W-:Y:S01]  /*1fa60*/  LOP3.LUT R8, R8, R9, RZ, 0x3c, !PT ;  /* 0x0000000908087212 */ /* 0x000fe200078e3cff */
[--C-:B------:R-:W-:Y:S01]  /*1fa70*/  IMAD.X R9, RZ, RZ, R5.reuse, P2 ;  /* 0x000000ffff097224 */ /* 0x100fe200010e0605 */
[----:B------:R-:W-:Y:S01]  /*1fa80*/  LOP3.LUT R24, R24, R25, RZ, 0x3c, !PT ;  /* 0x0000001918187212 */ /* 0x000fe200078e3cff */
[--C-:B------:R-:W-:Y:S01]  /*1fa90*/  IMAD.X R25, RZ, RZ, R5.reuse, P4 ;  /* 0x000000ffff197224 */ /* 0x100fe200020e0605 */
[----:B------:R-:W-:Y:S01]  /*1faa0*/  LOP3.LUT R26, R26, R27, RZ, 0x3c, !PT ;  /* 0x0000001b1a1a7212 */ /* 0x000fe200078e3cff */
[--C-:B------:R-:W-:Y:S01]  /*1fab0*/  IMAD.X R27, RZ, RZ, R5.reuse, P5 ;  /* 0x000000ffff1b7224 */ /* 0x100fe200028e0605 */
[----:B------:R-:W-:Y:S01]  /*1fac0*/  LOP3.LUT R28, R28, R29, RZ, 0x3c, !PT ;  /* 0x0000001d1c1c7212 */ /* 0x000fe200078e3cff */
[----:B------:R-:W-:Y:S01]  /*1fad0*/  IMAD.X R29, RZ, RZ, R5, P1 ;  /* 0x000000ffff1d7224 */ /* 0x000fe200008e0605 */
[----:B------:R-:W-:-:S02]  /*1fae0*/  LOP3.LUT R4, R7, R4, RZ, 0x3c, !PT ;  /* 0x0000000407047212 */ /* 0x000fc400078e3cff */
[----:B------:R-:W-:Y:S02]  /*1faf0*/  IADD3.X R7, RZ, R5, RZ, P3, !PT ;  /* 0x00000005ff077210 */ /* 0x000fe40001ffe4ff */
        /* <DEDUP_REMOVED lines=22> */
[----:B--2---:R-:W-:Y:S01]  /*1fc60*/  LOP3.LUT R2, R0, 0x2, RZ, 0x3c, !PT ;  /* 0x0000000200027812 */ /* 0x004fe200078e3cff */
[----:B------:R-:W-:Y:S06]  /*1fc70*/  BRA.DIV UR4, `(.L_x_1769) ;  /* 0x000000a604447947 */ /* 0x000fec000b800000 */
        /* <DEDUP_REMOVED lines=19> */
[----:B------:R-:W2:Y:S01]  /*1fdb0*/  SHFL.IDX PT, R10, R5, R0, 0x1c1f ;  /* 0x001c1f00050a7589 */ /* 0x000ea200000e0000 */
        /* <DEDUP_REMOVED lines=14> */
[----:B------:R-:W3:Y:S01]  /*1fea0*/  SHFL.IDX PT, R30, R31, R0, 0x1c1f ;  /* 0x001c1f001f1e7589 */ /* 0x000ee200000e0000 */
[----:B------:R-:W-:-:S02]  /*1feb0*/  SEL R73, R75, R54, P0 ;  /* 0x000000364b497207 */ /* 0x000fc40000000000 */
[----:B------:R-:W-:Y:S01]  /*1fec0*/  SEL R51, R20, R51, P0 ;  /* 0x0000003314337207 */ /* 0x000fe20000000000 */
[----:B------:R-:W4:Y:S01]  /*1fed0*/  SHFL.IDX PT, R45, R45, R2, 0x1c1f ;  /* 0x001c1f022d2d7589 */ /* 0x000f2200000e0000 */
[----:B------:R-:W-:Y:S02]  /*1fee0*/  SEL R55, R38, R55, P0 ;  /* 0x0000003726377207 */ /* 0x000fe40000000000 */
[----:B------:R-:W-:Y:S01]  /*1fef0*/  SEL R59, R34, R59, P0 ;  /* 0x0000003b223b7207 */ /* 0x000fe20000000000 */
[----:B------:R-:W5:Y:S01]  /*1ff00*/  SHFL.IDX PT, R20, R25, R2, 0x1c1f ;  /* 0x001c1f0219147589 */ /* 0x000f6200000e0000 */
[----:B------:R-:W-:Y:S02]  /*1ff10*/  SEL R75, R54, R75, P0 ;  /* 0x0000004b364b7207 */ /* 0x000fe40000000000 */
[----:B------:R-:W-:Y:S01]  /*1ff20*/  SEL R77, R79, R62, P0 ;  /* 0x0000003e4f4d7207 */ /* 0x000fe20000000000 */
[----:B------:R-:W1:Y:S01]  /*1ff30*/  SHFL.IDX PT, R34, R35, R0, 0x1c1f ;  /* 0x001c1f0023227589 */ /* 0x000e6200000e0000 */
[----:B------:R-:W-:-:S02]  /*1ff40*/  SEL R79, R62, R79, P0 ;  /* 0x0000004f3e4f7207 */ /* 0x000fc40000000000 */
[----:B0-----:R-:W-:Y:S01]  /*1ff50*/  SEL R24, R26, R29, P0 ;  /* 0x0000001d1a187207 */ /* 0x001fe20000000000 */
[----:B------:R-:W0:Y:S01]  /*1ff60*/  SHFL.IDX PT, R38, R39, R0, 0x1c1f ;  /* 0x001c1f0027267589 */ /* 0x000e2200000e0000 */
[----:B--2---:R-:W-:Y:S02]  /*1ff70*/  SEL R8, R10, R7, P0 ;  /* 0x000000070a087207 */ /* 0x004fe40000000000 */
[----:B------:R-:W-:Y:S01]  /*1ff80*/  SEL R26, R29, R26, P0 ;  /* 0x0000001a1d1a7207 */ /* 0x000fe20000000000 */
[----:B------:R-:W-:Y:S01]  /*1ff90*/  SHFL.IDX PT, R27, R61, R0, 0x1c1f ;  /* 0x001c1f003d1b7589 */ /* 0x000fe200000e0000 */
[----:B------:R-:W-:Y:S02]  /*1ffa0*/  SEL R4, R6, R3, P0 ;  /* 0x0000000306047207 */ /* 0x000fe40000000000 */
[----:B------:R-:W-:Y:S01]  /*1ffb0*/  SEL R10, R7, R10, P0 ;  /* 0x0000000a070a7207 */ /* 0x000fe20000000000 */
[----:B------:R-:W-:Y:S01]  /*1ffc0*/  SHFL.IDX PT, R31, R65, R0, 0x1c1f ;  /* 0x001c1f00411f7589 */ /* 0x000fe200000e0000 */
[----:B---3--:R-:W-:-:S02]  /*1ffd0*/  SEL R28, R30, R33, P0 ;  /* 0x000000211e1c7207 */ /* 0x008fc40000000000 */
[----:B------:R-:W-:Y:S01]  /*1ffe0*/  SEL R30, R33, R30, P0 ;  /* 0x0000001e211e7207 */ /* 0x000fe20000000000 */
[----:B------:R-:W-:Y:S01]  /*1fff0*/  SHFL.IDX PT, R35, R69, R0, 0x1c1f ;  /* 0x001c1f0045237589 */ /* 0x000fe200000e0000 */
[----:B----4-:R-:W-:Y:S02]  /*20000*/  SEL R40, R42, R45, P0 ;  /* 0x0000002d2a287207 */ /* 0x010fe40000000000 */
[----:B------:R-:W-:Y:S01]  /*20010*/  SEL R6, R3, R6, P0 ;  /* 0x0000000603067207 */ /* 0x000fe20000000000 */
[----:B------:R-:W2:Y:S01]  /*20020*/  SHFL.IDX PT, R52, R63, R2, 0x1c1f ;  /* 0x001c1f023f347589 */ /* 0x000ea200000e0000 */
[----:B-----5:R-:W-:Y:S02]  /*20030*/  SEL R12, R9, R20, P0 ;  /* 0x00000014090c7207 */ /* 0x020fe40000000000 */
[----:B------:R-:W-:Y:S01]  /*20040*/  SEL R14, R20, R9, P0 ;  /* 0x00000009140e7207 */ /* 0x000fe20000000000 */
[----:B------:R-:W3:Y:S01]  /*20050*/  SHFL.IDX PT, R54, R67, R2, 0x1c1f ;  /* 0x001c1f0243367589 */ /* 0x000ee200000e0000 */
[----:B-1----:R-:W-:-:S02]  /*20060*/  SEL R32, R34, R37, P0 ;  /* 0x0000002522207207 */ /* 0x002fc40000000000 */
[----:B------:R-:W-:Y:S01]  /*20070*/  SEL R34, R37, R34, P0 ;  /* 0x0000002225227207 */ /* 0x000fe20000000000 */
[----:B------:R-:W1:Y:S01]  /*20080*/  SHFL.IDX PT, R60, R71, R2, 0x1c1f ;  /* 0x001c1f02473c7589 */ /* 0x000e6200000e0000 */
[----:B0-----:R-:W-:Y:S02]  /*20090*/  SEL R36, R38, R41, P0 ;  /* 0x0000002926247207 */ /* 0x001fe40000000000 */
[----:B------:R-:W-:Y:S01]  /*200a0*/  SEL R38, R41, R38, P0 ;  /* 0x0000002629267207 */ /* 0x000fe20000000000 */
[----:B------:R-:W-:Y:S01]  /*200b0*/  SHFL.IDX PT, R49, R49, R0, 0x1c1f ;  /* 0x001c1f0031317589 */ /* 0x000fe200000e0000 */
[----:B------:R-:W-:-:S03]  /*200c0*/  SEL R42, R45, R42, P0 ;  /* 0x0000002a2d2a7207 */ /* 0x000fc60000000000 */
[----:B------:R-:W-:Y:S04]  /*200d0*/  SHFL.IDX PT, R53, R53, R0, 0x1c1f ;  /* 0x001c1f0035357589 */ /* 0x000fe800000e0000 */
[----:B------:R-:W-:Y:S04]  /*200e0*/  SHFL.IDX PT, R57, R57, R0, 0x1c1f ;  /* 0x001c1f0039397589 */ /* 0x000fe800000e0000 */
[----:B------:R-:W-:Y:S01]  /*200f0*/  SHFL.IDX PT, R73, R73, R0, 0x1c1f ;  /* 0x001c1f0049497589 */ /* 0x000fe200000e0000 */
[----:B--2---:R-:W-:Y:S02]  /*20100*/  SEL R25, R27, R52, P0 ;  /* 0x000000341b197207 */ /* 0x004fe40000000000 */
[----:B------:R-:W-:Y:S01]  /*20110*/  SEL R27, R52, R27, P0 ;  /* 0x0000001b341b7207 */ /* 0x000fe20000000000 */
[----:B------:R-:W0:Y:S01]  /*20120*/  SHFL.IDX PT, R44, R51, R2, 0x1c1f ;  /* 0x001c1f02332c7589 */ /* 0x000e2200000e0000 */
[----:B---3--:R-:W-:-:S02]  /*20130*/  SEL R29, R31, R54, P0 ;  /* 0x000000361f1d7207 */ /* 0x008fc40000000000 */
[----:B------:R-:W-:Y:S01]  /*20140*/  SEL R31, R54, R31, P0 ;  /* 0x0000001f361f7207 */ /* 0x000fe20000000000 */
[----:B------:R-:W2:Y:S01]  /*20150*/  SHFL.IDX PT, R48, R55, R2, 0x1c1f ;  /* 0x001c1f0237307589 */ /* 0x000ea200000e0000 */
[----:B-1----:R-:W-:Y:S02]  /*20160*/  SEL R33, R35, R60, P0 ;  /* 0x0000003c23217207 */ /* 0x002fe40000000000 */
[----:B------:R-:W-:Y:S01]  /*20170*/  SEL R35, R60, R35, P0 ;  /* 0x000000233c237207 */ /* 0x000fe20000000000 */
[----:B------:R-:W1:Y:S04]  /*20180*/  SHFL.IDX PT, R50, R59, R2, 0x1c1f ;  /* 0x001c1f023b327589 */ /* 0x000e6800000e0000 */
[----:B------:R-:W3:Y:S04]  /*20190*/  SHFL.IDX PT, R62, R75, R2, 0x1c1f ;  /* 0x001c1f024b3e7589 */ /* 0x000ee800000e0000 */
[----:B------:R-:W4:Y:S04]  /*201a0*/  SHFL.IDX PT, R77, R77, R0, 0x1c1f ;  /* 0x001c1f004d4d7589 */ /* 0x000f2800000e0000 */
[----:B------:R5:W4:Y:S01]  /*201b0*/  SHFL.IDX PT, R64, R79, R2, 0x1c1f ;  /* 0x001c1f024f407589 */ /* 0x000b2200000e0000 */
[----:B0-----:R-:W-:-:S02]  /*201c0*/  SEL R5, R49, R44, P0 ;  /* 0x0000002c31057207 */ /* 0x001fc40000000000 */
[----:B------:R-:W-:Y:S02]  /*201d0*/  SEL R7, R44, R49, P0 ;  /* 0x000000312c077207 */ /* 0x000fe40000000000 */
[----:B--2---:R-:W-:Y:S02]  /*201e0*/  SEL R9, R53, R48, P0 ;  /* 0x0000003035097207 */ /* 0x004fe40000000000 */
[----:B------:R-:W-:Y:S01]  /*201f0*/  SEL R11, R48, R53, P0 ;  /* 0x00000035300b7207 */ /* 0x000fe20000000000 */
[----:B-----5:R-:W-:Y:S01]  /*20200*/  IMAD.MOV.U32 R2, RZ, RZ, RZ ;  /* 0x000000ffff027224 */ /* 0x020fe200078e00ff */
[----:B-1----:R-:W-:Y:S02]  /*20210*/  SEL R13, R57, R50, P0 ;  /* 0x00000032390d7207 */ /* 0x002fe40000000000 */
[----:B------:R-:W-:Y:S02]  /*20220*/  SEL R15, R50, R57, P0 ;  /* 0x00000039320f7207 */ /* 0x000fe40000000000 */
[----:B---3--:R-:W-:-:S02]  /*20230*/  SEL R37, R73, R62, P0 ;  /* 0x0000003e49257207 */ /* 0x008fc40000000000 */
[----:B------:R-:W-:-:S07]  /*20240*/  SEL R39, R62, R73, P0 ;  /* 0x000000493e277207 */ /* 0x000fce0000000000 */
.L_x_2011:
[----:B------:R-:W-:Y:S05]  /*20250*/  WARPSYNC.ALL ;  /* 0x0000000000007948 */ /* 0x000fea0003800000 */
[----:B------:R-:W-:Y:S01]  /*20260*/  BAR.SYNC.DEFER_BLOCKING 0x1, 0x100 ;  /* 0x0044000000007b1d */ /* 0x000fe20000010000 */
[----:B----4-:R-:W-:Y:S02]  /*20270*/  SEL R41, R77, R64, P0 ;  /* 0x000000404d297207 */ /* 0x010fe40000000000 */
[----:B------:R-:W-:-:S03]  /*20280*/  SEL R43, R64, R77, P0 ;  /* 0x0000004d402b7207 */ /* 0x000fc60000000000 */
[----:B------:R-:W-:Y:S02]  /*20290*/  ULDC.64 UR4, c[0x0][0xc00] ;  /* 0x0003000000047ab9 */ /* 0x000fe40000000a00 */
[----:B------:R-:W0:Y:S01]  /*202a0*/  LDC.64 R44, c[0x0][0xc00] ;  /* 0x00030000ff2c7b82 */ /* 0x000e220000000a00 */
[----:B------:R-:W-:-:S04]  /*202b0*/  ISETP.NE.U32.AND P2, PT, RZ, UR4, PT ;  /* 0x00000004ff007c0c */ /* 0x000fc8000bf45070 */
[----:B------:R-:W-:Y:S01]  /*202c0*/  ISETP.NE.AND.EX P2, PT, RZ, UR5, PT, P2 ;  /* 0x00000005ff007c0c */ /* 0x000fe2000bf45320 */
[----:B------:R-:W-:Y:S02]  /*202d0*/  ULDC.64 UR4, c[0x0][0xc08] ;  /* 0x0003020000047ab9 */ /* 0x000fe40000000a00 */
[----:B------:R-:W-:Y:S01]  /*202e0*/  ISETP.NE.U32.AND P0, PT, RZ, UR4, PT ;  /* 0x00000004ff007c0c */ /* 0x000fe2000bf05070 */
[----:B------:R-:W1:Y:S03]  /*202f0*/  LDC R51, c[0x0][0xbe8] ;  /* 0x0002fa00ff337b82 */ /* 0x000e660000000800 */
[----:B------:R-:W-:Y:S01]  /*20300*/  ISETP.NE.AND.EX P0, PT, RZ, UR5, PT, P0 ;  /* 0x00000005ff007c0c */ /* 0x000fe2000bf05300 */
[----:B------:R2:W-:Y:S04]  /*20310*/  STSM.16.M88.4 [R80], R4 ;  /* 0x0000000450007844 */ /* 0x0005e80000000200 */
[----:B------:R3:W-:Y:S01]  /*20320*/  STSM.16.M88.4 [R78], R8 ;  /* 0x000000084e007844 */ /* 0x0007e20000000200 */
[----:B0-----:R-:W-:-:S03]  /*20330*/  IMAD.WIDE R44, R205, 0x4, R44 ;  /* 0x00000004cd2c7825 */ /* 0x001fc600078e022c */
[----:B------:R0:W-:Y:S04]  /*20340*/  STSM.16.M88.4 [R76], R12 ;  /* 0x0000000c4c007844 */ /* 0x0001e80000000200 */
[----:B------:R0:W-:Y:S01]  /*20350*/  STSM.16.M88.4 [R74], R24 ;  /* 0x000000184a007844 */ /* 0x0001e20000000200 */
[----:B--2---:R-:W2:Y:S03]  /*20360*/  @P0 LDC.64 R4, c[0x0][0xc08] ;  /* 0x00030200ff040b82 */ /* 0x004ea60000000a00 */
[----:B------:R0:W-:Y:S04]  /*20370*/  STSM.16.M88.4 [R72], R28 ;  /* 0x0000001c48007844 */ /* 0x0001e80000000200 */
[----:B------:R0:W-:Y:S04]  /*20380*/  STSM.16.M88.4 [R70], R32 ;  /* 0x0000002046007844 */ /* 0x0001e80000000200 */
[----:B------:R0:W-:Y:S04]  /*20390*/  STSM.16.M88.4 [R68], R36 ;  /* 0x0000002444007844 */ /* 0x0001e80000000200 */
[----:B------:R0:W-:Y:S01]  /*203a0*/  STSM.16.M88.4 [R66], R40 ;  /* 0x0000002842007844 */ /* 0x0001e20000000200 */
[----:B------:R-:W-:Y:S06]  /*203b0*/  BAR.SYNC.DEFER_BLOCKING 0x1, 0x100 ;  /* 0x0044000000007b1d */ /* 0x000fec0000010000 */
[----:B------:R-:W-:Y:S01]  /*203c0*/  ULDC UR4, c[0x0][0xa88] ;  /* 0x0002a20000047ab9 */ /* 0x000fe20000000800 */
[----:B--2---:R-:W-:-:S04]  /*203d0*/  @P0 IMAD.WIDE R4, R205, 0x4, R4 ;  /* 0x00000004cd040825 */ /* 0x004fc800078e0204 */
[----:B------:R-:W-:Y:S01]  /*203e0*/  IMAD.U32 R0, RZ, RZ, UR4 ;  /* 0x00000004ff007e24 */ /* 0x000fe2000f8e00ff */
[----:B------:R0:W5:Y:S01]  /*203f0*/  @P2 LDG.E R2, desc[UR38][R44.64] ;  /* 0x000000262c022981 */ /* 0x000162000c1e1900 */
[----:B-1----:R-:W-:Y:S01]  /*20400*/  ISETP.NE.AND P1, PT, R51, 0x1, PT ;  /* 0x000000013300780c */ /* 0x002fe20003f25270 */
[----:B---3--:R-:W-:-:S03]  /*20410*/  IMAD.IADD R8, R194, 0x1, R178 ;  /* 0x00000001c2087824 */ /* 0x008fc600078e02b2 */
[----:B------:R0:W5:Y:S09]  /*20420*/  @P0 LDG.E R0, desc[UR38][R4.64] ;  /* 0x0000002604000981 */ /* 0x000172000c1e1900 */
[----:B------:R-:W1:Y:S08]  /*20430*/  @P1 LDC R3, c[0x0][0xbec] ;  /* 0x0002fb00ff031b82 */ /* 0x000e700000000800 */
[----:B------:R-:W2:Y:S01]  /*20440*/  @P1 LDC R11, c[0x0][0xbf0] ;  /* 0x0002fc00ff0b1b82 */ /* 0x000ea20000000800 */
[----:B0-----:R-:W-:Y:S05]  /*20450*/  @P0 BRA `(.L_x_1770) ;  /* 0x0000000000100947 */ /* 0x001fea0003800000 */
[----:B------:R-:W-:Y:S05]  /*20460*/  @!P2 BRA `(.L_x_1770) ;  /* 0x00000000000ca947 */ /* 0x000fea0003800000 */
[----:B------:R-:W3:Y:S04]  /*20470*/  LDG.E R5, desc[UR38][R44.64] ;  /* 0x000000262c057981 */ /* 0x000ee8000c1e1900 */
[----:B-----5:R-:W3:Y:S02]  /*20480*/  LDG.E R0, desc[UR38][R44.64+0x4] ;  /* 0x000004262c007981 */ /* 0x020ee4000c1e1900 */
[----:B---3--:R-:W-:-:S07]  /*20490*/  IMAD.IADD R0, R0, 0x1, -R5 ;  /* 0x0000000100007824 */ /* 0x008fce00078e0a05 */
.L_x_1770:
[----:B------:R-:W-:Y:S01]  /*204a0*/  SHF.R.S32.HI R50, RZ, 0x1f, R204 ;  /* 0x0000001fff327819 */ /* 0x000fe200000114cc */
[----:B-1----:R-:W-:Y:S01]  /*204b0*/  @P1 IMAD.HI.U32 R4, R8, R3, RZ ;  /* 0x0000000308041227 */ /* 0x002fe200078e00ff */
[----:B------:R-:W-:Y:S01]  /*204c0*/  ULDC.64 UR4, c[0x0][0xb90] ;  /* 0x0002e40000047ab9 */ /* 0x000fe20000000a00 */
[----:B-----5:R-:W-:Y:S01]  /*204d0*/  SHF.R.S32.HI R3, RZ, 0x1f, R2 ;  /* 0x0000001fff037819 */ /* 0x020fe20000011402 */
[----:B------:R-:W0:Y:S01]  /*204e0*/  @P1 LDC R57, c[0x0][0xbec] ;  /* 0x0002fb00ff391b82 */ /* 0x000e220000000800 */
[----:B------:R-:W-:Y:S01]  /*204f0*/  IMAD R9, R50, UR4, RZ ;  /* 0x0000000432097c24 */ /* 0x000fe2000f8e02ff */
[----:B------:R-:W-:Y:S01]  /*20500*/  SHF.R.S32.HI R20, RZ, 0x1f, R205 ;  /* 0x0000001fff147819 */ /* 0x000fe200000114cd */
[----:B------:R-:W-:Y:S01]  /*20510*/  IMAD.MOV.U32 R7, RZ, RZ, R8 ;  /* 0x000000ffff077224 */ /* 0x000fe200078e0008 */
[----:B--2---:R-:W-:Y:S01]  /*20520*/  @P1 SHF.R.U32.HI R7, RZ, R11, R4 ;  /* 0x0000000bff071219 */ /* 0x004fe20000011604 */
[----:B------:R-:W-:Y:S01]  /*20530*/  IMAD.WIDE.U32 R4, R204, UR4, R2 ;  /* 0x00000004cc047c25 */ /* 0x000fe2000f8e0002 */
[----:B------:R-:W-:-:S02]  /*20540*/  SEL R20, R20, RZ, !P2 ;  /* 0x000000ff14147207 */ /* 0x000fc40005000000 */
[----:B------:R-:W-:Y:S01]  /*20550*/  SEL R53, R205, RZ, !P2 ;  /* 0x000000ffcd357207 */ /* 0x000fe20005000000 */
[----:B------:R-:W-:Y:S01]  /*20560*/  IMAD R9, R204, UR5, R9 ;  /* 0x00000005cc097c24 */ /* 0x000fe2000f8e0209 */
[----:B------:R-:W-:Y:S01]  /*20570*/  ULDC.64 UR4, c[0x0][0xb98] ;  /* 0x0002e60000047ab9 */ /* 0x000fe20000000a00 */
[----:B------:R-:W-:Y:S02]  /*20580*/  IMAD.MOV R6, RZ, RZ, -R7 ;  /* 0x000000ffff067224 */ /* 0x000fe400078e0a07 */
[----:B------:R-:W-:Y:S02]  /*20590*/  IMAD.IADD R5, R5, 0x1, R9 ;  /* 0x0000000105057824 */ /* 0x000fe400078e0209 */
[----:B------:R-:W-:Y:S02]  /*205a0*/  IMAD R9, R51, R6, R8 ;  /* 0x0000000633097224 */ /* 0x000fe400078e0208 */
[----:B------:R-:W-:Y:S02]  /*205b0*/  IMAD R11, R207, 0x40, R197 ;  /* 0x00000040cf0b7824 */ /* 0x000fe400078e02c5 */
[----:B------:R-:W-:-:S02]  /*205c0*/  IMAD R6, R20, UR4, RZ ;  /* 0x0000000414067c24 */ /* 0x000fc4000f8e02ff */
        /* <DEDUP_REMOVED lines=8> */
[----:B------:R-:W-:Y:S01]  /*20650*/  IMAD.IADD R10, R219, 0x1, R178 ;  /* 0x00000001db0a7824 */ /* 0x000fe200078e02b2 */
[----:B------:R-:W-:Y:S01]  /*20660*/  IADD3.X R5, R11, R5, R8, P2, !PT ;  /* 0x000000050b057210 */ /* 0x000fe200017fe408 */
[----:B------:R-:W-:Y:S01]  /*20670*/  IMAD R6, R6, UR4, RZ ;  /* 0x0000000406067c24 */ /* 0x000fe2000f8e02ff */
[----:B------:R-:W-:Y:S01]  /*20680*/  IADD3 R13, P4, R46, 0x2000, RZ ;  /* 0x000020002e0d7810 */ /* 0x000fe20007f9e0ff */
[----:B------:R-:W-:Y:S01]  /*20690*/  IMAD R55, R0, R51, RZ ;  /* 0x0000003300377224 */ /* 0x000fe200078e02ff */
[----:B------:R-:W-:Y:S01]  /*206a0*/  IADD3 R29, P3, R46, 0x4000, RZ ;  /* 0x000040002e1d7810 */ /* 0x000fe20007f7e0ff */
[----:B------:R-:W-:Y:S01]  /*206b0*/  IMAD R11, R9, UR5, R6 ;  /* 0x00000005090b7c24 */ /* 0x000fe2000f8e0206 */
[----:B------:R-:W-:Y:S01]  /*206c0*/  LOP3.LUT R12, R13, 0x380, RZ, 0xc0, !PT ;  /* 0x000003800d0c7812 */ /* 0x000fe200078ec0ff */
[----:B------:R-:W-:Y:S01]  /*206d0*/  IMAD.WIDE.U32 R4, R9, UR4, R4 ;  /* 0x0000000409047c25 */ /* 0x000fe2000f8e0004 */
[----:B------:R-:W-:Y:S01]  /*206e0*/  ULDC.64 UR4, c[0x0][0xb50] ;  /* 0x0002d40000047ab9 */ /* 0x000fe20000000a00 */
[----:B------:R-:W-:-:S02]  /*206f0*/  LOP3.LUT R28, R29, 0x380, RZ, 0xc0, !PT ;  /* 0x000003801d1c7812 */ /* 0x000fc400078ec0ff */
[----:B------:R-:W-:Y:S01]  /*20700*/  IMAD.X R9, RZ, RZ, R47, P0 ;  /* 0x000000ffff097224 */ /* 0x000fe200000e062f */
[----:B------:R-:W-:Y:S01]  /*20710*/  IADD3 R5, R5, R11, RZ ;  /* 0x0000000b05057210 */ /* 0x000fe20007ffe0ff */
[----:B------:R-:W-:Y:S01]  /*20720*/  VIADD R0, R10, 0x8 ;  /* 0x000000080a007836 */ /* 0x000fe20000000000 */
[C---:B------:R-:W-:Y:S02]  /*20730*/  LEA R6, P2, R4.reuse, UR4, 0x2 ;  /* 0x0000000404067c11 */ /* 0x040fe4000f8410ff */
[----:B------:R-:W-:Y:S02]  /*20740*/  LOP3.LUT P0, RZ, R209, 0x3, RZ, 0xc0, !PT ;  /* 0x00000003d1ff7812 */ /* 0x000fe4000780c0ff */
[----:B------:R-:W-:Y:S01]  /*20750*/  LEA.HI.X R4, R4, UR5, R5, 0x2, P2 ;  /* 0x0000000504047c11 */ /* 0x000fe200090f1405 */
[----:B------:R-:W-:Y:S01]  /*20760*/  SHFL.IDX PT, R44, R6, RZ, 0x1c1f ;  /* 0x001c1fff062c7589 */ /* 0x000fe200000e0000 */
[----:B------:R-:W-:Y:S01]  /*20770*/  IADD3 R25, P2, R46, 0x3000, RZ ;  /* 0x000030002e197810 */ /* 0x000fe20007f5e0ff */
[----:B------:R-:W-:Y:S01]  /*20780*/  ULDC.64 UR4, c[0x0][0xaa0] ;  /* 0x0002a80000047ab9 */ /* 0x000fe20000000a00 */
[----:B------:R-:W-:Y:S01]  /*20790*/  LOP3.LUT R8, R7, 0x380, RZ, 0xc0, !PT ;  /* 0x0000038007087812 */ /* 0x000fe200078ec0ff */
[----:B------:R-:W1:Y:S01]  /*207a0*/  SHFL.IDX PT, R45, R4, RZ, 0x1c1f ;  /* 0x001c1fff042d7589 */ /* 0x000e6200000e0000 */
[----:B------:R-:W-:-:S02]  /*207b0*/  LOP3.LUT R24, R25, 0x380, RZ, 0xc0, !PT ;  /* 0x0000038019187812 */ /* 0x000fc400078ec0ff */
[----:B------:R-:W-:Y:S01]  /*207c0*/  SHF.R.U64 R12, R12, 0x3, RZ ;  /* 0x000000030c0c7819 */ /* 0x000fe200000012ff */
[----:B------:R-:W-:Y:S01]  /*207d0*/  SHFL.IDX PT, R48, R6, 0x1, 0x1c1f ;  /* 0x003c1f0006307f89 */ /* 0x000fe200000e0000 */
[----:B------:R-:W-:Y:S02]  /*207e0*/  SHF.R.U64 R24, R24, 0x3, RZ ;  /* 0x0000000318187819 */ /* 0x000fe400000012ff */
[----:B------:R-:W-:Y:S01]  /*207f0*/  SHF.R.U64 R28, R28, 0x3, RZ ;  /* 0x000000031c1c7819 */ /* 0x000fe200000012ff */
[----:B------:R-:W2:Y:S01]  /*20800*/  SHFL.IDX PT, R49, R4, 0x1, 0x1c1f ;  /* 0x003c1f0004317f89 */ /* 0x000ea200000e0000 */
[----:B------:R-:W-:Y:S01]  /*20810*/  LOP3.LUT R24, R24, R25, RZ, 0x3c, !PT ;  /* 0x0000001918187212 */ /* 0x000fe200078e3cff */
[----:B------:R-:W-:Y:S01]  /*20820*/  IMAD.X R25, RZ, RZ, R47, P2 ;  /* 0x000000ffff197224 */ /* 0x000fe200010e062f */
[-C--:B------:R-:W-:Y:S02]  /*20830*/  ISETP.GE.OR P2, PT, R10, R55.reuse, P0 ;  /* 0x000000370a00720c */ /* 0x080fe40000746670 */
[----:B------:R-:W-:-:S02]  /*20840*/  ISETP.GE.OR P0, PT, R0, R55, P0 ;  /* 0x000000370000720c */ /* 0x000fc40000706670 */
[----:B------:R-:W-:Y:S01]  /*20850*/  SHF.R.U64 R8, R8, 0x3, RZ ;  /* 0x0000000308087819 */ /* 0x000fe200000012ff */
[----:B------:R-:W-:Y:S01]  /*20860*/  IMAD R3, R3, UR4, RZ ;  /* 0x0000000403037c24 */ /* 0x000fe2000f8e02ff */
[----:B------:R-:W-:Y:S01]  /*20870*/  LOP3.LUT R12, R12, R13, RZ, 0x3c, !PT ;  /* 0x0000000d0c0c7212 */ /* 0x000fe200078e3cff */
[--C-:B------:R-:W-:Y:S01]  /*20880*/  IMAD.X R13, RZ, RZ, R47.reuse, P4 ;  /* 0x000000ffff0d7224 */ /* 0x100fe200020e062f */
[----:B------:R-:W-:Y:S01]  /*20890*/  LOP3.LUT R28, R28, R29, RZ, 0x3c, !PT ;  /* 0x0000001d1c1c7212 */ /* 0x000fe200078e3cff */
[----:B------:R-:W-:Y:S01]  /*208a0*/  IMAD.X R29, RZ, RZ, R47, P3 ;  /* 0x000000ffff1d7224 */ /* 0x000fe200018e062f */
[----:B------:R-:W-:Y:S02]  /*208b0*/  LOP3.LUT R8, R8, R7, RZ, 0x3c, !PT ;  /* 0x0000000708087212 */ /* 0x000fe400078e3cff */
[C---:B------:R-:W-:Y:S01]  /*208c0*/  IADD3 R33, P5, R46.reuse, 0x5000, RZ ;  /* 0x000050002e217810 */ /* 0x040fe20007fbe0ff */
[----:B-1----:R1:W-:Y:S01]  /*208d0*/  @!P2 ST.E desc[UR38][R44.64], R56 ;  /* 0x000000382c00a985 */ /* 0x0023e2000c101926 */
[----:B------:R-:W-:-:S02]  /*208e0*/  IADD3 R37, P4, R46, 0x6000, RZ ;  /* 0x000060002e257810 */ /* 0x000fc40007f9e0ff */
[C---:B------:R-:W-:Y:S02]  /*208f0*/  LOP3.LUT R7, R46.reuse, 0x380, RZ, 0xc0, !PT ;  /* 0x000003802e077812 */ /* 0x040fe400078ec0ff */
[----:B------:R-:W-:Y:S02]  /*20900*/  IADD3 R5, P3, R46, 0x7000, RZ ;  /* 0x000070002e057810 */ /* 0x000fe40007f7e0ff */
[----:B------:R-:W-:Y:S01]  /*20910*/  LOP3.LUT R32, R33, 0x380, RZ, 0xc0, !PT ;  /* 0x0000038021207812 */ /* 0x000fe200078ec0ff */
[----:B--2---:R2:W-:Y:S01]  /*20920*/  @!P0 ST.E desc[UR38][R48.64], R58 ;  /* 0x0000003a30008985 */ /* 0x0045e2000c101926 */
[----:B------:R-:W-:Y:S01]  /*20930*/  LOP3.LUT R36, R37, 0x380, RZ, 0xc0, !PT ;  /* 0x0000038025247812 */ /* 0x000fe200078ec0ff */
[----:B------:R-:W-:Y:S01]  /*20940*/  IMAD.X R41, RZ, RZ, R47, P3 ;  /* 0x000000ffff297224 */ /* 0x000fe200018e062f */
[----:B------:R-:W-:Y:S01]  /*20950*/  SHF.R.U64 R7, R7, 0x3, RZ ;  /* 0x0000000307077819 */ /* 0x000fe200000012ff */
[C---:B-1----:R-:W-:Y:S01]  /*20960*/  IMAD R45, R2.reuse, UR5, R3 ;  /* 0x00000005022d7c24 */ /* 0x042fe2000f8e0203 */
[----:B------:R-:W-:Y:S01]  /*20970*/  LOP3.LUT R0, R5, 0x380, RZ, 0xc0, !PT ;  /* 0x0000038005007812 */ /* 0x000fe200078ec0ff */
[----:B------:R-:W-:Y:S01]  /*20980*/  IMAD.WIDE.U32 R2, R2, UR4, RZ ;  /* 0x0000000402027c25 */ /* 0x000fe2000f8e00ff */
[----:B------:R-:W-:Y:S01]  /*20990*/  SHF.R.U64 R32, R32, 0x3, RZ ;  /* 0x0000000320207819 */ /* 0x000fe200000012ff */
[----:B------:R-:W-:Y:S01]  /*209a0*/  ULDC.64 UR4, c[0x0][0xae8] ;  /* 0x0002ba0000047ab9 */ /* 0x000fe20000000a00 */
[----:B------:R-:W-:Y:S01]  /*209b0*/  SHF.R.U64 R36, R36, 0x3, RZ ;  /* 0x0000000324247819 */ /* 0x000fe200000012ff */
[----:B--2---:R-:W1:Y:S01]  /*209c0*/  @P1 LDC R49, c[0x0][0xbf0] ;  /* 0x0002fc00ff311b82 */ /* 0x004e620000000800 */
[----:B------:R-:W-:Y:S01]  /*209d0*/  IMAD.IADD R3, R3, 0x1, R45 ;  /* 0x0000000103037824 */ /* 0x000fe200078e022d */
[----:B------:R-:W-:Y:S01]  /*209e0*/  LOP3.LUT R46, R7, R46, RZ, 0x3c, !PT ;  /* 0x0000002e072e7212 */ /* 0x000fe200078e3cff */
[----:B------:R-:W-:Y:S01]  /*209f0*/  IMAD R45, R203, 0x20, R207 ;  /* 0x00000020cb2d7824 */ /* 0x000fe200078e02cf */
[----:B------:R-:W-:Y:S01]  /*20a00*/  SHF.R.U64 R0, R0, 0x3, RZ ;  /* 0x0000000300007819 */ /* 0x000fe200000012ff */
[----:B------:R-:W5:Y:S01]  /*20a10*/  LD.E.128 R8, desc[UR38][R8.64] ;  /* 0x0000002608087980 */ /* 0x000f62000c101d00 */
[----:B------:R-:W-:Y:S01]  /*20a20*/  LOP3.LUT R32, R32, R33, RZ, 0x3c, !PT ;  /* 0x0000002120207212 */ /* 0x000fe200078e3cff */
[--C-:B------:R-:W-:Y:S01]  /*20a30*/  IMAD.X R33, RZ, RZ, R47.reuse, P5 ;  /* 0x000000ffff217224 */ /* 0x100fe200028e062f */
[----:B------:R-:W-:Y:S01]  /*20a40*/  LOP3.LUT R36, R36, R37, RZ, 0x3c, !PT ;  /* 0x0000002524247212 */ /* 0x000fe200078e3cff */
[----:B------:R-:W-:Y:S01]  /*20a50*/  IMAD.X R37, RZ, RZ, R47, P4 ;  /* 0x000000ffff257224 */ /* 0x000fe200020e062f */
[----:B------:R-:W-:Y:S01]  /*20a60*/  LOP3.LUT R40, R0, R5, RZ, 0x3c, !PT ;  /* 0x0000000500287212 */ /* 0x000fe200078e3cff */
[----:B------:R-:W5:Y:S01]  /*20a70*/  LD.E.128 R12, desc[UR38][R12.64] ;  /* 0x000000260c0c7980 */ /* 0x000f62000c101d00 */
[----:B------:R-:W-:-:S03]  /*20a80*/  IADD3 R44, R178, R45, RZ ;  /* 0x0000002db22c7210 */ /* 0x000fc60007ffe0ff */
[----:B------:R2:W5:Y:S01]  /*20a90*/  LD.E.128 R4, desc[UR38][R46.64] ;  /* 0x000000262e047980 */ /* 0x000562000c101d00 */
[----:B------:R-:W-:-:S03]  /*20aa0*/  IMAD.WIDE.U32 R2, R204, UR4, R2 ;  /* 0x00000004cc027c25 */ /* 0x000fc6000f8e0002 */
[----:B------:R-:W5:Y:S01]  /*20ab0*/  LD.E.128 R24, desc[UR38][R24.64] ;  /* 0x0000002618187980 */ /* 0x000f62000c101d00 */
[----:B0-----:R-:W-:-:S03]  /*20ac0*/  @P1 IMAD.HI.U32 R0, R44, R57, RZ ;  /* 0x000000392c001227 */ /* 0x001fc600078e00ff */
[----:B------:R-:W5:Y:S01]  /*20ad0*/  LD.E.128 R28, desc[UR38][R28.64] ;  /* 0x000000261c1c7980 */ /* 0x000f62000c101d00 */
[----:B--2---:R-:W-:-:S03]  /*20ae0*/  IMAD R47, R50, UR4, RZ ;  /* 0x00000004322f7c24 */ /* 0x004fc6000f8e02ff */
[----:B------:R-:W5:Y:S01]  /*20af0*/  LD.E.128 R32, desc[UR38][R32.64] ;  /* 0x0000002620207980 */ /* 0x000f62000c101d00 */
[----:B------:R-:W-:Y:S01]  /*20b00*/  IMAD R47, R204, UR5, R47 ;  /* 0x00000005cc2f7c24 */ /* 0x000fe2000f8e022f */
[----:B------:R-:W-:Y:S01]  /*20b10*/  ULDC.64 UR4, c[0x0][0xaf0] ;  /* 0x0002bc0000047ab9 */ /* 0x000fe20000000a00 */
[----:B------:R-:W-:Y:S01]  /*20b20*/  IMAD.MOV.U32 R45, RZ, RZ, R44 ;  /* 0x000000ffff2d7224 */ /* 0x000fe200078e002c */
[----:B-1----:R-:W-:Y:S01]  /*20b30*/  @P1 SHF.R.U32.HI R45, RZ, R49, R0 ;  /* 0x00000031ff2d1219 */ /* 0x002fe20000011600 */
[----:B------:R-:W-:Y:S01]  /*20b40*/  IMAD.IADD R3, R3, 0x1, R47 ;  /* 0x0000000103037824 */ /* 0x000fe200078e022f */
[----:B------:R-:W5:Y:S01]  /*20b50*/  LD.E.128 R36, desc[UR38][R36.64] ;  /* 0x0000002624247980 */ /* 0x000f62000c101d00 */
[----:B------:R-:W-:Y:S01]  /*20b60*/  IMAD R20, R20, UR4, RZ ;  /* 0x0000000414147c24 */ /* 0x000fe2000f8e02ff */
[----:B------:R-:W-:Y:S01]  /*20b70*/  SHF.R.S32.HI R0, RZ, 0x1f, R45 ;  /* 0x0000001fff007819 */ /* 0x000fe2000001142d */
[C---:B------:R-:W-:Y:S01]  /*20b80*/  IMAD.WIDE.U32 R2, R53.reuse, UR4, R2 ;  /* 0x0000000435027c25 */ /* 0x040fe2000f8e0002 */
[----:B------:R-:W5:Y:S03]  /*20b90*/  LD.E.128 R40, desc[UR38][R40.64] ;  /* 0x0000002628287980 */ /* 0x000f66000c101d00 */
[----:B------:R-:W-:Y:S01]  /*20ba0*/  IMAD R47, R53, UR5, R20 ;  /* 0x00000005352f7c24 */ /* 0x000fe2000f8e0214 */
[----:B------:R-:W-:Y:S01]  /*20bb0*/  ULDC.64 UR4, c[0x0][0xae0] ;  /* 0x0002b80000047ab9 */ /* 0x000fe20000000a00 */
[----:B------:R-:W-:Y:S01]  /*20bc0*/  IMAD.MOV R20, RZ, RZ, -R45 ;  /* 0x000000ffff147224 */ /* 0x000fe200078e0a2d */
[----:B------:R-:W-:Y:S01]  /*20bd0*/  @!PT LDS RZ, [RZ] ;  /* 0x00000000fffff984 */ /* 0x000fe20000000800 */
[----:B------:R-:W-:Y:S01]  /*20be0*/  @!PT LDS RZ, [RZ] ;  /* 0x00000000fffff984 */ /* 0x000fe20000000800 */
[----:B------:R-:W-:Y:S01]  /*20bf0*/  @!PT LDS RZ, [RZ] ;  /* 0x00000000fffff984 */ /* 0x000fe20000000800 */
[----:B------:R-:W-:Y:S01]  /*20c00*/  @!PT LDS RZ, [RZ] ;  /* 0x00000000fffff984 */ /* 0x000fe20000000800 */
[----:B------:R0:W-:Y:S06]  /*20c10*/  MEMBAR.ALL.CTA ;  /* 0x0000000000007992 */ /* 0x0001ec0000008000 */
[----:B0-----:R-:W0:Y:S01]  /*20c20*/  FENCE.VIEW.ASYNC.S ;  /* 0x00000000000073c6 */ /* 0x001e220000000000 */
[----:B------:R-:W-:-:S02]  /*20c30*/  IMAD.IADD R3, R3, 0x1, R47 ;  /* 0x0000000103037824 */ /* 0x000fc400078e022f */
[----:B------:R-:W-:Y:S02]  /*20c40*/  IMAD R0, R0, UR4, RZ ;  /* 0x0000000400007c24 */ /* 0x000fe4000f8e02ff */
[----:B------:R-:W-:Y:S02]  /*20c50*/  IMAD R47, R51, R20, R44 ;  /* 0x00000014332f7224 */ /* 0x000fe400078e022c */
[C---:B------:R-:W-:Y:S02]  /*20c60*/  IMAD R49, R45.reuse, UR5, R0 ;  /* 0x000000052d317c24 */ /* 0x040fe4000f8e0200 */
[----:B------:R-:W-:Y:S01]  /*20c70*/  IMAD.WIDE.U32 R2, R45, UR4, R2 ;  /* 0x000000042d027c25 */ /* 0x000fe2000f8e0002 */
[----:B------:R-:W-:Y:S01]  /*20c80*/  SHF.R.S32.HI R0, RZ, 0x1f, R47 ;  /* 0x0000001fff007819 */ /* 0x000fe2000001142f */
[----:B------:R-:W-:Y:S02]  /*20c90*/  ULDC.64 UR4, c[0x0][0xad8] ;  /* 0x0002b60000047ab9 */ /* 0x000fe40000000a00 */
[----:B------:R-:W-:-:S02]  /*20ca0*/  IMAD.IADD R178, R207, 0x1, R178 ;  /* 0x00000001cfb27824 */ /* 0x000fc400078e02b2 */
[----:B------:R-:W-:Y:S02]  /*20cb0*/  IMAD.IADD R3, R3, 0x1, R49 ;  /* 0x0000000103037824 */ /* 0x000fe400078e0231 */
[----:B------:R-:W-:Y:S02]  /*20cc0*/  IMAD R20, R0, UR4, RZ ;  /* 0x0000000400147c24 */ /* 0x000fe4000f8e02ff */
[----:B------:R-:W-:Y:S02]  /*20cd0*/  VIADD R0, R178, 0x20 ;  /* 0x00000020b2007836 */ /* 0x000fe40000000000 */
[C---:B------:R-:W-:Y:S02]  /*20ce0*/  IMAD R45, R47.reuse, UR5, R20 ;  /* 0x000000052f2d7c24 */ /* 0x040fe4000f8e0214 */
[----:B------:R-:W-:Y:S01]  /*20cf0*/  IMAD.WIDE.U32 R2, R47, UR4, R2 ;  /* 0x000000042f027c25 */ /* 0x000fe2000f8e0002 */
[-C--:B------:R-:W-:Y:S01]  /*20d00*/  ISETP.GE.AND P0, PT, R0, R55.reuse, PT ;  /* 0x000000370000720c */ /* 0x080fe20003f06270 */
[----:B------:R-:W-:Y:S01]  /*20d10*/  ULDC.64 UR4, c[0x0][0xa80] ;  /* 0x0002a00000047ab9 */ /* 0x000fe20000000a00 */
[----:B------:R-:W-:Y:S01]  /*20d20*/  ISETP.GE.AND P2, PT, R178, R55, PT ;  /* 0x00000037b200720c */ /* 0x000fe20003f46270 */
[----:B------:R-:W-:-:S02]  /*20d30*/  VIADD R0, R16, 0x22820 ;  /* 0x0002282010007836 */ /* 0x000fc40000000000 */
[----:B------:R-:W-:Y:S01]  /*20d40*/  VIADD R20, R178, 0x40 ;  /* 0x00000040b2147836 */ /* 0x000fe20000000000 */
[----:B------:R-:W-:Y:S01]  /*20d50*/  LEA R46, P3, R2, UR4, 0x1 ;  /* 0x00000004022e7c11 */ /* 0x000fe2000f8608ff */
[----:B------:R-:W-:Y:S01]  /*20d60*/  IMAD.IADD R3, R3, 0x1, R45 ;  /* 0x0000000103037824 */ /* 0x000fe200078e022d */
[----:B------:R-:W-:Y:S02]  /*20d70*/  PRMT R0, RZ, 0x654, R0 ;  /* 0x00000654ff007816 */ /* 0x000fe40000000000 */
[----:B------:R-:W-:Y:S02]  /*20d80*/  ISETP.GE.AND P1, PT, R20, R55, PT ;  /* 0x000000371400720c */ /* 0x000fe40003f26270 */
[----:B------:R-:W-:Y:S01]  /*20d90*/  LEA.HI.X R20, R2, UR5, R3, 0x1, P3 ;  /* 0x0000000502147c11 */ /* 0x000fe200098f0c03 */
[----:B0-----:R0:W-:Y:S01]  /*20da0*/  SYNCS.ARRIVE.TRANS64.RED.A1T0 RZ, [R0+URZ], RZ ;  /* 0x000000ff00ff79a7 */ /* 0x0011e2000810043f */
[----:B------:R1:W2:Y:S01]  /*20db0*/  SHFL.IDX PT, R44, R46, RZ, 0x181f ;  /* 0x00181fff2e2c7589 */ /* 0x0002a200000e0000 */
[----:B------:R-:W-:Y:S03]  /*20dc0*/  BSSY B1, `(.L_x_1771) ;  /* 0x000000c000017945 */ /* 0x000fe60003800000 */
[----:B0-----:R1:W0:Y:S01]  /*20dd0*/  SHFL.IDX PT, R0, R20, RZ, 0x181f ;  /* 0x00181fff14007589 */ /* 0x00122200000e0000 */
[----:B------:R-:W-:Y:S05]  /*20de0*/  @P2 BRA `(.L_x_1772) ;  /* 0x0000000000242947 */ /* 0x000fea0003800000 */
[----:B------:R-:W-:Y:S02]  /*20df0*/  ULDC UR4, c[0x0][0xac8] ;  /* 0x0002b20000047ab9 */ /* 0x000fe40000000800 */
[----:B------:R-:W-:Y:S02]  /*20e00*/  ISETP.GE.AND P2, PT, R197, UR4, PT ;  /* 0x00000004c5007c0c */ /* 0x000fe4000bf46270 */
[----:B------:R-:W-:-:S11]  /*20e10*/  ISETP.GE.AND P3, PT, R202, UR4, PT ;  /* 0x00000004ca007c0c */ /* 0x000fd6000bf66270 */
[CC--:B--2---:R-:W-:Y:S02]  /*20e20*/  @!P2 LEA R2, P4, R197.reuse, R44.reuse, 0x1 ;  /* 0x0000002cc502a211 */ /* 0x0c4fe400078808ff */
[C---:B------:R-:W-:Y:S02]  /*20e30*/  @!P3 LEA R44, P5, R202.reuse, R44, 0x1 ;  /* 0x0000002cca2cb211 */ /* 0x040fe400078a08ff */
[-C--:B0-----:R-:W-:Y:S02]  /*20e40*/  @!P2 LEA.HI.X R3, R197, R0.reuse, R222, 0x1, P4 ;  /* 0x00000000c503a211 */ /* 0x081fe400020f0cde */
[----:B------:R-:W-:-:S03]  /*20e50*/  @!P3 LEA.HI.X R45, R202, R0, R221, 0x1, P5 ;  /* 0x00000000ca2db211 */ /* 0x000fc600028f0cdd */
[----:B-----5:R3:W-:Y:S04]  /*20e60*/  @!P2 ST.E.128 desc[UR38][R2.64], R4 ;  /* 0x000000040200a985 */ /* 0x0207e8000c101d26 */
[----:B------:R3:W-:Y:S02]  /*20e70*/  @!P3 ST.E.128 desc[UR38][R44.64], R28 ;  /* 0x0000001c2c00b985 */ /* 0x0007e4000c101d26 */
.L_x_1772:
[----:B------:R-:W-:Y:S05]  /*20e80*/  BSYNC B1 ;  /* 0x0000000000017941 */ /* 0x000fea0003800000 */
.L_x_1771:
[----:B0-----:R0:W4:Y:S01]  /*20e90*/  SHFL.IDX PT, R0, R20, 0x1, 0x181f ;  /* 0x00381f0014007f89 */ /* 0x00112200000e0000 */
        /* <DEDUP_REMOVED lines=12> */
.L_x_1774:
[----:B------:R-:W-:Y:S05]  /*20f60*/  BSYNC B1 ;  /* 0x0000000000017941 */ /* 0x000fea0003800000 */
.L_x_1773:
        /* <DEDUP_REMOVED lines=13> */
.L_x_1776:
[----:B------:R-:W-:Y:S05]  /*21040*/  BSYNC B1 ;  /* 0x0000000000017941 */ /* 0x000fea0003800000 */
.L_x_1775:
[----:B0-----:R-:W-:Y:S01]  /*21050*/  VIADD R0, R178, 0x60 ;  /* 0x00000060b2007836 */ /* 0x001fe20000000000 */
[----:B-1--4-:R-:W4:Y:S04]  /*21060*/  SHFL.IDX PT, R20, R20, 0x3, 0x181f ;  /* 0x00781f0014147f89 */ /* 0x012f2800000e0000 */
[----:B------:R-:W-:Y:S01]  /*21070*/  ISETP.GE.AND P0, PT, R0, R55, PT ;  /* 0x000000370000720c */ /* 0x000fe20003f06270 */
[----:B------:R-:W0:-:S12]  /*21080*/  SHFL.IDX PT, R46, R46, 0x3, 0x181f ;  /* 0x00781f002e2e7f89 */ /* 0x000e1800000e0000 */
[----:B------:R-:W-:Y:S05]  /*21090*/  @P0 BRA `(.L_x_1777) ;  /* 0x0000000800fc0947 */ /* 0x000fea0003800000 */
[----:B------:R-:W-:Y:S02]  /*210a0*/  ULDC UR4, c[0x0][0xac8] ;  /* 0x0002b20000047ab9 */ /* 0x000fe40000000800 */
[----:B------:R-:W-:-:S13]  /*210b0*/  ISETP.GE.AND P1, PT, R197, UR4, PT ;  /* 0x00000004c5007c0c */ /* 0x000fda000bf26270 */
[----:B0-----:R-:W-:-:S04]  /*210c0*/  @!P1 LEA R2, P0, R197, R46, 0x1 ;  /* 0x0000002ec5029211 */ /* 0x001fc800078008ff */
[----:B----4-:R-:W-:Y:S02]  /*210d0*/  @!P1 LEA.HI.X R3, R197, R20, R222, 0x1, P0 ;  /* 0x00000014c5039211 */ /* 0x010fe400000f0cde */
[----:B------:R-:W-:-:S03]  /*210e0*/  ISETP.GE.AND P0, PT, R202, UR4, PT ;  /* 0x00000004ca007c0c */ /* 0x000fc6000bf06270 */
[----:B------:R0:W-:Y:S10]  /*210f0*/  @!P1 ST.E.128 desc[UR38][R2.64], R24 ;  /* 0x0000001802009985 */ /* 0x0001f4000c101d26 */
[----:B------:R-:W-:Y:S05]  /*21100*/  @P0 BRA `(.L_x_1777) ;  /* 0x0000000800e00947 */ /* 0x000fea0003800000 */
[----:B0-----:R-:W-:-:S04]  /*21110*/  LEA R2, P0, R202, R46, 0x1 ;  /* 0x0000002eca027211 */ /* 0x001fc800078008ff */
[----:B------:R-:W-:-:S05]  /*21120*/  LEA.HI.X R3, R202, R20, R221, 0x1, P0 ;  /* 0x00000014ca037211 */ /* 0x000fca00000f0cdd */
[----:B------:R0:W-:Y:S01]  /*21130*/  ST.E.128 desc[UR38][R2.64], R40 ;  /* 0x0000002802007985 */ /* 0x0001e2000c101d26 */
[----:B------:R-:W-:Y:S05]  /*21140*/  BRA `(.L_x_1777) ;  /* 0x0000000800d07947 */ /* 0x000fea0003800000 */
.L_x_1768:
[----:B------:R-:W-:Y:S01]  /*21150*/  ULDC.64 UR4, c[0x0][0xc00] ;  /* 0x0003000000047ab9 */ /* 0x000fe20000000a00 */
[----:B------:R-:W4:Y:S01]  /*21160*/  LDC.64 R2, c[0x0][0xc00] ;  /* 0x00030000ff027b82 */ /* 0x000f220000000a00 */
[----:B------:R-:W-:Y:S02]  /*21170*/  ISETP.NE.U32.AND P0, PT, RZ, UR4, PT ;  /* 0x00000004ff007c0c */ /* 0x000fe4000bf05070 */
[----:B------:R-:W-:Y:S02]  /*21180*/  MOV R0, RZ ;  /* 0x000000ff00007202 */ /* 0x000fe40000000f00 */
[----:B------:R-:W-:Y:S01]  /*21190*/  ISETP.NE.AND.EX P0, PT, RZ, UR5, PT, P0 ;  /* 0x00000005ff007c0c */ /* 0x000fe2000bf05300 */
[----:B------:R-:W-:Y:S02]  /*211a0*/  ULDC.64 UR4, c[0x0][0xc08] ;  /* 0x0003020000047ab9 */ /* 0x000fe40000000a00 */
[----:B------:R-:W-:Y:S01]  /*211b0*/  ISETP.NE.U32.AND P1, PT, RZ, UR4, PT ;  /* 0x00000004ff007c0c */ /* 0x000fe2000bf25070 */
[----:B------:R-:W0:Y:S03]  /*211c0*/  LDC R27, c[0x0][0xbe8] ;  /* 0x0002fa00ff1b7b82 */ /* 0x000e260000000800 */
[----:B------:R-:W-:Y:S01]  /*211d0*/  ISETP.NE.AND.EX P1, PT, RZ, UR5, PT, P1 ;  /* 0x00000005ff007c0c */ /* 0x000fe2000bf25310 */
[----:B----4-:R-:W-:-:S12]  /*211e0*/  IMAD.WIDE R2, R205, 0x4, R2 ;  /* 0x00000004cd027825 */ /* 0x010fd800078e0202 */
[----:B------:R-:W4:Y:S01]  /*211f0*/  @P1 LDC.64 R4, c[0x0][0xc08] ;  /* 0x00030200ff041b82 */ /* 0x000f220000000a00 */
[----:B------:R-:W-:Y:S02]  /*21200*/  ULDC UR4, c[0x0][0xa88] ;  /* 0x0002a20000047ab9 */ /* 0x000fe40000000800 */
[----:B------:R-:W-:Y:S01]  /*21210*/  IMAD.U32 R6, RZ, RZ, UR4 ;  /* 0x00000004ff067e24 */ /* 0x000fe2000f8e00ff */
[----:B------:R0:W5:Y:S01]  /*21220*/  @P0 LDG.E R0, desc[UR38][R2.64] ;  /* 0x0000002602000981 */ /* 0x000162000c1e1900 */
[----:B----4-:R-:W-:-:S05]  /*21230*/  @P1 IMAD.WIDE R4, R205, 0x4, R4 ;  /* 0x00000004cd041825 */ /* 0x010fca00078e0204 */
[----:B------:R4:W5:Y:S01]  /*21240*/  @P1 LDG.E R6, desc[UR38][R4.64] ;  /* 0x0000002604061981 */ /* 0x000962000c1e1900 */
[----:B0-----:R-:W-:Y:S02]  /*21250*/  ISETP.NE.AND P2, PT, R27, 0x1, PT ;  /* 0x000000011b00780c */ /* 0x001fe40003f45270 */
[----:B------:R-:W-:Y:S02]  /*21260*/  ISETP.GE.AND P3, PT, R223, 0x80, PT ;  /* 0x00000080df00780c */ /* 0x000fe40003f66270 */
[----:B------:R-:W-:-:S09]  /*21270*/  SHF.R.S32.HI R7, RZ, 0x1f, R205 ;  /* 0x0000001fff077819 */ /* 0x000fd200000114cd */
[----:B------:R-:W0:Y:S08]  /*21280*/  @P2 LDC R14, c[0x0][0xbec] ;  /* 0x0002fb00ff0e2b82 */ /* 0x000e300000000800 */
[----:B------:R-:W0:Y:S01]  /*21290*/  @P2 LDC R29, c[0x0][0xbf0] ;  /* 0x0002fc00ff1d2b82 */ /* 0x000e220000000800 */
[----:B----4-:R-:W-:Y:S05]  /*212a0*/  @P1 BRA `(.L_x_1778) ;  /* 0x0000000000101947 */ /* 0x010fea0003800000 */
[----:B------:R-:W-:Y:S05]  /*212b0*/  @!P0 BRA `(.L_x_1778) ;  /* 0x00000000000c8947 */ /* 0x000fea0003800000 */
[----:B------:R-:W4:Y:S04]  /*212c0*/  LDG.E R5, desc[UR38][R2.64] ;  /* 0x0000002602057981 */ /* 0x000f28000c1e1900 */
[----:B-----5:R-:W4:Y:S02]  /*212d0*/  LDG.E R6, desc[UR38][R2.64+0x4] ;  /* 0x0000042602067981 */ /* 0x020f24000c1e1900 */
[----:B----4-:R-:W-:-:S07]  /*212e0*/  IMAD.IADD R6, R6, 0x1, -R5 ;  /* 0x0000000106067824 */ /* 0x010fce00078e0a05 */
.L_x_1778:
[----:B------:R-:W-:Y:S01]  /*212f0*/  BSSY B1, `(.L_x_1779) ;  /* 0x000002d000017945 */ /* 0x000fe20003800000 */
[----:B------:R-:W-:Y:S02]  /*21300*/  SHF.R.S32.HI R10, RZ, 0x1f, R204 ;  /* 0x0000001fff0a7819 */ /* 0x000fe400000114cc */
[----:B------:R-:W-:Y:S02]  /*21310*/  SEL R13, R205, RZ, !P0 ;  /* 0x000000ffcd0d7207 */ /* 0x000fe40004000000 */
[----:B------:R-:W-:Y:S02]  /*21320*/  SEL R12, R7, RZ, !P0 ;  /* 0x000000ff070c7207 */ /* 0x000fe40004000000 */
[----:B-----5:R-:W-:Y:S01]  /*21330*/  SHF.R.S32.HI R11, RZ, 0x1f, R0 ;  /* 0x0000001fff0b7819 */ /* 0x020fe20000011400 */
[----:B------:R-:W-:Y:S06]  /*21340*/  @P3 BRA `(.L_x_1780) ;  /* 0x00000000009c3947 */ /* 0x000fec0003800000 */
[----:B------:R-:W4:Y:S01]  /*21350*/  S2R R3, SR_TID.X ;  /* 0x0000000000037919 */ /* 0x000f220000002100 */
[----:B------:R-:W5:Y:S02]  /*21360*/  LDC R9, c[0x0][0xbe8] ;  /* 0x0002fa00ff097b82 */ /* 0x000f640000000800 */
[----:B-----5:R-:W-:Y:S01]  /*21370*/  IMAD R2, R6, R9, RZ ;  /* 0x0000000906027224 */ /* 0x020fe200078e02ff */
[----:B----4-:R-:W-:-:S04]  /*21380*/  IADD3 R8, R178, -0x80, R3 ;  /* 0xffffff80b2087810 */ /* 0x010fc80007ffe003 */
        /* <DEDUP_REMOVED lines=9> */
[----:B------:R-:W4:Y:S01]  /*21420*/  @P0 LDC R15, c[0x0][0xbec] ;  /* 0x0002fb00ff0f0b82 */ /* 0x000f220000000800 */
[----:B------:R-:W-:Y:S01]  /*21430*/  IMAD R7, R204, UR5, R7 ;  /* 0x00000005cc077c24 */ /* 0x000fe2000f8e0207 */
[----:B------:R-:W-:-:S03]  /*21440*/  ULDC.64 UR4, c[0x0][0xb98] ;  /* 0x0002e60000047ab9 */ /* 0x000fc60000000a00 */
[----:B------:R-:W-:-:S03]  /*21450*/  IMAD.IADD R3, R3, 0x1, R7 ;  /* 0x0000000103037824 */ /* 0x000fc600078e0207 */
[----:B------:R-:W5:Y:S01]  /*21460*/  @P0 LDC R25, c[0x0][0xbf0] ;  /* 0x0002fc00ff190b82 */ /* 0x000f620000000800 */
[----:B------:R-:W-:-:S04]  /*21470*/  IMAD.WIDE.U32 R2, R13, UR4, R2 ;  /* 0x000000040d027c25 */ /* 0x000fc8000f8e0002 */
[----:B----4-:R-:W-:-:S05]  /*21480*/  @P0 IMAD.HI.U32 R4, R8, R15, RZ ;  /* 0x0000000f08040227 */ /* 0x010fca00078e00ff */
[----:B-----5:R-:W-:Y:S01]  /*21490*/  @P0 SHF.R.U32.HI R5, RZ, R25, R4 ;  /* 0x00000019ff050219 */ /* 0x020fe20000011604 */
[----:B------:R-:W-:-:S03]  /*214a0*/  IMAD R4, R12, UR4, RZ ;  /* 0x000000040c047c24 */ /* 0x000fc6000f8e02ff */
[----:B------:R-:W-:Y:S01]  /*214b0*/  IADD3 R2, P0, R5, R2, RZ ;  /* 0x0000000205027210 */ /* 0x000fe20007f1e0ff */
[----:B------:R-:W-:-:S04]  /*214c0*/  IMAD.MOV R7, RZ, RZ, -R5 ;  /* 0x000000ffff077224 */ /* 0x000fc800078e0a05 */
[----:B------:R-:W-:Y:S01]  /*214d0*/  IMAD R7, R9, R7, R8 ;  /* 0x0000000709077224 */ /* 0x000fe200078e0208 */
[----:B------:R-:W-:Y:S01]  /*214e0*/  SHF.R.S32.HI R9, RZ, 0x1f, R5 ;  /* 0x0000001fff097819 */ /* 0x000fe20000011405 */
[----:B------:R-:W-:Y:S01]  /*214f0*/  IMAD R8, R13, UR5, R4 ;  /* 0x000000050d087c24 */ /* 0x000fe2000f8e0204 */
[----:B------:R-:W-:Y:S02]  /*21500*/  ULDC.64 UR4, c[0x0][0xb88] ;  /* 0x0002e20000047ab9 */ /* 0x000fe40000000a00 */
        /* <DEDUP_REMOVED lines=11> */
.L_x_1780:
[----:B------:R-:W-:Y:S05]  /*215c0*/  BSYNC B1 ;  /* 0x0000000000017941 */ /* 0x000fea0003800000 */
.L_x_1779:
[----:B------:R-:W-:Y:S01]  /*215d0*/  ULDC.64 UR4, c[0x0][0xaa0] ;  /* 0x0002a80000047ab9 */ /* 0x000fe20000000a00 */
[----:B------:R-:W-:Y:S02]  /*215e0*/  IMAD R7, R203, 0x20, R207 ;  /* 0x00000020cb077824 */ /* 0x000fe400078e02cf */
[----:B----4-:R-:W-:-:S03]  /*215f0*/  IMAD R3, R11, UR4, RZ ;  /* 0x000000040b037c24 */ /* 0x010fc6000f8e02ff */
[----:B------:R-:W-:Y:S01]  /*21600*/  IADD3 R9, R178, R7, RZ ;  /* 0x00000007b2097210 */ /* 0x000fe20007ffe0ff */
[C---:B------:R-:W-:Y:S02]  /*21610*/  IMAD R5, R0.reuse, UR5, R3 ;  /* 0x0000000500057c24 */ /* 0x040fe4000f8e0203 */
[----:B------:R-:W-:Y:S01]  /*21620*/  IMAD.WIDE.U32 R2, R0, UR4, RZ ;  /* 0x0000000400027c25 */ /* 0x000fe2000f8e00ff */
[----:B------:R-:W-:-:S03]  /*21630*/  ULDC.64 UR4, c[0x0][0xae8] ;  /* 0x0002ba0000047ab9 */ /* 0x000fc60000000a00 */
[----:B------:R-:W-:Y:S02]  /*21640*/  IMAD.IADD R3, R3, 0x1, R5 ;  /* 0x0000000103037824 */ /* 0x000fe400078e0205 */
[----:B------:R-:W-:Y:S02]  /*21650*/  IMAD R7, R10, UR4, RZ ;  /* 0x000000040a077c24 */ /* 0x000fe4000f8e02ff */
[----:B0-----:R-:W-:-:S04]  /*21660*/  @P2 IMAD.HI.U32 R0, R9, R14, RZ ;  /* 0x0000000e09002227 */ /* 0x001fc800078e00ff */
[C---:B------:R-:W-:Y:S02]  /*21670*/  IMAD R7, R204.reuse, UR5, R7 ;  /* 0x00000005cc077c24 */ /* 0x040fe4000f8e0207 */
[----:B------:R-:W-:Y:S01]  /*21680*/  IMAD.WIDE.U32 R2, R204, UR4, R2 ;  /* 0x00000004cc027c25 */ /* 0x000fe2000f8e0002 */
[----:B------:R-:W-:-:S03]  /*21690*/  ULDC.64 UR4, c[0x0][0xaf0] ;  /* 0x0002bc0000047ab9 */ /* 0x000fc60000000a00 */
[----:B------:R-:W-:Y:S01]  /*216a0*/  IMAD.MOV.U32 R5, RZ, RZ, R9 ;  /* 0x000000ffff057224 */ /* 0x000fe200078e0009 */
[----:B------:R-:W-:Y:S01]  /*216b0*/  @P2 SHF.R.U32.HI R5, RZ, R29, R0 ;  /* 0x0000001dff052219 */ /* 0x000fe20000011600 */
        /* <DEDUP_REMOVED lines=20> */
[----:B------:R-:W-:Y:S01]  /*21800*/  IMAD.IADD R3, R5, 0x1, R3 ;  /* 0x0000000105037824 */ /* 0x000fe200078e0203 */
[----:B------:R-:W-:-:S04]  /*21810*/  UMOV UR4, 0xffffffff ;  /* 0xffffffff00047882 */ /* 0x000fc80000000000 */
[----:B------:R-:W-:Y:S01]  /*21820*/  LEA.HI.X R3, R4, UR5, R3, 0x1, P0 ;  /* 0x0000000504037c11 */ /* 0x000fe200080f0c03 */
[----:B------:R-:W-:Y:S06]  /*21830*/  BRA.DIV UR4, `(.L_x_1781) ;  /* 0x0000009a04507947 */ /* 0x000fec000b800000 */
[----:B------:R0:W4:Y:S04]  /*21840*/  SHFL.IDX PT, R0, R3, RZ, 0x181f ;  /* 0x00181fff03007589 */ /* 0x00012800000e0000 */
[----:B------:R0:W0:Y:S02]  /*21850*/  SHFL.IDX PT, R14, R2, RZ, 0x181f ;  /* 0x00181fff020e7589 */ /* 0x00002400000e0000 */
.L_x_2014:
[----:B------:R-:W-:Y:S01]  /*21860*/  IMAD R27, R6, R27, RZ ;  /* 0x0000001b061b7224 */ /* 0x000fe200078e02ff */
[----:B------:R-:W-:Y:S01]  /*21870*/  BSSY B1, `(.L_x_1782) ;  /* 0x000000d000017945 */ /* 0x000fe20003800000 */
[----:B------:R-:W-:-:S05]  /*21880*/  IMAD.IADD R178, R207, 0x1, R178 ;  /* 0x00000001cfb27824 */ /* 0x000fca00078e02b2 */
[----:B------:R-:W-:-:S13]  /*21890*/  ISETP.GE.AND P0, PT, R178, R27, PT ;  /* 0x0000001bb200720c */ /* 0x000fda0003f06270 */
[----:B------:R-:W-:Y:S05]  /*218a0*/  @P0 BRA `(.L_x_1783) ;  /* 0x0000000000240947 */ /* 0x000fea0003800000 */
[----:B------:R-:W-:Y:S02]  /*218b0*/  ULDC UR4, c[0x0][0xac8] ;  /* 0x0002b20000047ab9 */ /* 0x000fe40000000800 */
[----:B------:R-:W-:Y:S02]  /*218c0*/  ISETP.GE.AND P2, PT, R197, UR4, PT ;  /* 0x00000004c5007c0c */ /* 0x000fe4000bf46270 */
[----:B------:R-:W-:-:S11]  /*218d0*/  ISETP.GE.AND P3, PT, R202, UR4, PT ;  /* 0x00000004ca007c0c */ /* 0x000fd6000bf66270 */
[CC--:B0-----:R-:W-:Y:S02]  /*218e0*/  @!P2 LEA R4, P0, R197.reuse, R14.reuse, 0x1 ;  /* 0x0000000ec504a211 */ /* 0x0c1fe400078008ff */
[C---:B------:R-:W-:Y:S02]  /*218f0*/  @!P3 LEA R14, P1, R202.reuse, R14, 0x1 ;  /* 0x0000000eca0eb211 */ /* 0x040fe400078208ff */
[-C--:B----4-:R-:W-:Y:S02]  /*21900*/  @!P2 LEA.HI.X R5, R197, R0.reuse, R222, 0x1, P0 ;  /* 0x00000000c505a211 */ /* 0x090fe400000f0cde */
[----:B------:R-:W-:-:S03]  /*21910*/  @!P3 LEA.HI.X R15, R202, R0, R221, 0x1, P1 ;  /* 0x00000000ca0fb211 */ /* 0x000fc600008f0cdd */
[----:B------:R0:W-:Y:S04]  /*21920*/  @!P2 ST.E.128 desc[UR38][R4.64], RZ ;  /* 0x000000ff0400a985 */ /* 0x0001e8000c101d26 */
[----:B------:R0:W-:Y:S02]  /*21930*/  @!P3 ST.E.128 desc[UR38][R14.64], RZ ;  /* 0x000000ff0e00b985 */ /* 0x0001e4000c101d26 */
.L_x_1783:
[----:B------:R-:W-:Y:S05]  /*21940*/  BSYNC B1 ;  /* 0x0000000000017941 */ /* 0x000fea0003800000 */
.L_x_1782:
[----:B------:R-:W-:-:S03]  /*21950*/  UMOV UR4, 0xffffffff ;  /* 0xffffffff00047882 */ /* 0x000fc60000000000 */
[----:B------:R-:W-:Y:S05]  /*21960*/  BRA.DIV UR4, `(.L_x_1784) ;  /* 0x0000009a04387947 */ /* 0x000fea000b800000 */
[----:B----4-:R4:W1:Y:S04]  /*21970*/  SHFL.IDX PT, R0, R3, 0x1, 0x181f ;  /* 0x00381f0003007f89 */ /* 0x01086800000e0000 */
[----:B0-----:R4:W0:Y:S02]  /*21980*/  SHFL.IDX PT, R14, R2, 0x1, 0x181f ;  /* 0x00381f00020e7f89 */ /* 0x00182400000e0000 */
.L_x_2018:
[----:B------:R-:W-:Y:S01]  /*21990*/  VIADD R4, R178, 0x20 ;  /* 0x00000020b2047836 */ /* 0x000fe20000000000 */
[----:B------:R-:W-:Y:S04]  /*219a0*/  BSSY B1, `(.L_x_1785) ;  /* 0x000000c000017945 */ /* 0x000fe80003800000 */
[----:B------:R-:W-:-:S13]  /*219b0*/  ISETP.GE.AND P0, PT, R4, R27, PT ;  /* 0x0000001b0400720c */ /* 0x000fda0003f06270 */
[----:B------:R-:W-:Y:S05]  /*219c0*/  @P0 BRA `(.L_x_1786) ;  /* 0x0000000000240947 */ /* 0x000fea0003800000 */
[----:B------:R-:W-:Y:S02]  /*219d0*/  ULDC UR4, c[0x0][0xac8] ;  /* 0x0002b20000047ab9 */ /* 0x000fe40000000800 */
[----:B------:R-:W-:Y:S02]  /*219e0*/  ISETP.GE.AND P2, PT, R197, UR4, PT ;  /* 0x00000004c5007c0c */ /* 0x000fe4000bf46270 */
[----:B------:R-:W-:-:S11]  /*219f0*/  ISETP.GE.AND P3, PT, R202, UR4, PT ;  /* 0x00000004ca007c0c */ /* 0x000fd6000bf66270 */
[CC--:B0-----:R-:W-:Y:S02]  /*21a00*/  @!P2 LEA R4, P0, R197.reuse, R14.reuse, 0x1 ;  /* 0x0000000ec504a211 */ /* 0x0c1fe400078008ff */
[C---:B------:R-:W-:Y:S02]  /*21a10*/  @!P3 LEA R14, P1, R202.reuse, R14, 0x1 ;  /* 0x0000000eca0eb211 */ /* 0x040fe400078208ff */
[-C--:B-1----:R-:W-:Y:S02]  /*21a20*/  @!P2 LEA.HI.X R5, R197, R0.reuse, R222, 0x1, P0 ;  /* 0x00000000c505a211 */ /* 0x082fe400000f0cde */
[----:B------:R-:W-:-:S03]  /*21a30*/  @!P3 LEA.HI.X R15, R202, R0, R221, 0x1, P1 ;  /* 0x00000000ca0fb211 */ /* 0x000fc600008f0cdd */
[----:B------:R0:W-:Y:S04]  /*21a40*/  @!P2 ST.E.128 desc[UR38][R4.64], RZ ;  /* 0x000000ff0400a985 */ /* 0x0001e8000c101d26 */
[----:B------:R0:W-:Y:S02]  /*21a50*/  @!P3 ST.E.128 desc[UR38][R14.64], RZ ;  /* 0x000000ff0e00b985 */ /* 0x0001e4000c101d26 */
.L_x_1786:
[----:B------:R-:W-:Y:S05]  /*21a60*/  BSYNC B1 ;  /* 0x0000000000017941 */ /* 0x000fea0003800000 */
.L_x_1785:
[----:B------:R-:W-:-:S03]  /*21a70*/  UMOV UR4, 0xffffffff ;  /* 0xffffffff00047882 */ /* 0x000fc60000000000 */
[----:B------:R-:W-:Y:S05]  /*21a80*/  BRA.DIV UR4, `(.L_x_1787) ;  /* 0x0000009a04387947 */ /* 0x000fea000b800000 */
[----:B-1----:R1:W1:Y:S04]  /*21a90*/  SHFL.IDX PT, R0, R3, 0x2, 0x181f ;  /* 0x00581f0003007f89 */ /* 0x00226800000e0000 */
[----:B0-----:R0:W0:Y:S02]  /*21aa0*/  SHFL.IDX PT, R14, R2, 0x2, 0x181f ;  /* 0x00581f00020e7f89 */ /* 0x00102400000e0000 */
.L_x_2022:
        /* <DEDUP_REMOVED lines=13> */
.L_x_1789:
[----:B------:R-:W-:Y:S05]  /*21b80*/  BSYNC B1 ;  /* 0x0000000000017941 */ /* 0x000fea0003800000 */
.L_x_1788:
[----:B------:R-:W-:-:S03]  /*21b90*/  UMOV UR4, 0xffffffff ;  /* 0xffffffff00047882 */ /* 0x000fc60000000000 */
[----:B------:R-:W-:Y:S05]  /*21ba0*/  BRA.DIV UR4, `(.L_x_1790) ;  /* 0x0000009a04387947 */ /* 0x000fea000b800000 */
[----:B-1----:R1:W1:Y:S04]  /*21bb0*/  SHFL.IDX PT, R0, R3, 0x3, 0x181f ;  /* 0x00781f0003007f89 */ /* 0x00226800000e0000 */
[----:B0-----:R0:W0:Y:S02]  /*21bc0*/  SHFL.IDX PT, R14, R2, 0x3, 0x181f ;  /* 0x00781f00020e7f89 */ /* 0x00102400000e0000 */
.L_x_2026:
[----:B0---4-:R-:W-:-:S05]  /*21bd0*/  VIADD R2, R178, 0x60 ;  /* 0x00000060b2027836 */ /* 0x011fca0000000000 */
[----:B------:R-:W-:-:S13]  /*21be0*/  ISETP.GE.AND P0, PT, R2, R27, PT ;  /* 0x0000001b0200720c */ /* 0x000fda0003f06270 */
[----:B------:R-:W-:Y:S05]  /*21bf0*/  @P0 BRA `(.L_x_1777) ;  /* 0x0000000000240947 */ /* 0x000fea0003800000 */
[----:B------:R-:W-:Y:S02]  /*21c00*/  ULDC UR4, c[0x0][0xac8] ;  /* 0x0002b20000047ab9 */ /* 0x000fe40000000800 */
[----:B------:R-:W-:Y:S02]  /*21c10*/  ISETP.GE.AND P2, PT, R197, UR4, PT ;  /* 0x00000004c5007c0c */ /* 0x000fe4000bf46270 */
[----:B------:R-:W-:-:S11]  /*21c20*/  ISETP.GE.AND P3, PT, R202, UR4, PT ;  /* 0x00000004ca007c0c */ /* 0x000fd6000bf66270 */
[CC--:B------:R-:W-:Y:S02]  /*21c30*/  @!P2 LEA R2, P0, R197.reuse, R14.reuse, 0x1 ;  /* 0x0000000ec502a211 */ /* 0x0c0fe400078008ff */
[C---:B------:R-:W-:Y:S02]  /*21c40*/  @!P3 LEA R14, P1, R202.reuse, R14, 0x1 ;  /* 0x0000000eca0eb211 */ /* 0x040fe400078208ff */
[-C--:B-1----:R-:W-:Y:S02]  /*21c50*/  @!P2 LEA.HI.X R3, R197, R0.reuse, R222, 0x1, P0 ;  /* 0x00000000c503a211 */ /* 0x082fe400000f0cde */
[----:B------:R-:W-:-:S03]  /*21c60*/  @!P3 LEA.HI.X R15, R202, R0, R221, 0x1, P1 ;  /* 0x00000000ca0fb211 */ /* 0x000fc600008f0cdd */
[----:B------:R0:W-:Y:S04]  /*21c70*/  @!P2 ST.E.128 desc[UR38][R2.64], RZ ;  /* 0x000000ff0200a985 */ /* 0x0001e8000c101d26 */
[----:B------:R0:W-:Y:S02]  /*21c80*/  @!P3 ST.E.128 desc[UR38][R14.64], RZ ;  /* 0x000000ff0e00b985 */ /* 0x0001e4000c101d26 */
.L_x_1777:
[----:B------:R-:W-:Y:S05]  /*21c90*/  BSYNC B0 ;  /* 0x0000000000007941 */ /* 0x000fea0003800000 */
.L_x_1767:
[----:B------:R-:W-:Y:S02]  /*21ca0*/  ULDC UR4, c[0x0][0xc3c] ;  /* 0x00030f0000047ab9 */ /* 0x000fe40000000800 */
[----:B---3--:R-:W-:-:S13]  /*21cb0*/  ISETP.GE.AND P0, PT, R23, UR4, PT ;  /* 0x0000000417007c0c */ /* 0x008fda000bf06270 */
[----:B------:R-:W-:Y:S05]  /*21cc0*/  @!P0 BRA `(.L_x_1791) ;  /* 0xfffffdf400988947 */ /* 0x000fea000383ffff */
[----:B------:R-:W-:Y:S05]  /*21cd0*/  BRA `(.L_x_1561) ;  /* 0x00000078002c7947 */ /* 0x000fea0003800000 */
.L_x_1559:
        /* <DEDUP_REMOVED lines=46> */
[----:B------:R-:W0:Y:S02]  /*21fc0*/  SHFL.IDX PT, R4, R6, 0x1f, 0x1f ;  /* 0x03e01f0006047f89 */ /* 0x000e2400000e0000 */
[----:B0-----:R-:W-:-:S04]  /*21fd0*/  IMAD R4, R4, UR5, RZ ;  /* 0x0000000504047c24 */ /* 0x001fc8000f8e02ff */
[----:B------:R-:W-:Y:S01]  /*21fe0*/  IMAD.MOV.U32 R3, RZ, RZ, R4 ;  /* 0x000000ffff037224 */ /* 0x000fe200078e0004 */
[----:B---3--:R-:W-:-:S13]  /*21ff0*/  ISETP.GT.AND P6, PT, R4, UR6, PT ;  /* 0x0000000604007c0c */ /* 0x008fda000bfc4270 */
[----:B------:R-:W-:Y:S05]  /*22000*/  @P6 BRA `(.L_x_1793) ;  /* 0x0000000000986947 */ /* 0x000fea0003800000 */
[----:B------:R-:W0:Y:S01]  /*22010*/  LDC R10, c[0x0][0xc3c] ;  /* 0x00030f00ff0a7b82 */ /* 0x000e220000000800 */
[----:B------:R-:W-:Y:S01]  /*22020*/  IMAD.MOV.U32 R4, RZ, RZ, R3 ;  /* 0x000000ffff047224 */ /* 0x000fe200078e0003 */
[----:B------:R-:W-:Y:S01]  /*22030*/  UMOV UR4, URZ ;  /* 0x0000003f00047c82 */ /* 0x000fe20008000000 */
[----:B------:R-:W-:Y:S01]  /*22040*/  ULDC UR7, c[0x0][0xc3c] ;  /* 0x00030f0000077ab9 */ /* 0x000fe20000000800 */
[----:B------:R-:W-:-:S05]  /*22050*/  ULDC UR5, c[0x0][0xc38] ;  /* 0x00030e0000057ab9 */ /* 0x000fca0000000800 */
.L_x_1797:
[----:B------:R-:W-:Y:S01]  /*22060*/  UIADD3 UR4, UR4, 0x1f, URZ ;  /* 0x0000001f04047890 */ /* 0x000fe2000fffe03f */
[----:B------:R-:W-:-:S05]  /*22070*/  IMAD.U32 R19, RZ, RZ, UR7 ;  /* 0x00000007ff137e24 */ /* 0x000fca000f8e00ff */
[----:B0-----:R-:W-:-:S13]  /*22080*/  ISETP.LE.AND P6, PT, R10, UR4, PT ;  /* 0x000000040a007c0c */ /* 0x001fda000bfc3270 */
[----:B------:R-:W-:Y:S05]  /*22090*/  @P6 BRA `(.L_x_1794) ;  /* 0x0000000400b06947 */ /* 0x000fea0003800000 */
[----:B------:R-:W-:Y:S01]  /*220a0*/  VIADD R7, R5, UR4 ;  /* 0x0000000405077c36 */ /* 0x000fe20008000000 */
[----:B------:R-:W-:Y:S01]  /*220b0*/  BSSY B0, `(.L_x_1795) ;  /* 0x0000007000007945 */ /* 0x000fe20003800000 */
[----:B------:R-:W-:-:S03]  /*220c0*/  IMAD.MOV.U32 R0, RZ, RZ, RZ ;  /* 0x000000ffff007224 */ /* 0x000fc600078e00ff */
[----:B------:R-:W-:-:S13]  /*220d0*/  ISETP.GE.OR P6, PT, R7, R10, !P0 ;  /* 0x0000000a0700720c */ /* 0x000fda00047c6670 */
[----:B------:R-:W-:Y:S05]  /*220e0*/  @P6 BRA `(.L_x_1796) ;  /* 0x00000000000c6947 */ /* 0x000fea0003800000 */
[----:B------:R-:W0:Y:S02]  /*220f0*/  LDC.64 R2, c[0x0][0xc80] ;  /* 0x00032000ff027b82 */ /* 0x000e240000000a00 */
[----:B0-----:R-:W-:-:S05]  /*22100*/  IMAD.WIDE R2, R7, 0x4, R2 ;  /* 0x0000000407027825 */ /* 0x001fca00078e0202 */
[----:B------:R0:W5:Y:S02]  /*22110*/  LDG.E R0, desc[UR38][R2.64] ;  /* 0x0000002602007981 */ /* 0x000164000c1e1900 */
.L_x_1796:
[----:B------:R-:W-:Y:S05]  /*22120*/  BSYNC B0 ;  /* 0x0000000000007941 */ /* 0x000fea0003800000 */
.L_x_1795:
        /* <DEDUP_REMOVED lines=17> */
[----:B------:R-:W-:-:S05]  /*22240*/  IMAD.IADD R4, R3, 0x1, R4 ;  /* 0x0000000103047824 */ /* 0x000fca00078e0204 */
[----:B------:R-:W-:-:S13]  /*22250*/  ISETP.GT.AND P6, PT, R4, UR6, PT ;  /* 0x0000000604007c0c */ /* 0x000fda000bfc4270 */
[----:B------:R-:W-:Y:S05]  /*22260*/  @!P6 BRA `(.L_x_1797) ;  /* 0xfffffffc007ce947 */ /* 0x000fea000383ffff */
.L_x_1793:
[----:B------:R-:W-:-:S04]  /*22270*/  IMAD.IADD R11, R4, 0x1, -R3 ;  /* 0x00000001040b7824 */ /* 0x000fc800078e0a03 */
[----:B------:R-:W-:-:S05]  /*22280*/  IMAD R2, R6, UR5, R11 ;  /* 0x0000000506027c24 */ /* 0x000fca000f8e020b */
[----:B------:R-:W-:Y:S02]  /*22290*/  ISETP.GT.AND P0, PT, R2, UR6, PT ;  /* 0x0000000602007c0c */ /* 0x000fe4000bf04270 */
[----:B------:R-:W0:Y:S11]  /*222a0*/  LDC.64 R2, c[0x0][0xc90] ;  /* 0x00032400ff027b82 */ /* 0x000e360000000a00 */
[----:B------:R-:W-:-:S04]  /*222b0*/  VOTE.ANY R8, PT, !P0 ;  /* 0x0000000000087806 */ /* 0x000fc800040e0100 */
[----:B------:R-:W1:Y:S02]  /*222c0*/  POPC R13, R8 ;  /* 0x00000008000d7309 */ /* 0x000e640000000000 */
[----:B-1----:R-:W-:-:S04]  /*222d0*/  VIADD R19, R13, UR4 ;  /* 0x000000040d137c36 */ /* 0x002fc80008000000 */
        /* <DEDUP_REMOVED lines=13> */
.L_x_1798:
[----:B-1----:R-:W-:Y:S02]  /*223b0*/  IMAD.MOV R2, RZ, RZ, -R3 ;  /* 0x000000ffff027224 */ /* 0x002fe400078e0a03 */
[----:B---3--:R-:W-:Y:S02]  /*223c0*/  IMAD R16, R16, UR5, R11 ;  /* 0x0000000510107c24 */ /* 0x008fe4000f8e020b */
[----:B------:R-:W-:Y:S01]  /*223d0*/  IMAD.MOV.U32 R11, RZ, RZ, R2 ;  /* 0x000000ffff0b7224 */ /* 0x000fe200078e0002 */
[----:B------:R-:W-:Y:S02]  /*223e0*/  IABS R2, R4 ;  /* 0x0000000400027213 */ /* 0x000fe40000000000 */
[----:B--2---:R-:W-:Y:S01]  /*223f0*/  IADD3 R9, -R16, UR6, RZ ;  /* 0x0000000610097c10 */ /* 0x004fe2000fffe1ff */
[----:B------:R-:W-:Y:S02]  /*22400*/  IMAD R11, R11, R12, RZ ;  /* 0x0000000c0b0b7224 */ /* 0x000fe400078e02ff */
[----:B------:R-:W-:Y:S01]  /*22410*/  IMAD.MOV R8, RZ, RZ, -R2 ;  /* 0x000000ffff087224 */ /* 0x000fe200078e0a02 */
[----:B------:R-:W-:-:S02]  /*22420*/  MOV R2, RZ ;  /* 0x000000ff00027202 */ /* 0x000fc40000000f00 */
[----:B------:R-:W-:-:S03]  /*22430*/  IABS R6, R9 ;  /* 0x0000000900067213 */ /* 0x000fc60000000000 */
        /* <DEDUP_REMOVED lines=20> */
[----:B------:R-:W-:Y:S02]  /*22580*/  VIADDMNMX R13, R6, UR5, R7, PT ;  /* 0x00000005060d7c46 */ /* 0x000fe4000b800107 */
[----:B------:R-:W-:-:S02]  /*22590*/  IABS R9, R4 ;  /* 0x0000000400097213 */ /* 0x000fc40000000000 */
[-C--:B------:R-:W-:Y:S01]  /*225a0*/  IABS R8, R13.reuse ;  /* 0x0000000d00087213 */ /* 0x080fe20000000000 */
[----:B------:R-:W-:Y:S01]  /*225b0*/  IMAD.MOV R18, RZ, RZ, -R13 ;  /* 0x000000ffff127224 */ /* 0x000fe200078e0a0d */
[----:B0-----:R-:W-:Y:S02]  /*225c0*/  IABS R10, R13 ;  /* 0x0000000d000a7213 */ /* 0x001fe40000000000 */
[----:B------:R-:W0:Y:S08]  /*225d0*/  I2F.RP R6, R8 ;  /* 0x0000000800067306 */ /* 0x000e300000209400 */
[----:B0-----:R-:W0:Y:S02]  /*225e0*/  MUFU.RCP R6, R6 ;  /* 0x0000000600067308 */ /* 0x001e240000001000 */
[----:B0-----:R-:W-:-:S06]  /*225f0*/  VIADD R3, R6, 0xffffffe ;  /* 0x0ffffffe06037836 */ /* 0x001fcc0000000000 */
[----:B------:R-:W0:Y:S02]  /*22600*/  F2I.FTZ.U32.TRUNC.NTZ R3, R3 ;  /* 0x0000000300037305 */ /* 0x000e24000021f000 */
[----:B0-----:R-:W-:-:S04]  /*22610*/  IMAD.MOV R7, RZ, RZ, -R3 ;  /* 0x000000ffff077224 */ /* 0x001fc800078e0a03 */
[----:B------:R-:W-:-:S04]  /*22620*/  IMAD R7, R7, R8, RZ ;  /* 0x0000000807077224 */ /* 0x000fc800078e02ff */
[----:B------:R-:W-:Y:S01]  /*22630*/  IMAD.HI.U32 R2, R3, R7, R2 ;  /* 0x0000000703027227 */ /* 0x000fe200078e0002 */
[----:B------:R-:W-:-:S05]  /*22640*/  IADD3 R3, RZ, -R10, RZ ;  /* 0x8000000aff037210 */ /* 0x000fca0007ffe0ff */
        /* <DEDUP_REMOVED lines=17> */
.L_x_1794:
[----:B------:R-:W-:Y:S02]  /*22760*/  IMAD.MOV.U32 R17, RZ, RZ, RZ ;  /* 0x000000ffff117224 */ /* 0x000fe400078e00ff */
[----:B------:R-:W-:Y:S02]  /*22770*/  IMAD.U32 R16, RZ, RZ, UR6 ;  /* 0x00000006ff107e24 */ /* 0x000fe4000f8e00ff */
[----:B------:R-:W-:-:S07]  /*22780*/  IMAD.MOV.U32 R18, RZ, RZ, RZ ;  /* 0x000000ffff127224 */ /* 0x000fce00078e00ff */
.L_x_1799:
[----:B------:R-:W-:-:S13]  /*22790*/  ISETP.NE.AND P0, PT, R5, RZ, PT ;  /* 0x000000ff0500720c */ /* 0x000fda0003f05270 */
[----:B------:R-:W0:Y:S01]  /*227a0*/  @!P0 S2R R3, SR_CgaCtaId ;  /* 0x0000000000038919 */ /* 0x000e220000008800 */
[----:B------:R-:W-:-:S04]  /*227b0*/  @!P0 MOV R0, 0x400 ;  /* 0x0000040000008802 */ /* 0x000fc80000000f00 */
[----:B0-----:R-:W-:-:S05]  /*227c0*/  @!P0 LEA R0, R3, R0, 0x18 ;  /* 0x0000000003008211 */ /* 0x001fca00078ec0ff */
[----:B------:R2:W-:Y:S01]  /*227d0*/  @!P0 STS.128 [R0+0x228d0], R16 ;  /* 0x0228d01000008388 */ /* 0x0005e20000000c00 */
[----:B------:R-:W-:Y:S06]  /*227e0*/  BAR.ARV 0x5, 0x180 ;  /* 0x0146000000007b1d */ /* 0x000fec0000002000 */
.L_x_1792:
[----:B------:R3:W-:Y:S01]  /*227f0*/  STL [R1+0x30], RZ ;  /* 0x000030ff01007387 */ /* 0x0007e20000100800 */
[----:B------:R-:W-:Y:S01]  /*22800*/  ULDC UR4, c[0x0][0xc3c] ;  /* 0x00030f0000047ab9 */ /* 0x000fe20000000800 */
[----:B------:R-:W-:Y:S01]  /*22810*/  IMAD.MOV.U32 R28, RZ, RZ, 0x1 ;  /* 0x00000001ff1c7424 */ /* 0x000fe200078e00ff */
[----:B-1----:R-:W-:Y:S02]  /*22820*/  ISETP.GE.AND P0, PT, R19, UR4, PT ;  /* 0x0000000413007c0c */ /* 0x002fe4000bf06270 */
[----:B------:R-:W-:-:S11]  /*22830*/  MOV R24, RZ ;  /* 0x000000ff00187202 */ /* 0x000fd60000000f00 */
[----:B---3--:R-:W-:Y:S05]  /*22840*/  @P0 BRA `(.L_x_1800) ;  /* 0x0000006800540947 */ /* 0x008fea0003800000 */
[----:B------:R-:W1:Y:S01]  /*22850*/  S2R R11, SR_TID.X ;  /* 0x00000000000b7919 */ /* 0x000e620000002100 */
[----:B------:R-:W3:Y:S01]  /*22860*/  S2UR UR4, SR_CgaCtaId ;  /* 0x00000000000479c3 */ /* 0x000ee20000008800 */
[----:B------:R-:W-:Y:S01]  /*22870*/  MOV R23, 0x400 ;  /* 0x0000040000177802 */ /* 0x000fe20000000f00 */
[----:B------:R-:W-:Y:S01]  /*22880*/  IMAD.MOV.U32 R34, RZ, RZ, 0x40 ;  /* 0x00000040ff227424 */ /* 0x000fe200078e00ff */
[----:B------:R-:W-:Y:S01]  /*22890*/  BSSY B7, `(.L_x_1800) ;  /* 0x0000690000077945 */ /* 0x000fe20003800000 */
[----:B------:R-:W-:Y:S01]  /*228a0*/  IMAD.MOV.U32 R32, RZ, RZ, 0x20 ;  /* 0x00000020ff207424 */ /* 0x000fe200078e00ff */
[----:B------:R-:W-:Y:S01]  /*228b0*/  CS2R R24, SRZ ;  /* 0x0000000000187805 */ /* 0x000fe2000001ff00 */
[----:B------:R-:W-:Y:S01]  /*228c0*/  IMAD.MOV.U32 R29, RZ, RZ, 0x1 ;  /* 0x00000001ff1d7424 */ /* 0x000fe200078e00ff */
[----:B------:R-:W-:Y:S01]  /*228d0*/  ULDC.64 UR42, c[0x0][0x198] ;  /* 0x00006600002a7ab9 */ /* 0x000fe20000000a00 */
[----:B------:R-:W-:Y:S01]  /*228e0*/  IMAD.MOV.U32 R28, RZ, RZ, 0x1 ;  /* 0x00000001ff1c7424 */ /* 0x000fe200078e00ff */
[----:B------:R-:W-:-:S02]  /*228f0*/  ULOP3.LUT UR41, UR36, 0x2, URZ, 0xfc, !UPT ;  /* 0x0000000224297892 */ /* 0x000fc4000f8efc3f */
[----:B------:R-:W-:Y:S01]  /*22900*/  ULOP3.LUT UR37, UR36, 0x1, URZ, 0xfc, !UPT ;  /* 0x0000000124257892 */ /* 0x000fe2000f8efc3f */
[----:B------:R-:W-:Y:S01]  /*22910*/  ULDC UR40, c[0x0][0xc] ;  /* 0x0000030000287ab9 */ /* 0x000fe20000000800 */
[C---:B-1----:R-:W-:Y:S01]  /*22920*/  IMAD.SHL.U32 R36, R11.reuse, 0x10, RZ ;  /* 0x000000100b247824 */ /* 0x042fe200078e00ff */
[C---:B------:R-:W-:Y:S01]  /*22930*/  LOP3.LUT R10, R11.reuse, 0x7f, RZ, 0xc0, !PT ;  /* 0x0000007f0b0a7812 */ /* 0x040fe200078ec0ff */
[C---:B------:R-:W-:Y:S01]  /*22940*/  IMAD.SHL.U32 R3, R11.reuse, 0x2, RZ ;  /* 0x000000020b037824 */ /* 0x040fe200078e00ff */
[----:B------:R-:W-:Y:S01]  /*22950*/  SHF.R.U32.HI R4, RZ, 0x1, R11 ;  /* 0x00000001ff047819 */ /* 0x000fe2000001160b */
[----:B------:R-:W-:Y:S01]  /*22960*/  IMAD.SHL.U32 R6, R11, 0x4, RZ ;  /* 0x000000040b067824 */ /* 0x000fe200078e00ff */
[----:B------:R-:W-:Y:S02]  /*22970*/  SHF.R.U32.HI R7, RZ, 0x5, R10 ;  /* 0x00000005ff077819 */ /* 0x000fe4000001160a */
[C---:B--2---:R-:W-:Y:S02]  /*22980*/  LOP3.LUT R0, R36.reuse, 0x1b0, RZ, 0xc0, !PT ;  /* 0x000001b024007812 */ /* 0x044fe400078ec0ff */
[----:B0-----:R-:W-:-:S02]  /*22990*/  LOP3.LUT R2, R36, 0x40, RZ, 0xc0, !PT ;  /* 0x0000004024027812 */ /* 0x001fc400078ec0ff */
[----:B------:R-:W-:Y:S02]  /*229a0*/  LOP3.LUT R0, R0, 0x30, R3, 0x78, !PT ;  /* 0x0000003000007812 */ /* 0x000fe400078e7803 */
[----:B------:R-:W-:Y:S01]  /*229b0*/  R2P PR, R11, 0x16 ;  /* 0x000000160b007804 */ /* 0x000fe20000000000 */
[----:B------:R-:W-:Y:S02]  /*229c0*/  IMAD R3, R7, 0x200, R2 ;  /* 0x0000020007037824 */ /* 0x000fe400078e0202 */
[C---:B------:R-:W-:Y:S02]  /*229d0*/  IMAD.SHL.U32 R2, R11.reuse, 0x80, RZ ;  /* 0x000000800b027824 */ /* 0x040fe400078e00ff */
[----:B------:R-:W-:Y:S01]  /*229e0*/  IMAD.IADD R8, R0, 0x1, R3 ;  /* 0x0000000100087824 */ /* 0x000fe200078e0203 */
[----:B------:R-:W-:Y:S01]  /*229f0*/  SEL R35, R34, 0xffffffc0, !P2 ;  /* 0xffffffc022237807 */ /* 0x000fe20005000000 */
[----:B------:R-:W-:Y:S01]  /*22a00*/  IMAD.SHL.U32 R0, R11, 0x20, RZ ;  /* 0x000000200b007824 */ /* 0x000fe200078e00ff */
[----:B------:R-:W-:-:S02]  /*22a10*/  LOP3.LUT R3, R2, 0x380, RZ, 0xc0, !PT ;  /* 0x0000038002037812 */ /* 0x000fc400078ec0ff */
[----:B------:R-:W-:Y:S01]  /*22a20*/  STL [R1+0xc], R8 ;  /* 0x00000c0801007387 */ /* 0x000fe20000100800 */
[----:B------:R-:W-:Y:S02]  /*22a30*/  SEL R34, R34, 0xffffffc0, !P4 ;  /* 0xffffffc022227807 */ /* 0x000fe40006000000 */
[C---:B------:R-:W-:Y:S02]  /*22a40*/  LOP3.LUT R5, R3.reuse, 0x30, R4, 0xf8, !PT ;  /* 0x0000003003057812 */ /* 0x040fe400078ef804 */
[----:B------:R-:W-:Y:S02]  /*22a50*/  LOP3.LUT R4, R2, 0x400, RZ, 0xc0, !PT ;  /* 0x0000040002047812 */ /* 0x000fe400078ec0ff */
[----:B------:R-:W-:Y:S02]  /*22a60*/  LOP3.LUT R3, R3, 0x10, R11, 0xf8, !PT ;  /* 0x0000001003037812 */ /* 0x000fe400078ef80b */
[----:B------:R-:W-:Y:S01]  /*22a70*/  LOP3.LUT R5, R5, 0x70, R36, 0x78, !PT ;  /* 0x0000007005057812 */ /* 0x000fe200078e7824 */
[----:B------:R-:W-:Y:S01]  /*22a80*/  IMAD R4, R7, 0x800, R4 ;  /* 0x0000080007047824 */ /* 0x000fe200078e0204 */
[----:B------:R-:W-:-:S02]  /*22a90*/  LOP3.LUT R3, R3, 0x70, R36, 0x78, !PT ;  /* 0x0000007003037812 */ /* 0x000fc400078e7824 */
[----:B------:R-:W-:Y:S02]  /*22aa0*/  LOP3.LUT R5, R5, 0xc00, R2, 0xf8, !PT ;  /* 0x00000c0005057812 */ /* 0x000fe400078ef802 */
[----:B------:R-:W-:Y:S01]  /*22ab0*/  LOP3.LUT R9, R0, 0x380, RZ, 0xc0, !PT ;  /* 0x0000038000097812 */ /* 0x000fe200078ec0ff */
[----:B------:R-:W-:Y:S01]  /*22ac0*/  IMAD.IADD R2, R4, 0x1, R3 ;  /* 0x0000000104027824 */ /* 0x000fe200078e0203 */
[----:B------:R-:W-:Y:S01]  /*22ad0*/  SHF.R.U32.HI R3, RZ, 0x2, R10 ;  /* 0x00000002ff037819 */ /* 0x000fe2000001160a */
[----:B------:R-:W-:Y:S01]  /*22ae0*/  STL [R1+0x18], R5 ;  /* 0x0000180501007387 */ /* 0x000fe20000100800 */
[----:B------:R-:W-:Y:S02]  /*22af0*/  LOP3.LUT R9, R9, 0x30, R36, 0xf8, !PT ;  /* 0x0000003009097812 */ /* 0x000fe400078ef824 */
[----:B------:R-:W-:Y:S01]  /*22b00*/  LOP3.LUT R0, R3, 0x60, R0, 0xf8, !PT ;  /* 0x0000006003007812 */ /* 0x000fe200078ef800 */
[----:B------:R0:W-:Y:S01]  /*22b10*/  STL [R1+0x14], R2 ;  /* 0x0000140201007387 */ /* 0x0001e20000100800 */
[----:B------:R-:W-:-:S02]  /*22b20*/  LOP3.LUT R36, R36, 0x30, RZ, 0xc0, !PT ;  /* 0x0000003024247812 */ /* 0x000fc400078ec0ff */
[----:B------:R-:W-:Y:S02]  /*22b30*/  LOP3.LUT R33, R9, 0x70, R6, 0x78, !PT ;  /* 0x0000007009217812 */ /* 0x000fe400078e7806 */
[----:B------:R-:W-:Y:S02]  /*22b40*/  SEL R32, R32, 0xffffffe0, !P1 ;  /* 0xffffffe020207807 */ /* 0x000fe40004800000 */
[----:B------:R-:W-:Y:S02]  /*22b50*/  LOP3.LUT R3, R36, 0x40, RZ, 0xfc, !PT ;  /* 0x0000004024037812 */ /* 0x000fe400078efcff */
[----:B0-----:R-:W-:Y:S01]  /*22b60*/  SHF.L.U32 R2, R7, 0xa, RZ ;  /* 0x0000000a07027819 */ /* 0x001fe200000006ff */
[----:B---3--:R-:W-:-:S05]  /*22b70*/  IMAD.U32 R2, RZ, RZ, UR4 ;  /* 0x00000004ff027e24 */ /* 0x008fca000f8e00ff */
[----:B------:R-:W-:Y:S01]  /*22b80*/  LEA R23, R2, R23, 0x18 ;  /* 0x0000001702177211 */ /* 0x000fe200078ec0ff */
[----:B------:R0:W-:Y:S04]  /*22b90*/  STL [R1+0x8], R2 ;  /* 0x0000080201007387 */ /* 0x0001e80000100800 */
[----:B------:R-:W-:Y:S01]  /*22ba0*/  IMAD.IADD R0, R23, 0x1, R8 ;  /* 0x0000000117007824 */ /* 0x000fe200078e0208 */
[----:B------:R1:W-:Y:S04]  /*22bb0*/  STL [R1+0x30], RZ ;  /* 0x000030ff01007387 */ /* 0x0003e80000100800 */
[----:B------:R1:W-:Y:S01]  /*22bc0*/  STL [R1+0x1c], R0 ;  /* 0x00001c0001007387 */ /* 0x0003e20000100800 */
[----:B0-----:R-:W-:-:S07]  /*22bd0*/  LOP3.LUT R2, R36, 0x80, RZ, 0xfc, !PT ;  /* 0x0000008024027812 */ /* 0x001fce00078efcff */
.L_x_1930:
[----:B------:R-:W-:Y:S05]  /*22be0*/  YIELD ;  /* 0x0000000000007946 */ /* 0x000fea0003800000 */
[----:B------:R-:W-:Y:S01]  /*22bf0*/  ULDC.64 UR4, c[0x0][0xa28] ;  /* 0x00028a0000047ab9 */ /* 0x000fe20000000a00 */
[----:B------:R-:W-:Y:S01]  /*22c00*/  IMAD.MOV.U32 R37, RZ, RZ, RZ ;  /* 0x000000ffff257224 */ /* 0x000fe200078e00ff */
[----:B------:R-:W-:Y:S01]  /*22c10*/  ISETP.NE.U32.AND P0, PT, RZ, UR4, PT ;  /* 0x00000004ff007c0c */ /* 0x000fe2000bf05070 */
[----:B0-----:R-:W0:Y:S01]  /*22c20*/  LDC.64 R4, c[0x0][0xa00] ;  /* 0x00028000ff047b82 */ /* 0x001e220000000a00 */
[----:B-1----:R-:W-:Y:S01]  /*22c30*/  IMAD.MOV.U32 R8, RZ, RZ, RZ ;  /* 0x000000ffff087224 */ /* 0x002fe200078e00ff */
[----:B------:R-:W-:Y:S01]  /*22c40*/  ULDC.64 UR6, c[0x0][0xa10] ;  /* 0x0002840000067ab9 */ /* 0x000fe20000000a00 */
[----:B------:R-:W-:Y:S01]  /*22c50*/  ISETP.NE.AND.EX P0, PT, RZ, UR5, PT, P0 ;  /* 0x00000005ff007c0c */ /* 0x000fe2000bf05300 */
[----:B------:R-:W-:-:S12]  /*22c60*/  ULDC.64 UR4, c[0x0][0xa18] ;  /* 0x0002860000047ab9 */ /* 0x000fd80000000a00 */
[----:B--2---:R-:W2:Y:S02]  /*22c70*/  @P0 LDC.64 R2, c[0x0][0xa28] ;  /* 0x00028a00ff020b82 */ /* 0x004ea40000000a00 */
[----:B--2---:R-:W-:-:S05]  /*22c80*/  @P0 IMAD.WIDE R2, R19, 0x4, R2 ;  /* 0x0000000413020825 */ /* 0x004fca00078e0202 */
[----:B------:R2:W5:Y:S01]  /*22c90*/  @P0 LDG.E R37, desc[UR38][R2.64] ;  /* 0x0000002602250981 */ /* 0x000562000c1e1900 */
[----:B------:R-:W-:Y:S01]  /*22ca0*/  ISETP.NE.U32.AND P0, PT, RZ, UR4, PT ;  /* 0x00000004ff007c0c */ /* 0x000fe2000bf05070 */
[----:B0-----:R-:W-:Y:S01]  /*22cb0*/  IMAD.WIDE R4, R19, 0x4, R4 ;  /* 0x0000000413047825 */ /* 0x001fe200078e0204 */
[----:B------:R-:W-:Y:S02]  /*22cc0*/  ISETP.NE.U32.AND P1, PT, RZ, UR6, PT ;  /* 0x00000006ff007c0c */ /* 0x000fe4000bf25070 */
[----:B------:R-:W-:Y:S01]  /*22cd0*/  ISETP.NE.AND.EX P2, PT, RZ, UR5, PT, P0 ;  /* 0x00000005ff007c0c */ /* 0x000fe2000bf45300 */
[----:B------:R-:W-:Y:S01]  /*22ce0*/  ULDC.64 UR4, c[0x0][0xa00] ;  /* 0x0002800000047ab9 */ /* 0x000fe20000000a00 */
[----:B------:R-:W-:Y:S01]  /*22cf0*/  ISETP.NE.AND.EX P1, PT, RZ, UR7, PT, P1 ;  /* 0x00000007ff007c0c */ /* 0x000fe2000bf25310 */
[----:B-1----:R-:W-:Y:S01]  /*22d00*/  IMAD.MOV.U32 R0, RZ, RZ, RZ ;  /* 0x000000ffff007224 */ /* 0x002fe200078e00ff */
[----:B------:R-:W-:Y:S01]  /*22d10*/  ISETP.NE.U32.AND P0, PT, RZ, UR4, PT ;  /* 0x00000004ff007c0c */ /* 0x000fe2000bf05070 */
[----:B--2---:R-:W0:Y:S03]  /*22d20*/  LDC.64 R2, c[0x0][0xa10] ;  /* 0x00028400ff027b82 */ /* 0x004e260000000a00 */
[----:B------:R-:W-:-:S05]  /*22d30*/  ISETP.NE.AND.EX P0, PT, RZ, UR5, PT, P0 ;  /* 0x00000005ff007c0c */ /* 0x000fca000bf05300 */
[----:B------:R-:W1:Y:S08]  /*22d40*/  @P2 LDC.64 R6, c[0x0][0xa18] ;  /* 0x00028600ff062b82 */ /* 0x000e700000000a00 */
[----:B------:R-:W2:Y:S01]  /*22d50*/  @P0 LDG.E R8, desc[UR38][R4.64] ;  /* 0x0000002604080981 */ /* 0x000ea2000c1e1900 */
[----:B0-----:R-:W-:-:S05]  /*22d60*/  IMAD.WIDE R2, R19, 0x4, R2 ;  /* 0x0000000413027825 */ /* 0x001fca00078e0202 */
[----:B------:R-:W5:Y:S01]  /*22d70*/  @P1 LDG.E R0, desc[UR38][R2.64] ;  /* 0x0000002602001981 */ /* 0x000f62000c1e1900 */
[----:B------:R-:W-:Y:S02]  /*22d80*/  ULDC UR4, c[0x0][0x288] ;  /* 0x0000a20000047ab9 */ /* 0x000fe40000000800 */
[----:B------:R-:W-:Y:S01]  /*22d90*/  IMAD.U32 R27, RZ, RZ, UR4 ;  /* 0x00000004ff1b7e24 */ /* 0x000fe2000f8e00ff */
[----:B------:R-:W-:Y:S02]  /*22da0*/  ULDC.64 UR4, c[0x0][0x418] ;  /* 0x0001060000047ab9 */ /* 0x000fe40000000a00 */
[----:B------:R-:W-:-:S03]  /*22db0*/  UISETP.NE.U32.AND UP0, UPT, UR4, URZ, UPT ;  /* 0x0000003f0400728c */ /* 0x000fc6000bf05070 */
[----:B------:R-:W-:Y:S01]  /*22dc0*/  ULDC UR4, c[0x0][0x424] ;  /* 0x0001090000047ab9 */ /* 0x000fe20000000800 */
[----:B------:R-:W-:Y:S01]  /*22dd0*/  UISETP.NE.AND.EX UP0, UPT, UR5, URZ, UPT, UP0 ;  /* 0x0000003f0500728c */ /* 0x000fe2000bf05300 */
[----:B-1----:R-:W-:Y:S02]  /*22de0*/  @P2 IMAD.WIDE R6, R19, 0x4, R6 ;  /* 0x0000000413062825 */ /* 0x002fe400078e0206 */
[----:B------:R-:W-:Y:S01]  /*22df0*/  ULDC UR5, c[0x0][0x2f0] ;  /* 0x0000bc0000057ab9 */ /* 0x000fe20000000800 */
[----:B------:R-:W-:Y:S02]  /*22e00*/  USEL UR4, UR4, 0x1, UP0 ;  /* 0x0000000104047887 */ /* 0x000fe40008000000 */
[----:B------:R0:W5:Y:S02]  /*22e10*/  @P2 LDG.E R27, desc[UR38][R6.64] ;  /* 0x00000026061b2981 */ /* 0x000164000c1e1900 */
[----:B------:R-:W-:-:S03]  /*22e20*/  UIMAD UR4, UR4, UR5, URZ ;  /* 0x00000005040472a4 */ /* 0x000fc6000f8e023f */
[----:B------:R-:W-:Y:S02]  /*22e30*/  ULDC UR5, c[0x0][0x348] ;  /* 0x0000d20000057ab9 */ /* 0x000fe40000000800 */
[----:B0-----:R-:W-:Y:S02]  /*22e40*/  IMAD.U32 R6, RZ, RZ, UR5 ;  /* 0x00000005ff067e24 */ /* 0x001fe4000f8e00ff */
[----:B------:R-:W-:Y:S01]  /*22e50*/  IMAD.U32 R7, RZ, RZ, UR4 ;  /* 0x00000004ff077e24 */ /* 0x000fe2000f8e00ff */
[----:B--2---:R0:W-:Y:S01]  /*22e60*/  STL [R1+0x20], R8 ;  /* 0x0000200801007387 */ /* 0x0041e20000100800 */
[----:B------:R-:W-:Y:S05]  /*22e70*/  @P2 BRA `(.L_x_1801) ;  /* 0x0000000000102947 */ /* 0x000fea0003800000 */
[----:B------:R-:W-:Y:S05]  /*22e80*/  @!P0 BRA `(.L_x_1801) ;  /* 0x00000000000c8947 */ /* 0x000fea0003800000 */
[----:B-----5:R-:W2:Y:S04]  /*22e90*/  LDG.E R27, desc[UR38][R4.64] ;  /* 0x00000026041b7981 */ /* 0x020ea8000c1e1900 */
[----:B------:R-:W2:Y:S02]  /*22ea0*/  LDG.E R4, desc[UR38][R4.64+0x4] ;  /* 0x0000042604047981 */ /* 0x000ea4000c1e1900 */
[----:B--2---:R-:W-:-:S07]  /*22eb0*/  IMAD.IADD R27, R4, 0x1, -R27 ;  /* 0x00000001041b7824 */ /* 0x004fce00078e0a1b */
.L_x_1801:
[----:B------:R-:W-:Y:S02]  /*22ec0*/  ULDC.64 UR4, c[0x0][0xa20] ;  /* 0x0002880000047ab9 */ /* 0x000fe40000000a00 */
[----:B------:R-:W-:-:S04]  /*22ed0*/  ISETP.NE.U32.AND P0, PT, RZ, UR4, PT ;  /* 0x00000004ff007c0c */ /* 0x000fc8000bf05070 */
[----:B------:R-:W-:-:S13]  /*22ee0*/  ISETP.NE.AND.EX P0, PT, RZ, UR5, PT, P0 ;  /* 0x00000005ff007c0c */ /* 0x000fda000bf05300 */
[----:B------:R-:W-:Y:S05]  /*22ef0*/  @!P0 BRA `(.L_x_1802) ;  /* 0x0000000000108947 */ /* 0x000fea0003800000 */
[----:B------:R-:W1:Y:S02]  /*22f00*/  LDC.64 R4, c[0x0][0xa20] ;  /* 0x00028800ff047b82 */ /* 0x000e640000000a00 */
[----:B-1----:R-:W-:-:S05]  /*22f10*/  IMAD.WIDE R4, R19, 0x4, R4 ;  /* 0x0000000413047825 */ /* 0x002fca00078e0204 */
[----:B------:R1:W5:Y:S01]  /*22f20*/  LDG.E R7, desc[UR38][R4.64] ;  /* 0x0000002604077981 */ /* 0x000362000c1e1900 */
[----:B------:R-:W-:Y:S05]  /*22f30*/  BRA `(.L_x_1803) ;  /* 0x0000000000247947 */ /* 0x000fea0003800000 */
.L_x_1802:
        /* <DEDUP_REMOVED lines=8> */
[----:B--2---:R-:W-:-:S07]  /*22fc0*/  IADD3 R7, -R7, R4, RZ ;  /* 0x0000000407077210 */ /* 0x004fce0007ffe1ff */
.L_x_1803:
[----:B-1----:R-:W2:Y:S04]  /*22fd0*/  @P1 LDG.E R4, desc[UR38][R2.64] ;  /* 0x0000002602041981 */ /* 0x002ea8000c1e1900 */
[----:B------:R1:W2:Y:S01]  /*22fe0*/  @P1 LDG.E R5, desc[UR38][R2.64+0x4] ;  /* 0x0000042602051981 */ /* 0x0002a2000c1e1900 */
[----:B------:R-:W-:Y:S02]  /*22ff0*/  IMAD.SHL.U32 R17, R17, 0x80, RZ ;  /* 0x0000008011117824 */ /* 0x000fe400078e00ff */
[----:B-----5:R-:W-:Y:S02]  /*23000*/  IMAD.IADD R7, R7, 0x1, -R37 ;  /* 0x0000000107077824 */ /* 0x020fe400078e0a25 */
[----:B------:R-:W-:Y:S01]  /*23010*/  VIADD R9, R17, 0x7f ;  /* 0x0000007f11097836 */ /* 0x000fe20000000000 */
[----:B-1----:R-:W1:Y:S02]  /*23020*/  LDC R2, c[0x0][0x448] ;  /* 0x00011200ff027b82 */ /* 0x002e640000000800 */
[----:B-1----:R-:W-:-:S13]  /*23030*/  ISETP.NE.AND P2, PT, R2, 0x1, PT ;  /* 0x000000010200780c */ /* 0x002fda0003f45270 */
[----:B------:R-:W1:Y:S08]  /*23040*/  @P2 LDC R3, c[0x0][0x44c] ;  /* 0x00011300ff032b82 */ /* 0x000e700000000800 */
[----:B------:R-:W3:Y:S01]  /*23050*/  @P2 LDC R2, c[0x0][0x450] ;  /* 0x00011400ff022b82 */ /* 0x000ee20000000800 */
[----:B-1----:R-:W-:-:S05]  /*23060*/  @P2 IMAD.HI.U32 R3, R9, R3, RZ ;  /* 0x0000000309032227 */ /* 0x002fca00078e00ff */
[----:B---3--:R-:W-:Y:S01]  /*23070*/  @P2 SHF.R.U32.HI R9, RZ, R2, R3 ;  /* 0x00000002ff092219 */ /* 0x008fe20000011603 */
[----:B--2---:R-:W-:-:S04]  /*23080*/  @P1 IMAD.IADD R6, R5, 0x1, -R4 ;  /* 0x0000000105061824 */ /* 0x004fc800078e0a04 */
[----:B------:R-:W-:-:S04]  /*23090*/  IMAD.IADD R26, R7, 0x1, R6 ;  /* 0x00000001071a7824 */ /* 0x000fc800078e0206 */
[C---:B------:R-:W-:Y:S01]  /*230a0*/  VIADD R21, R26.reuse, 0x7f ;  /* 0x0000007f1a157836 */ /* 0x040fe20000000000 */
[----:B0-----:R-:W-:-:S04]  /*230b0*/  IADD3 R8, R26, 0x1, -R27 ;  /* 0x000000011a087810 */ /* 0x001fc80007ffe81b */
[----:B------:R-:W-:Y:S01]  /*230c0*/  SHF.R.S32.HI R2, RZ, 0x1f, R21 ;  /* 0x0000001fff027819 */ /* 0x000fe20000011415 */
[----:B------:R-:W-:-:S03]  /*230d0*/  IMAD.IADD R9, R8, 0x1, R9 ;  /* 0x0000000108097824 */ /* 0x000fc600078e0209 */
[----:B------:R-:W-:Y:S02]  /*230e0*/  LEA.HI R21, R2, R21, RZ, 0x7 ;  /* 0x0000001502157211 */ /* 0x000fe400078f38ff */
[----:B------:R-:W0:Y:S02]  /*230f0*/  LDC.64 R2, c[0x0][0x9e0] ;  /* 0x00027800ff027b82 */ /* 0x000e240000000a00 */
[----:B------:R-:W-:Y:S02]  /*23100*/  SHF.R.S32.HI R21, RZ, 0x7, R21 ;  /* 0x00000007ff157819 */ /* 0x000fe40000011415 */
[----:B0-----:R-:W-:Y:S01]  /*23110*/  ISETP.GE.AND P3, PT, R3, 0x1, PT ;  /* 0x000000010300780c */ /* 0x001fe20003f66270 */
[----:B------:R-:W-:-:S12]  /*23120*/  IMAD.IADD R2, R9, 0x1, R2 ;  /* 0x0000000109027824 */ /* 0x000fd800078e0202 */
[----:B------:R-:W-:Y:S05]  /*23130*/  @!P3 BRA `(.L_x_1804) ;  /* 0x000000000048b947 */ /* 0x000fea0003800000 */
        /* <DEDUP_REMOVED lines=11> */
.L_x_1806:
[----:B------:R-:W-:-:S13]  /*231f0*/  ISETP.NE.AND P0, PT, R3, 0x1, PT ;  /* 0x000000010300780c */ /* 0x000fda0003f05270 */
[----:B------:R-:W0:Y:S02]  /*23200*/  @P0 LDC.64 R4, c[0x0][0x9e8] ;  /* 0x00027a00ff040b82 */ /* 0x000e240000000a00 */
[----:B0-----:R-:W-:-:S05]  /*23210*/  @P0 IMAD.HI.U32 R4, R10, R4, RZ ;  /* 0x000000040a040227 */ /* 0x001fca00078e00ff */
[----:B------:R-:W-:-:S07]  /*23220*/  @P0 SHF.R.U32.HI R10, RZ, R5, R4 ;  /* 0x00000005ff0a0219 */ /* 0x000fce0000011604 */
.L_x_1807:
[----:B------:R-:W-:Y:S05]  /*23230*/  BSYNC B0 ;  /* 0x0000000000007941 */ /* 0x000fea0003800000 */
.L_x_1805:
[----:B------:R-:W-:-:S05]  /*23240*/  IMAD R10, R10, R3, R3 ;  /* 0x000000030a0a7224 */ /* 0x000fca00078e0203 */
[----:B------:R-:W-:-:S07]  /*23250*/  VIMNMX R2, R2, R10, PT ;  /* 0x0000000a02027248 */ /* 0x000fce0003fe0100 */
.L_x_1804:
[----:B------:R-:W0:Y:S01]  /*23260*/  @P2 LDC R9, c[0x0][0x44c] ;  /* 0x00011300ff092b82 */ /* 0x000e220000000800 */
[----:B------:R-:W-:Y:S01]  /*23270*/  IMAD.MOV.U32 R4, RZ, RZ, R17 ;  /* 0x000000ffff047224 */ /* 0x000fe200078e0011 */
[----:B------:R-:W-:Y:S01]  /*23280*/  IADD3 R20, R26, -R27, RZ ;  /* 0x8000001b1a147210 */ /* 0x000fe20007ffe0ff */
[----:B------:R-:W-:-:S05]  /*23290*/  ULDC UR4, c[0x0][0x9dc] ;  /* 0x0002770000047ab9 */ /* 0x000fca0000000800 */
[----:B------:R-:W1:Y:S01]  /*232a0*/  @P2 LDC R5, c[0x0][0x450] ;  /* 0x00011400ff052b82 */ /* 0x000e620000000800 */
[----:B0-----:R-:W-:-:S05]  /*232b0*/  @P2 IMAD.HI.U32 R9, R17, R9, RZ ;  /* 0x0000000911092227 */ /* 0x001fca00078e00ff */
[----:B-1----:R-:W-:-:S05]  /*232c0*/  @P2 SHF.R.U32.HI R4, RZ, R5, R9 ;  /* 0x00000005ff042219 */ /* 0x002fca0000011609 */
        /* <DEDUP_REMOVED lines=13> */
.L_x_1810:
[----:B------:R-:W-:-:S13]  /*233a0*/  ISETP.NE.AND P0, PT, R3, 0x1, PT ;  /* 0x000000010300780c */ /* 0x000fda0003f05270 */
[----:B------:R-:W0:Y:S02]  /*233b0*/  @P0 LDC.64 R4, c[0x0][0x9e8] ;  /* 0x00027a00ff040b82 */ /* 0x000e240000000a00 */
[----:B0-----:R-:W-:-:S05]  /*233c0*/  @P0 IMAD.HI.U32 R4, R10, R4, RZ ;  /* 0x000000040a040227 */ /* 0x001fca00078e00ff */
[----:B------:R-:W-:-:S07]  /*233d0*/  @P0 SHF.R.U32.HI R10, RZ, R5, R4 ;  /* 0x00000005ff0a0219 */ /* 0x000fce0000011604 */
.L_x_1811:
[----:B------:R-:W-:Y:S05]  /*233e0*/  BSYNC B0 ;  /* 0x0000000000007941 */ /* 0x000fea0003800000 */
.L_x_1809:
[----:B------:R-:W-:-:S05]  /*233f0*/  IMAD R3, R10, R3, RZ ;  /* 0x000000030a037224 */ /* 0x000fca00078e02ff */
[----:B------:R-:W-:-:S07]  /*23400*/  VIMNMX R9, R9, R3, !PT ;  /* 0x0000000309097248 */ /* 0x000fce0007fe0100 */
.L_x_1808:
[----:B------:R-:W-:Y:S01]  /*23410*/  VIADD R2, R2, 0x7f ;  /* 0x0000007f02027836 */ /* 0x000fe20000000000 */
[----:B------:R-:W-:Y:S04]  /*23420*/  BSSY B0, `(.L_x_1812) ;  /* 0x0000119000007945 */ /* 0x000fe80003800000 */
[----:B------:R-:W-:-:S04]  /*23430*/  SHF.R.S32.HI R3, RZ, 0x1f, R2 ;  /* 0x0000001fff037819 */ /* 0x000fc80000011402 */
[----:B------:R-:W-:Y:S02]  /*23440*/  LEA.HI R3, R3, R2, RZ, 0x7 ;  /* 0x0000000203037211 */ /* 0x000fe400078f38ff */
[----:B------:R-:W-:Y:S02]  /*23450*/  SHF.R.S32.HI R2, RZ, 0x1f, R9 ;  /* 0x0000001fff027819 */ /* 0x000fe40000011409 */
[----:B------:R-:W-:Y:S02]  /*23460*/  SHF.R.S32.HI R3, RZ, 0x7, R3 ;  /* 0x00000007ff037819 */ /* 0x000fe40000011403 */
[----:B------:R-:W-:Y:S02]  /*23470*/  LEA.HI R2, R2, R9, RZ, 0x7 ;  /* 0x0000000902027211 */ /* 0x000fe400078f38ff */
[----:B------:R-:W-:Y:S02]  /*23480*/  VIMNMX R3, R21, R3, PT ;  /* 0x0000000315037248 */ /* 0x000fe40003fe0100 */
[----:B------:R-:W-:-:S03]  /*23490*/  SHF.R.S32.HI R2, RZ, 0x7, R2 ;  /* 0x00000007ff027819 */ /* 0x000fc60000011402 */
[----:B------:R-:W-:Y:S01]  /*234a0*/  IMAD R3, R3, 0x80, -R7 ;  /* 0x0000008003037824 */ /* 0x000fe200078e0a07 */
[----:B------:R-:W-:-:S04]  /*234b0*/  VIMNMX R2, RZ, R2, !PT ;  /* 0x00000002ff027248 */ /* 0x000fc80007fe0100 */
[----:B------:R-:W-:Y:S01]  /*234c0*/  VIMNMX R3, R3, R6, PT ;  /* 0x0000000603037248 */ /* 0x000fe20003fe0100 */
[----:B------:R-:W-:-:S05]  /*234d0*/  IMAD R2, R2, 0x80, -R7 ;  /* 0x0000008002027824 */ /* 0x000fca00078e0a07 */
[----:B------:R-:W-:-:S04]  /*234e0*/  VIMNMX R4, RZ, R2, !PT ;  /* 0x00000002ff047248 */ /* 0x000fc80007fe0100 */
[----:B------:R-:W-:Y:S02]  /*234f0*/  ISETP.GT.AND P0, PT, R3, R4, PT ;  /* 0x000000040300720c */ /* 0x000fe40003f04270 */
[----:B------:R-:W-:-:S11]  /*23500*/  SHF.R.U32.HI R4, RZ, 0x7, R4 ;  /* 0x00000007ff047819 */ /* 0x000fd60000011604 */
[----:B------:R-:W-:-:S05]  /*23510*/  @P0 VIADD R2, R3, 0x7f ;  /* 0x0000007f03020836 */ /* 0x000fca0000000000 */
[----:B------:R-:W-:-:S04]  /*23520*/  @P0 SHF.R.S32.HI R3, RZ, 0x1f, R2 ;  /* 0x0000001fff030819 */ /* 0x000fc80000011402 */
[----:B------:R-:W-:Y:S01]  /*23530*/  @P0 LEA.HI R2, R3, R2, RZ, 0x7 ;  /* 0x0000000203020211 */ /* 0x000fe200078f38ff */
[----:B------:R-:W-:-:S03]  /*23540*/  IMAD.MOV.U32 R3, RZ, RZ, R4 ;  /* 0x000000ffff037224 */ /* 0x000fc600078e0004 */
[----:B------:R-:W-:Y:S02]  /*23550*/  @P0 SHF.R.S32.HI R3, RZ, 0x7, R2 ;  /* 0x00000007ff030819 */ /* 0x000fe40000011402 */
[----:B------:R-:W-:Y:S02]  /*23560*/  PLOP3.LUT P0, PT, PT, PT, PT, 0x80, 0x0 ;  /* 0x000000000000781c */ /* 0x000fe40003f0f070 */
[----:B------:R-:W-:-:S13]  /*23570*/  ISETP.GT.AND P2, PT, R3, R4, PT ;  /* 0x000000040300720c */ /* 0x000fda0003f44270 */
[----:B------:R-:W-:Y:S05]  /*23580*/  @!P2 BRA `(.L_x_1813) ;  /* 0x000000100008a947 */ /* 0x000fea0003800000 */
[----:B------:R-:W-:Y:S01]  /*23590*/  UMOV UR4, 0xffffffff ;  /* 0xffffffff00047882 */ /* 0x000fe20000000000 */
[----:B------:R-:W-:Y:S02]  /*235a0*/  SEL R2, R19, RZ, !P1 ;  /* 0x000000ff13027207 */ /* 0x000fe40004800000 */
[----:B------:R-:W-:Y:S05]  /*235b0*/  BRA.DIV UR4, `(.L_x_1814) ;  /* 0x0000007e04fc7947 */ /* 0x000fea000b800000 */
[----:B------:R-:W0:Y:S02]  /*235c0*/  S2R R5, SR_TID.X ;  /* 0x0000000000057919 */ /* 0x000e240000002100 */
[----:B0-----:R-:W-:-:S04]  /*235d0*/  SHF.R.U32.HI R5, RZ, 0x5, R5 ;  /* 0x00000005ff057819 */ /* 0x001fc80000011605 */
[----:B------:R-:W-:-:S05]  /*235e0*/  LOP3.LUT R5, R5, 0x3, RZ, 0xc0, !PT ;  /* 0x0000000305057812 */ /* 0x000fca00078ec0ff */
[----:B------:R0:W1:Y:S02]  /*235f0*/  SHFL.IDX PT, R14, R5, RZ, 0x1f ;  /* 0x00001fff050e7589 */ /* 0x00006400000e0000 */
.L_x_2029:
[----:B-1----:R-:W-:Y:S02]  /*23600*/  ISETP.NE.AND P0, PT, R14, RZ, PT ;  /* 0x000000ff0e00720c */ /* 0x002fe40003f05270 */
[----:B------:R-:W-:-:S11]  /*23610*/  PLOP3.LUT P6, PT, PT, PT, PT, 0x8, 0x0 ;  /* 0x000000000000781c */ /* 0x000fd60003fce170 */
[----:B------:R-:W-:Y:S05]  /*23620*/  @P0 BRA `(.L_x_1815) ;  /* 0x00000000000c0947 */ /* 0x000fea0003800000 */
[----:B------:R-:W-:-:S03]  /*23630*/  UMOV UR4, 0xffffffff ;  /* 0xffffffff00047882 */ /* 0x000fc60000000000 */
[----:B------:R-:W-:Y:S05]  /*23640*/  BRA.DIV UR4, `(.L_x_1816) ;  /* 0x00000082040c7947 */ /* 0x000fea000b800000 */
[----:B------:R-:W-:-:S13]  /*23650*/  ELECT P6, URZ, PT ;  /* 0x00000000003f782f */ /* 0x000fda00038c0000 */
.L_x_1815:
[----:B0-----:R-:W2:Y:S01]  /*23660*/  LDL R5, [R1+0x30] ;  /* 0x0000300001057983 */ /* 0x001ea20000100800 */
[----:B------:R-:W-:Y:S01]  /*23670*/  BSSY B1, `(.L_x_1817) ;  /* 0x0000008000017945 */ /* 0x000fe20003800000 */
[----:B--2---:R-:W-:-:S05]  /*23680*/  VIADD R5, R5, 0x1 ;  /* 0x0000000105057836 */ /* 0x004fca0000000000 */
[----:B------:R-:W-:-:S04]  /*23690*/  LEA.HI R6, R5, R5, RZ, 0x1 ;  /* 0x0000000505067211 */ /* 0x000fc800078f08ff */
[----:B------:R-:W-:-:S05]  /*236a0*/  LOP3.LUT R6, R6, 0xfffffffe, RZ, 0xc0, !PT ;  /* 0xfffffffe06067812 */ /* 0x000fca00078ec0ff */
[----:B------:R-:W-:-:S05]  /*236b0*/  IMAD.IADD R5, R5, 0x1, -R6 ;  /* 0x0000000105057824 */ /* 0x000fca00078e0a06 */
[----:B------:R-:W-:-:S04]  /*236c0*/  SHF.L.U32 R5, R5, 0x1f, RZ ;  /* 0x0000001f05057819 */ /* 0x000fc800000006ff */
[----:B------:R-:W0:Y:S02]  /*236d0*/  SYNCS.PHASECHK.TRANS64.TRYWAIT P0, [R23+URZ+0x22820], R5 ;  /* 0x02282005170075a7 */ /* 0x000e24000800017f */
[----:B0-----:R-:W-:Y:S05]  /*236e0*/  @!P0 BRA `(.L_x_1818) ;  /* 0x0000008000048947 */ /* 0x001fea0003800000 */
.L_x_2032:
[----:B------:R-:W-:Y:S05]  /*236f0*/  BSYNC B1 ;  /* 0x0000000000017941 */ /* 0x000fea0003800000 */
.L_x_1817:
[----:B------:R-:W-:Y:S04]  /*23700*/  BSSY B1, `(.L_x_1819) ;  /* 0x000006c000017945 */ /* 0x000fe80003800000 */
[----:B------:R-:W-:Y:S05]  /*23710*/  @!P6 BRA `(.L_x_1820) ;  /* 0x0000000400a8e947 */ /* 0x000fea0003800000 */
[----:B------:R-:W-:Y:S01]  /*23720*/  IMAD R10, R25, 0x8, R23 ;  /* 0x00000008190a7824 */ /* 0x000fe200078e0217 */
[----:B------:R-:W-:Y:S01]  /*23730*/  SHF.L.U32 R9, R29, 0x1f, RZ ;  /* 0x0000001f1d097819 */ /* 0x000fe200000006ff */
[----:B------:R-:W1:Y:S01]  /*23740*/  S2R R6, SR_TID.X ;  /* 0x0000000000067919 */ /* 0x000e620000002100 */
[----:B------:R-:W-:Y:S02]  /*23750*/  BSSY B2, `(.L_x_1821) ;  /* 0x0000005000027945 */ /* 0x000fe40003800000 */
[----:B------:R-:W2:Y:S01]  /*23760*/  SYNCS.PHASECHK.TRANS64.TRYWAIT P0, [R10+URZ+0x228a0], R9 ;  /* 0x0228a0090a0075a7 */ /* 0x000ea2000800017f */
[----:B-1----:R-:W-:-:S04]  /*23770*/  LOP3.LUT R6, R6, 0x7f, RZ, 0xc0, !PT ;  /* 0x0000007f06067812 */ /* 0x002fc800078ec0ff */
[----:B------:R-:W-:Y:S01]  /*23780*/  ISETP.NE.AND P1, PT, R6, RZ, PT ;  /* 0x000000ff0600720c */ /* 0x000fe20003f25270 */
[----:B--2---:R-:W-:-:S12]  /*23790*/  @!P0 BRA `(.L_x_1822) ;  /* 0x0000007c00ec8947 */ /* 0x004fd80003800000 */
.L_x_2033:
[----:B------:R-:W-:Y:S05]  /*237a0*/  BSYNC B2 ;  /* 0x0000000000027941 */ /* 0x000fea0003800000 */
.L_x_1821:
[----:B------:R-:W-:Y:S04]  /*237b0*/  BSSY B2, `(.L_x_1823) ;  /* 0x0000009000027945 */ /* 0x000fe80003800000 */
[----:B------:R-:W-:Y:S05]  /*237c0*/  @P1 BRA `(.L_x_1824) ;  /* 0x00000000001c1947 */ /* 0x000fea0003800000 */
[----:B0-----:R-:W0:Y:S02]  /*237d0*/  S2R R5, SR_TID.X ;  /* 0x0000000000057919 */ /* 0x001e240000002100 */
[----:B0-----:R-:W-:Y:S01]  /*237e0*/  LOP3.LUT R6, R5, 0x1f, RZ, 0xc0, !PT ;  /* 0x0000001f05067812 */ /* 0x001fe200078ec0ff */
[----:B------:R-:W-:-:S03]  /*237f0*/  IMAD.MOV.U32 R5, RZ, RZ, 0x6000 ;  /* 0x00006000ff057424 */ /* 0x000fc600078e00ff */
[----:B------:R-:W-:Y:S01]  /*23800*/  ISETP.NE.AND P0, PT, R6, RZ, PT ;  /* 0x000000ff0600720c */ /* 0x000fe20003f05270 */
[----:B------:R2:W-:-:S12]  /*23810*/  SYNCS.ARRIVE.TRANS64 RZ, [R10+URZ+0x22890], R5 ;  /* 0x022890050aff79a7 */ /* 0x0005d8000800003f */
[----:B--2---:R-:W-:Y:S05]  /*23820*/  @!P0 BRA `(.L_x_1824) ;  /* 0x0000000000048947 */ /* 0x004fea0003800000 */
[----:B------:R-:W-:Y:S01]  /*23830*/  BPT.TRAP 0x1 ;  /* 0x000000040000795c */ /* 0x000fe20000300000 */
.L_x_1824:
[----:B------:R-:W-:Y:S05]  /*23840*/  BSYNC B2 ;  /* 0x0000000000027941 */ /* 0x000fea0003800000 */
.L_x_1823:
[----:B------:R-:W-:Y:S01]  /*23850*/  MOV R12, RZ ;  /* 0x000000ff000c7202 */ /* 0x000fe20000000f00 */
[----:B------:R-:W-:Y:S01]  /*23860*/  IMAD R6, R3, 0x80, R0 ;  /* 0x0000008003067824 */ /* 0x000fe200078e0200 */
[----:B------:R-:W-:Y:S01]  /*23870*/  UIADD3 UR4, UP0, UR42, 0x570, URZ ;  /* 0x000005702a047890 */ /* 0x000fe2000ff1e03f */
[----:B------:R-:W-:Y:S01]  /*23880*/  IMAD R7, R25, 0x6000, R23 ;  /* 0x0000600019077824 */ /* 0x000fe200078e0217 */
[----:B------:R-:W-:Y:S01]  /*23890*/  R2UR UR10, R12 ;  /* 0x000000000c0a72ca */ /* 0x000fe200000e0000 */
[----:B------:R-:W-:Y:S01]  /*238a0*/  VIADD R6, R6, 0xffffff80 ;  /* 0xffffff8006067836 */ /* 0x000fe20000000000 */
[----:B------:R-:W-:Y:S01]  /*238b0*/  PLOP3.LUT P0, PT, PT, PT, PT, 0x80, 0x0 ;  /* 0x000000000000781c */ /* 0x000fe20003f0f070 */
[----:B0-----:R-:W-:Y:S01]  /*238c0*/  VIADD R5, R10, 0x22890 ;  /* 0x000228900a057836 */ /* 0x001fe20000000000 */
[----:B------:R-:W-:Y:S01]  /*238d0*/  UIADD3.X UR5, URZ, UR43, URZ, UP0, !UPT ;  /* 0x0000002b3f057290 */ /* 0x000fe200087fe43f */
[----:B------:R-:W-:Y:S01]  /*238e0*/  VIADD R11, R7, 0x16400 ;  /* 0x00016400070b7836 */ /* 0x000fe20000000000 */
[----:B------:R-:W-:Y:S01]  /*238f0*/  UMOV UR6, 0x0 ;  /* 0x0000000000067882 */ /* 0x000fe20000000000 */
[----:B------:R-:W-:-:S09]  /*23900*/  UMOV UR7, 0x12f00000 ;  /* 0x12f0000000077882 */ /* 0x000fd20000000000 */
.L_x_1825:
        /* <DEDUP_REMOVED lines=10> */
[----:B------:R-:W-:Y:S01]  /*239b0*/  PLOP3.LUT P0, PT, PT, PT, PT, 0x80, 0x0 ;  /* 0x000000000000781c */ /* 0x000fe20003f0f070 */
[----:B------:R-:W-:Y:S01]  /*239c0*/  VIADD R11, R7, 0x18400 ;  /* 0x00018400070b7836 */ /* 0x000fe20000000000 */
[----:B------:R-:W-:Y:S01]  /*239d0*/  UMOV UR6, 0x0 ;  /* 0x0000000000067882 */ /* 0x000fe20000000000 */
[----:B------:R-:W-:Y:S01]  /*239e0*/  UMOV UR7, 0x12f00000 ;  /* 0x12f0000000077882 */ /* 0x000fe20000000000 */
[----:B------:R-:W-:-:S09]  /*239f0*/  UMOV UR10, 0x40 ;  /* 0x00000040000a7882 */ /* 0x000fd20000000000 */
.L_x_1826:
        /* <DEDUP_REMOVED lines=15> */
.L_x_1827:
        /* <DEDUP_REMOVED lines=10> */
[----:B------:R-:W0:Y:S01]  /*23b90*/  SYNCS.PHASECHK.TRANS64.TRYWAIT P0, [R10+URZ+0x228c0], R9 ;  /* 0x0228c0090a0075a7 */ /* 0x000e22000800017f */
[----:B------:R-:W-:Y:S04]  /*23ba0*/  BSSY B2, `(.L_x_1828) ;  /* 0x0000002000027945 */ /* 0x000fe80003800000 */
[----:B0-----:R-:W-:Y:S05]  /*23bb0*/  @!P0 BRA `(.L_x_1829) ;  /* 0x0000007800f88947 */ /* 0x001fea0003800000 */
.L_x_2034:
[----:B------:R-:W-:Y:S05]  /*23bc0*/  BSYNC B2 ;  /* 0x0000000000027941 */ /* 0x000fea0003800000 */
.L_x_1828:
[----:B------:R-:W-:Y:S01]  /*23bd0*/  BSSY B2, `(.L_x_1830) ;  /* 0x000000b000027945 */ /* 0x000fe20003800000 */
[----:B------:R-:W-:Y:S02]  /*23be0*/  IMAD.MOV.U32 R14, RZ, RZ, 0x0 ;  /* 0x00000000ff0e7424 */ /* 0x000fe400078e00ff */
[----:B------:R-:W-:Y:S01]  /*23bf0*/  IMAD.MOV.U32 R15, RZ, RZ, 0x12f00000 ;  /* 0x12f00000ff0f7424 */ /* 0x000fe200078e00ff */
[----:B------:R-:W-:Y:S06]  /*23c00*/  @P1 BRA `(.L_x_1831) ;  /* 0x00000000001c1947 */ /* 0x000fec0003800000 */
[----:B------:R-:W2:Y:S02]  /*23c10*/  S2R R5, SR_TID.X ;  /* 0x0000000000057919 */ /* 0x000ea40000002100 */
[----:B--2---:R-:W-:Y:S01]  /*23c20*/  LOP3.LUT R7, R5, 0x1f, RZ, 0xc0, !PT ;  /* 0x0000001f05077812 */ /* 0x004fe200078ec0ff */
[----:B------:R-:W-:-:S03]  /*23c30*/  IMAD.MOV.U32 R5, RZ, RZ, 0x4000 ;  /* 0x00004000ff057424 */ /* 0x000fc600078e00ff */
[----:B------:R-:W-:Y:S01]  /*23c40*/  ISETP.NE.AND P0, PT, R7, RZ, PT ;  /* 0x000000ff0700720c */ /* 0x000fe20003f05270 */
[----:B------:R2:W-:-:S12]  /*23c50*/  SYNCS.ARRIVE.TRANS64 RZ, [R10+URZ+0x228b0], R5 ;  /* 0x0228b0050aff79a7 */ /* 0x0005d8000800003f */
[----:B--2---:R-:W-:Y:S05]  /*23c60*/  @!P0 BRA `(.L_x_1831) ;  /* 0x0000000000048947 */ /* 0x004fea0003800000 */
[----:B------:R-:W-:Y:S01]  /*23c70*/  BPT.TRAP 0x1 ;  /* 0x000000040000795c */ /* 0x000fe20000300000 */
.L_x_1831:
[----:B------:R-:W-:Y:S05]  /*23c80*/  BSYNC B2 ;  /* 0x0000000000027941 */ /* 0x000fea0003800000 */
.L_x_1830:
[----:B------:R-:W-:Y:S01]  /*23c90*/  R2UR UR10, R12 ;  /* 0x000000000c0a72ca */ /* 0x000fe200000e0000 */
[----:B------:R-:W-:Y:S01]  /*23ca0*/  IMAD R5, R25, 0x4000, R23 ;  /* 0x0000400019057824 */ /* 0x000fe200078e0217 */
[----:B------:R-:W-:Y:S01]  /*23cb0*/  R2UR UR6, R14 ;  /* 0x000000000e0672ca */ /* 0x000fe200000e0000 */
[----:B------:R-:W-:Y:S01]  /*23cc0*/  UIADD3 UR4, UP0, UR42, 0x670, URZ ;  /* 0x000006702a047890 */ /* 0x000fe2000ff1e03f */
[----:B------:R-:W-:Y:S01]  /*23cd0*/  R2UR UR7, R15 ;  /* 0x000000000f0772ca */ /* 0x000fe200000e0000 */
[----:B01----:R-:W-:Y:S01]  /*23ce0*/  VIADD R10, R10, 0x228b0 ;  /* 0x000228b00a0a7836 */ /* 0x003fe20000000000 */
[----:B------:R-:W-:Y:S01]  /*23cf0*/  PLOP3.LUT P0, PT, PT, PT, PT, 0x80, 0x0 ;  /* 0x000000000000781c */ /* 0x000fe20003f0f070 */
[----:B------:R-:W-:Y:S01]  /*23d00*/  UIADD3.X UR5, URZ, UR43, URZ, UP0, !UPT ;  /* 0x0000002b3f057290 */ /* 0x000fe200087fe43f */
[----:B------:R-:W-:-:S11]  /*23d10*/  IADD3 R5, R5, 0x8400, RZ ;  /* 0x0000840005057810 */ /* 0x000fd60007ffe0ff */
.L_x_1832:
        /* <DEDUP_REMOVED lines=10> */
.L_x_1820:
[----:B------:R-:W-:Y:S05]  /*23dc0*/  BSYNC B1 ;  /* 0x0000000000017941 */ /* 0x000fea0003800000 */
.L_x_1819:
[----:B------:R-:W-:Y:S01]  /*23dd0*/  VIADD R10, R3, 0xfffffffe ;  /* 0xfffffffe030a7836 */ /* 0x000fe20000000000 */
[----:B------:R-:W-:Y:S01]  /*23de0*/  PLOP3.LUT P0, PT, PT, PT, PT, 0x8, 0x0 ;  /* 0x000000000000781c */ /* 0x000fe20003f0e170 */
[----:B------:R-:W-:-:S03]  /*23df0*/  VIADD R25, R25, 0x1 ;  /* 0x0000000119197836 */ /* 0x000fc60000000000 */
[----:B------:R-:W-:Y:S02]  /*23e00*/  ISETP.GE.AND P2, PT, R10, R4, PT ;  /* 0x000000040a00720c */ /* 0x000fe40003f46270 */
[----:B------:R-:W-:-:S04]  /*23e10*/  ISETP.NE.AND P1, PT, R25, 0x2, PT ;  /* 0x000000021900780c */ /* 0x000fc80003f25270 */
[----:B------:R-:W-:Y:S02]  /*23e20*/  SEL R3, RZ, 0x1, P1 ;  /* 0x00000001ff037807 */ /* 0x000fe40000800000 */
[----:B------:R-:W-:Y:S02]  /*23e30*/  SEL R25, R25, RZ, P1 ;  /* 0x000000ff19197207 */ /* 0x000fe40000800000 */
[----:B------:R-:W-:-:S03]  /*23e40*/  LOP3.LUT R29, R29, R3, RZ, 0x3c, !PT ;  /* 0x000000031d1d7212 */ /* 0x000fc600078e3cff */
[----:B------:R-:W-:Y:S05]  /*23e50*/  @!P2 BRA `(.L_x_1813) ;  /* 0x0000000400d4a947 */ /* 0x000fea0003800000 */
.L_x_1847:
[----:B------:R-:W-:Y:S05]  /*23e60*/  YIELD ;  /* 0x0000000000007946 */ /* 0x000fea0003800000 */
        /* <DEDUP_REMOVED lines=10> */
.L_x_2035:
[----:B------:R-:W-:Y:S05]  /*23f10*/  BSYNC B2 ;  /* 0x0000000000027941 */ /* 0x000fea0003800000 */
.L_x_1835:
[----:B------:R-:W-:Y:S04]  /*23f20*/  BSSY B2, `(.L_x_1837) ;  /* 0x0000009000027945 */ /* 0x000fe80003800000 */
[----:B------:R-:W-:Y:S05]  /*23f30*/  @P2 BRA `(.L_x_1838) ;  /* 0x00000000001c2947 */ /* 0x000fea0003800000 */
[----:B------:R-:W0:Y:S02]  /*23f40*/  S2R R3, SR_TID.X ;  /* 0x0000000000037919 */ /* 0x000e240000002100 */
[----:B0-----:R-:W-:Y:S01]  /*23f50*/  LOP3.LUT R5, R3, 0x1f, RZ, 0xc0, !PT ;  /* 0x0000001f03057812 */ /* 0x001fe200078ec0ff */
[----:B------:R-:W-:-:S03]  /*23f60*/  IMAD.MOV.U32 R3, RZ, RZ, 0x6000 ;  /* 0x00006000ff037424 */ /* 0x000fc600078e00ff */
[----:B------:R-:W-:Y:S01]  /*23f70*/  ISETP.NE.AND P1, PT, R5, RZ, PT ;  /* 0x000000ff0500720c */ /* 0x000fe20003f25270 */
[----:B------:R2:W-:-:S12]  /*23f80*/  SYNCS.ARRIVE.TRANS64 RZ, [R9+URZ+0x22890], R3 ;  /* 0x0228900309ff79a7 */ /* 0x0005d8000800003f */
[----:B--2---:R-:W-:Y:S05]  /*23f90*/  @!P1 BRA `(.L_x_1838) ;  /* 0x0000000000049947 */ /* 0x004fea0003800000 */
[----:B------:R-:W-:Y:S01]  /*23fa0*/  BPT.TRAP 0x1 ;  /* 0x000000040000795c */ /* 0x000fe20000300000 */
.L_x_1838:
[----:B------:R-:W-:Y:S05]  /*23fb0*/  BSYNC B2 ;  /* 0x0000000000027941 */ /* 0x000fea0003800000 */
.L_x_1837:
[----:B------:R-:W-:Y:S01]  /*23fc0*/  IMAD.MOV.U32 R12, RZ, RZ, RZ ;  /* 0x000000ffff0c7224 */ /* 0x000fe200078e00ff */
[----:B------:R-:W-:Y:S01]  /*23fd0*/  UIADD3 UR4, UP0, UR42, 0x570, URZ ;  /* 0x000005702a047890 */ /* 0x000fe2000ff1e03f */
[----:B------:R-:W-:Y:S01]  /*23fe0*/  IMAD R6, R25, 0x6000, R23 ;  /* 0x0000600019067824 */ /* 0x000fe200078e0217 */
[----:B------:R-:W-:Y:S01]  /*23ff0*/  PLOP3.LUT P1, PT, PT, PT, PT, 0x80, 0x0 ;  /* 0x000000000000781c */ /* 0x000fe20003f2f070 */
[----:B0-----:R-:W-:Y:S01]  /*24000*/  IMAD R5, R10, 0x80, R0 ;  /* 0x000000800a057824 */ /* 0x001fe200078e0200 */
[----:B------:R-:W-:Y:S01]  /*24010*/  R2UR UR10, R12 ;  /* 0x000000000c0a72ca */ /* 0x000fe200000e0000 */
[----:B------:R-:W-:Y:S01]  /*24020*/  VIADD R3, R9, 0x22890 ;  /* 0x0002289009037836 */ /* 0x000fe20000000000 */
[----:B------:R-:W-:Y:S01]  /*24030*/  UIADD3.X UR5, URZ, UR43, URZ, UP0, !UPT ;  /* 0x0000002b3f057290 */ /* 0x000fe200087fe43f */
[----:B------:R-:W-:Y:S01]  /*24040*/  VIADD R11, R6, 0x16400 ;  /* 0x00016400060b7836 */ /* 0x000fe20000000000 */
[----:B------:R-:W-:Y:S01]  /*24050*/  UMOV UR6, 0x0 ;  /* 0x0000000000067882 */ /* 0x000fe20000000000 */
[----:B------:R-:W-:-:S10]  /*24060*/  UMOV UR7, 0x12f00000 ;  /* 0x12f0000000077882 */ /* 0x000fd40000000000 */
.L_x_1839:
        /* <DEDUP_REMOVED lines=15> */
.L_x_1840:
        /* <DEDUP_REMOVED lines=15> */
.L_x_1841:
        /* <DEDUP_REMOVED lines=13> */
.L_x_2036:
[----:B------:R-:W-:Y:S05]  /*24320*/  BSYNC B2 ;  /* 0x0000000000027941 */ /* 0x000fea0003800000 */
.L_x_1842:
[----:B------:R-:W-:Y:S01]  /*24330*/  BSSY B2, `(.L_x_1844) ;  /* 0x000000b000027945 */ /* 0x000fe20003800000 */
[----:B------:R-:W-:Y:S01]  /*24340*/  IMAD.MOV.U32 R6, RZ, RZ, 0x0 ;  /* 0x00000000ff067424 */ /* 0x000fe200078e00ff */
[----:B01----:R-:W-:Y:S02]  /*24350*/  MOV R7, 0x12f00000 ;  /* 0x12f0000000077802 */ /* 0x003fe40000000f00 */
        /* <DEDUP_REMOVED lines=8> */
.L_x_1845:
[----:B------:R-:W-:Y:S05]  /*243e0*/  BSYNC B2 ;  /* 0x0000000000027941 */ /* 0x000fea0003800000 */
.L_x_1844:
[----:B------:R-:W-:Y:S01]  /*243f0*/  R2UR UR10, R12 ;  /* 0x000000000c0a72ca */ /* 0x000fe200000e0000 */
[----:B------:R-:W-:Y:S01]  /*24400*/  IMAD R3, R25, 0x4000, R23 ;  /* 0x0000400019037824 */ /* 0x000fe200078e0217 */
[----:B------:R-:W-:Y:S01]  /*24410*/  R2UR UR6, R6 ;  /* 0x00000000060672ca */ /* 0x000fe200000e0000 */
[----:B------:R-:W-:Y:S01]  /*24420*/  UIADD3 UR4, UP0, UR42, 0x670, URZ ;  /* 0x000006702a047890 */ /* 0x000fe2000ff1e03f */
[----:B------:R-:W-:Y:S01]  /*24430*/  R2UR UR7, R7 ;  /* 0x00000000070772ca */ /* 0x000fe200000e0000 */
[----:B------:R-:W-:Y:S01]  /*24440*/  VIADD R9, R9, 0x228b0 ;  /* 0x000228b009097836 */ /* 0x000fe20000000000 */
[----:B------:R-:W-:Y:S01]  /*24450*/  PLOP3.LUT P1, PT, PT, PT, PT, 0x80, 0x0 ;  /* 0x000000000000781c */ /* 0x000fe20003f2f070 */
[----:B------:R-:W-:Y:S01]  /*24460*/  VIADD R3, R3, 0x8400 ;  /* 0x0000840003037836 */ /* 0x000fe20000000000 */
[----:B------:R-:W-:-:S12]  /*24470*/  UIADD3.X UR5, URZ, UR43, URZ, UP0, !UPT ;  /* 0x0000002b3f057290 */ /* 0x000fd800087fe43f */
.L_x_1846:
        /* <DEDUP_REMOVED lines=10> */
.L_x_1834:
[----:B------:R-:W-:Y:S05]  /*24520*/  BSYNC B1 ;  /* 0x0000000000017941 */ /* 0x000fea0003800000 */
.L_x_1833:
[C---:B------:R-:W-:Y:S01]  /*24530*/  ISETP.GT.AND P2, PT, R10.reuse, R4, PT ;  /* 0x000000040a00720c */ /* 0x040fe20003f44270 */
[----:B------:R-:W-:Y:S02]  /*24540*/  VIADD R25, R25, 0x1 ;  /* 0x0000000119197836 */ /* 0x000fe40000000000 */
[----:B------:R-:W-:-:S03]  /*24550*/  VIADD R10, R10, 0xffffffff ;  /* 0xffffffff0a0a7836 */ /* 0x000fc60000000000 */
[----:B------:R-:W-:-:S04]  /*24560*/  ISETP.NE.AND P1, PT, R25, 0x2, PT ;  /* 0x000000021900780c */ /* 0x000fc80003f25270 */
[----:B------:R-:W-:Y:S02]  /*24570*/  SEL R3, RZ, 0x1, P1 ;  /* 0x00000001ff037807 */ /* 0x000fe40000800000 */
[----:B------:R-:W-:Y:S02]  /*24580*/  SEL R25, R25, RZ, P1 ;  /* 0x000000ff19197207 */ /* 0x000fe40000800000 */
[----:B------:R-:W-:Y:S01]  /*24590*/  LOP3.LUT R29, R29, R3, RZ, 0x3c, !PT ;  /* 0x000000031d1d7212 */ /* 0x000fe200078e3cff */
[----:B------:R-:W-:Y:S06]  /*245a0*/  @P2 BRA `(.L_x_1847) ;  /* 0xfffffff8002c2947 */ /* 0x000fec000383ffff */
.L_x_1813:
[----:B------:R-:W-:Y:S05]  /*245b0*/  BSYNC B0 ;  /* 0x0000000000007941 */ /* 0x000fea0003800000 */
.L_x_1812:
[----:B------:R-:W1:Y:S01]  /*245c0*/  LDC R0, c[0x0][0x448] ;  /* 0x00011200ff007b82 */ /* 0x000e620000000800 */
[----:B------:R-:W-:Y:S01]  /*245d0*/  VIADD R2, R17, 0x7f ;  /* 0x0000007f11027836 */ /* 0x000fe20000000000 */
[----:B------:R-:W-:Y:S06]  /*245e0*/  @!P0 WARPSYNC.ALL ;  /* 0x0000000000008948 */ /* 0x000fec0003800000 */
[----:B------:R-:W-:Y:S01]  /*245f0*/  @!P0 BAR.SYNC.DEFER_BLOCKING 0xc, 0x180 ;  /* 0x0306000000008b1d */ /* 0x000fe20000010000 */
[----:B-1----:R-:W-:-:S13]  /*24600*/  ISETP.NE.AND P1, PT, R0, 0x1, PT ;  /* 0x000000010000780c */ /* 0x002fda0003f25270 */
[----:B------:R-:W1:Y:S08]  /*24610*/  @P1 LDC R3, c[0x0][0x44c] ;  /* 0x00011300ff031b82 */ /* 0x000e700000000800 */
[----:B------:R-:W2:Y:S01]  /*24620*/  @P1 LDC R0, c[0x0][0x450] ;  /* 0x00011400ff001b82 */ /* 0x000ea20000000800 */
[----:B-1----:R-:W-:-:S05]  /*24630*/  @P1 IMAD.HI.U32 R3, R2, R3, RZ ;  /* 0x0000000302031227 */ /* 0x002fca00078e00ff */
[----:B--2---:R-:W-:-:S05]  /*24640*/  @P1 SHF.R.U32.HI R2, RZ, R0, R3 ;  /* 0x00000000ff021219 */ /* 0x004fca0000011603 */
[----:B------:R-:W-:Y:S02]  /*24650*/  IMAD.IADD R8, R8, 0x1, R2 ;  /* 0x0000000108087824 */ /* 0x000fe400078e0202 */
[----:B------:R-:W1:Y:S02]  /*24660*/  LDC.64 R2, c[0x0][0x9e0] ;  /* 0x00027800ff027b82 */ /* 0x000e640000000a00 */
[----:B-1----:R-:W-:Y:S01]  /*24670*/  ISETP.GE.AND P2, PT, R3, 0x1, PT ;  /* 0x000000010300780c */ /* 0x002fe20003f46270 */
        /* <DEDUP_REMOVED lines=13> */
.L_x_1850:
[----:B------:R-:W-:-:S13]  /*24750*/  ISETP.NE.AND P0, PT, R3, 0x1, PT ;  /* 0x000000010300780c */ /* 0x000fda0003f05270 */
[----:B0-----:R-:W0:Y:S02]  /*24760*/  @P0 LDC.64 R4, c[0x0][0x9e8] ;  /* 0x00027a00ff040b82 */ /* 0x001e240000000a00 */
[----:B0-----:R-:W-:-:S05]  /*24770*/  @P0 IMAD.HI.U32 R4, R0, R4, RZ ;  /* 0x0000000400040227 */ /* 0x001fca00078e00ff */
[----:B------:R-:W-:-:S07]  /*24780*/  @P0 SHF.R.U32.HI R0, RZ, R5, R4 ;  /* 0x00000005ff000219 */ /* 0x000fce0000011604 */
.L_x_1851:
[----:B------:R-:W-:Y:S05]  /*24790*/  BSYNC B0 ;  /* 0x0000000000007941 */ /* 0x000fea0003800000 */
.L_x_1849:
[----:B------:R-:W-:-:S05]  /*247a0*/  IMAD R0, R0, R3, R3 ;  /* 0x0000000300007224 */ /* 0x000fca00078e0203 */
[----:B------:R-:W-:-:S07]  /*247b0*/  VIMNMX R2, R2, R0, PT ;  /* 0x0000000002027248 */ /* 0x000fce0003fe0100 */
.L_x_1848:
[----:B------:R-:W-:Y:S01]  /*247c0*/  IADD3 R2, R2, 0x7f, RZ ;  /* 0x0000007f02027810 */ /* 0x000fe20007ffe0ff */
[----:B------:R-:W-:Y:S01]  /*247d0*/  IMAD.MOV.U32 R4, RZ, RZ, R17 ;  /* 0x000000ffff047224 */ /* 0x000fe200078e0011 */
[----:B------:R-:W-:Y:S02]  /*247e0*/  ULDC UR4, c[0x0][0x9dc] ;  /* 0x0002770000047ab9 */ /* 0x000fe40000000800 */
[----:B------:R-:W-:-:S04]  /*247f0*/  SHF.R.S32.HI R0, RZ, 0x1f, R2 ;  /* 0x0000001fff007819 */ /* 0x000fc80000011402 */
[----:B------:R-:W-:Y:S02]  /*24800*/  LEA.HI R0, R0, R2, RZ, 0x7 ;  /* 0x0000000200007211 */ /* 0x000fe400078f38ff */
[----:B------:R-:W1:Y:S02]  /*24810*/  @P1 LDC R2, c[0x0][0x44c] ;  /* 0x00011300ff021b82 */ /* 0x000e640000000800 */
[----:B------:R-:W-:-:S04]  /*24820*/  SHF.R.S32.HI R0, RZ, 0x7, R0 ;  /* 0x00000007ff007819 */ /* 0x000fc80000011400 */
[----:B------:R-:W-:Y:S02]  /*24830*/  VIMNMX R31, R21, R0, PT ;  /* 0x00000000151f7248 */ /* 0x000fe40003fe0100 */
[----:B------:R-:W2:Y:S03]  /*24840*/  @P1 LDC R0, c[0x0][0x450] ;  /* 0x00011400ff001b82 */ /* 0x000ea60000000800 */
[----:B------:R3:W-:Y:S01]  /*24850*/  STL [R1+0x2c], R31 ;  /* 0x00002c1f01007387 */ /* 0x0007e20000100800 */
[----:B-1----:R-:W-:-:S05]  /*24860*/  @P1 IMAD.HI.U32 R2, R17, R2, RZ ;  /* 0x0000000211021227 */ /* 0x002fca00078e00ff */
[----:B--2---:R-:W-:-:S05]  /*24870*/  @P1 SHF.R.U32.HI R4, RZ, R0, R2 ;  /* 0x00000000ff041219 */ /* 0x004fca0000011602 */
[----:B------:R-:W-:-:S04]  /*24880*/  IMAD.IADD R2, R20, 0x1, R4 ;  /* 0x0000000114027824 */ /* 0x000fc800078e0204 */
[----:B------:R-:W-:Y:S01]  /*24890*/  VIADD R0, R2, -UR4 ;  /* 0x8000000402007c36 */ /* 0x000fe20008000000 */
[----:B---3--:R-:W-:Y:S06]  /*248a0*/  @!P2 BRA `(.L_x_1852) ;  /* 0x000000000044a947 */ /* 0x008fec0003800000 */
[----:B------:R-:W-:Y:S01]  /*248b0*/  ISETP.GT.AND P0, PT, R2, -0x1, PT ;  /* 0xffffffff0200780c */ /* 0x000fe20003f04270 */
[----:B------:R-:W-:-:S12]  /*248c0*/  BSSY B0, `(.L_x_1853) ;  /* 0x000000d000007945 */ /* 0x000fd80003800000 */
[----:B------:R-:W-:Y:S05]  /*248d0*/  @P0 BRA `(.L_x_1854) ;  /* 0x00000000001c0947 */ /* 0x000fea0003800000 */
[----:B------:R-:W-:Y:S02]  /*248e0*/  ISETP.NE.AND P0, PT, R3, 0x1, PT ;  /* 0x000000010300780c */ /* 0x000fe40003f05270 */
[----:B------:R-:W-:-:S11]  /*248f0*/  LOP3.LUT R2, RZ, R2, RZ, 0x33, !PT ;  /* 0x00000002ff027212 */ /* 0x000fd600078e33ff */
[----:B0-----:R-:W0:Y:S02]  /*24900*/  @P0 LDC.64 R4, c[0x0][0x9e8] ;  /* 0x00027a00ff040b82 */ /* 0x001e240000000a00 */
[----:B0-----:R-:W-:-:S05]  /*24910*/  @P0 IMAD.HI.U32 R4, R2, R4, RZ ;  /* 0x0000000402040227 */ /* 0x001fca00078e00ff */
[----:B------:R-:W-:-:S04]  /*24920*/  @P0 SHF.R.U32.HI R2, RZ, R5, R4 ;  /* 0x00000005ff020219 */ /* 0x000fc80000011604 */
[----:B------:R-:W-:Y:S01]  /*24930*/  LOP3.LUT R2, RZ, R2, RZ, 0x33, !PT ;  /* 0x00000002ff027212 */ /* 0x000fe200078e33ff */
[----:B------:R-:W-:Y:S06]  /*24940*/  BRA `(.L_x_1855) ;  /* 0x0000000000107947 */ /* 0x000fec0003800000 */
.L_x_1854:
[----:B------:R-:W-:-:S13]  /*24950*/  ISETP.NE.AND P0, PT, R3, 0x1, PT ;  /* 0x000000010300780c */ /* 0x000fda0003f05270 */
[----:B0-----:R-:W0:Y:S02]  /*24960*/  @P0 LDC.64 R4, c[0x0][0x9e8] ;  /* 0x00027a00ff040b82 */ /* 0x001e240000000a00 */
[----:B0-----:R-:W-:-:S05]  /*24970*/  @P0 IMAD.HI.U32 R4, R2, R4, RZ ;  /* 0x0000000402040227 */ /* 0x001fca00078e00ff */
[----:B------:R-:W-:-:S07]  /*24980*/  @P0 SHF.R.U32.HI R2, RZ, R5, R4 ;  /* 0x00000005ff020219 */ /* 0x000fce0000011604 */
.L_x_1855:
[----:B------:R-:W-:Y:S05]  /*24990*/  BSYNC B0 ;  /* 0x0000000000007941 */ /* 0x000fea0003800000 */
.L_x_1853:
[----:B------:R-:W-:-:S05]  /*249a0*/  IMAD R3, R2, R3, RZ ;  /* 0x0000000302037224 */ /* 0x000fca00078e02ff */
[----:B------:R-:W-:-:S07]  /*249b0*/  VIMNMX R0, R0, R3, !PT ;  /* 0x0000000300007248 */ /* 0x000fce0007fe0100 */
.L_x_1852:
[----:B------:R-:W-:-:S04]  /*249c0*/  SHF.R.S32.HI R3, RZ, 0x1f, R0 ;  /* 0x0000001fff037819 */ /* 0x000fc80000011400 */
[----:B------:R-:W-:-:S04]  /*249d0*/  LEA.HI R3, R3, R0, RZ, 0x7 ;  /* 0x0000000003037211 */ /* 0x000fc800078f38ff */
[----:B------:R-:W-:-:S04]  /*249e0*/  SHF.R.S32.HI R3, RZ, 0x7, R3 ;  /* 0x00000007ff037819 */ /* 0x000fc80000011403 */
[----:B------:R-:W-:-:S04]  /*249f0*/  VIMNMX R2, RZ, R3, !PT ;  /* 0x00000003ff027248 */ /* 0x000fc80007fe0100 */
[----:B------:R-:W-:Y:S01]  /*24a00*/  ISETP.GT.AND P0, PT, R31, R2, PT ;  /* 0x000000021f00720c */ /* 0x000fe20003f04270 */
[----:B------:R1:W-:-:S12]  /*24a10*/  STL [R1+0x4], R2 ;  /* 0x0000040201007387 */ /* 0x0003d80000100800 */
[----:B-1----:R-:W-:Y:S05]  /*24a20*/  @P0 BRA `(.L_x_1856) ;  /* 0x0000000000440947 */ /* 0x002fea0003800000 */
[----:B------:R-:W1:Y:S02]  /*24a30*/  S2R R2, SR_TID.X ;  /* 0x0000000000027919 */ /* 0x000e640000002100 */
[----:B-1----:R-:W-:-:S04]  /*24a40*/  LOP3.LUT R2, R2, 0x7f, RZ, 0xc0, !PT ;  /* 0x0000007f02027812 */ /* 0x002fc800078ec0ff */
[----:B------:R-:W-:-:S13]  /*24a50*/  ISETP.NE.AND P0, PT, R2, RZ, PT ;  /* 0x000000ff0200720c */ /* 0x000fda0003f05270 */
[----:B------:R-:W-:Y:S05]  /*24a60*/  @P0 BRA `(.L_x_1857) ;  /* 0x0000003800b80947 */ /* 0x000fea0003800000 */
[----:B0-----:R-:W0:Y:S01]  /*24a70*/  S2R R5, SR_LANEID ;  /* 0x0000000000057919 */ /* 0x001e220000000000 */
        /* <DEDUP_REMOVED lines=12> */
.L_x_1856:
        /* <DEDUP_REMOVED lines=10> */
[----:B------:R-:W1:Y:S01]  /*24be0*/  LDC.64 R2, c[0x4][R2] ;  /* 0x0100000002027b82 */ /* 0x000e620000000a00 */
[----:B0-----:R-:W-:Y:S02]  /*24bf0*/  IMAD.U32 R5, RZ, RZ, UR7 ;  /* 0x00000007ff057e24 */ /* 0x001fe4000f8e00ff */
[----:B------:R-:W-:Y:S02]  /*24c00*/  IMAD.U32 R6, RZ, RZ, UR8 ;  /* 0x00000008ff067e24 */ /* 0x000fe4000f8e00ff */
[----:B------:R-:W-:-:S02]  /*24c10*/  IMAD.U32 R7, RZ, RZ, UR9 ;  /* 0x00000009ff077e24 */ /* 0x000fc4000f8e00ff */
[----:B------:R-:W-:Y:S02]  /*24c20*/  IMAD.U32 R10, RZ, RZ, UR4 ;  /* 0x00000004ff0a7e24 */ /* 0x000fe4000f8e00ff */
[----:B------:R-:W-:Y:S02]  /*24c30*/  IMAD.U32 R11, RZ, RZ, UR5 ;  /* 0x00000005ff0b7e24 */ /* 0x000fe4000f8e00ff */
[----:B------:R-:W-:Y:S02]  /*24c40*/  IMAD.MOV.U32 R8, RZ, RZ, 0x70 ;  /* 0x00000070ff087424 */ /* 0x000fe400078e00ff */
[----:B------:R-:W-:-:S07]  /*24c50*/  IMAD.MOV.U32 R13, RZ, RZ, RZ ;  /* 0x000000ffff0d7224 */ /* 0x000fce00078e00ff */
[----:B------:R-:W-:-:S07]  /*24c60*/  LEPC R20, `(.L_x_1859) ;  /* 0x000000001014794e */ /* 0x000fce0000000000 */
[----:B-1----:R-:W-:Y:S05]  /*24c70*/  CALL.ABS.NOINC R2 ;  /* 0x0000000002007343 */ /* 0x002fea0003c00000 */
.L_x_1859:
[----:B------:R-:W-:Y:S05]  /*24c80*/  BSYNC B6 ;  /* 0x0000000000067941 */ /* 0x000fea0003800000 */
.L_x_1858:
        /* <DEDUP_REMOVED lines=11> */
[----:B------:R-:W1:Y:S01]  /*24d40*/  LDC.64 R2, c[0x4][R2] ;  /* 0x0100000002027b82 */ /* 0x000e620000000a00 */
[----:B0-----:R-:W-:Y:S02]  /*24d50*/  IMAD.U32 R5, RZ, RZ, UR7 ;  /* 0x00000007ff057e24 */ /* 0x001fe4000f8e00ff */
        /* <DEDUP_REMOVED lines=8> */
[----:B-1----:R-:W-:Y:S05]  /*24de0*/  CALL.ABS.NOINC R2 ;  /* 0x0000000002007343 */ /* 0x002fea0003c00000 */
.L_x_1861:
[----:B------:R-:W-:Y:S05]  /*24df0*/  BSYNC B6 ;  /* 0x0000000000067941 */ /* 0x000fea0003800000 */
.L_x_1860:
        /* <DEDUP_REMOVED lines=20> */
.L_x_1863:
[----:B------:R-:W-:Y:S05]  /*24f40*/  BSYNC B6 ;  /* 0x0000000000067941 */ /* 0x000fea0003800000 */
.L_x_1862:
        /* <DEDUP_REMOVED lines=10> */
[----:B0-----:R-:W-:Y:S02]  /*24ff0*/  IMAD.U32 R5, RZ, RZ, UR5 ;  /* 0x00000005ff057e24 */ /* 0x001fe4000f8e00ff */
[----:B------:R-:W-:Y:S02]  /*25000*/  IMAD.U32 R7, RZ, RZ, UR7 ;  /* 0x00000007ff077e24 */ /* 0x000fe4000f8e00ff */
[----:B------:R-:W-:-:S02]  /*25010*/  IMAD.U32 R10, RZ, RZ, UR8 ;  /* 0x00000008ff0a7e24 */ /* 0x000fc4000f8e00ff */
[----:B------:R-:W-:Y:S02]  /*25020*/  IMAD.U32 R11, RZ, RZ, UR9 ;  /* 0x00000009ff0b7e24 */ /* 0x000fe4000f8e00ff */
[----:B------:R-:W-:Y:S02]  /*25030*/  IMAD.MOV.U32 R8, RZ, RZ, 0x70 ;  /* 0x00000070ff087424 */ /* 0x000fe400078e00ff */
[----:B------:R-:W-:Y:S02]  /*25040*/  IMAD.MOV.U32 R12, RZ, RZ, 0x1 ;  /* 0x00000001ff0c7424 */ /* 0x000fe400078e00ff */
[----:B------:R-:W-:-:S07]  /*25050*/  IMAD.MOV.U32 R13, RZ, RZ, RZ ;  /* 0x000000ffff0d7224 */ /* 0x000fce00078e00ff */
[----:B------:R-:W-:-:S07]  /*25060*/  LEPC R20, `(.L_x_1865) ;  /* 0x000000001014794e */ /* 0x000fce0000000000 */
[----:B-1----:R-:W-:Y:S05]  /*25070*/  CALL.ABS.NOINC R2 ;  /* 0x0000000002007343 */ /* 0x002fea0003c00000 */
.L_x_1865:
[----:B------:R-:W-:Y:S05]  /*25080*/  BSYNC B6 ;  /* 0x0000000000067941 */ /* 0x000fea0003800000 */
.L_x_1864:
[----:B------:R-:W1:Y:S01]  /*25090*/  S2R R2, SR_TID.X ;  /* 0x0000000000027919 */ /* 0x000e620000002100 */
[----:B------:R-:W-:Y:S01]  /*250a0*/  ULDC.64 UR4, c[0x0][0x9f8] ;  /* 0x00027e0000047ab9 */ /* 0x000fe20000000a00 */
[----:B------:R-:W-:Y:S01]  /*250b0*/  IMAD.MOV.U32 R30, RZ, RZ, R19 ;  /* 0x000000ffff1e7224 */ /* 0x000fe200078e0013 */
[----:B------:R-:W-:Y:S01]  /*250c0*/  ISETP.NE.U32.AND P0, PT, RZ, UR4, PT ;  /* 0x00000004ff007c0c */ /* 0x000fe2000bf05070 */
[----:B------:R-:W2:Y:S01]  /*250d0*/  S2R R20, SR_TID.X ;  /* 0x0000000000147919 */ /* 0x000ea20000002100 */
[----:B------:R-:W3:Y:S01]  /*250e0*/  LDC R9, c[0x0][0x430] ;  /* 0x00010c00ff097b82 */ /* 0x000ee20000000800 */
[----:B------:R-:W-:Y:S01]  /*250f0*/  LEA R7, R31, 0xffffff80, 0x7 ;  /* 0xffffff801f077811 */ /* 0x000fe200078e38ff */
[----:B------:R-:W-:Y:S01]  /*25100*/  IMAD.U32 R10, RZ, RZ, UR41 ;  /* 0x00000029ff0a7e24 */ /* 0x000fe2000f8e00ff */
[----:B------:R-:W-:Y:S01]  /*25110*/  ISETP.NE.AND.EX P0, PT, RZ, UR5, PT, P0 ;  /* 0x00000005ff007c0c */ /* 0x000fe2000bf05300 */
[----:B------:R-:W-:Y:S01]  /*25120*/  ULDC UR4, c[0x0][0x2f4] ;  /* 0x0000bd0000047ab9 */ /* 0x000fe20000000800 */
[----:B------:R-:W-:Y:S01]  /*25130*/  LOP3.LUT R22, R22, 0xffffffdf, RZ, 0xc0, !PT ;  /* 0xffffffdf16167812 */ /* 0x000fe200078ec0ff */
[----:B------:R-:W-:Y:S01]  /*25140*/  ULDC UR5, c[0x0][0x320] ;  /* 0x0000c80000057ab9 */ /* 0x000fe20000000800 */
[----:B-1----:R-:W-:-:S09]  /*25150*/  LOP3.LUT R21, R2, 0x7f, RZ, 0xc0, !PT ;  /* 0x0000007f02157812 */ /* 0x002fd200078ec0ff */
[----:B------:R-:W1:Y:S01]  /*25160*/  @P0 LDC.64 R2, c[0x0][0x9f8] ;  /* 0x00027e00ff020b82 */ /* 0x000e620000000a00 */
[----:B--2---:R-:W-:Y:S01]  /*25170*/  IMAD.SHL.U32 R20, R20, 0x20, RZ ;  /* 0x0000002014147824 */ /* 0x004fe200078e00ff */
[----:B------:R-:W-:Y:S01]  /*25180*/  SHF.R.U32.HI R21, RZ, 0x2, R21 ;  /* 0x00000002ff157819 */ /* 0x000fe20000011615 */
[----:B-1----:R-:W-:-:S05]  /*25190*/  @P0 IMAD.WIDE R2, R19, 0x4, R2 ;  /* 0x0000000413020825 */ /* 0x002fca00078e0202 */
[----:B------:R1:W2:Y:S01]  /*251a0*/  @P0 LDG.E R30, desc[UR38][R2.64] ;  /* 0x00000026021e0981 */ /* 0x0002a2000c1e1900 */
[----:B---3--:R-:W-:Y:S02]  /*251b0*/  ISETP.NE.AND P1, PT, R9, 0x1, PT ;  /* 0x000000010900780c */ /* 0x008fe40003f25270 */
[----:B------:R-:W-:-:S04]  /*251c0*/  LOP3.LUT R20, R21, 0x60, R20, 0xf8, !PT ;  /* 0x0000006015147812 */ /* 0x000fc800078ef814 */
[----:B------:R-:W-:-:S04]  /*251d0*/  LOP3.LUT R8, R20, R7, RZ, 0xfc, !PT ;  /* 0x0000000714087212 */ /* 0x000fc800078efcff */
[C---:B------:R-:W-:Y:S01]  /*251e0*/  ISETP.GE.AND P0, PT, R8.reuse, R26, PT ;  /* 0x0000001a0800720c */ /* 0x040fe20003f06270 */
[----:B------:R-:W-:Y:S02]  /*251f0*/  IMAD.IADD R8, R8, 0x1, R37 ;  /* 0x0000000108087824 */ /* 0x000fe400078e0225 */
[----:B0-----:R-:W0:Y:S02]  /*25200*/  @P1 LDC R5, c[0x0][0x434] ;  /* 0x00010d00ff051b82 */ /* 0x001e240000000800 */
[----:B------:R-:W-:-:S06]  /*25210*/  IMAD.MOV.U32 R0, RZ, RZ, R8 ;  /* 0x000000ffff007224 */ /* 0x000fcc00078e0008 */
[----:B------:R-:W3:Y:S08]  /*25220*/  @P1 LDC R4, c[0x0][0x438] ;  /* 0x00010e00ff041b82 */ /* 0x000ef00000000800 */
[----:B-1----:R-:W1:Y:S01]  /*25230*/  @!P0 LDC.64 R2, c[0x0][0x428] ;  /* 0x00010a00ff028b82 */ /* 0x002e620000000a00 */
[----:B0-----:R-:W-:-:S05]  /*25240*/  @P1 IMAD.HI.U32 R5, R8, R5, RZ ;  /* 0x0000000508051227 */ /* 0x001fca00078e00ff */
[----:B---3--:R-:W-:-:S04]  /*25250*/  @P1 SHF.R.U32.HI R0, RZ, R4, R5 ;  /* 0x00000004ff001219 */ /* 0x008fc80000011605 */
[--C-:B------:R-:W-:Y:S01]  /*25260*/  @!P0 SHF.R.S32.HI R5, RZ, 0x1f, R0.reuse ;  /* 0x0000001fff058819 */ /* 0x100fe20000011400 */
[----:B------:R-:W-:Y:S01]  /*25270*/  @!P0 IMAD.MOV.U32 R4, RZ, RZ, R0 ;  /* 0x000000ffff048224 */ /* 0x000fe200078e0000 */
[----:B------:R-:W-:Y:S02]  /*25280*/  ISETP.NE.AND P2, PT, R10, 0x3, PT ;  /* 0x000000030a00780c */ /* 0x000fe40003f45270 */
[C---:B------:R-:W-:Y:S02]  /*25290*/  LOP3.LUT R10, R36.reuse, 0x40, RZ, 0xfc, !PT ;  /* 0x00000040240a7812 */ /* 0x040fe400078efcff */
[----:B------:R-:W-:-:S09]  /*252a0*/  LOP3.LUT R11, R36, 0x80, RZ, 0xfc, !PT ;  /* 0x00000080240b7812 */ /* 0x000fd200078efcff */
[----:B------:R-:W-:-:S04]  /*252b0*/  @P2 LOP3.LUT R22, R22, 0x20, RZ, 0xfc, !PT ;  /* 0x0000002016162812 */ /* 0x000fc800078efcff */
[----:B------:R-:W-:Y:S02]  /*252c0*/  LOP3.LUT R22, R22, 0xffffffef, RZ, 0xc0, !PT ;  /* 0xffffffef16167812 */ /* 0x000fe400078ec0ff */
[----:B------:R-:W-:Y:S01]  /*252d0*/  ISETP.GE.AND P3, PT, R11, UR4, PT ;  /* 0x000000040b007c0c */ /* 0x000fe2000bf66270 */
[----:B------:R-:W-:Y:S01]  /*252e0*/  UMOV UR6, 0xffffffff ;  /* 0xffffffff00067882 */ /* 0x000fe20000000000 */
[----:B------:R-:W-:-:S04]  /*252f0*/  IMAD.MOV R0, RZ, RZ, -R0 ;  /* 0x000000ffff007224 */ /* 0x000fc800078e0a00 */
[----:B------:R-:W-:Y:S01]  /*25300*/  IMAD R8, R9, R0, R8 ;  /* 0x0000000009087224 */ /* 0x000fe200078e0208 */
[----:B--2---:R-:W-:Y:S01]  /*25310*/  SHF.R.S32.HI R6, RZ, 0x1f, R30 ;  /* 0x0000001fff067819 */ /* 0x004fe2000001141e */
[----:B-1----:R-:W-:-:S04]  /*25320*/  @!P0 IMAD.WIDE.U32 R4, R30, R2, R4 ;  /* 0x000000021e048225 */ /* 0x002fc800078e0004 */
[----:B------:R0:W-:Y:S02]  /*25330*/  STL [R1], R6 ;  /* 0x0000000601007387 */ /* 0x0001e40000100800 */
[----:B0-----:R-:W-:-:S04]  /*25340*/  @!P0 IMAD R6, R6, R2, RZ ;  /* 0x0000000206068224 */ /* 0x001fc800078e02ff */
[----:B------:R-:W-:Y:S02]  /*25350*/  @!P0 IMAD R6, R30, R3, R6 ;  /* 0x000000031e068224 */ /* 0x000fe400078e0206 */
[----:B------:R-:W0:Y:S03]  /*25360*/  @!P0 LDC.64 R2, c[0x0][0x418] ;  /* 0x00010600ff028b82 */ /* 0x000e260000000a00 */
[----:B------:R-:W-:Y:S01]  /*25370*/  @!P0 IADD3 R5, R5, R6, RZ ;  /* 0x0000000605058210 */ /* 0x000fe20007ffe0ff */
[----:B------:R-:W-:Y:S01]  /*25380*/  IMAD.MOV.U32 R6, RZ, RZ, RZ ;  /* 0x000000ffff067224 */ /* 0x000fe200078e00ff */
[----:B0-----:R-:W-:-:S04]  /*25390*/  @!P0 LEA R2, P1, R4, R2, 0x2 ;  /* 0x0000000204028211 */ /* 0x001fc800078210ff */
[----:B------:R-:W-:Y:S02]  /*253a0*/  @!P0 LEA.HI.X R3, R4, R3, R5, 0x2, P1 ;  /* 0x0000000304038211 */ /* 0x000fe400008f1405 */
[----:B------:R-:W-:-:S03]  /*253b0*/  ISETP.GE.AND P1, PT, R36, UR4, PT ;  /* 0x0000000424007c0c */ /* 0x000fc6000bf26270 */
[----:B------:R0:W5:Y:S01]  /*253c0*/  @!P0 LDG.E R6, desc[UR38][R2.64] ;  /* 0x0000002602068981 */ /* 0x000162000c1e1900 */
[----:B------:R-:W-:-:S09]  /*253d0*/  ISETP.GE.AND P0, PT, R10, UR4, PT ;  /* 0x000000040a007c0c */ /* 0x000fd2000bf06270 */
        /* <DEDUP_REMOVED lines=12> */
.L_x_2039:
[----:B------:R-:W-:Y:S01]  /*254a0*/  SHF.R.S32.HI R31, RZ, 0x1f, R18 ;  /* 0x0000001fff1f7819 */ /* 0x000fe20000011412 */
[----:B------:R-:W-:Y:S06]  /*254b0*/  @!P2 BRA `(.L_x_1867) ;  /* 0x000000000004a947 */ /* 0x000fec0003800000 */
[----:B------:R-:W-:Y:S01]  /*254c0*/  BPT.TRAP 0x1 ;  /* 0x000000040000795c */ /* 0x000fe20000300000 */
.L_x_1867:
[----:B------:R-:W0:Y:S01]  /*254d0*/  S2R R0, SR_TID.X ;  /* 0x0000000000007919 */ /* 0x000e220000002100 */
[----:B------:R-:W-:Y:S01]  /*254e0*/  IMAD R4, R24, 0x8, R23 ;  /* 0x0000000818047824 */ /* 0x000fe200078e0217 */
[----:B------:R-:W-:Y:S01]  /*254f0*/  BSSY B0, `(.L_x_1868) ;  /* 0x0000009000007945 */ /* 0x000fe20003800000 */
[----:B0-----:R-:W-:-:S04]  /*25500*/  LOP3.LUT R0, R0, 0x7f, RZ, 0xc0, !PT ;  /* 0x0000007f00007812 */ /* 0x001fc800078ec0ff */
[----:B------:R-:W-:-:S04]  /*25510*/  SHF.R.U32.HI R0, RZ, 0x2, R0 ;  /* 0x00000002ff007819 */ /* 0x000fc80000011600 */
[----:B------:R-:W-:Y:S02]  /*25520*/  IADD3 R7, -R0, R26, -R7 ;  /* 0x0000001a00077210 */ /* 0x000fe40007ffe907 */
[----:B------:R-:W-:Y:S02]  /*25530*/  SHF.L.U32 R0, R28, 0x1f, RZ ;  /* 0x0000001f1c007819 */ /* 0x000fe400000006ff */
[----:B------:R-:W-:Y:S02]  /*25540*/  SHF.R.S32.HI R26, RZ, 0x1f, R8 ;  /* 0x0000001fff1a7819 */ /* 0x000fe40000011408 */
[----:B------:R-:W0:Y:S01]  /*25550*/  SYNCS.PHASECHK.TRANS64.TRYWAIT P0, [R4+URZ+0x22880], R0 ;  /* 0x02288000040075a7 */ /* 0x000e22000800017f */
[----:B------:R1:W-:Y:S02]  /*25560*/  STL [R1+0x28], R0 ;  /* 0x0000280001007387 */ /* 0x0003e40000100800 */
[----:B01----:R-:W-:Y:S05]  /*25570*/  @!P0 BRA `(.L_x_1869) ;  /* 0x0000006000f88947 */ /* 0x003fea0003800000 */
.L_x_2040:
[----:B------:R-:W-:Y:S05]  /*25580*/  BSYNC B0 ;  /* 0x0000000000007941 */ /* 0x000fea0003800000 */
.L_x_1868:
[----:B------:R-:W-:Y:S01]  /*25590*/  ULDC.64 UR4, c[0x0][0x328] ;  /* 0x0000ca0000047ab9 */ /* 0x000fe20000000a00 */
[----:B-----5:R-:W-:Y:S01]  /*255a0*/  SHF.R.S32.HI R5, RZ, 0x1f, R6 ;  /* 0x0000001fff057819 */ /* 0x020fe20000011406 */
[----:B0-----:R-:W-:Y:S01]  /*255b0*/  IMAD R0, R26, UR4, RZ ;  /* 0x000000041a007c24 */ /* 0x001fe2000f8e02ff */
[----:B------:R-:W-:Y:S01]  /*255c0*/  ULDC.64 UR6, c[0x0][0x318] ;  /* 0x0000c60000067ab9 */ /* 0x000fe20000000a00 */
[----:B------:R-:W-:Y:S01]  /*255d0*/  IMAD.WIDE.U32 R2, R8, UR4, RZ ;  /* 0x0000000408027c25 */ /* 0x000fe2000f8e00ff */
[----:B------:R-:W-:Y:S01]  /*255e0*/  LOP3.LUT P1, RZ, R22, 0x1, RZ, 0xc0, !PT ;  /* 0x0000000116ff7812 */ /* 0x000fe2000782c0ff */
[----:B------:R0:W-:Y:S01]  /*255f0*/  STL [R1+0x24], R5 ;  /* 0x0000240501007387 */ /* 0x0001e20000100800 */
[----:B------:R-:W-:Y:S01]  /*25600*/  ISETP.GE.AND P4, PT, R7, 0x1, PT ;  /* 0x000000010700780c */ /* 0x000fe20003f86270 */
[----:B------:R-:W-:Y:S01]  /*25610*/  IMAD R0, R8, UR5, R0 ;  /* 0x0000000508007c24 */ /* 0x000fe2000f8e0200 */
[----:B------:R-:W-:-:S03]  /*25620*/  ULDC.64 UR4, c[0x0][0x338] ;  /* 0x0000ce0000047ab9 */ /* 0x000fc60000000a00 */
[----:B------:R-:W-:Y:S02]  /*25630*/  IMAD.IADD R3, R3, 0x1, R0 ;  /* 0x0000000103037824 */ /* 0x000fe400078e0200 */
[----:B------:R-:W-:Y:S02]  /*25640*/  IMAD R0, R5, UR4, RZ ;  /* 0x0000000405007c24 */ /* 0x000fe4000f8e02ff */
[----:B0-----:R-:W0:Y:S01]  /*25650*/  S2R R5, SR_TID.X ;  /* 0x0000000000057919 */ /* 0x001e220000002100 */
[----:B------:R-:W-:-:S04]  /*25660*/  IMAD.WIDE.U32 R2, R6, UR4, R2 ;  /* 0x0000000406027c25 */ /* 0x000fc8000f8e0002 */
[----:B------:R-:W-:Y:S01]  /*25670*/  IMAD R0, R6, UR5, R0 ;  /* 0x0000000506007c24 */ /* 0x000fe2000f8e0200 */
[----:B------:R-:W-:-:S03]  /*25680*/  ULDC.64 UR4, c[0x0][0x330] ;  /* 0x0000cc0000047ab9 */ /* 0x000fc60000000a00 */
[----:B------:R-:W-:Y:S02]  /*25690*/  IMAD.IADD R3, R3, 0x1, R0 ;  /* 0x0000000103037824 */ /* 0x000fe400078e0200 */
[----:B------:R-:W-:Y:S02]  /*256a0*/  IMAD R0, R31, UR4, RZ ;  /* 0x000000041f007c24 */ /* 0x000fe4000f8e02ff */
[C---:B------:R-:W-:Y:S01]  /*256b0*/  IMAD.WIDE.U32 R2, R18.reuse, UR4, R2 ;  /* 0x0000000412027c25 */ /* 0x040fe2000f8e0002 */
[----:B------:R-:W-:Y:S01]  /*256c0*/  UMOV UR4, 0xffffffff ;  /* 0xffffffff00047882 */ /* 0x000fe20000000000 */
[----:B0-----:R-:W-:Y:S02]  /*256d0*/  LOP3.LUT R9, R5, 0x7f, RZ, 0xc0, !PT ;  /* 0x0000007f05097812 */ /* 0x001fe400078ec0ff */
[----:B------:R-:W-:Y:S01]  /*256e0*/  IMAD R5, R18, UR5, R0 ;  /* 0x0000000512057c24 */ /* 0x000fe2000f8e0200 */
[----:B------:R-:W-:Y:S02]  /*256f0*/  IADD3 R0, P0, R2, UR6, RZ ;  /* 0x0000000602007c10 */ /* 0x000fe4000ff1e0ff */
[----:B------:R-:W-:-:S02]  /*25700*/  SHF.R.U32.HI R9, RZ, 0x5, R9 ;  /* 0x00000005ff097819 */ /* 0x000fc40000011609 */
[----:B------:R-:W-:-:S03]  /*25710*/  IADD3.X R2, R3, UR7, R5, P0, !PT ;  /* 0x0000000703027c10 */ /* 0x000fc600087fe405 */
[----:B------:R-:W-:-:S04]  /*25720*/  IMAD.SHL.U32 R9, R9, 0x400, RZ ;  /* 0x0000040009097824 */ /* 0x000fc800078e00ff */
[----:B------:R-:W-:Y:S01]  /*25730*/  IMAD R5, R24, 0x4000, R9 ;  /* 0x0000400018057824 */ /* 0x000fe200078e0209 */
[----:B------:R-:W-:Y:S06]  /*25740*/  BRA.DIV UR4, `(.L_x_1870) ;  /* 0x00000062049c7947 */ /* 0x000fec000b800000 */
[----:B------:R-:W0:Y:S01]  /*25750*/  SHFL.IDX PT, R10, R0, RZ, 0x1c1f ;  /* 0x001c1fff000a7589 */ /* 0x000e2200000e0000 */
[----:B------:R-:W-:Y:S02]  /*25760*/  LOP3.LUT P6, RZ, R22, 0x2, RZ, 0xc0, !PT ;  /* 0x0000000216ff7812 */ /* 0x000fe400078cc0ff */
[C---:B------:R-:W-:Y:S01]  /*25770*/  ISETP.GE.AND P3, PT, R7.reuse, 0x21, PT ;  /* 0x000000210700780c */ /* 0x040fe20003f66270 */
[----:B------:R-:W1:Y:S01]  /*25780*/  SHFL.IDX PT, R3, R2, RZ, 0x1c1f ;  /* 0x001c1fff02037589 */ /* 0x000e6200000e0000 */
[C---:B------:R-:W-:Y:S02]  /*25790*/  ISETP.GE.AND P2, PT, R7.reuse, 0x41, PT ;  /* 0x000000410700780c */ /* 0x040fe40003f46270 */
[----:B------:R-:W-:Y:S01]  /*257a0*/  ISETP.GE.AND P5, PT, R7, 0x61, PT ;  /* 0x000000610700780c */ /* 0x000fe20003fa6270 */
[----:B------:R-:W-:Y:S01]  /*257b0*/  SHFL.IDX PT, R9, R2, 0x1, 0x1c1f ;  /* 0x003c1f0002097f89 */ /* 0x000fe200000e0000 */
[----:B0-----:R-:W-:-:S05]  /*257c0*/  IADD3 R10, P0, R36, R10, RZ ;  /* 0x0000000a240a7210 */ /* 0x001fca0007f1e0ff */
[----:B-1----:R-:W-:Y:S01]  /*257d0*/  IMAD.X R11, RZ, RZ, R3, P0 ;  /* 0x000000ffff0b7224 */ /* 0x002fe200000e0603 */
[----:B------:R-:W-:Y:S02]  /*257e0*/  ISETP.LT.OR P0, PT, R7, 0x1, P6 ;  /* 0x000000010700780c */ /* 0x000fe40003701670 */
[----:B------:R-:W-:-:S05]  /*257f0*/  IADD3 R3, R23, R5, R33 ;  /* 0x0000000517037210 */ /* 0x000fca0007ffe021 */
[----:B------:R-:W-:-:S06]  /*25800*/  IMAD.IADD R5, R34, 0x1, R3 ;  /* 0x0000000122057824 */ /* 0x000fcc00078e0203 */
[----:B------:R-:W-:Y:S01]  /*25810*/  LDGSTS.E.BYPASS.LTC128B.128 [R3+0x8400], desc[UR38][R10.64], !P0 ;  /* 0x084000000a037fae */ /* 0x000fe2000c101d66 */
[----:B------:R-:W-:-:S13]  /*25820*/  ISETP.LT.OR P0, PT, R7, 0x1, P1 ;  /* 0x000000010700780c */ /* 0x000fda0000f01670 */
[----:B------:R0:W-:Y:S04]  /*25830*/  LDGSTS.E.BYPASS.LTC128B.128 [R5+0x8400], desc[UR38][R10.64+0x40], !P0 ;  /* 0x084000400a057fae */ /* 0x0001e8000c101d66 */
[----:B0-----:R-:W0:Y:S02]  /*25840*/  SHFL.IDX PT, R10, R0, 0x1, 0x1c1f ;  /* 0x003c1f00000a7f89 */ /* 0x001e2400000e0000 */
[----:B0-----:R-:W-:-:S05]  /*25850*/  IADD3 R10, P0, R36, R10, RZ ;  /* 0x0000000a240a7210 */ /* 0x001fca0007f1e0ff */
[----:B------:R-:W-:Y:S01]  /*25860*/  IMAD.X R11, RZ, RZ, R9, P0 ;  /* 0x000000ffff0b7224 */ /* 0x000fe200000e0609 */
[C---:B------:R-:W-:Y:S01]  /*25870*/  ISETP.LT.OR P0, PT, R7.reuse, 0x21, P6 ;  /* 0x000000210700780c */ /* 0x040fe20003701670 */
[----:B------:R-:W-:Y:S04]  /*25880*/  SHFL.IDX PT, R9, R2, 0x2, 0x1c1f ;  /* 0x005c1f0002097f89 */ /* 0x000fe800000e0000 */
[----:B------:R-:W-:Y:S08]  /*25890*/  SHFL.IDX PT, R2, R2, 0x3, 0x1c1f ;  /* 0x007c1f0002027f89 */ /* 0x000ff000000e0000 */
[----:B------:R-:W-:Y:S01]  /*258a0*/  LDGSTS.E.BYPASS.LTC128B.128 [R3+0x9400], desc[UR38][R10.64], !P0 ;  /* 0x094000000a037fae */ /* 0x000fe2000c101d66 */
[----:B------:R-:W-:-:S13]  /*258b0*/  ISETP.LT.OR P0, PT, R7, 0x21, P1 ;  /* 0x000000210700780c */ /* 0x000fda0000f01670 */
[----:B------:R0:W-:Y:S04]  /*258c0*/  LDGSTS.E.BYPASS.LTC128B.128 [R5+0x9400], desc[UR38][R10.64+0x40], !P0 ;  /* 0x094000400a057fae */ /* 0x0001e8000c101d66 */
[----:B0-----:R-:W0:Y:S04]  /*258d0*/  SHFL.IDX PT, R10, R0, 0x2, 0x1c1f ;  /* 0x005c1f00000a7f89 */ /* 0x001e2800000e0000 */
[----:B------:R-:W1:Y:S01]  /*258e0*/  SHFL.IDX PT, R0, R0, 0x3, 0x1c1f ;  /* 0x007c1f0000007f89 */ /* 0x000e6200000e0000 */
[----:B0-----:R-:W-:-:S04]  /*258f0*/  IADD3 R10, P0, R36, R10, RZ ;  /* 0x0000000a240a7210 */ /* 0x001fc80007f1e0ff */
[----:B------:R-:W-:Y:S02]  /*25900*/  IADD3.X R11, RZ, R9, RZ, P0, !PT ;  /* 0x00000009ff0b7210 */ /* 0x000fe400007fe4ff */
[----:B------:R-:W-:-:S13]  /*25910*/  ISETP.LT.OR P0, PT, R7, 0x41, P6 ;  /* 0x000000410700780c */ /* 0x000fda0003701670 */
[----:B------:R2:W-:Y:S01]  /*25920*/  LDGSTS.E.BYPASS.LTC128B.128 [R3+0xa400], desc[UR38][R10.64], !P0 ;  /* 0x0a4000000a037fae */ /* 0x0005e2000c101d66 */
[----:B------:R-:W-:-:S13]  /*25930*/  ISETP.LT.OR P0, PT, R7, 0x41, P1 ;  /* 0x000000410700780c */ /* 0x000fda0000f01670 */
[----:B-1----:R2:W-:Y:S02]  /*25940*/  LDGSTS.E.BYPASS.LTC128B.128 [R5+0xa400], desc[UR38][R10.64+0x40], !P0 ;  /* 0x0a4000400a057fae */ /* 0x0025e4000c101d66 */
.L_x_2050:
        /* <DEDUP_REMOVED lines=12> */
.L_x_1871:
[----:B------:R-:W-:Y:S02]  /*25a10*/  PLOP3.LUT P1, PT, P1, P0, PT, 0xa2, 0x0 ;  /* 0x000000000000781c */ /* 0x000fe40000f21472 */
[----:B------:R-:W-:-:S08]  /*25a20*/  @P0 R2UR P1, UR4, R4 ;  /* 0x00000000040402ca */ /* 0x000fd00000020000 */
[----:B------:R-:W-:-:S05]  /*25a30*/  @P0 PLOP3.LUT P0, PT, P1, PT, PT, 0x80, 0x0 ;  /* 0x000000000000081c */ /* 0x000fca0000f0f070 */
[----:B------:R-:W-:Y:S01]  /*25a40*/  @!P1 SYNCS.ARRIVE.TRANS64.RED.A0T1 RZ, [UR4+0x22870], RZ ;  /* 0x022870ffffff99a7 */ /* 0x000fe20008200404 */
[----:B------:R-:W-:Y:S07]  /*25a50*/  @!P1 ARRIVES.LDGSTSBAR.64.TRANSCNT [UR4+0x22870] ;  /* 0x02287000ff0099b0 */ /* 0x000fee0008000a84 */
[----:B------:R-:W-:Y:S05]  /*25a60*/  @P0 BRA.U.ANY `(.L_x_1871) ;  /* 0xfffffffd00e80947 */ /* 0x000fea000393ffff */
[----:B------:R-:W-:Y:S01]  /*25a70*/  NOP ;  /* 0x0000000000007918 */ /* 0x000fe20000000000 */
[----:B------:R-:W-:-:S05]  /*25a80*/  IMAD.U32 R0, RZ, RZ, UR41 ;  /* 0x00000029ff007e24 */ /* 0x000fca000f8e00ff */
[----:B------:R-:W-:-:S13]  /*25a90*/  ISETP.NE.AND P6, PT, R0, 0x3, PT ;  /* 0x000000030000780c */ /* 0x000fda0003fc5270 */
[----:B------:R-:W-:Y:S05]  /*25aa0*/  @!P6 BRA `(.L_x_1872) ;  /* 0x000000000004e947 */ /* 0x000fea0003800000 */
[----:B------:R-:W-:Y:S01]  /*25ab0*/  BPT.TRAP 0x1 ;  /* 0x000000040000795c */ /* 0x000fe20000300000 */
.L_x_1872:
[----:B------:R2:W-:Y:S01]  /*25ac0*/  SYNCS.ARRIVE.TRANS64.A1T0 RZ, [R4+URZ+0x22870], RZ ;  /* 0x022870ff04ff79a7 */ /* 0x0005e2000810003f */
[----:B------:R-:W-:Y:S05]  /*25ad0*/  @!P6 BRA `(.L_x_1873) ;  /* 0x000000000004e947 */ /* 0x000fea0003800000 */
[----:B------:R-:W-:Y:S01]  /*25ae0*/  BPT.TRAP 0x1 ;  /* 0x000000040000795c */ /* 0x000fe20000300000 */
.L_x_1873:
[----:B------:R-:W3:Y:S01]  /*25af0*/  LDL R0, [R1+0x28] ;  /* 0x0000280001007983 */ /* 0x000ee20000100800 */
[----:B------:R-:W-:Y:S01]  /*25b00*/  BSSY B0, `(.L_x_1874) ;  /* 0x0000003000007945 */ /* 0x000fe20003800000 */
[----:B---3--:R-:W3:Y:S03]  /*25b10*/  SYNCS.PHASECHK.TRANS64.TRYWAIT P0, [R4+URZ+0x22840], R0 ;  /* 0x02284000040075a7 */ /* 0x008ee6000800017f */
[----:B---3--:R-:W-:Y:S05]  /*25b20*/  @!P0 BRA `(.L_x_1875) ;  /* 0x00000064001c8947 */ /* 0x008fea0003800000 */
.L_x_2051:
[----:B------:R-:W-:Y:S05]  /*25b30*/  BSYNC B0 ;  /* 0x0000000000007941 */ /* 0x000fea0003800000 */
.L_x_1874:
[----:B01----:R-:W4:Y:S01]  /*25b40*/  LDL.LU R5, [R1+0x24] ;  /* 0x0000240001057983 */ /* 0x003f220000300800 */
[----:B------:R-:W-:Y:S01]  /*25b50*/  ULDC.64 UR4, c[0x0][0x300] ;  /* 0x0000c00000047ab9 */ /* 0x000fe20000000a00 */
[----:B------:R-:W-:Y:S02]  /*25b60*/  ULDC.64 UR6, c[0x0][0x2e8] ;  /* 0x0000ba0000067ab9 */ /* 0x000fe40000000a00 */
[----:B------:R-:W5:Y:S01]  /*25b70*/  LDL R7, [R1+0xc] ;  /* 0x00000c0001077983 */ /* 0x000f620000100800 */
[----:B---3--:R-:W-:Y:S01]  /*25b80*/  IMAD R0, R26, UR4, RZ ;  /* 0x000000041a007c24 */ /* 0x008fe2000f8e02ff */
[----:B------:R-:W-:Y:S01]  /*25b90*/  LOP3.LUT P1, RZ, R22, 0x4, RZ, 0xc0, !PT ;  /* 0x0000000416ff7812 */ /* 0x000fe2000782c0ff */
[----:B------:R-:W-:-:S04]  /*25ba0*/  IMAD.WIDE.U32 R2, R8, UR4, RZ ;  /* 0x0000000408027c25 */ /* 0x000fc8000f8e00ff */
[----:B------:R-:W-:Y:S01]  /*25bb0*/  IMAD R0, R8, UR5, R0 ;  /* 0x0000000508007c24 */ /* 0x000fe2000f8e0200 */
[----:B------:R-:W-:-:S03]  /*25bc0*/  ULDC.64 UR4, c[0x0][0x310] ;  /* 0x0000c40000047ab9 */ /* 0x000fc60000000a00 */
[----:B------:R-:W-:Y:S02]  /*25bd0*/  IMAD.IADD R3, R3, 0x1, R0 ;  /* 0x0000000103037824 */ /* 0x000fe400078e0200 */
[----:B------:R-:W-:-:S04]  /*25be0*/  IMAD.WIDE.U32 R2, R6, UR4, R2 ;  /* 0x0000000406027c25 */ /* 0x000fc8000f8e0002 */
[----:B----4-:R-:W-:-:S04]  /*25bf0*/  IMAD R0, R5, UR4, RZ ;  /* 0x0000000405007c24 */ /* 0x010fc8000f8e02ff */
[----:B------:R-:W-:Y:S01]  /*25c00*/  IMAD R0, R6, UR5, R0 ;  /* 0x0000000506007c24 */ /* 0x000fe2000f8e0200 */
[----:B------:R-:W-:Y:S01]  /*25c10*/  ULDC.64 UR4, c[0x0][0x308] ;  /* 0x0000c20000047ab9 */ /* 0x000fe20000000a00 */
[----:B-----5:R-:W-:Y:S02]  /*25c20*/  IMAD R6, R24, 0x6000, R7 ;  /* 0x0000600018067824 */ /* 0x020fe400078e0207 */
        /* <DEDUP_REMOVED lines=8> */
[----:B------:R-:W0:Y:S01]  /*25cb0*/  SHFL.IDX PT, R3, R0, RZ, 0x1c1f ;  /* 0x001c1fff00037589 */ /* 0x000e2200000e0000 */
[----:B------:R-:W-:Y:S01]  /*25cc0*/  LOP3.LUT P6, RZ, R22, 0x8, RZ, 0xc0, !PT ;  /* 0x0000000816ff7812 */ /* 0x000fe200078cc0ff */
[C-C-:B------:R-:W-:Y:S02]  /*25cd0*/  @P4 IMAD.IADD R7, R23.reuse, 0x1, R6.reuse ;  /* 0x0000000117074824 */ /* 0x140fe400078e0206 */
[----:B------:R-:W1:Y:S01]  /*25ce0*/  SHFL.IDX PT, R2, R5, RZ, 0x1c1f ;  /* 0x001c1fff05027589 */ /* 0x000e6200000e0000 */
[----:B------:R-:W-:Y:S01]  /*25cf0*/  @P3 IMAD.IADD R9, R23, 0x1, R6 ;  /* 0x0000000117093824 */ /* 0x000fe200078e0206 */
[----:B0-----:R-:W-:-:S05]  /*25d00*/  @P4 IADD3 R3, P0, R36, R3, RZ ;  /* 0x0000000324034210 */ /* 0x001fca0007f1e0ff */
[----:B-1----:R-:W-:Y:S01]  /*25d10*/  @P4 IMAD.X R2, RZ, RZ, R2, P0 ;  /* 0x000000ffff024224 */ /* 0x002fe200000e0602 */
        /* <DEDUP_REMOVED lines=9> */
[----:B0-----:R-:W0:Y:S01]  /*25db0*/  SHFL.IDX PT, R3, R0, 0x1, 0x1c1f ;  /* 0x003c1f0000037f89 */ /* 0x001e2200000e0000 */
[----:B------:R-:W-:-:S03]  /*25dc0*/  @P2 IMAD.IADD R7, R23, 0x1, R6 ;  /* 0x0000000117072824 */ /* 0x000fc600078e0206 */
[----:B------:R-:W1:Y:S01]  /*25dd0*/  SHFL.IDX PT, R2, R5, 0x1, 0x1c1f ;  /* 0x003c1f0005027f89 */ /* 0x000e6200000e0000 */
[----:B0-----:R-:W-:-:S05]  /*25de0*/  @P3 IADD3 R3, P0, R36, R3, RZ ;  /* 0x0000000324033210 */ /* 0x001fca0007f1e0ff */
[----:B-1----:R-:W-:-:S05]  /*25df0*/  @P3 IMAD.X R2, RZ, RZ, R2, P0 ;  /* 0x000000ffff023224 */ /* 0x002fca00000e0602 */
[----:B------:R-:W-:-:S04]  /*25e00*/  @P3 LOP3.LUT R3, R3, R2, RZ, 0x3c, !PT ;  /* 0x0000000203033212 */ /* 0x000fc800078e3cff */
[----:B------:R-:W-:-:S04]  /*25e10*/  @P3 LOP3.LUT R2, R3, R2, RZ, 0x3c, !PT ;  /* 0x0000000203023212 */ /* 0x000fc800078e3cff */
[----:B------:R-:W-:-:S05]  /*25e20*/  @P3 LOP3.LUT R3, R3, R2, RZ, 0x3c, !PT ;  /* 0x0000000203033212 */ /* 0x000fca00078e3cff */
[----:B------:R-:W-:Y:S04]  /*25e30*/  @P3 LDGSTS.E.BYPASS.LTC128B.128 [R9+0x16c00], desc[UR38][R2.64], !P4 ;  /* 0x16c0000002093fae */ /* 0x000fe8000e101d66 */
[----:B------:R-:W-:Y:S04]  /*25e40*/  @P3 LDGSTS.E.BYPASS.LTC128B.128 [R9+0x18c00], desc[UR38][R2.64+0x40], !P6 ;  /* 0x18c0004002093fae */ /* 0x000fe8000f101d66 */
[----:B------:R0:W-:Y:S04]  /*25e50*/  @P3 LDGSTS.E.BYPASS.LTC128B.128 [R9+0x1ac00], desc[UR38][R2.64+0x80], !P1 ;  /* 0x1ac0008002093fae */ /* 0x0001e8000c901d66 */
[----:B0-----:R-:W0:Y:S04]  /*25e60*/  SHFL.IDX PT, R3, R0, 0x2, 0x1c1f ;  /* 0x005c1f0000037f89 */ /* 0x001e2800000e0000 */
[----:B------:R-:W1:Y:S04]  /*25e70*/  SHFL.IDX PT, R2, R5, 0x2, 0x1c1f ;  /* 0x005c1f0005027f89 */ /* 0x000e6800000e0000 */
[----:B------:R-:W3:Y:S01]  /*25e80*/  SHFL.IDX PT, R5, R5, 0x3, 0x1c1f ;  /* 0x007c1f0005057f89 */ /* 0x000ee200000e0000 */
        /* <DEDUP_REMOVED lines=8> */
[----:B0--3--:R0:W1:Y:S02]  /*25f10*/  SHFL.IDX PT, R2, R0, 0x3, 0x1c1f ;  /* 0x007c1f0000027f89 */ /* 0x00906400000e0000 */
.L_x_2061:
[C---:B------:R-:W-:Y:S02]  /*25f20*/  LOP3.LUT P3, RZ, R22.reuse, 0x10, RZ, 0xc0, !PT ;  /* 0x0000001016ff7812 */ /* 0x040fe4000786c0ff */
[----:B------:R-:W-:Y:S02]  /*25f30*/  LOP3.LUT P2, RZ, R22, 0x8, RZ, 0xc0, !PT ;  /* 0x0000000816ff7812 */ /* 0x000fe4000784c0ff */
[----:B-1----:R-:W-:Y:S02]  /*25f40*/  @P5 IADD3 R2, P0, R36, R2, RZ ;  /* 0x0000000224025210 */ /* 0x002fe40007f1e0ff */
[----:B------:R-:W-:-:S03]  /*25f50*/  @P5 IADD3 R6, R23, R6, RZ ;  /* 0x0000000617065210 */ /* 0x000fc60007ffe0ff */
        /* <DEDUP_REMOVED lines=9> */
.L_x_1877:
        /* <DEDUP_REMOVED lines=11> */
.L_x_1878:
[----:B-1----:R0:W5:Y:S01]  /*260a0*/  LDL.LU R2, [R1+0x20] ;  /* 0x0000200001027983 */ /* 0x0021620000300800 */
[----:B------:R0:W-:Y:S02]  /*260b0*/  SYNCS.ARRIVE.TRANS64.A1T0 RZ, [R4+URZ+0x22830], RZ ;  /* 0x022830ff04ff79a7 */ /* 0x0001e4000810003f */
[----:B------:R-:W-:Y:S05]  /*260c0*/  WARPSYNC.ALL ;  /* 0x0000000000007948 */ /* 0x000fea0003800000 */
[----:B------:R-:W-:Y:S01]  /*260d0*/  ULDC.64 UR4, c[0x0][0xa00] ;  /* 0x0002800000047ab9 */ /* 0x000fe20000000a00 */
[----:B------:R-:W-:Y:S01]  /*260e0*/  VIADD R0, R23, 0x10400 ;  /* 0x0001040017007836 */ /* 0x000fe20000000000 */
[----:B------:R-:W-:Y:S01]  /*260f0*/  BAR.SYNC.DEFER_BLOCKING 0x8, 0x180 ;  /* 0x0206000000007b1d */ /* 0x000fe20000010000 */
[----:B------:R-:W-:-:S03]  /*26100*/  ISETP.NE.U32.AND P0, PT, RZ, UR4, PT ;  /* 0x00000004ff007c0c */ /* 0x000fc6000bf05070 */
[----:B------:R-:W-:Y:S02]  /*26110*/  LOP3.LUT P1, RZ, R0, 0x1bf, RZ, 0xc0, !PT ;  /* 0x000001bf00ff7812 */ /* 0x000fe4000782c0ff */
[----:B------:R-:W-:Y:S01]  /*26120*/  ISETP.NE.AND.EX P0, PT, RZ, UR5, PT, P0 ;  /* 0x00000005ff007c0c */ /* 0x000fe2000bf05300 */
[----:B------:R-:W-:Y:S01]  /*26130*/  ULDC.64 UR4, c[0x0][0x298] ;  /* 0x0000a60000047ab9 */ /* 0x000fe20000000a00 */
[----:B------:R-:W-:Y:S01]  /*26140*/  SHF.R.S32.HI R0, RZ, 0x1f, R19 ;  /* 0x0000001fff007819 */ /* 0x000fe20000011413 */
[----:B------:R-:W-:Y:S01]  /*26150*/  BSSY B6, `(.L_x_1879) ;  /* 0x000001c000067945 */ /* 0x000fe20003800000 */
[----:B------:R-:W-:Y:S02]  /*26160*/  SEL R26, R19, RZ, !P0 ;  /* 0x000000ff131a7207 */ /* 0x000fe40004000000 */
[----:B------:R-:W-:-:S05]  /*26170*/  SEL R0, R0, RZ, !P0 ;  /* 0x000000ff00007207 */ /* 0x000fca0004000000 */
[----:B------:R1:W-:Y:S02]  /*26180*/  STL [R1+0x34], R0 ;  /* 0x0000340001007387 */ /* 0x0003e40000100800 */
[----:B-1---5:R-:W-:-:S05]  /*26190*/  SHF.R.S32.HI R0, RZ, 0x1f, R2 ;  /* 0x0000001fff007819 */ /* 0x022fca0000011402 */
[----:B------:R-:W-:-:S04]  /*261a0*/  IMAD R0, R0, UR4, RZ ;  /* 0x0000000400007c24 */ /* 0x000fc8000f8e02ff */
[C---:B------:R-:W-:Y:S02]  /*261b0*/  IMAD R0, R2.reuse, UR5, R0 ;  /* 0x0000000502007c24 */ /* 0x040fe4000f8e0200 */
[----:B------:R-:W-:-:S04]  /*261c0*/  IMAD.WIDE.U32 R2, R2, UR4, RZ ;  /* 0x0000000402027c25 */ /* 0x000fc8000f8e00ff */
[----:B------:R-:W-:Y:S01]  /*261d0*/  IMAD.IADD R0, R3, 0x1, R0 ;  /* 0x0000000103007824 */ /* 0x000fe200078e0200 */
[----:B------:R1:W-:Y:S04]  /*261e0*/  STL.64 [R1+0x20], R2 ;  /* 0x0000200201007387 */ /* 0x0003e80000100a00 */
[----:B------:R1:W-:Y:S01]  /*261f0*/  STL [R1+0x28], R0 ;  /* 0x0000280001007387 */ /* 0x0003e20000100800 */
[----:B------:R-:W-:Y:S05]  /*26200*/  @!P1 BRA `(.L_x_1880) ;  /* 0x0000000000409947 */ /* 0x000fea0003800000 */
[----:B-1----:R-:W-:Y:S01]  /*26210*/  MOV R2, 0x0 ;  /* 0x0000000000027802 */ /* 0x002fe20000000f00 */
[----:B------:R-:W-:Y:S01]  /*26220*/  ULDC.64 UR4, c[0x4][0xc8] ;  /* 0x0100320000047ab9 */ /* 0x000fe20000000a00 */
[----:B------:R-:W-:Y:S01]  /*26230*/  ULDC.64 UR6, c[0x4][0xd0] ;  /* 0x0100340000067ab9 */ /* 0x000fe20000000a00 */
[----:B------:R-:W-:Y:S01]  /*26240*/  ULDC.64 UR8, c[0x4][0x28] ;  /* 0x01000a0000087ab9 */ /* 0x000fe20000000a00 */
[----:B0-2---:R-:W-:Y:S01]  /*26250*/  IMAD.U32 R4, RZ, RZ, UR4 ;  /* 0x00000004ff047e24 */ /* 0x005fe2000f8e00ff */
        /* <DEDUP_REMOVED lines=11> */
.L_x_1880:
[----:B------:R-:W-:Y:S05]  /*26310*/  BSYNC B6 ;  /* 0x0000000000067941 */ /* 0x000fea0003800000 */
.L_x_1879:
[----:B------:R-:W3:Y:S01]  /*26320*/  LDL.LU R21, [R1+0x34] ;  /* 0x0000340001157983 */ /* 0x000ee20000300800 */
[----:B------:R-:W4:Y:S01]  /*26330*/  LDC R7, c[0x0][0x448] ;  /* 0x00011200ff077b82 */ /* 0x000f220000000800 */
[----:B------:R-:W-:Y:S02]  /*26340*/  ULDC.64 UR4, c[0x0][0x2d8] ;  /* 0x0000b60000047ab9 */ /* 0x000fe40000000a00 */
[----:B------:R-:W2:Y:S04]  /*26350*/  LDL.LU R20, [R1+0x28] ;  /* 0x0000280001147983 */ /* 0x000ea80000300800 */
[----:B-1----:R-:W2:Y:S01]  /*26360*/  LDL.LU.64 R2, [R1+0x20] ;  /* 0x0000200001027983 */ /* 0x002ea20000300a00 */
[----:B------:R-:W-:-:S03]  /*26370*/  IMAD R0, R31, UR4, RZ ;  /* 0x000000041f007c24 */ /* 0x000fc6000f8e02ff */
[----:B------:R1:W5:Y:S01]  /*26380*/  LDL R8, [R1+0x1c] ;  /* 0x00001c0001087983 */ /* 0x0003620000100800 */
[----:B------:R-:W-:Y:S01]  /*26390*/  IMAD R0, R18, UR5, R0 ;  /* 0x0000000512007c24 */ /* 0x000fe2000f8e0200 */
[----:B----4-:R-:W-:-:S13]  /*263a0*/  ISETP.NE.AND P0, PT, R7, 0x1, PT ;  /* 0x000000010700780c */ /* 0x010fda0003f05270 */
[----:B------:R-:W4:Y:S01]  /*263b0*/  @P0 LDC R6, c[0x0][0x44c] ;  /* 0x00011300ff060b82 */ /* 0x000f220000000800 */
[C---:B------:R-:W-:Y:S02]  /*263c0*/  LOP3.LUT R9, R36.reuse, 0x40, RZ, 0xfc, !PT ;  /* 0x0000004024097812 */ /* 0x040fe400078efcff */
[----:B------:R-:W-:Y:S01]  /*263d0*/  LOP3.LUT R10, R36, 0x80, RZ, 0xfc, !PT ;  /* 0x00000080240a7812 */ /* 0x000fe200078efcff */
[----:B--2---:R-:W-:Y:S02]  /*263e0*/  IMAD.MOV.U32 R3, RZ, RZ, R20 ;  /* 0x000000ffff037224 */ /* 0x004fe400078e0014 */
[----:B------:R-:W2:Y:S01]  /*263f0*/  S2R R20, SR_TID.X ;  /* 0x0000000000147919 */ /* 0x000ea20000002100 */
[----:B------:R-:W-:Y:S01]  /*26400*/  IMAD.WIDE.U32 R2, R18, UR4, R2 ;  /* 0x0000000412027c25 */ /* 0x000fe2000f8e0002 */
[----:B------:R-:W-:-:S03]  /*26410*/  ULDC.64 UR4, c[0x0][0x2e0] ;  /* 0x0000b80000047ab9 */ /* 0x000fc60000000a00 */
[----:B------:R-:W-:Y:S02]  /*26420*/  IMAD.IADD R3, R3, 0x1, R0 ;  /* 0x0000000103037824 */ /* 0x000fe400078e0200 */
[----:B---3--:R-:W-:Y:S02]  /*26430*/  IMAD R0, R21, UR4, RZ ;  /* 0x0000000415007c24 */ /* 0x008fe4000f8e02ff */
[----:B------:R-:W-:-:S04]  /*26440*/  IMAD.WIDE.U32 R2, R26, UR4, R2 ;  /* 0x000000041a027c25 */ /* 0x000fc8000f8e0002 */
[----:B------:R-:W-:Y:S01]  /*26450*/  IMAD R0, R26, UR5, R0 ;  /* 0x000000051a007c24 */ /* 0x000fe2000f8e0200 */
[----:B------:R-:W-:-:S03]  /*26460*/  ULDC.64 UR4, c[0x0][0x2d0] ;  /* 0x0000b40000047ab9 */ /* 0x000fc60000000a00 */
[----:B------:R-:W-:Y:S02]  /*26470*/  IMAD.IADD R3, R3, 0x1, R0 ;  /* 0x0000000103037824 */ /* 0x000fe400078e0200 */
[----:B------:R-:W3:Y:S01]  /*26480*/  @P0 LDC R0, c[0x0][0x450] ;  /* 0x00011400ff000b82 */ /* 0x000ee20000000800 */
[C---:B--2---:R-:W-:Y:S01]  /*26490*/  LOP3.LUT R21, R20.reuse, 0x7f, RZ, 0xc0, !PT ;  /* 0x0000007f14157812 */ /* 0x044fe200078ec0ff */
[----:B------:R-:W-:-:S03]  /*264a0*/  IMAD.SHL.U32 R20, R20, 0x20, RZ ;  /* 0x0000002014147824 */ /* 0x000fc600078e00ff */
[----:B------:R-:W-:-:S04]  /*264b0*/  SHF.R.U32.HI R21, RZ, 0x2, R21 ;  /* 0x00000002ff157819 */ /* 0x000fc80000011615 */
[----:B------:R-:W-:-:S05]  /*264c0*/  LOP3.LUT R20, R21, 0x60, R20, 0xf8, !PT ;  /* 0x0000006015147812 */ /* 0x000fca00078ef814 */
[----:B------:R-:W-:-:S04]  /*264d0*/  IMAD.IADD R5, R20, 0x1, R17 ;  /* 0x0000000114057824 */ /* 0x000fc800078e0211 */
[----:B----4-:R-:W-:-:S04]  /*264e0*/  @P0 IMAD.HI.U32 R6, R5, R6, RZ ;  /* 0x0000000605060227 */ /* 0x010fc800078e00ff */
[----:B0-----:R-:W-:Y:S01]  /*264f0*/  IMAD.MOV.U32 R4, RZ, RZ, R5 ;  /* 0x000000ffff047224 */ /* 0x001fe200078e0005 */
[----:B---3--:R-:W-:Y:S01]  /*26500*/  @P0 SHF.R.U32.HI R4, RZ, R0, R6 ;  /* 0x00000000ff040219 */ /* 0x008fe20000011606 */
[----:B------:R-:W0:Y:S04]  /*26510*/  S2R R20, SR_TID.X ;  /* 0x0000000000147919 */ /* 0x000e280000002100 */
        /* <DEDUP_REMOVED lines=15> */
[----:B0-----:R-:W-:Y:S02]  /*26610*/  LOP3.LUT R20, R20, 0x7f, RZ, 0xc0, !PT ;  /* 0x0000007f14147812 */ /* 0x001fe400078ec0ff */
[----:B------:R-:W-:Y:S01]  /*26620*/  IADD3.X R0, R3, UR5, R0, P0, !PT ;  /* 0x0000000503007c10 */ /* 0x000fe200087fe400 */
[----:B------:R-:W-:Y:S01]  /*26630*/  UMOV UR5, 0xffffffff ;  /* 0xffffffff00057882 */ /* 0x000fe20000000000 */
[----:B------:R-:W-:Y:S02]  /*26640*/  ISETP.GE.AND P3, PT, R36, UR4, PT ;  /* 0x0000000424007c0c */ /* 0x000fe4000bf66270 */
[----:B------:R-:W-:-:S02]  /*26650*/  ISETP.GE.AND P2, PT, R9, UR4, PT ;  /* 0x0000000409007c0c */ /* 0x000fc4000bf46270 */
[----:B------:R-:W-:Y:S02]  /*26660*/  ISETP.GE.AND P0, PT, R10, UR4, PT ;  /* 0x000000040a007c0c */ /* 0x000fe4000bf06270 */
[----:B------:R-:W-:Y:S01]  /*26670*/  SHF.R.U32.HI R9, RZ, 0x2, R20 ;  /* 0x00000002ff097819 */ /* 0x000fe20000011614 */
[----:B-1----:R-:W-:Y:S10]  /*26680*/  BRA.DIV UR5, `(.L_x_1881) ;  /* 0x0000005e05e07947 */ /* 0x002ff4000b800000 */
[----:B------:R-:W0:Y:S01]  /*26690*/  SHFL.IDX PT, R3, R4, RZ, 0x1c1f ;  /* 0x001c1fff04037589 */ /* 0x000e2200000e0000 */
[----:B------:R-:W-:Y:S02]  /*266a0*/  IMAD R27, R27, R7, RZ ;  /* 0x000000071b1b7224 */ /* 0x000fe400078e02ff */
[----:B------:R-:W-:Y:S01]  /*266b0*/  IMAD.IADD R17, R9, 0x1, R17 ;  /* 0x0000000109117824 */ /* 0x000fe200078e0211 */
[----:B------:R-:W1:Y:S04]  /*266c0*/  SHFL.IDX PT, R2, R0, RZ, 0x1c1f ;  /* 0x001c1fff00027589 */ /* 0x000e6800000e0000 */
[----:B------:R-:W-:-:S13]  /*266d0*/  ISETP.GE.AND P1, PT, R17, R27, PT ;  /* 0x0000001b1100720c */ /* 0x000fda0003f26270 */
[----:B0-----:R-:W-:-:S05]  /*266e0*/  @!P1 IADD3 R3, P4, R36, R3, RZ ;  /* 0x0000000324039210 */ /* 0x001fca0007f9e0ff */
[----:B-1----:R-:W-:-:S05]  /*266f0*/  @!P1 IMAD.X R2, RZ, RZ, R2, P4 ;  /* 0x000000ffff029224 */ /* 0x002fca00020e0602 */
[----:B------:R-:W-:-:S04]  /*26700*/  @!P1 LOP3.LUT R3, R3, R2, RZ, 0x3c, !PT ;  /* 0x0000000203039212 */ /* 0x000fc800078e3cff */
[----:B------:R-:W-:-:S04]  /*26710*/  @!P1 LOP3.LUT R2, R3, R2, RZ, 0x3c, !PT ;  /* 0x0000000203029212 */ /* 0x000fc800078e3cff */
[----:B------:R-:W-:-:S05]  /*26720*/  @!P1 LOP3.LUT R3, R3, R2, RZ, 0x3c, !PT ;  /* 0x0000000203039212 */ /* 0x000fca00078e3cff */
[----:B------:R-:W-:Y:S01]  /*26730*/  @!PT LDS RZ, [RZ] ;  /* 0x00000000fffff984 */ /* 0x000fe20000000800 */
[----:B-----5:R-:W-:Y:S04]  /*26740*/  @!P1 LDGSTS.E.BYPASS.LTC128B.128 [R8+0x10400], desc[UR38][R2.64], !P3 ;  /* 0x1040000002089fae */ /* 0x020fe8000d901d66 */
[----:B------:R-:W-:Y:S04]  /*26750*/  @!P1 LDGSTS.E.BYPASS.LTC128B.128 [R8+0x12400], desc[UR38][R2.64+0x40], !P2 ;  /* 0x1240004002089fae */ /* 0x000fe8000d101d66 */
[----:B------:R0:W-:Y:S02]  /*26760*/  @!P1 LDGSTS.E.BYPASS.LTC128B.128 [R8+0x14400], desc[UR38][R2.64+0x80], !P0 ;  /* 0x1440008002089fae */ /* 0x0001e4000c101d66 */
[----:B0-----:R-:W-:-:S02]  /*26770*/  VIADD R2, R17, 0x20 ;  /* 0x0000002011027836 */ /* 0x001fc40000000000 */
[----:B------:R-:W0:Y:S03]  /*26780*/  SHFL.IDX PT, R3, R4, 0x1, 0x1c1f ;  /* 0x003c1f0004037f89 */ /* 0x000e2600000e0000 */
[----:B------:R-:W-:Y:S02]  /*26790*/  ISETP.GE.AND P1, PT, R2, R27, PT ;  /* 0x0000001b0200720c */ /* 0x000fe40003f26270 */
[----:B------:R-:W1:Y:S11]  /*267a0*/  SHFL.IDX PT, R2, R0, 0x1, 0x1c1f ;  /* 0x003c1f0000027f89 */ /* 0x000e7600000e0000 */
[----:B0-----:R-:W-:-:S04]  /*267b0*/  @!P1 IADD3 R3, P4, R36, R3, RZ ;  /* 0x0000000324039210 */ /* 0x001fc80007f9e0ff */
[----:B-1----:R-:W-:-:S04]  /*267c0*/  @!P1 IADD3.X R2, RZ, R2, RZ, P4, !PT ;  /* 0x00000002ff029210 */ /* 0x002fc800027fe4ff */
[----:B------:R-:W-:-:S04]  /*267d0*/  @!P1 LOP3.LUT R3, R3, R2, RZ, 0x3c, !PT ;  /* 0x0000000203039212 */ /* 0x000fc800078e3cff */
[----:B------:R-:W-:-:S04]  /*267e0*/  @!P1 LOP3.LUT R2, R3, R2, RZ, 0x3c, !PT ;  /* 0x0000000203029212 */ /* 0x000fc800078e3cff */
[----:B------:R-:W-:-:S05]  /*267f0*/  @!P1 LOP3.LUT R3, R3, R2, RZ, 0x3c, !PT ;  /* 0x0000000203039212 */ /* 0x000fca00078e3cff */
[----:B------:R-:W-:Y:S04]  /*26800*/  @!P1 LDGSTS.E.BYPASS.LTC128B.128 [R8+0x10c00], desc[UR38][R2.64], !P3 ;  /* 0x10c0000002089fae */ /* 0x000fe8000d901d66 */
[----:B------:R-:W-:Y:S04]  /*26810*/  @!P1 LDGSTS.E.BYPASS.LTC128B.128 [R8+0x12c00], desc[UR38][R2.64+0x40], !P2 ;  /* 0x12c0004002089fae */ /* 0x000fe8000d101d66 */
[----:B------:R0:W-:Y:S02]  /*26820*/  @!P1 LDGSTS.E.BYPASS.LTC128B.128 [R8+0x14c00], desc[UR38][R2.64+0x80], !P0 ;  /* 0x14c0008002089fae */ /* 0x0001e4000c101d66 */
[----:B0-----:R-:W-:-:S02]  /*26830*/  VIADD R2, R17, 0x40 ;  /* 0x0000004011027836 */ /* 0x001fc40000000000 */
[----:B------:R-:W0:Y:S03]  /*26840*/  SHFL.IDX PT, R3, R4, 0x2, 0x1c1f ;  /* 0x005c1f0004037f89 */ /* 0x000e2600000e0000 */
        /* <DEDUP_REMOVED lines=12> */
.L_x_2070:
[----:B------:R-:W-:Y:S01]  /*26910*/  VIADD R17, R17, 0x60 ;  /* 0x0000006011117836 */ /* 0x000fe20000000000 */
[----:B------:R-:W-:Y:S04]  /*26920*/  BSSY B0, `(.L_x_1882) ;  /* 0x000000b000007945 */ /* 0x000fe80003800000 */
[----:B------:R-:W-:-:S13]  /*26930*/  ISETP.GE.AND P1, PT, R17, R27, PT ;  /* 0x0000001b1100720c */ /* 0x000fda0003f26270 */
[----:B------:R-:W-:Y:S05]  /*26940*/  @P1 BRA `(.L_x_1883) ;  /* 0x0000000000201947 */ /* 0x000fea0003800000 */
[----:B-1----:R-:W-:-:S05]  /*26950*/  IADD3 R2, P1, R36, R2, RZ ;  /* 0x0000000224027210 */ /* 0x002fca0007f3e0ff */
[----:B------:R-:W-:-:S05]  /*26960*/  IMAD.X R3, RZ, RZ, R0, P1 ;  /* 0x000000ffff037224 */ /* 0x000fca00008e0600 */
[----:B------:R-:W-:Y:S01]  /*26970*/  @!PT LDS RZ, [RZ] ;  /* 0x00000000fffff984 */ /* 0x000fe20000000800 */
[----:B------:R-:W-:Y:S01]  /*26980*/  @!PT LDS RZ, [RZ] ;  /* 0x00000000fffff984 */ /* 0x000fe20000000800 */
[----:B------:R-:W-:Y:S01]  /*26990*/  @!PT LDS RZ, [RZ] ;  /* 0x00000000fffff984 */ /* 0x000fe20000000800 */
[----:B------:R2:W-:Y:S04]  /*269a0*/  LDGSTS.E.BYPASS.LTC128B.128 [R8+0x11c00], desc[UR38][R2.64], !P3 ;  /* 0x11c0000002087fae */ /* 0x0005e8000d901d66 */
[----:B------:R2:W-:Y:S04]  /*269b0*/  LDGSTS.E.BYPASS.LTC128B.128 [R8+0x13c00], desc[UR38][R2.64+0x40], !P2 ;  /* 0x13c0004002087fae */ /* 0x0005e8000d101d66 */
[----:B------:R2:W-:Y:S02]  /*269c0*/  LDGSTS.E.BYPASS.LTC128B.128 [R8+0x15c00], desc[UR38][R2.64+0x80], !P0 ;  /* 0x15c0008002087fae */ /* 0x0005e4000c101d66 */
.L_x_1883:
[----:B------:R-:W-:Y:S05]  /*269d0*/  BSYNC B0 ;  /* 0x0000000000007941 */ /* 0x000fea0003800000 */
.L_x_1882:
[----:B------:R-:W-:Y:S01]  /*269e0*/  NOP ;  /* 0x0000000000007918 */ /* 0x000fe20000000000 */
[----:B------:R-:W-:-:S13]  /*269f0*/  PLOP3.LUT P0, PT, PT, PT, PT, 0x80, 0x0 ;  /* 0x000000000000781c */ /* 0x000fda0003f0f070 */
.L_x_1884:
        /* <DEDUP_REMOVED lines=18> */
.L_x_2071:
[----:B------:R-:W-:Y:S05]  /*26b20*/  BSYNC B0 ;  /* 0x0000000000007941 */ /* 0x000fea0003800000 */
.L_x_1885:
[----:B------:R-:W2:Y:S04]  /*26b30*/  LDL.LU R3, [R1+0x2c] ;  /* 0x00002c0001037983 */ /* 0x000ea80000300800 */
[----:B------:R-:W3:Y:S01]  /*26b40*/  LDL R2, [R1+0x4] ;  /* 0x0000040001027983 */ /* 0x000ee20000100800 */
[----:B--2---:R-:W-:-:S05]  /*26b50*/  VIADD R26, R3, 0xfffffffe ;  /* 0xfffffffe031a7836 */ /* 0x004fca0000000000 */
[----:B---3--:R-:W-:-:S13]  /*26b60*/  ISETP.GE.AND P0, PT, R26, R2, PT ;  /* 0x000000021a00720c */ /* 0x008fda0003f06270 */
[----:B------:R-:W-:Y:S05]  /*26b70*/  @!P0 BRA `(.L_x_1887) ;  /* 0x00000010009c8947 */ /* 0x000fea0003800000 */
[----:B0-----:R-:W-:Y:S02]  /*26b80*/  IMAD.MOV.U32 R4, RZ, RZ, R24 ;  /* 0x000000ffff047224 */ /* 0x001fe400078e0018 */
[----:B------:R-:W-:-:S07]  /*26b90*/  IMAD.MOV.U32 R5, RZ, RZ, R28 ;  /* 0x000000ffff057224 */ /* 0x000fce00078e001c */
.L_x_1907:
[----:B-12---:R-:W2:Y:S01]  /*26ba0*/  LDL R8, [R1] ;  /* 0x0000000001087983 */ /* 0x006ea20000100800 */
[----:B------:R-:W0:Y:S01]  /*26bb0*/  LDC R6, c[0x0][0x430] ;  /* 0x00010c00ff067b82 */ /* 0x000e220000000800 */
[----:B------:R-:W1:Y:S02]  /*26bc0*/  S2R R2, SR_TID.X ;  /* 0x0000000000027919 */ /* 0x000e640000002100 */
[----:B------:R-:W3:Y:S01]  /*26bd0*/  LDL R10, [R1+0x4] ;  /* 0x00000400010a7983 */ /* 0x000ee20000100800 */
[----:B0-----:R-:W-:Y:S02]  /*26be0*/  ISETP.NE.AND P0, PT, R6, 0x1, PT ;  /* 0x000000010600780c */ /* 0x001fe40003f05270 */
[----:B-1----:R-:W-:-:S11]  /*26bf0*/  LOP3.LUT R0, R2, 0x7f, RZ, 0xc0, !PT ;  /* 0x0000007f02007812 */ /* 0x002fd600078ec0ff */
[----:B------:R-:W0:Y:S01]  /*26c00*/  @P0 LDC R7, c[0x0][0x434] ;  /* 0x00010d00ff070b82 */ /* 0x000e220000000800 */
[----:B------:R-:W-:Y:S01]  /*26c10*/  SHF.R.U32.HI R3, RZ, 0x2, R0 ;  /* 0x00000002ff037819 */ /* 0x000fe20000011600 */
[----:B------:R-:W-:-:S06]  /*26c20*/  IMAD.SHL.U32 R2, R2, 0x20, RZ ;  /* 0x0000002002027824 */ /* 0x000fcc00078e00ff */
[----:B------:R-:W1:Y:S01]  /*26c30*/  @P0 LDC R0, c[0x0][0x438] ;  /* 0x00010e00ff000b82 */ /* 0x000e620000000800 */
[----:B------:R-:W-:Y:S01]  /*26c40*/  IMAD R3, R26, 0x80, R3 ;  /* 0x000000801a037824 */ /* 0x000fe200078e0203 */
[----:B------:R-:W-:-:S04]  /*26c50*/  LOP3.LUT R2, R2, 0x60, RZ, 0xc0, !PT ;  /* 0x0000006002027812 */ /* 0x000fc800078ec0ff */
[----:B------:R-:W-:-:S04]  /*26c60*/  IADD3 R3, R2, R3, R37 ;  /* 0x0000000302037210 */ /* 0x000fc80007ffe025 */
[----:B------:R-:W-:Y:S01]  /*26c70*/  MOV R2, R3 ;  /* 0x0000000300027202 */ /* 0x000fe20000000f00 */
[----:B0-----:R-:W-:-:S05]  /*26c80*/  @P0 IMAD.HI.U32 R7, R3, R7, RZ ;  /* 0x0000000703070227 */ /* 0x001fca00078e00ff */
[----:B-1----:R-:W-:Y:S01]  /*26c90*/  @P0 SHF.R.U32.HI R2, RZ, R0, R7 ;  /* 0x00000000ff020219 */ /* 0x002fe20000011607 */
[----:B------:R-:W-:Y:S05]  /*26ca0*/  YIELD ;  /* 0x0000000000007946 */ /* 0x000fea0003800000 */
[----:B------:R-:W-:Y:S01]  /*26cb0*/  IMAD.MOV R0, RZ, RZ, -R2 ;  /* 0x000000ffff007224 */ /* 0x000fe200078e0a02 */
[----:B------:R-:W-:-:S03]  /*26cc0*/  ULDC.64 UR4, c[0x0][0x428] ;  /* 0x00010a0000047ab9 */ /* 0x000fc60000000a00 */
[----:B------:R-:W-:Y:S01]  /*26cd0*/  IMAD R6, R6, R0, R3 ;  /* 0x0000000006067224 */ /* 0x000fe200078e0203 */
[----:B------:R-:W-:-:S03]  /*26ce0*/  SHF.R.S32.HI R3, RZ, 0x1f, R2 ;  /* 0x0000001fff037819 */ /* 0x000fc60000011402 */
[----:B------:R-:W-:-:S04]  /*26cf0*/  IMAD.WIDE.U32 R2, R30, UR4, R2 ;  /* 0x000000041e027c25 */ /* 0x000fc8000f8e0002 */
[----:B--2---:R-:W-:-:S04]  /*26d00*/  IMAD R0, R8, UR4, RZ ;  /* 0x0000000408007c24 */ /* 0x004fc8000f8e02ff */
[----:B------:R-:W-:Y:S01]  /*26d10*/  IMAD R0, R30, UR5, R0 ;  /* 0x000000051e007c24 */ /* 0x000fe2000f8e0200 */
[----:B------:R-:W-:Y:S02]  /*26d20*/  ULDC.64 UR4, c[0x0][0x418] ;  /* 0x0001060000047ab9 */ /* 0x000fe40000000a00 */
[----:B------:R-:W-:Y:S01]  /*26d30*/  LEA R8, P0, R2, UR4, 0x2 ;  /* 0x0000000402087c11 */ /* 0x000fe2000f8010ff */
[----:B------:R-:W-:-:S05]  /*26d40*/  IMAD.IADD R0, R0, 0x1, R3 ;  /* 0x0000000100007824 */ /* 0x000fca00078e0203 */
[----:B------:R-:W-:-:S05]  /*26d50*/  LEA.HI.X R9, R2, UR5, R0, 0x2, P0 ;  /* 0x0000000502097c11 */ /* 0x000fca00080f1400 */
[----:B------:R-:W2:Y:S01]  /*26d60*/  LDG.E R8, desc[UR38][R8.64] ;  /* 0x0000002608087981 */ /* 0x000ea2000c1e1900 */
[----:B------:R-:W-:-:S05]  /*26d70*/  IMAD.MOV.U32 R0, RZ, RZ, R26 ;  /* 0x000000ffff007224 */ /* 0x000fca00078e001a */
[----:B---3--:R-:W-:Y:S01]  /*26d80*/  ISETP.GT.AND P2, PT, R0, R10, PT ;  /* 0x0000000a0000720c */ /* 0x008fe20003f44270 */
[----:B------:R-:W-:Y:S02]  /*26d90*/  IMAD.U32 R10, RZ, RZ, UR41 ;  /* 0x00000029ff0a7e24 */ /* 0x000fe4000f8e00ff */
[----:B------:R-:W-:-:S03]  /*26da0*/  VIADD R24, R4, 0x1 ;  /* 0x0000000104187836 */ /* 0x000fc60000000000 */
[----:B------:R-:W-:Y:S02]  /*26db0*/  ISETP.NE.AND P1, PT, R10, 0x3, PT ;  /* 0x000000030a00780c */ /* 0x000fe40003f25270 */
[----:B------:R-:W-:-:S04]  /*26dc0*/  ISETP.NE.AND P0, PT, R24, 0x2, PT ;  /* 0x000000021800780c */ /* 0x000fc80003f05270 */
[----:B------:R-:W-:Y:S01]  /*26dd0*/  SEL R28, RZ, 0x1, P0 ;  /* 0x00000001ff1c7807 */ /* 0x000fe20000000000 */
[----:B------:R-:W-:Y:S01]  /*26de0*/  VIADD R26, R26, 0xffffffff ;  /* 0xffffffff1a1a7836 */ /* 0x000fe20000000000 */
[----:B------:R-:W-:Y:S02]  /*26df0*/  SEL R24, R24, RZ, P0 ;  /* 0x000000ff18187207 */ /* 0x000fe40000000000 */
[----:B------:R-:W-:Y:S02]  /*26e00*/  LOP3.LUT R28, R5, R28, RZ, 0x3c, !PT ;  /* 0x0000001c051c7212 */ /* 0x000fe400078e3cff */
[----:B--2---:R-:W-:Y:S01]  /*26e10*/  SHF.R.S32.HI R9, RZ, 0x1f, R8 ;  /* 0x0000001fff097819 */ /* 0x004fe20000011408 */
[----:B------:R-:W-:Y:S06]  /*26e20*/  @!P1 BRA `(.L_x_1888) ;  /* 0x0000000000049947 */ /* 0x000fec0003800000 */
[----:B------:R-:W-:Y:S01]  /*26e30*/  BPT.TRAP 0x1 ;  /* 0x000000040000795c */ /* 0x000fe20000300000 */
.L_x_1888:
[----:B------:R-:W-:Y:S01]  /*26e40*/  IMAD R0, R24, 0x8, R23 ;  /* 0x0000000818007824 */ /* 0x000fe200078e0217 */
[----:B------:R-:W-:Y:S01]  /*26e50*/  SHF.L.U32 R10, R28, 0x1f, RZ ;  /* 0x0000001f1c0a7819 */ /* 0x000fe200000006ff */
[----:B------:R-:W-:Y:S01]  /*26e60*/  BSSY B0, `(.L_x_1889) ;  /* 0x0000004000007945 */ /* 0x000fe20003800000 */
[----:B------:R-:W-:Y:S02]  /*26e70*/  SHF.R.S32.HI R7, RZ, 0x1f, R6 ;  /* 0x0000001fff077819 */ /* 0x000fe40000011406 */
[----:B------:R-:W0:Y:S02]  /*26e80*/  SYNCS.PHASECHK.TRANS64.TRYWAIT P0, [R0+URZ+0x22880], R10 ;  /* 0x0228800a000075a7 */ /* 0x000e24000800017f */
[----:B0-----:R-:W-:Y:S05]  /*26e90*/  @!P0 BRA `(.L_x_1890) ;  /* 0x0000005c004c8947 */ /* 0x001fea0003800000 */
.L_x_2072:
[----:B------:R-:W-:Y:S05]  /*26ea0*/  BSYNC B0 ;  /* 0x0000000000007941 */ /* 0x000fea0003800000 */
.L_x_1889:
[----:B------:R-:W1:Y:S01]  /*26eb0*/  S2R R12, SR_TID.X ;  /* 0x00000000000c7919 */ /* 0x000e620000002100 */
[----:B------:R-:W-:Y:S01]  /*26ec0*/  ULDC.64 UR4, c[0x0][0x328] ;  /* 0x0000ca0000047ab9 */ /* 0x000fe20000000a00 */
[----:B------:R-:W-:Y:S01]  /*26ed0*/  ULDC.64 UR6, c[0x0][0x318] ;  /* 0x0000c60000067ab9 */ /* 0x000fe20000000a00 */
[----:B------:R-:W-:Y:S01]  /*26ee0*/  IMAD R11, R7, UR4, RZ ;  /* 0x00000004070b7c24 */ /* 0x000fe2000f8e02ff */
[----:B------:R-:W-:Y:S01]  /*26ef0*/  LOP3.LUT P3, RZ, R22, 0x2, RZ, 0xc0, !PT ;  /* 0x0000000216ff7812 */ /* 0x000fe2000786c0ff */
        /* <DEDUP_REMOVED lines=15> */
[----:B------:R-:W-:Y:S02]  /*26ff0*/  IADD3 R17, P0, R2, UR6, RZ ;  /* 0x0000000602117c10 */ /* 0x000fe4000ff1e0ff */
[----:B------:R-:W-:Y:S02]  /*27000*/  SHF.R.U32.HI R12, RZ, 0x5, R12 ;  /* 0x00000005ff0c7819 */ /* 0x000fe4000001160c */
[----:B------:R-:W-:-:S03]  /*27010*/  IADD3.X R27, R27, UR7, R3, P0, !PT ;  /* 0x000000071b1b7c10 */ /* 0x000fc600087fe403 */
[----:B------:R-:W-:-:S04]  /*27020*/  IMAD.SHL.U32 R12, R12, 0x400, RZ ;  /* 0x000004000c0c7824 */ /* 0x000fc800078e00ff */
[----:B------:R-:W-:Y:S01]  /*27030*/  IMAD R20, R24, 0x4000, R12 ;  /* 0x0000400018147824 */ /* 0x000fe200078e020c */
[----:B------:R-:W-:Y:S06]  /*27040*/  BRA.DIV UR4, `(.L_x_1891) ;  /* 0x0000005a04f47947 */ /* 0x000fec000b800000 */
[----:B------:R-:W1:Y:S01]  /*27050*/  SHFL.IDX PT, R2, R17, RZ, 0x1c1f ;  /* 0x001c1fff11027589 */ /* 0x000e6200000e0000 */
[----:B------:R-:W-:-:S03]  /*27060*/  IADD3 R20, R23, R20, R33 ;  /* 0x0000001417147210 */ /* 0x000fc60007ffe021 */
[----:B------:R-:W2:Y:S02]  /*27070*/  SHFL.IDX PT, R3, R27, RZ, 0x1c1f ;  /* 0x001c1fff1b037589 */ /* 0x000ea400000e0000 */
[----:B------:R-:W-:Y:S01]  /*27080*/  IMAD.IADD R21, R34, 0x1, R20 ;  /* 0x0000000122157824 */ /* 0x000fe200078e0214 */
[----:B-1----:R-:W-:-:S04]  /*27090*/  IADD3 R2, P0, R36, R2, RZ ;  /* 0x0000000224027210 */ /* 0x002fc80007f1e0ff */
[----:B--2---:R-:W-:-:S05]  /*270a0*/  IADD3.X R3, RZ, R3, RZ, P0, !PT ;  /* 0x00000003ff037210 */ /* 0x004fca00007fe4ff */
        /* <DEDUP_REMOVED lines=17> */
.L_x_2082:
        /* <DEDUP_REMOVED lines=9> */
.L_x_1892:
        /* <DEDUP_REMOVED lines=11> */
.L_x_1893:
[----:B------:R2:W-:Y:S01]  /*27300*/  SYNCS.ARRIVE.TRANS64.A1T0 RZ, [R0+URZ+0x22870], RZ ;  /* 0x022870ff00ff79a7 */ /* 0x0005e2000810003f */
[----:B------:R-:W-:Y:S05]  /*27310*/  @!P3 BRA `(.L_x_1894) ;  /* 0x000000000004b947 */ /* 0x000fea0003800000 */
[----:B------:R-:W-:Y:S01]  /*27320*/  BPT.TRAP 0x1 ;  /* 0x000000040000795c */ /* 0x000fe20000300000 */
.L_x_1894:
[----:B------:R-:W3:Y:S01]  /*27330*/  SYNCS.PHASECHK.TRANS64.TRYWAIT P0, [R0+URZ+0x22840], R10 ;  /* 0x0228400a000075a7 */ /* 0x000ee2000800017f */
[----:B------:R-:W-:Y:S04]  /*27340*/  BSSY B0, `(.L_x_1895) ;  /* 0x0000002000007945 */ /* 0x000fe80003800000 */
[----:B---3--:R-:W-:Y:S05]  /*27350*/  @!P0 BRA `(.L_x_1896) ;  /* 0x0000005c005c8947 */ /* 0x008fea0003800000 */
.L_x_2083:
[----:B------:R-:W-:Y:S05]  /*27360*/  BSYNC B0 ;  /* 0x0000000000007941 */ /* 0x000fea0003800000 */
.L_x_1895:
[----:B------:R-:W4:Y:S01]  /*27370*/  LDL R11, [R1+0xc] ;  /* 0x00000c00010b7983 */ /* 0x000f220000100800 */
[----:B------:R-:W-:Y:S01]  /*27380*/  ULDC.64 UR4, c[0x0][0x300] ;  /* 0x0000c00000047ab9 */ /* 0x000fe20000000a00 */
[----:B------:R-:W-:Y:S01]  /*27390*/  ULDC.64 UR6, c[0x0][0x2e8] ;  /* 0x0000ba0000067ab9 */ /* 0x000fe20000000a00 */
[----:B------:R-:W-:Y:S01]  /*273a0*/  IMAD R7, R7, UR4, RZ ;  /* 0x0000000407077c24 */ /* 0x000fe2000f8e02ff */
[----:B------:R-:W-:Y:S01]  /*273b0*/  LOP3.LUT P4, RZ, R22, 0x10, RZ, 0xc0, !PT ;  /* 0x0000001016ff7812 */ /* 0x000fe2000788c0ff */
[----:B------:R-:W-:Y:S01]  /*273c0*/  IMAD.WIDE.U32 R2, R6, UR4, RZ ;  /* 0x0000000406027c25 */ /* 0x000fe2000f8e00ff */
[C---:B------:R-:W-:Y:S02]  /*273d0*/  LOP3.LUT P3, RZ, R22.reuse, 0x8, RZ, 0xc0, !PT ;  /* 0x0000000816ff7812 */ /* 0x040fe4000786c0ff */
[----:B------:R-:W-:Y:S01]  /*273e0*/  LOP3.LUT P1, RZ, R22, 0x4, RZ, 0xc0, !PT ;  /* 0x0000000416ff7812 */ /* 0x000fe2000782c0ff */
[----:B------:R-:W-:Y:S01]  /*273f0*/  IMAD R7, R6, UR5, R7 ;  /* 0x0000000506077c24 */ /* 0x000fe2000f8e0207 */
[----:B------:R-:W-:-:S02]  /*27400*/  ULDC.64 UR4, c[0x0][0x310] ;  /* 0x0000c40000047ab9 */ /* 0x000fc40000000a00 */
        /* <DEDUP_REMOVED lines=12> */
[----:B----4-:R-:W-:Y:S01]  /*274d0*/  IMAD R7, R24, 0x6000, R11 ;  /* 0x0000600018077824 */ /* 0x010fe200078e020b */
[----:B------:R-:W-:Y:S07]  /*274e0*/  BRA.DIV UR4, `(.L_x_1897) ;  /* 0x0000005e040c7947 */ /* 0x000fee000b800000 */
        /* <DEDUP_REMOVED lines=24> */
.L_x_2093:
[----:B0-----:R-:W-:-:S04]  /*27670*/  IADD3 R2, P0, R36, R2, RZ ;  /* 0x0000000224027210 */ /* 0x001fc80007f1e0ff */
        /* <DEDUP_REMOVED lines=9> */
.L_x_1898:
        /* <DEDUP_REMOVED lines=11> */
.L_x_1899:
[----:B------:R2:W-:Y:S02]  /*277c0*/  SYNCS.ARRIVE.TRANS64.A1T0 RZ, [R0+URZ+0x22830], RZ ;  /* 0x022830ff00ff79a7 */ /* 0x0005e4000810003f */
[----:B--23--:R-:W-:-:S05]  /*277d0*/  IMAD.U32 R0, RZ, RZ, UR37 ;  /* 0x00000025ff007e24 */ /* 0x00cfca000f8e00ff */
[----:B------:R-:W-:-:S13]  /*277e0*/  ISETP.NE.AND P0, PT, R0, 0x3, PT ;  /* 0x000000030000780c */ /* 0x000fda0003f05270 */
[----:B------:R-:W-:Y:S05]  /*277f0*/  @!P0 BRA `(.L_x_1900) ;  /* 0x0000000000048947 */ /* 0x000fea0003800000 */
[----:B------:R-:W-:Y:S01]  /*27800*/  BPT.TRAP 0x1 ;  /* 0x000000040000795c */ /* 0x000fe20000300000 */
.L_x_1900:
[----:B------:R-:W-:Y:S01]  /*27810*/  LOP3.LUT R2, R5, 0x1, RZ, 0x3c, !PT ;  /* 0x0000000105027812 */ /* 0x000fe200078e3cff */
[----:B------:R-:W-:Y:S01]  /*27820*/  IMAD R0, R4, 0x8, R23 ;  /* 0x0000000804007824 */ /* 0x000fe200078e0217 */
[----:B------:R-:W-:Y:S02]  /*27830*/  BSSY B0, `(.L_x_1901) ;  /* 0x0000004000007945 */ /* 0x000fe40003800000 */
[----:B------:R-:W-:-:S04]  /*27840*/  SHF.L.U32 R2, R2, 0x1f, RZ ;  /* 0x0000001f02027819 */ /* 0x000fc800000006ff */
[----:B------:R-:W0:Y:S02]  /*27850*/  SYNCS.PHASECHK.TRANS64.TRYWAIT P1, [R0+URZ+0x22870], R2 ;  /* 0x02287002000075a7 */ /* 0x000e24000802017f */
[----:B0-----:R-:W-:Y:S05]  /*27860*/  @!P1 BRA `(.L_x_1902) ;  /* 0x0000005c00609947 */ /* 0x001fea0003800000 */
.L_x_2094:
[----:B------:R-:W-:Y:S05]  /*27870*/  BSYNC B0 ;  /* 0x0000000000007941 */ /* 0x000fea0003800000 */
.L_x_1901:
[----:B------:R-:W-:-:S05]  /*27880*/  IMAD.U32 R3, RZ, RZ, UR41 ;  /* 0x00000029ff037e24 */ /* 0x000fca000f8e00ff */
[----:B------:R-:W-:-:S13]  /*27890*/  ISETP.NE.AND P1, PT, R3, 0x3, PT ;  /* 0x000000030300780c */ /* 0x000fda0003f25270 */
[----:B------:R-:W-:Y:S05]  /*278a0*/  @!P1 BRA `(.L_x_1903) ;  /* 0x0000000000049947 */ /* 0x000fea0003800000 */
[----:B------:R-:W-:Y:S01]  /*278b0*/  BPT.TRAP 0x1 ;  /* 0x000000040000795c */ /* 0x000fe20000300000 */
.L_x_1903:
[----:B0-----:R-:W-:Y:S01]  /*278c0*/  SHF.L.U32 R2, R5, 0x1f, RZ ;  /* 0x0000001f05027819 */ /* 0x001fe200000006ff */
[----:B------:R-:W-:-:S03]  /*278d0*/  IMAD.SHL.U32 R3, R4, 0x4000, RZ ;  /* 0x0000400004037824 */ /* 0x000fc600078e00ff */
[----:B------:R-:W0:Y:S02]  /*278e0*/  SYNCS.PHASECHK.TRANS64.TRYWAIT P1, [R0+URZ+0x22860], R2 ;  /* 0x02286002000075a7 */ /* 0x000e24000802017f */
[----:B0-----:R-:W-:Y:S05]  /*278f0*/  @!P1 BRA `(.L_x_1904) ;  /* 0x0000005c00509947 */ /* 0x001fea0003800000 */
.L_x_2095:
        /* <DEDUP_REMOVED lines=8> */
[----:B-1----:R-:W-:Y:S01]  /*27980*/  IMAD.IADD R17, R35, 0x1, R2 ;  /* 0x0000000123117824 */ /* 0x002fe200078e0202 */
        /* <DEDUP_REMOVED lines=59> */
.L_x_1905:
[----:B0-----:R0:W-:Y:S01]  /*27d40*/  SYNCS.ARRIVE.TRANS64.A1T0 RZ, [R0+URZ+0x22850], RZ ;  /* 0x022850ff00ff79a7 */ /* 0x0011e2000810003f */
[----:B------:R-:W-:Y:S06]  /*27d50*/  BAR.SYNC.DEFER_BLOCKING 0x2, 0x80 ;  /* 0x0082000000007b1d */ /* 0x000fec0000010000 */
[----:B------:R-:W-:Y:S05]  /*27d60*/  @!P0 BRA `(.L_x_1906) ;  /* 0x0000000000048947 */ /* 0x000fea0003800000 */
[----:B------:R-:W-:Y:S01]  /*27d70*/  BPT.TRAP 0x1 ;  /* 0x000000040000795c */ /* 0x000fe20000300000 */
.L_x_1906:
[----:B------:R-:W2:Y:S01]  /*27d80*/  LDL R2, [R1+0x8] ;  /* 0x0000080001027983 */ /* 0x000ea20000100800 */
[----:B0-----:R-:W-:Y:S01]  /*27d90*/  VIADD R0, R0, 0x22880 ;  /* 0x0002288000007836 */ /* 0x001fe20000000000 */
[----:B------:R-:W-:Y:S01]  /*27da0*/  MOV R5, R28 ;  /* 0x0000001c00057202 */ /* 0x000fe20000000f00 */
[----:B------:R-:W-:-:S03]  /*27db0*/  IMAD.MOV.U32 R4, RZ, RZ, R24 ;  /* 0x000000ffff047224 */ /* 0x000fc600078e0018 */
[----:B--2---:R-:W-:-:S04]  /*27dc0*/  PRMT R0, R2, 0x654, R0 ;  /* 0x0000065402007816 */ /* 0x004fc80000000000 */
[----:B------:R2:W-:Y:S01]  /*27dd0*/  SYNCS.ARRIVE.TRANS64.RED.A1T0 RZ, [R0+URZ], RZ ;  /* 0x000000ff00ff79a7 */ /* 0x0005e2000810043f */
[----:B------:R-:W-:Y:S05]  /*27de0*/  @P2 BRA `(.L_x_1907) ;  /* 0xffffffec006c2947 */ /* 0x000fea000383ffff */
.L_x_1887:
[----:B-12---:R-:W1:Y:S01]  /*27df0*/  S2R R0, SR_TID.X ;  /* 0x0000000000007919 */ /* 0x006e620000002100 */
[----:B------:R-:W-:Y:S01]  /*27e00*/  BSSY B0, `(.L_x_1908) ;  /* 0x0000012000007945 */ /* 0x000fe20003800000 */
[----:B-1----:R-:W-:Y:S01]  /*27e10*/  LOP3.LUT R2, R0, 0x7f, RZ, 0xc0, !PT ;  /* 0x0000007f00027812 */ /* 0x002fe200078ec0ff */
[----:B------:R-:W-:-:S03]  /*27e20*/  IMAD.U32 R0, RZ, RZ, UR37 ;  /* 0x00000025ff007e24 */ /* 0x000fc6000f8e00ff */
[----:B------:R-:W-:Y:S02]  /*27e30*/  ISETP.NE.AND P1, PT, R2, RZ, PT ;  /* 0x000000ff0200720c */ /* 0x000fe40003f25270 */
[----:B------:R-:W-:-:S11]  /*27e40*/  ISETP.NE.AND P0, PT, R0, 0x3, PT ;  /* 0x000000030000780c */ /* 0x000fd60003f05270 */
[----:B------:R-:W-:Y:S05]  /*27e50*/  @P1 BRA `(.L_x_1909) ;  /* 0x0000000000301947 */ /* 0x000fea0003800000 */
[----:B------:R-:W1:Y:S01]  /*27e60*/  S2R R5, SR_LANEID ;  /* 0x0000000000057919 */ /* 0x000e620000000000 */
[----:B------:R-:W-:Y:S01]  /*27e70*/  VOTEU.ANY UR4, UPT, PT ;  /* 0x0000000000047886 */ /* 0x000fe200038e0100 */
[----:B------:R-:W2:Y:S01]  /*27e80*/  LDC.64 R2, c[0x0][0xc60] ;  /* 0x00031800ff027b82 */ /* 0x000ea20000000a00 */
[----:B------:R-:W1:Y:S02]  /*27e90*/  FLO.U32 R0, UR4 ;  /* 0x0000000400007d00 */ /* 0x000e6400080e0000 */
[----:B-1----:R-:W-:-:S06]  /*27ea0*/  ISETP.EQ.U32.AND P1, PT, R0, R5, PT ;  /* 0x000000050000720c */ /* 0x002fcc0003f22070 */
[----:B------:R-:W2:Y:S07]  /*27eb0*/  POPC R5, UR4 ;  /* 0x0000000400057d09 */ /* 0x000eae0008000000 */
[----:B--2---:R-:W2:Y:S01]  /*27ec0*/  @P1 ATOMG.E.ADD.STRONG.GPU PT, R3, desc[UR38][R2.64], R5 ;  /* 0x00000005020319a8 */ /* 0x004ea200081ee1e6 */
[----:B0-----:R-:W0:Y:S02]  /*27ed0*/  S2R R4, SR_LTMASK ;  /* 0x0000000000047919 */ /* 0x001e240000003900 */
[----:B0-----:R-:W-:-:S04]  /*27ee0*/  LOP3.LUT R4, R4, UR4, RZ, 0xc0, !PT ;  /* 0x0000000404047c12 */ /* 0x001fc8000f8ec0ff */
[----:B------:R-:W0:Y:S01]  /*27ef0*/  POPC R7, R4 ;  /* 0x0000000400077309 */ /* 0x000e220000000000 */
[----:B--2---:R-:W0:Y:S02]  /*27f00*/  SHFL.IDX PT, R0, R3, R0, 0x1f ;  /* 0x00001f0003007589 */ /* 0x004e2400000e0000 */
[----:B0-----:R-:W-:-:S07]  /*27f10*/  IADD3 R16, R0, UR40, R7 ;  /* 0x0000002800107c10 */ /* 0x001fce000fffe007 */
.L_x_1909:
[----:B------:R-:W-:Y:S05]  /*27f20*/  BSYNC B0 ;  /* 0x0000000000007941 */ /* 0x000fea0003800000 */
.L_x_1908:
[----:B------:R-:W-:Y:S05]  /*27f30*/  @!P0 BRA `(.L_x_1910) ;  /* 0x0000000000048947 */ /* 0x000fea0003800000 */
[----:B------:R-:W-:Y:S01]  /*27f40*/  BPT.TRAP 0x1 ;  /* 0x000000040000795c */ /* 0x000fe20000300000 */
.L_x_1910:
[----:B------:R-:W-:Y:S01]  /*27f50*/  LOP3.LUT R0, R28, 0x1, RZ, 0x3c, !PT ;  /* 0x000000011c007812 */ /* 0x000fe200078e3cff */
[----:B------:R-:W-:Y:S01]  /*27f60*/  IMAD R17, R24, 0x8, R23 ;  /* 0x0000000818117824 */ /* 0x000fe200078e0217 */
[----:B------:R-:W-:Y:S02]  /*27f70*/  BSSY B0, `(.L_x_1911) ;  /* 0x0000004000007945 */ /* 0x000fe40003800000 */
[----:B------:R-:W-:-:S04]  /*27f80*/  SHF.L.U32 R0, R0, 0x1f, RZ ;  /* 0x0000001f00007819 */ /* 0x000fc800000006ff */
[----:B------:R-:W1:Y:S02]  /*27f90*/  SYNCS.PHASECHK.TRANS64.TRYWAIT P1, [R17+URZ+0x22870], R0 ;  /* 0x02287000110075a7 */ /* 0x000e64000802017f */
[----:B-1----:R-:W-:Y:S05]  /*27fa0*/  @!P1 BRA `(.L_x_1912) ;  /* 0x0000005400b89947 */ /* 0x002fea0003800000 */
.L_x_2096:
[----:B------:R-:W-:Y:S05]  /*27fb0*/  BSYNC B0 ;  /* 0x0000000000007941 */ /* 0x000fea0003800000 */
.L_x_1911:
[----:B------:R-:W-:-:S05]  /*27fc0*/  IMAD.U32 R2, RZ, RZ, UR41 ;  /* 0x00000029ff027e24 */ /* 0x000fca000f8e00ff */
[----:B------:R-:W-:-:S13]  /*27fd0*/  ISETP.NE.AND P1, PT, R2, 0x3, PT ;  /* 0x000000030200780c */ /* 0x000fda0003f25270 */
[----:B------:R-:W-:Y:S05]  /*27fe0*/  @!P1 BRA `(.L_x_1913) ;  /* 0x0000000000049947 */ /* 0x000fea0003800000 */
[----:B------:R-:W-:Y:S01]  /*27ff0*/  BPT.TRAP 0x1 ;  /* 0x000000040000795c */ /* 0x000fe20000300000 */
.L_x_1913:
[----:B-1----:R-:W-:-:S04]  /*28000*/  SHF.L.U32 R0, R28, 0x1f, RZ ;  /* 0x0000001f1c007819 */ /* 0x002fc800000006ff */
[----:B------:R-:W1:Y:S02]  /*28010*/  SYNCS.PHASECHK.TRANS64.TRYWAIT P1, [R17+URZ+0x22860], R0 ;  /* 0x02286000110075a7 */ /* 0x000e64000802017f */
[----:B-1----:R-:W-:Y:S05]  /*28020*/  @!P1 BRA `(.L_x_1914) ;  /* 0x0000005400ac9947 */ /* 0x002fea0003800000 */
.L_x_2097:
[----:B------:R-:W1:Y:S04]  /*28030*/  LDL R3, [R1+0x18] ;  /* 0x0000180001037983 */ /* 0x000e680000100800 */
[----:B------:R-:W2:Y:S01]  /*28040*/  LDL R12, [R1+0x14] ;  /* 0x00001400010c7983 */ /* 0x000ea20000100800 */
[----:B------:R-:W-:Y:S01]  /*28050*/  IMAD.SHL.U32 R2, R24, 0x4000, RZ ;  /* 0x0000400018027824 */ /* 0x000fe200078e00ff */
[----:B------:R-:W-:Y:S05]  /*28060*/  WARPSYNC.ALL ;  /* 0x0000000000007948 */ /* 0x000fea0003800000 */
[----:B------:R-:W-:-:S05]  /*28070*/  IMAD.U32 R20, RZ, RZ, UR41 ;  /* 0x00000029ff147e24 */ /* 0x000fca000f8e00ff */
[----:B------:R-:W-:Y:S02]  /*28080*/  ISETP.NE.AND P1, PT, R20, 0x3, PT ;  /* 0x000000031400780c */ /* 0x000fe40003f25270 */
[----:B-1----:R-:W-:Y:S02]  /*28090*/  LOP3.LUT R0, R2, R3, RZ, 0xfc, !PT ;  /* 0x0000000302007212 */ /* 0x002fe400078efcff */
[----:B--2---:R-:W-:-:S03]  /*280a0*/  IADD3 R2, R23, R2, R12 ;  /* 0x0000000217027210 */ /* 0x004fc60007ffe00c */
[----:B------:R-:W-:Y:S01]  /*280b0*/  IMAD.IADD R0, R23, 0x1, R0 ;  /* 0x0000000117007824 */ /* 0x000fe200078e0200 */
[----:B------:R-:W-:-:S03]  /*280c0*/  IADD3 R18, R32, 0x400, R2 ;  /* 0x0000040020127810 */ /* 0x000fc60007ffe002 */
[----:B------:R-:W-:Y:S01]  /*280d0*/  IMAD.IADD R3, R35, 0x1, R0 ;  /* 0x0000000123037824 */ /* 0x000fe200078e0200 */
[----:B0-----:R-:W0:Y:S02]  /*280e0*/  LDSM.16.MT88.4 R4, [R0+0x8400] ;  /* 0x008400000004783b */ /* 0x001e240000004200 */
        /* <DEDUP_REMOVED lines=57> */
.L_x_1915:
[----:B0-----:R0:W-:Y:S01]  /*28480*/  SYNCS.ARRIVE.TRANS64.A1T0 RZ, [R17+URZ+0x22850], RZ ;  /* 0x022850ff11ff79a7 */ /* 0x0011e2000810003f */
[----:B------:R-:W-:Y:S06]  /*28490*/  BAR.SYNC.DEFER_BLOCKING 0x2, 0x80 ;  /* 0x0082000000007b1d */ /* 0x000fec0000010000 */
[----:B------:R-:W-:Y:S05]  /*284a0*/  @!P0 BRA `(.L_x_1916) ;  /* 0x0000000000048947 */ /* 0x000fea0003800000 */
[----:B------:R-:W-:Y:S01]  /*284b0*/  BPT.TRAP 0x1 ;  /* 0x000000040000795c */ /* 0x000fe20000300000 */
.L_x_1916:
[----:B------:R-:W2:Y:S01]  /*284c0*/  LDL R0, [R1+0x8] ;  /* 0x0000080001007983 */ /* 0x000ea20000100800 */
        /* <DEDUP_REMOVED lines=8> */
.L_x_1857:
[----:B------:R-:W-:-:S13]  /*28550*/  LOP3.LUT P0, RZ, R22, 0x40, RZ, 0xc0, !PT ;  /* 0x0000004016ff7812 */ /* 0x000fda000780c0ff */
[----:B------:R-:W-:Y:S05]  /*28560*/  @!P0 BRA `(.L_x_1917) ;  /* 0x0000000000288947 */ /* 0x000fea0003800000 */
[----:B------:R-:W-:Y:S05]  /*28570*/  WARPSYNC.ALL ;  /* 0x0000000000007948 */ /* 0x000fea0003800000 */
[----:B------:R-:W2:Y:S08]  /*28580*/  S2UR UR4, SR_CgaCtaId ;  /* 0x00000000000479c3 */ /* 0x000eb00000008800 */
[----:B------:R-:W-:Y:S01]  /*28590*/  BAR.SYNC.DEFER_BLOCKING 0x5, 0x180 ;  /* 0x0146000000007b1d */ /* 0x000fe20000010000 */
[----:B0-----:R-:W-:Y:S01]  /*285a0*/  MOV R23, 0x400 ;  /* 0x0000040000177802 */ /* 0x001fe20000000f00 */
[----:B--2---:R-:W-:-:S05]  /*285b0*/  IMAD.U32 R0, RZ, RZ, UR4 ;  /* 0x00000004ff007e24 */ /* 0x004fca000f8e00ff */
[----:B------:R-:W-:Y:S01]  /*285c0*/  LEA R23, R0, R23, 0x18 ;  /* 0x0000001700177211 */ /* 0x000fe200078ec0ff */
[----:B------:R2:W-:Y:S04]  /*285d0*/  STL [R1+0x8], R0 ;  /* 0x0000080001007387 */ /* 0x0005e80000100800 */
[----:B------:R2:W3:Y:S01]  /*285e0*/  LDS.128 R16, [R23+0x228d0] ;  /* 0x0228d00017107984 */ /* 0x0004e20000000c00 */
[----:B------:R-:W-:Y:S06]  /*285f0*/  BAR.ARV 0x4, 0x180 ;  /* 0x0106000000007b1d */ /* 0x000fec0000002000 */
[----:B------:R-:W-:Y:S05]  /*28600*/  BRA `(.L_x_1918) ;  /* 0x0000000800d47947 */ /* 0x000fea0003800000 */
.L_x_1917:
[----:B------:R-:W2:Y:S01]  /*28610*/  S2R R0, SR_TID.X ;  /* 0x0000000000007919 */ /* 0x000ea20000002100 */
[----:B------:R-:W-:Y:S01]  /*28620*/  UMOV UR4, 0xffffffff ;  /* 0xffffffff00047882 */ /* 0x000fe20000000000 */
[----:B--2---:R-:W-:-:S04]  /*28630*/  LOP3.LUT R7, R0, 0x1f, RZ, 0xc0, !PT ;  /* 0x0000001f00077812 */ /* 0x004fc800078ec0ff */
[----:B------:R-:W-:Y:S01]  /*28640*/  ISETP.NE.AND P0, PT, R7, 0x1f, PT ;  /* 0x0000001f0700780c */ /* 0x000fe20003f05270 */
[----:B------:R-:W-:-:S12]  /*28650*/  BRA.DIV UR4, `(.L_x_1919) ;  /* 0x0000005204347947 */ /* 0x000fd8000b800000 */
[----:B0-----:R-:W-:Y:S01]  /*28660*/  IADD3 R5, R19, R7, RZ ;  /* 0x0000000713057210 */ /* 0x001fe20007ffe0ff */
[----:B------:R-:W-:-:S03]  /*28670*/  ULDC UR4, c[0x0][0xc3c] ;  /* 0x00030f0000047ab9 */ /* 0x000fc60000000800 */
[----:B------:R-:W-:-:S13]  /*28680*/  ISETP.GE.OR P1, PT, R5, UR4, !P0 ;  /* 0x0000000405007c0c */ /* 0x000fda000c726670 */
[----:B-1----:R-:W0:Y:S02]  /*28690*/  @!P1 LDC.64 R2, c[0x0][0xc80] ;  /* 0x00032000ff029b82 */ /* 0x002e240000000a00 */
[----:B0-----:R-:W-:-:S06]  /*286a0*/  @!P1 IMAD.WIDE R2, R5, 0x4, R2 ;  /* 0x0000000405029825 */ /* 0x001fcc00078e0202 */
[----:B------:R0:W2:Y:S01]  /*286b0*/  @!P1 LDG.E R3, desc[UR38][R2.64] ;  /* 0x0000002602039981 */ /* 0x0000a2000c1e1900 */
[C---:B------:R-:W-:Y:S02]  /*286c0*/  ISETP.GE.U32.AND P2, PT, R7.reuse, 0x2, PT ;  /* 0x000000020700780c */ /* 0x040fe40003f46070 */
[C---:B------:R-:W-:Y:S01]  /*286d0*/  ISETP.GE.U32.AND P3, PT, R7.reuse, 0x4, PT ;  /* 0x000000040700780c */ /* 0x040fe20003f66070 */
[----:B------:R-:W-:Y:S01]  /*286e0*/  SHFL.IDX PT, R0, R16, RZ, 0x1f ;  /* 0x00001fff10007589 */ /* 0x000fe200000e0000 */
[C---:B------:R-:W-:Y:S02]  /*286f0*/  ISETP.GE.U32.AND P4, PT, R7.reuse, 0x8, PT ;  /* 0x000000080700780c */ /* 0x040fe40003f86070 */
[C---:B------:R-:W-:Y:S01]  /*28700*/  ISETP.GE.U32.AND P5, PT, R7.reuse, 0x10, PT ;  /* 0x000000100700780c */ /* 0x040fe20003fa6070 */
[----:B------:R-:W-:Y:S01]  /*28710*/  SHFL.IDX PT, R16, R16, 0x1, 0x1f ;  /* 0x00201f0010107f89 */ /* 0x000fe200000e0000 */
[----:B0-----:R-:W-:Y:S02]  /*28720*/  IMAD.MOV.U32 R2, RZ, RZ, RZ ;  /* 0x000000ffff027224 */ /* 0x001fe400078e00ff */
[----:B--2---:R-:W-:Y:S01]  /*28730*/  @!P1 IMAD.MOV.U32 R2, RZ, RZ, R3 ;  /* 0x000000ffff029224 */ /* 0x004fe200078e0003 */
[----:B------:R-:W-:-:S04]  /*28740*/  ISETP.NE.AND P1, PT, R7, RZ, PT ;  /* 0x000000ff0700720c */ /* 0x000fc80003f25270 */
        /* <DEDUP_REMOVED lines=15> */
[----:B------:R0:W1:Y:S02]  /*28840*/  SHFL.IDX PT, R14, R3, 0x1f, 0x1f ;  /* 0x03e01f00030e7f89 */ /* 0x00006400000e0000 */
.L_x_2107:
[----:B------:R-:W-:Y:S02]  /*28850*/  ULDC UR4, c[0x0][0xc38] ;  /* 0x00030e0000047ab9 */ /* 0x000fe40000000800 */
[----:B------:R-:W-:-:S04]  /*28860*/  IMAD.U32 R4, RZ, RZ, UR4 ;  /* 0x00000004ff047e24 */ /* 0x000fc8000f8e00ff */
[----:B-1----:R-:W-:-:S04]  /*28870*/  IMAD R5, R14, R4, RZ ;  /* 0x000000040e057224 */ /* 0x002fc800078e02ff */
[----:B------:R-:W-:-:S05]  /*28880*/  IMAD.IADD R16, R16, 0x1, R5 ;  /* 0x0000000110107824 */ /* 0x000fca00078e0205 */
[----:B------:R-:W-:-:S13]  /*28890*/  ISETP.GT.AND P6, PT, R16, R0, PT ;  /* 0x000000001000720c */ /* 0x000fda0003fc4270 */
[----:B------:R-:W-:Y:S05]  /*288a0*/  @P6 BRA `(.L_x_1920) ;  /* 0x00000000009c6947 */ /* 0x000fea0003800000 */
.L_x_1925:
[----:B------:R-:W1:Y:S01]  /*288b0*/  LDC R4, c[0x0][0xc3c] ;  /* 0x00030f00ff047b82 */ /* 0x000e620000000800 */
[----:B------:R-:W-:-:S05]  /*288c0*/  VIADD R19, R19, 0x1f ;  /* 0x0000001f13137836 */ /* 0x000fca0000000000 */
[----:B-1----:R-:W-:-:S13]  /*288d0*/  ISETP.GE.AND P6, PT, R19, R4, PT ;  /* 0x000000041300720c */ /* 0x002fda0003fc6270 */
[----:B------:R-:W-:Y:S05]  /*288e0*/  @P6 BRA `(.L_x_1921) ;  /* 0x0000000400d06947 */ /* 0x000fea0003800000 */
[----:B------:R-:W1:Y:S01]  /*288f0*/  S2R R2, SR_TID.X ;  /* 0x0000000000027919 */ /* 0x000e620000002100 */
[----:B------:R-:W-:Y:S01]  /*28900*/  BSSY B0, `(.L_x_1922) ;  /* 0x0000009000007945 */ /* 0x000fe20003800000 */
[----:B-1----:R-:W-:-:S05]  /*28910*/  LOP3.LUT R2, R2, 0x1f, RZ, 0xc0, !PT ;  /* 0x0000001f02027812 */ /* 0x002fca00078ec0ff */
[----:B------:R-:W-:Y:S01]  /*28920*/  IMAD.IADD R5, R19, 0x1, R2 ;  /* 0x0000000113057824 */ /* 0x000fe200078e0202 */
[----:B------:R-:W-:-:S04]  /*28930*/  MOV R2, RZ ;  /* 0x000000ff00027202 */ /* 0x000fc80000000f00 */
[----:B------:R-:W-:-:S13]  /*28940*/  ISETP.GE.OR P6, PT, R5, R4, !P0 ;  /* 0x000000040500720c */ /* 0x000fda00047c6670 */
[----:B------:R-:W-:Y:S05]  /*28950*/  @P6 BRA `(.L_x_1923) ;  /* 0x00000000000c6947 */ /* 0x000fea0003800000 */
[----:B0-----:R-:W0:Y:S02]  /*28960*/  LDC.64 R2, c[0x0][0xc80] ;  /* 0x00032000ff027b82 */ /* 0x001e240000000a00 */
[----:B0-----:R-:W-:-:S06]  /*28970*/  IMAD.WIDE R2, R5, 0x4, R2 ;  /* 0x0000000405027825 */ /* 0x001fcc00078e0202 */
[----:B------:R1:W5:Y:S02]  /*28980*/  LDG.E R2, desc[UR38][R2.64] ;  /* 0x0000002602027981 */ /* 0x000364000c1e1900 */
.L_x_1923:
[----:B------:R-:W-:Y:S05]  /*28990*/  BSYNC B0 ;  /* 0x0000000000007941 */ /* 0x000fea0003800000 */
.L_x_1922:
[----:B------:R-:W-:-:S03]  /*289a0*/  UMOV UR4, 0xffffffff ;  /* 0xffffffff00047882 */ /* 0x000fc60000000000 */
[----:B------:R-:W-:Y:S05]  /*289b0*/  BRA.DIV UR4, `(.L_x_1924) ;  /* 0x0000005204807947 */ /* 0x000fea000b800000 */
[----:B-----5:R-:W2:Y:S02]  /*289c0*/  SHFL.UP PT, R14, R2, 0x1, RZ ;  /* 0x04200000020e7989 */ /* 0x020ea400000e00ff */
[----:B--2---:R-:W-:-:S05]  /*289d0*/  SEL R13, R14, RZ, P1 ;  /* 0x000000ff0e0d7207 */ /* 0x004fca0000800000 */
[----:B------:R-:W-:-:S05]  /*289e0*/  IMAD.IADD R13, R2, 0x1, R13 ;  /* 0x00000001020d7824 */ /* 0x000fca00078e020d */
[----:B------:R-:W2:Y:S02]  /*289f0*/  SHFL.UP PT, R14, R13, 0x2, RZ ;  /* 0x044000000d0e7989 */ /* 0x000ea400000e00ff */
[----:B--2---:R-:W-:-:S05]  /*28a00*/  SEL R14, R14, RZ, P2 ;  /* 0x000000ff0e0e7207 */ /* 0x004fca0001000000 */
[----:B01----:R-:W-:-:S05]  /*28a10*/  IMAD.IADD R3, R13, 0x1, R14 ;  /* 0x000000010d037824 */ /* 0x003fca00078e020e */
        /* <DEDUP_REMOVED lines=10> */
.L_x_2115:
[----:B------:R-:W-:Y:S02]  /*28ac0*/  ULDC UR4, c[0x0][0xc38] ;  /* 0x00030e0000047ab9 */ /* 0x000fe40000000800 */
[----:B------:R-:W-:-:S04]  /*28ad0*/  IMAD.U32 R4, RZ, RZ, UR4 ;  /* 0x00000004ff047e24 */ /* 0x000fc8000f8e00ff */
[----:B-1----:R-:W-:-:S04]  /*28ae0*/  IMAD R5, R14, R4, RZ ;  /* 0x000000040e057224 */ /* 0x002fc800078e02ff */
[----:B------:R-:W-:-:S05]  /*28af0*/  IMAD.IADD R16, R5, 0x1, R16 ;  /* 0x0000000105107824 */ /* 0x000fca00078e0210 */
[----:B------:R-:W-:-:S13]  /*28b00*/  ISETP.GT.AND P6, PT, R16, R0, PT ;  /* 0x000000001000720c */ /* 0x000fda0003fc4270 */
[----:B------:R-:W-:Y:S05]  /*28b10*/  @!P6 BRA `(.L_x_1925) ;  /* 0xfffffffc0064e947 */ /* 0x000fea000383ffff */
.L_x_1920:
[----:B------:R-:W-:Y:S01]  /*28b20*/  IMAD.IADD R16, R16, 0x1, -R5 ;  /* 0x0000000110107824 */ /* 0x000fe200078e0a05 */
[----:B------:R-:W-:-:S03]  /*28b30*/  UMOV UR4, 0xffffffff ;  /* 0xffffffff00047882 */ /* 0x000fc60000000000 */
[----:B------:R-:W-:-:S05]  /*28b40*/  IMAD R5, R3, R4, R16 ;  /* 0x0000000403057224 */ /* 0x000fca00078e0210 */
[----:B------:R-:W-:Y:S01]  /*28b50*/  ISETP.GT.AND P6, PT, R5, R0, PT ;  /* 0x000000000500720c */ /* 0x000fe20003fc4270 */
[----:B------:R-:W-:-:S12]  /*28b60*/  BRA.DIV UR4, `(.L_x_1926) ;  /* 0x0000005204d07947 */ /* 0x000fd8000b800000 */
[----:B------:R-:W-:-:S04]  /*28b70*/  VOTE.ANY R5, PT, !P6 ;  /* 0x0000000000057806 */ /* 0x000fc800070e0100 */
[----:B------:R-:W1:Y:S02]  /*28b80*/  POPC R6, R5 ;  /* 0x0000000500067309 */ /* 0x000e640000000000 */
[----:B-1----:R1:W2:Y:S02]  /*28b90*/  SHFL.IDX PT, R17, R2, R6, 0x1f ;  /* 0x00001f0602117589 */ /* 0x0022a400000e0000 */
.L_x_2119:
[----:B------:R-:W-:Y:S01]  /*28ba0*/  ISETP.NE.AND P0, PT, R5, RZ, PT ;  /* 0x000000ff0500720c */ /* 0x000fe20003f05270 */
[----:B------:R-:W-:-:S12]  /*28bb0*/  IMAD.MOV.U32 R5, RZ, RZ, RZ ;  /* 0x000000ffff057224 */ /* 0x000fd800078e00ff */
[----:B------:R-:W-:Y:S05]  /*28bc0*/  @!P0 BRA `(.L_x_1927) ;  /* 0x0000000000108947 */ /* 0x000fea0003800000 */
[----:B------:R-:W-:Y:S01]  /*28bd0*/  UMOV UR4, 0xffffffff ;  /* 0xffffffff00047882 */ /* 0x000fe20000000000 */
[----:B------:R-:W-:Y:S02]  /*28be0*/  VIADD R12, R6, 0xffffffff ;  /* 0xffffffff060c7836 */ /* 0x000fe40000000000 */
[----:B------:R-:W-:Y:S05]  /*28bf0*/  BRA.DIV UR4, `(.L_x_1928) ;  /* 0x0000005204f47947 */ /* 0x000fea000b800000 */
[----:B------:R3:W4:Y:S02]  /*28c00*/  SHFL.IDX PT, R5, R3, R12, 0x1f ;  /* 0x00001f0c03057589 */ /* 0x00072400000e0000 */
.L_x_1927:
[----:B01-3--:R-:W0:Y:S01]  /*28c10*/  LDC.64 R2, c[0x0][0xc90] ;  /* 0x00032400ff027b82 */ /* 0x00be220000000a00 */
[----:B------:R-:W-:-:S04]  /*28c20*/  IMAD.IADD R19, R6, 0x1, R19 ;  /* 0x0000000106137824 */ /* 0x000fc800078e0213 */
[----:B0-----:R-:W-:-:S05]  /*28c30*/  IMAD.WIDE R2, R19, 0x4, R2 ;  /* 0x0000000413027825 */ /* 0x001fca00078e0202 */
[----:B------:R0:W2:Y:S01]  /*28c40*/  LDG.E R7, desc[UR38][R2.64] ;  /* 0x0000002602077981 */ /* 0x0000a2000c1e1900 */
[----:B----4-:R-:W-:Y:S02]  /*28c50*/  IMAD R16, R5, R4, R16 ;  /* 0x0000000405107224 */ /* 0x010fe400078e0210 */
[----:B0-----:R-:W-:Y:S02]  /*28c60*/  IMAD.MOV.U32 R2, RZ, RZ, RZ ;  /* 0x000000ffff027224 */ /* 0x001fe400078e00ff */
[----:B--2---:R-:W-:-:S05]  /*28c70*/  IMAD R6, R17, R7, RZ ;  /* 0x0000000711067224 */ /* 0x004fca00078e02ff */
[----:B------:R-:W-:-:S04]  /*28c80*/  IABS R8, R6 ;  /* 0x0000000600087213 */ /* 0x000fc80000000000 */
[----:B------:R-:W0:Y:S08]  /*28c90*/  I2F.RP R9, R8 ;  /* 0x0000000800097306 */ /* 0x000e300000209400 */
[----:B0-----:R-:W0:Y:S02]  /*28ca0*/  MUFU.RCP R9, R9 ;  /* 0x0000000900097308 */ /* 0x001e240000001000 */
[----:B0-----:R-:W-:-:S06]  /*28cb0*/  IADD3 R10, R9, 0xffffffe, RZ ;  /* 0x0ffffffe090a7810 */ /* 0x001fcc0007ffe0ff */
[----:B------:R-:W0:Y:S02]  /*28cc0*/  F2I.FTZ.U32.TRUNC.NTZ R3, R10 ;  /* 0x0000000a00037305 */ /* 0x000e24000021f000 */
[----:B0-----:R-:W-:-:S04]  /*28cd0*/  IMAD.MOV R5, RZ, RZ, -R3 ;  /* 0x000000ffff057224 */ /* 0x001fc800078e0a03 */
[----:B------:R-:W-:-:S04]  /*28ce0*/  IMAD R5, R5, R8, RZ ;  /* 0x0000000805057224 */ /* 0x000fc800078e02ff */
[----:B------:R-:W-:-:S04]  /*28cf0*/  IMAD.HI.U32 R2, R3, R5, R2 ;  /* 0x0000000503027227 */ /* 0x000fc800078e0002 */
[----:B------:R-:W-:Y:S01]  /*28d00*/  IMAD.IADD R5, R0, 0x1, -R16 ;  /* 0x0000000100057824 */ /* 0x000fe200078e0a10 */
[----:B------:R-:W-:-:S04]  /*28d10*/  IABS R0, R6 ;  /* 0x0000000600007213 */ /* 0x000fc80000000000 */
[----:B------:R-:W-:Y:S01]  /*28d20*/  IABS R3, R5 ;  /* 0x0000000500037213 */ /* 0x000fe20000000000 */
[----:B------:R-:W-:-:S04]  /*28d30*/  IMAD.MOV R0, RZ, RZ, -R0 ;  /* 0x000000ffff007224 */ /* 0x000fc800078e0a00 */
        /* <DEDUP_REMOVED lines=11> */
[----:B------:R-:W-:-:S05]  /*28df0*/  @!P1 LOP3.LUT R2, RZ, R6, RZ, 0x33, !PT ;  /* 0x00000006ff029212 */ /* 0x000fca00078e33ff */
[----:B------:R-:W-:Y:S02]  /*28e00*/  IMAD R0, R7, R2, RZ ;  /* 0x0000000207007224 */ /* 0x000fe400078e02ff */
[----:B------:R-:W-:Y:S02]  /*28e10*/  IMAD.MOV R2, RZ, RZ, -R2 ;  /* 0x000000ffff027224 */ /* 0x000fe400078e0a02 */
[----:B------:R-:W-:Y:S02]  /*28e20*/  IMAD.MOV R3, RZ, RZ, -R0 ;  /* 0x000000ffff037224 */ /* 0x000fe400078e0a00 */
[----:B------:R-:W-:-:S03]  /*28e30*/  IMAD R5, R6, R2, R5 ;  /* 0x0000000206057224 */ /* 0x000fc600078e0205 */
[----:B------:R-:W-:-:S04]  /*28e40*/  VIADDMNMX R4, R3, R4, R7, PT ;  /* 0x0000000403047246 */ /* 0x000fc80003800107 */
[-C--:B------:R-:W-:Y:S02]  /*28e50*/  IABS R7, R4.reuse ;  /* 0x0000000400077213 */ /* 0x080fe40000000000 */
[----:B------:R-:W-:Y:S02]  /*28e60*/  IABS R6, R4 ;  /* 0x0000000400067213 */ /* 0x000fe40000000000 */
[----:B------:R-:W0:Y:S03]  /*28e70*/  I2F.RP R8, R7 ;  /* 0x0000000700087306 */ /* 0x000e260000209400 */
[----:B------:R-:W-:-:S05]  /*28e80*/  IMAD.MOV R6, RZ, RZ, -R6 ;  /* 0x000000ffff067224 */ /* 0x000fca00078e0a06 */
[----:B0-----:R-:W0:Y:S02]  /*28e90*/  MUFU.RCP R8, R8 ;  /* 0x0000000800087308 */ /* 0x001e240000001000 */
[----:B0-----:R-:W-:-:S06]  /*28ea0*/  VIADD R9, R8, 0xffffffe ;  /* 0x0ffffffe08097836 */ /* 0x001fcc0000000000 */
[----:B------:R-:W0:Y:S02]  /*28eb0*/  F2I.FTZ.U32.TRUNC.NTZ R3, R9 ;  /* 0x0000000900037305 */ /* 0x000e24000021f000 */
[----:B0-----:R-:W-:-:S05]  /*28ec0*/  IADD3 R2, RZ, -R3, RZ ;  /* 0x80000003ff027210 */ /* 0x001fca0007ffe0ff */
[----:B------:R-:W-:Y:S02]  /*28ed0*/  IMAD R11, R2, R7, RZ ;  /* 0x00000007020b7224 */ /* 0x000fe400078e02ff */
[----:B------:R-:W-:-:S04]  /*28ee0*/  IMAD.MOV.U32 R2, RZ, RZ, RZ ;  /* 0x000000ffff027224 */ /* 0x000fc800078e00ff */
[----:B------:R-:W-:Y:S01]  /*28ef0*/  IMAD.HI.U32 R2, R3, R11, R2 ;  /* 0x0000000b03027227 */ /* 0x000fe200078e0002 */
[----:B------:R-:W-:-:S05]  /*28f00*/  IABS R3, R5 ;  /* 0x0000000500037213 */ /* 0x000fca0000000000 */
[----:B------:R-:W-:-:S04]  /*28f10*/  IMAD.HI.U32 R2, R2, R3, RZ ;  /* 0x0000000302027227 */ /* 0x000fc800078e00ff */
[----:B------:R-:W-:Y:S01]  /*28f20*/  IMAD R6, R2, R6, R3 ;  /* 0x0000000602067224 */ /* 0x000fe200078e0203 */
[C---:B------:R-:W-:Y:S01]  /*28f30*/  LOP3.LUT R3, R5.reuse, R4, RZ, 0x3c, !PT ;  /* 0x0000000405037212 */ /* 0x040fe200078e3cff */
[----:B------:R-:W-:-:S03]  /*28f40*/  IMAD.IADD R5, R5, 0x1, R0 ;  /* 0x0000000105057824 */ /* 0x000fc600078e0200 */
        /* <DEDUP_REMOVED lines=8> */
[----:B------:R-:W-:Y:S01]  /*28fd0*/  @!P1 LOP3.LUT R2, RZ, R4, RZ, 0x33, !PT ;  /* 0x00000004ff029212 */ /* 0x000fe200078e33ff */
[----:B------:R-:W-:-:S04]  /*28fe0*/  IMAD.MOV R4, RZ, RZ, -R4 ;  /* 0x000000ffff047224 */ /* 0x000fc800078e0a04 */
[----:B------:R-:W-:Y:S01]  /*28ff0*/  IMAD R18, R2, R4, R5 ;  /* 0x0000000402127224 */ /* 0x000fe200078e0205 */
[----:B------:R-:W-:-:S05]  /*29000*/  LOP3.LUT R2, RZ, R2, RZ, 0x33, !PT ;  /* 0x00000002ff027212 */ /* 0x000fca00078e33ff */
[----:B------:R-:W-:Y:S01]  /*29010*/  IMAD.IADD R17, R17, 0x1, R2 ;  /* 0x0000000111117824 */ /* 0x000fe200078e0202 */
[----:B------:R-:W-:Y:S06]  /*29020*/  BRA `(.L_x_1929) ;  /* 0x00000000001c7947 */ /* 0x000fec0003800000 */
.L_x_1921:
[----:B------:R-:W-:Y:S01]  /*29030*/  UMOV UR4, URZ ;  /* 0x0000003f00047c82 */ /* 0x000fe20008000000 */
[----:B------:R-:W-:Y:S01]  /*29040*/  UMOV UR5, URZ ;  /* 0x0000003f00057c82 */ /* 0x000fe20008000000 */
[----:B------:R-:W-:Y:S01]  /*29050*/  ULDC UR6, c[0x0][0xc3c] ;  /* 0x00030f0000067ab9 */ /* 0x000fe20000000800 */
[----:B------:R-:W-:Y:S01]  /*29060*/  IMAD.MOV.U32 R16, RZ, RZ, R0 ;  /* 0x000000ffff107224 */ /* 0x000fe200078e0000 */
[----:B------:R-:W-:Y:S01]  /*29070*/  MOV R18, UR5 ;  /* 0x0000000500127c02 */ /* 0x000fe20008000f00 */
[----:B------:R-:W-:Y:S02]  /*29080*/  IMAD.U32 R17, RZ, RZ, UR4 ;  /* 0x00000004ff117e24 */ /* 0x000fe4000f8e00ff */
[----:B------:R-:W-:-:S07]  /*29090*/  IMAD.U32 R19, RZ, RZ, UR6 ;  /* 0x00000006ff137e24 */ /* 0x000fce000f8e00ff */
.L_x_1929:
[----:B------:R1:W2:Y:S01]  /*290a0*/  LDL R2, [R1+0x8] ;  /* 0x0000080001027983 */ /* 0x0002a20000100800 */
[----:B------:R-:W3:Y:S01]  /*290b0*/  S2R R0, SR_TID.X ;  /* 0x0000000000007919 */ /* 0x000ee20000002100 */
[----:B------:R-:W-:Y:S05]  /*290c0*/  WARPSYNC.ALL ;  /* 0x0000000000007948 */ /* 0x000fea0003800000 */
[----:B---3--:R-:W-:Y:S01]  /*290d0*/  LOP3.LUT R0, R0, 0x1f, RZ, 0xc0, !PT ;  /* 0x0000001f00007812 */ /* 0x008fe200078ec0ff */
[----:B------:R-:W-:Y:S03]  /*290e0*/  BAR.SYNC.DEFER_BLOCKING 0x4, 0x180 ;  /* 0x0106000000007b1d */ /* 0x000fe60000010000 */
[----:B------:R-:W-:-:S13]  /*290f0*/  ISETP.NE.AND P0, PT, R0, RZ, PT ;  /* 0x000000ff0000720c */ /* 0x000fda0003f05270 */
[----:B------:R-:W-:Y:S01]  /*29100*/  @!P0 MOV R0, 0x400 ;  /* 0x0000040000008802 */ /* 0x000fe20000000f00 */
[----:B--2---:R-:W2:Y:S03]  /*29110*/  @!P0 S2R R2, SR_CgaCtaId ;  /* 0x0000000000028919 */ /* 0x004ea60000008800 */
[----:B--2---:R-:W-:Y:S01]  /*29120*/  @!P0 LEA R23, R2, R0, 0x18 ;  /* 0x0000000002178211 */ /* 0x004fe200078ec0ff */
[----:B------:R1:W-:Y:S04]  /*29130*/  @!P0 STL [R1+0x8], R2 ;  /* 0x0000080201008387 */ /* 0x0003e80000100800 */
[----:B------:R1:W-:Y:S01]  /*29140*/  @!P0 STS.128 [R23+0x228d0], R16 ;  /* 0x0228d01017008388 */ /* 0x0003e20000000c00 */
[----:B------:R-:W-:Y:S06]  /*29150*/  BAR.ARV 0x5, 0x180 ;  /* 0x0146000000007b1d */ /* 0x000fec0000002000 */
.L_x_1918:
[----:B------:R-:W-:Y:S02]  /*29160*/  ULDC UR4, c[0x0][0xc3c] ;  /* 0x00030f0000047ab9 */ /* 0x000fe40000000800 */
[----:B---3--:R-:W-:-:S13]  /*29170*/  ISETP.GE.AND P0, PT, R19, UR4, PT ;  /* 0x0000000413007c0c */ /* 0x008fda000bf06270 */
[----:B------:R-:W-:Y:S05]  /*29180*/  @!P0 BRA `(.L_x_1930) ;  /* 0xffffff9800948947 */ /* 0x000fea000383ffff */
[----:B------:R-:W-:Y:S05]  /*29190*/  BSYNC B7 ;  /* 0x0000000000077941 */ /* 0x000fea0003800000 */
.L_x_1800:
        /* <DEDUP_REMOVED lines=12> */
.L_x_2122:
[----:B------:R-:W-:Y:S05]  /*29260*/  BSYNC B0 ;  /* 0x0000000000007941 */ /* 0x000fea0003800000 */
.L_x_1931:
[----:B------:R-:W-:-:S03]  /*29270*/  UMOV UR4, 0xffffffff ;  /* 0xffffffff00047882 */ /* 0x000fc60000000000 */
[----:B------:R-:W-:Y:S05]  /*29280*/  BRA.DIV UR4, `(.L_x_1933) ;  /* 0x0000004e048c7947 */ /* 0x000fea000b800000 */
[----:B0-----:R-:W0:Y:S02]  /*29290*/  S2R R0, SR_TID.X ;  /* 0x0000000000007919 */ /* 0x001e240000002100 */
[----:B0-----:R-:W-:-:S04]  /*292a0*/  SHF.R.U32.HI R0, RZ, 0x5, R0 ;  /* 0x00000005ff007819 */ /* 0x001fc80000011600 */
[----:B------:R-:W-:-:S05]  /*292b0*/  LOP3.LUT R0, R0, 0x3, RZ, 0xc0, !PT ;  /* 0x0000000300007812 */ /* 0x000fca00078ec0ff */
[----:B------:R0:W1:Y:S02]  /*292c0*/  SHFL.IDX PT, R14, R0, RZ, 0x1f ;  /* 0x00001fff000e7589 */ /* 0x00006400000e0000 */
.L_x_2125:
[----:B-1----:R-:W-:-:S13]  /*292d0*/  ISETP.NE.AND P0, PT, R14, RZ, PT ;  /* 0x000000ff0e00720c */ /* 0x002fda0003f05270 */
[----:B------:R-:W-:Y:S05]  /*292e0*/  @P0 BRA `(.L_x_1561) ;  /* 0x0000000000a80947 */ /* 0x000fea0003800000 */
[----:B------:R-:W-:-:S03]  /*292f0*/  UMOV UR4, 0xffffffff ;  /* 0xffffffff00047882 */ /* 0x000fc60000000000 */
[----:B------:R-:W-:Y:S05]  /*29300*/  BRA.DIV UR4, `(.L_x_1934) ;  /* 0x0000004e04a07947 */ /* 0x000fea000b800000 */
[----:B------:R-:W-:-:S13]  /*29310*/  ELECT P6, URZ, PT ;  /* 0x00000000003f782f */ /* 0x000fda00038c0000 */
.L_x_2128:
[----:B------:R-:W-:Y:S05]  /*29320*/  @!P6 BRA `(.L_x_1561) ;  /* 0x000000000098e947 */ /* 0x000fea0003800000 */
[----:B------:R-:W-:-:S06]  /*29330*/  ULOP3.LUT UR4, UR36, 0x2, URZ, 0xfc, !UPT ;  /* 0x0000000224047892 */ /* 0x000fcc000f8efc3f */
[----:B0-----:R-:W-:-:S05]  /*29340*/  IMAD.U32 R0, RZ, RZ, UR4 ;  /* 0x00000004ff007e24 */ /* 0x001fca000f8e00ff */
[----:B------:R-:W-:-:S13]  /*29350*/  ISETP.NE.AND P0, PT, R0, 0x3, PT ;  /* 0x000000030000780c */ /* 0x000fda0003f05270 */
[----:B------:R-:W-:Y:S05]  /*29360*/  @!P0 BRA `(.L_x_1935) ;  /* 0x0000000000048947 */ /* 0x000fea0003800000 */
[----:B------:R-:W-:Y:S01]  /*29370*/  BPT.TRAP 0x1 ;  /* 0x000000040000795c */ /* 0x000fe20000300000 */
.L_x_1935:
[----:B------:R-:W-:Y:S01]  /*29380*/  IMAD R5, R24, 0x8, R7 ;  /* 0x0000000818057824 */ /* 0x000fe200078e0207 */
[----:B------:R-:W-:Y:S01]  /*29390*/  SHF.L.U32 R0, R28, 0x1f, RZ ;  /* 0x0000001f1c007819 */ /* 0x000fe200000006ff */
[----:B------:R-:W-:-:S03]  /*293a0*/  VIADD R24, R24, 0x1 ;  /* 0x0000000118187836 */ /* 0x000fc60000000000 */
[----:B------:R-:W0:Y:S02]  /*293b0*/  SYNCS.PHASECHK.TRANS64.TRYWAIT P1, [R5+URZ+0x22840], R0 ;  /* 0x02284000050075a7 */ /* 0x000e24000802017f */
[----:B------:R-:W-:-:S04]  /*293c0*/  ISETP.NE.AND P2, PT, R24, 0x2, PT ;  /* 0x000000021800780c */ /* 0x000fc80003f45270 */
[----:B------:R-:W-:Y:S01]  /*293d0*/  SEL R3, RZ, 0x1, P2 ;  /* 0x00000001ff037807 */ /* 0x000fe20001000000 */
[----:B0-----:R-:W-:Y:S08]  /*293e0*/  @!P1 BRA `(.L_x_1936) ;  /* 0x0000004c00889947 */ /* 0x001ff00003800000 */
.L_x_2129:
[----:B------:R-:W-:Y:S02]  /*293f0*/  SEL R24, R24, RZ, P2 ;  /* 0x000000ff18187207 */ /* 0x000fe40001000000 */
[----:B------:R-:W-:Y:S01]  /*29400*/  LOP3.LUT R2, R28, R3, RZ, 0x3c, !PT ;  /* 0x000000031c027212 */ /* 0x000fe200078e3cff */
[----:B------:R-:W-:Y:S06]  /*29410*/  @!P0 BRA `(.L_x_1937) ;  /* 0x0000000000048947 */ /* 0x000fec0003800000 */
[----:B------:R-:W-:Y:S01]  /*29420*/  BPT.TRAP 0x1 ;  /* 0x000000040000795c */ /* 0x000fe20000300000 */
.L_x_1937:
[----:B------:R-:W-:Y:S01]  /*29430*/  IMAD R3, R24, 0x8, R7 ;  /* 0x0000000818037824 */ /* 0x000fe200078e0207 */
[----:B------:R-:W-:-:S04]  /*29440*/  SHF.L.U32 R2, R2, 0x1f, RZ ;  /* 0x0000001f02027819 */ /* 0x000fc800000006ff */
[----:B------:R-:W1:Y:S02]  /*29450*/  SYNCS.PHASECHK.TRANS64.TRYWAIT P1, [R3+URZ+0x22840], R2 ;  /* 0x02284002030075a7 */ /* 0x000e64000802017f */
[----:B-1----:R-:W-:Y:S05]  /*29460*/  @!P1 BRA `(.L_x_1938) ;  /* 0x0000004c007c9947 */ /* 0x002fea0003800000 */
.L_x_2130:
[----:B------:R-:W-:Y:S05]  /*29470*/  @!P0 BRA `(.L_x_1939) ;  /* 0x0000000000048947 */ /* 0x000fea0003800000 */
[----:B------:R-:W-:Y:S01]  /*29480*/  BPT.TRAP 0x1 ;  /* 0x000000040000795c */ /* 0x000fe20000300000 */
.L_x_1939:
[----:B------:R-:W2:Y:S02]  /*29490*/  SYNCS.PHASECHK.TRANS64.TRYWAIT P1, [R5+URZ+0x22860], R0 ;  /* 0x02286000050075a7 */ /* 0x000ea4000802017f */
[----:B--2---:R-:W-:Y:S05]  /*294a0*/  @!P1 BRA `(.L_x_1940) ;  /* 0x0000004c00809947 */ /* 0x004fea0003800000 */
.L_x_2131:
[----:B------:R-:W-:Y:S05]  /*294b0*/  @!P0 BRA `(.L_x_1941) ;  /* 0x0000000000048947 */ /* 0x000fea0003800000 */
[----:B------:R-:W-:Y:S01]  /*294c0*/  BPT.TRAP 0x1 ;  /* 0x000000040000795c */ /* 0x000fe20000300000 */
.L_x_1941:
[----:B------:R-:W3:Y:S02]  /*294d0*/  SYNCS.PHASECHK.TRANS64.TRYWAIT P1, [R3+URZ+0x22860], R2 ;  /* 0x02286002030075a7 */ /* 0x000ee4000802017f */
[----:B---3--:R-:W-:Y:S05]  /*294e0*/  @!P1 BRA `(.L_x_1942) ;  /* 0x0000004c00849947 */ /* 0x008fea0003800000 */
.L_x_2132:
[----:B------:R-:W-:Y:S05]  /*294f0*/  @!P0 BRA `(.L_x_1943) ;  /* 0x0000000000048947 */ /* 0x000fea0003800000 */
[----:B------:R-:W-:Y:S01]  /*29500*/  BPT.TRAP 0x1 ;  /* 0x000000040000795c */ /* 0x000fe20000300000 */
.L_x_1943:
[----:B------:R-:W4:Y:S02]  /*29510*/  SYNCS.PHASECHK.TRANS64.TRYWAIT P1, [R5+URZ+0x22880], R0 ;  /* 0x02288000050075a7 */ /* 0x000f24000802017f */
[----:B----4-:R-:W-:Y:S05]  /*29520*/  @!P1 BRA `(.L_x_1944) ;  /* 0x0000004c00889947 */ /* 0x010fea0003800000 */
.L_x_2133:
[----:B------:R-:W-:Y:S05]  /*29530*/  @!P0 BRA `(.L_x_1945) ;  /* 0x0000000000048947 */ /* 0x000fea0003800000 */
[----:B------:R-:W-:Y:S01]  /*29540*/  BPT.TRAP 0x1 ;  /* 0x000000040000795c */ /* 0x000fe20000300000 */
.L_x_1945:
[----:B------:R0:W0:Y:S02]  /*29550*/  SYNCS.PHASECHK.TRANS64.TRYWAIT P0, [R3+URZ+0x22880], R2 ;  /* 0x02288002030075a7 */ /* 0x000024000800017f */
[----:B0-----:R-:W-:Y:S05]  /*29560*/  @!P0 NANOSLEEP.SYNCS 0x989680 ;  /* 0x009896800000895d */ /* 0x001fea0003900000 */
[----:B------:R-:W0:Y:S02]  /*29570*/  @!P0 SYNCS.PHASECHK.TRANS64 P0, [R3+URZ+0x22880], R2 ;  /* 0x02288002030085a7 */ /* 0x000e24000800007f */
[----:B0-----:R-:W-:Y:S05]  /*29580*/  @!P0 BRA `(.L_x_1945) ;  /* 0xfffffffc00f08947 */ /* 0x001fea000383ffff */
.L_x_1561:
[----:B------:R-:W-:Y:S05]  /*29590*/  BSYNC B8 ;  /* 0x0000000000087941 */ /* 0x000fea0003800000 */
.L_x_1558:
[----:B------:R-:W-:Y:S05]  /*295a0*/  EXIT ;  /* 0x000000000000794d */ /* 0x000fea0003800000 */
.L_x_1585:
[----:B-1----:R1:W2:Y:S02]  /*295b0*/  SYNCS.PHASECHK.TRANS64.TRYWAIT P4, [R84+URZ+0x22890], R93 ;  /* 0x0228905d540075a7 */ /* 0x0022a4000808017f */
[----:B--2---:R-:W-:Y:S05]  /*295c0*/  @!P4 NANOSLEEP.SYNCS 0x989680 ;  /* 0x009896800000c95d */ /* 0x004fea0003900000 */
[----:B------:R-:W2:Y:S02]  /*295d0*/  @!P4 SYNCS.PHASECHK.TRANS64 P4, [R84+URZ+0x22890], R93 ;  /* 0x0228905d5400c5a7 */ /* 0x000ea4000808007f */
[----:B--2---:R-:W-:Y:S05]  /*295e0*/  @!P4 BRA `(.L_x_1585) ;  /* 0xfffffffc00f0c947 */ /* 0x004fea000383ffff */
[----:B------:R-:W-:Y:S05]  /*295f0*/  BRA `(.L_x_1946) ;  /* 0xfffffd9800a87947 */ /* 0x000fea000383ffff */
.L_x_1586:
[----:B------:R-:W-:Y:S01]  /*29600*/  BSSY B1, `(.L_x_1947) ;  /* 0x0000008000017945 */ /* 0x000fe20003800000 */
[----:B0-----:R-:W-:Y:S02]  /*29610*/  IMAD.MOV.U32 R13, RZ, RZ, R97 ;  /* 0x000000ffff0d7224 */ /* 0x001fe400078e0061 */
[----:B------:R-:W-:Y:S02]  /*29620*/  IMAD.MOV.U32 R12, RZ, RZ, RZ ;  /* 0x000000ffff0c7224 */ /* 0x000fe400078e00ff */
[----:B------:R-:W-:Y:S02]  /*29630*/  IMAD.MOV.U32 R11, RZ, RZ, 0x1e1f ;  /* 0x00001e1fff0b7424 */ /* 0x000fe400078e00ff */
[----:B------:R-:W-:-:S07]  /*29640*/  IMAD.MOV.U32 R15, RZ, RZ, -0x1 ;  /* 0xffffffffff0f7424 */ /* 0x000fce00078e00ff */
[----:B-1----:R-:W-:Y:S05]  /*29650*/  WARPSYNC.COLLECTIVE R15, `(.L_x_1948) ;  /* 0x000000000f087348 */ /* 0x002fea0003c00000 */
[----:B------:R0:W2:Y:S02]  /*29660*/  SHFL.IDX P6, R14, R13, R12, R11 ;  /* 0x0000000c0d0e7389 */ /* 0x0000a400000c000b */
[----:B012---:R-:W-:Y:S01]  /*29670*/  ENDCOLLECTIVE ;  /* 0x000000000000791b */ /* 0x007fe20003800000 */
.L_x_1948:
[----:B------:R-:W-:Y:S05]  /*29680*/  BSYNC B1 ;  /* 0x0000000000017941 */ /* 0x000fea0003800000 */
.L_x_1947:
[----:B------:R-:W-:Y:S01]  /*29690*/  IMAD.MOV.U32 R13, RZ, RZ, R101 ;  /* 0x000000ffff0d7224 */ /* 0x000fe200078e0065 */
[----:B------:R-:W-:Y:S01]  /*296a0*/  MOV R97, R14 ;  /* 0x0000000e00617202 */ /* 0x000fe20000000f00 */
[----:B------:R-:W-:Y:S02]  /*296b0*/  IMAD.MOV.U32 R12, RZ, RZ, RZ ;  /* 0x000000ffff0c7224 */ /* 0x000fe400078e00ff */
[----:B------:R-:W-:Y:S02]  /*296c0*/  IMAD.MOV.U32 R11, RZ, RZ, 0x1e1f ;  /* 0x00001e1fff0b7424 */ /* 0x000fe400078e00ff */
[----:B------:R-:W-:-:S07]  /*296d0*/  IMAD.MOV.U32 R15, RZ, RZ, -0x1 ;  /* 0xffffffffff0f7424 */ /* 0x000fce00078e00ff */
[----:B------:R-:W-:Y:S05]  /*296e0*/  WARPSYNC.COLLECTIVE R15, `(.L_x_1949) ;  /* 0x000000000f087348 */ /* 0x000fea0003c00000 */
[----:B------:R0:W1:Y:S02]  /*296f0*/  SHFL.IDX P6, R14, R13, R12, R11 ;  /* 0x0000000c0d0e7389 */ /* 0x00006400000c000b */
[----:B01----:R-:W-:Y:S01]  /*29700*/  ENDCOLLECTIVE ;  /* 0x000000000000791b */ /* 0x003fe20003800000 */
.L_x_1949:
[----:B------:R-:W-:Y:S05]  /*29710*/  BRA `(.L_x_1950) ;  /* 0xfffffd9800747947 */ /* 0x000fea000383ffff */
.L_x_1614:
[----:B-1----:R1:W2:Y:S02]  /*29720*/  SYNCS.PHASECHK.TRANS64.TRYWAIT P4, [R84+URZ+0x22890], R93 ;  /* 0x0228905d540075a7 */ /* 0x0022a4000808017f */
[----:B--2---:R-:W-:Y:S05]  /*29730*/  @!P4 NANOSLEEP.SYNCS 0x989680 ;  /* 0x009896800000c95d */ /* 0x004fea0003900000 */
[----:B------:R-:W2:Y:S02]  /*29740*/  @!P4 SYNCS.PHASECHK.TRANS64 P4, [R84+URZ+0x22890], R93 ;  /* 0x0228905d5400c5a7 */ /* 0x000ea4000808007f */
[----:B--2---:R-:W-:Y:S05]  /*29750*/  @!P4 BRA `(.L_x_1614) ;  /* 0xfffffffc00f0c947 */ /* 0x004fea000383ffff */
[----:B------:R-:W-:Y:S05]  /*29760*/  BRA `(.L_x_1951) ;  /* 0xfffffdc800447947 */ /* 0x000fea000383ffff */
.L_x_1615:
        /* <DEDUP_REMOVED lines=8> */
.L_x_1953:
[----:B------:R-:W-:Y:S05]  /*297f0*/  BSYNC B1 ;  /* 0x0000000000017941 */ /* 0x000fea0003800000 */
.L_x_1952:
[----:B------:R-:W-:Y:S01]  /*29800*/  IMAD.MOV.U32 R13, RZ, RZ, R101 ;  /* 0x000000ffff0d7224 */ /* 0x000fe200078e0065 */
[----:B------:R-:W-:Y:S01]  /*29810*/  MOV R11, 0x1e1f ;  /* 0x00001e1f000b7802 */ /* 0x000fe20000000f00 */
[----:B------:R-:W-:Y:S02]  /*29820*/  IMAD.MOV.U32 R12, RZ, RZ, RZ ;  /* 0x000000ffff0c7224 */ /* 0x000fe400078e00ff */
[----:B------:R-:W-:Y:S02]  /*29830*/  IMAD.MOV.U32 R15, RZ, RZ, -0x1 ;  /* 0xffffffffff0f7424 */ /* 0x000fe400078e00ff */
[----:B------:R-:W-:-:S07]  /*29840*/  IMAD.MOV.U32 R99, RZ, RZ, R14 ;  /* 0x000000ffff637224 */ /* 0x000fce00078e000e */
[----:B------:R-:W-:Y:S05]  /*29850*/  WARPSYNC.COLLECTIVE R15, `(.L_x_1954) ;  /* 0x000000000f087348 */ /* 0x000fea0003c00000 */
[----:B------:R0:W1:Y:S02]  /*29860*/  SHFL.IDX P6, R14, R13, R12, R11 ;  /* 0x0000000c0d0e7389 */ /* 0x00006400000c000b */
[----:B01----:R-:W-:Y:S01]  /*29870*/  ENDCOLLECTIVE ;  /* 0x000000000000791b */ /* 0x003fe20003800000 */
.L_x_1954:
[----:B------:R-:W-:Y:S01]  /*29880*/  IMAD.MOV.U32 R101, RZ, RZ, R14 ;  /* 0x000000ffff657224 */ /* 0x000fe200078e000e */
[----:B------:R-:W-:Y:S06]  /*29890*/  BRA `(.L_x_1955) ;  /* 0xfffffdc8000c7947 */ /* 0x000fec000383ffff */
.L_x_1628:
[----:B0-----:R0:W1:Y:S02]  /*298a0*/  SYNCS.PHASECHK.TRANS64.TRYWAIT P2, [R84+URZ+0x22890], R93 ;  /* 0x0228905d540075a7 */ /* 0x001064000804017f */
[----:B-1----:R-:W-:Y:S05]  /*298b0*/  @!P2 NANOSLEEP.SYNCS 0x989680 ;  /* 0x009896800000a95d */ /* 0x002fea0003900000 */
[----:B------:R-:W1:Y:S02]  /*298c0*/  @!P2 SYNCS.PHASECHK.TRANS64 P2, [R84+URZ+0x22890], R93 ;  /* 0x0228905d5400a5a7 */ /* 0x000e64000804007f */
[----:B-1----:R-:W-:Y:S05]  /*298d0*/  @!P2 BRA `(.L_x_1628) ;  /* 0xfffffffc00f0a947 */ /* 0x002fea000383ffff */
[----:B------:R-:W-:Y:S05]  /*298e0*/  BRA `(.L_x_1956) ;  /* 0xfffffdf400ac7947 */ /* 0x000fea000383ffff */
.L_x_1629:
[----:B------:R-:W-:Y:S01]  /*298f0*/  BSSY B1, `(.L_x_1957) ;  /* 0x0000007000017945 */ /* 0x000fe20003800000 */
[----:B------:R-:W-:Y:S02]  /*29900*/  IMAD.MOV.U32 R12, RZ, RZ, RZ ;  /* 0x000000ffff0c7224 */ /* 0x000fe400078e00ff */
[----:B------:R-:W-:Y:S02]  /*29910*/  IMAD.MOV.U32 R11, RZ, RZ, 0x1e1f ;  /* 0x00001e1fff0b7424 */ /* 0x000fe400078e00ff */
[----:B------:R-:W-:-:S07]  /*29920*/  IMAD.MOV.U32 R15, RZ, RZ, -0x1 ;  /* 0xffffffffff0f7424 */ /* 0x000fce00078e00ff */
[----:B0-----:R-:W-:Y:S05]  /*29930*/  WARPSYNC.COLLECTIVE R15, `(.L_x_1958) ;  /* 0x000000000f087348 */ /* 0x001fea0003c00000 */
[----:B------:R1:W2:Y:S02]  /*29940*/  SHFL.IDX P6, R14, R13, R12, R11 ;  /* 0x0000000c0d0e7389 */ /* 0x0002a400000c000b */
[----:B012---:R-:W-:Y:S01]  /*29950*/  ENDCOLLECTIVE ;  /* 0x000000000000791b */ /* 0x007fe20003800000 */
.L_x_1958:
[----:B------:R-:W-:Y:S05]  /*29960*/  BSYNC B1 ;  /* 0x0000000000017941 */ /* 0x000fea0003800000 */
.L_x_1957:
[----:B------:R-:W-:Y:S02]  /*29970*/  IMAD.MOV.U32 R13, RZ, RZ, R4 ;  /* 0x000000ffff0d7224 */ /* 0x000fe400078e0004 */
[----:B------:R-:W-:Y:S02]  /*29980*/  IMAD.MOV.U32 R12, RZ, RZ, RZ ;  /* 0x000000ffff0c7224 */ /* 0x000fe400078e00ff */
[----:B------:R-:W-:Y:S02]  /*29990*/  IMAD.MOV.U32 R11, RZ, RZ, 0x1e1f ;  /* 0x00001e1fff0b7424 */ /* 0x000fe400078e00ff */
[----:B------:R-:W-:Y:S02]  /*299a0*/  IMAD.MOV.U32 R15, RZ, RZ, -0x1 ;  /* 0xffffffffff0f7424 */ /* 0x000fe400078e00ff */
[----:B------:R-:W-:-:S07]  /*299b0*/  IMAD.MOV.U32 R29, RZ, RZ, R14 ;  /* 0x000000ffff1d7224 */ /* 0x000fce00078e000e */
[----:B------:R-:W-:Y:S05]  /*299c0*/  WARPSYNC.COLLECTIVE R15, `(.L_x_1959) ;  /* 0x000000000f087348 */ /* 0x000fea0003c00000 */
[----:B------:R0:W1:Y:S02]  /*299d0*/  SHFL.IDX P6, R14, R13, R12, R11 ;  /* 0x0000000c0d0e7389 */ /* 0x00006400000c000b */
[----:B01----:R-:W-:Y:S01]  /*299e0*/  ENDCOLLECTIVE ;  /* 0x000000000000791b */ /* 0x003fe20003800000 */
.L_x_1959:
[----:B------:R-:W-:Y:S05]  /*299f0*/  BRA `(.L_x_1960) ;  /* 0xfffffdf400d07947 */ /* 0x000fea000383ffff */
.L_x_1633:
[----:B0-----:R0:W3:Y:S02]  /*29a00*/  SYNCS.PHASECHK.TRANS64.TRYWAIT P1, [R84+URZ+0x228b0], R93 ;  /* 0x0228b05d540075a7 */ /* 0x0010e4000802017f */
[----:B---3--:R-:W-:Y:S05]  /*29a10*/  @!P1 NANOSLEEP.SYNCS 0x989680 ;  /* 0x009896800000995d */ /* 0x008fea0003900000 */
[----:B------:R-:W3:Y:S02]  /*29a20*/  @!P1 SYNCS.PHASECHK.TRANS64 P1, [R84+URZ+0x228b0], R93 ;  /* 0x0228b05d540095a7 */ /* 0x000ee4000802007f */
[----:B---3--:R-:W-:Y:S05]  /*29a30*/  @!P1 BRA `(.L_x_1633) ;  /* 0xfffffffc00f09947 */ /* 0x008fea000383ffff */
[----:B------:R-:W-:Y:S05]  /*29a40*/  BRA `(.L_x_1961) ;  /* 0xfffffdf800987947 */ /* 0x000fea000383ffff */
.L_x_1651:
[----:B------:R-:W-:Y:S01]  /*29a50*/  BSSY B0, `(.L_x_1962) ;  /* 0x0000008000007945 */ /* 0x000fe20003800000 */
[----:B------:R-:W-:Y:S01]  /*29a60*/  IMAD.MOV.U32 R13, RZ, RZ, R218 ;  /* 0x000000ffff0d7224 */ /* 0x000fe200078e00da */
[----:B------:R-:W-:Y:S01]  /*29a70*/  MOV R12, RZ ;  /* 0x000000ff000c7202 */ /* 0x000fe20000000f00 */
[----:B------:R-:W-:Y:S02]  /*29a80*/  IMAD.MOV.U32 R11, RZ, RZ, 0x1f ;  /* 0x0000001fff0b7424 */ /* 0x000fe400078e00ff */
[----:B------:R-:W-:-:S07]  /*29a90*/  IMAD.MOV.U32 R15, RZ, RZ, -0x1 ;  /* 0xffffffffff0f7424 */ /* 0x000fce00078e00ff */
[----:B0----5:R-:W-:Y:S05]  /*29aa0*/  WARPSYNC.COLLECTIVE R15, `(.L_x_1963) ;  /* 0x000000000f087348 */ /* 0x021fea0003c00000 */
[----:B------:R1:W2:Y:S02]  /*29ab0*/  SHFL.IDX P6, R14, R13, R12, R11 ;  /* 0x0000000c0d0e7389 */ /* 0x0002a400000c000b */
[----:B012--5:R-:W-:Y:S01]  /*29ac0*/  ENDCOLLECTIVE ;  /* 0x000000000000791b */ /* 0x027fe20003800000 */
.L_x_1963:
[----:B------:R-:W-:Y:S05]  /*29ad0*/  BSYNC B0 ;  /* 0x0000000000007941 */ /* 0x000fea0003800000 */
.L_x_1962:
[----:B------:R-:W-:Y:S01]  /*29ae0*/  IMAD.MOV.U32 R184, RZ, RZ, R14 ;  /* 0x000000ffffb87224 */ /* 0x000fe200078e000e */
[----:B------:R-:W-:Y:S06]  /*29af0*/  BRA `(.L_x_1964) ;  /* 0xfffffe0400a07947 */ /* 0x000fec000383ffff */
.L_x_1661:
[----:B------:R-:W-:Y:S01]  /*29b00*/  BSSY B1, `(.L_x_1965) ;  /* 0x0000007000017945 */ /* 0x000fe20003800000 */
[----:B------:R-:W-:Y:S02]  /*29b10*/  IMAD.MOV.U32 R12, RZ, RZ, RZ ;  /* 0x000000ffff0c7224 */ /* 0x000fe400078e00ff */
[----:B------:R-:W-:Y:S02]  /*29b20*/  IMAD.MOV.U32 R11, RZ, RZ, 0x1e1f ;  /* 0x00001e1fff0b7424 */ /* 0x000fe400078e00ff */
[----:B------:R-:W-:-:S07]  /*29b30*/  IMAD.MOV.U32 R15, RZ, RZ, -0x1 ;  /* 0xffffffffff0f7424 */ /* 0x000fce00078e00ff */
[----:B-1----:R-:W-:Y:S05]  /*29b40*/  WARPSYNC.COLLECTIVE R15, `(.L_x_1966) ;  /* 0x000000000f087348 */ /* 0x002fea0003c00000 */
[----:B------:R0:W2:Y:S02]  /*29b50*/  SHFL.IDX P6, R14, R13, R12, R11 ;  /* 0x0000000c0d0e7389 */ /* 0x0000a400000c000b */
[----:B012---:R-:W-:Y:S01]  /*29b60*/  ENDCOLLECTIVE ;  /* 0x000000000000791b */ /* 0x007fe20003800000 */
.L_x_1966:
[----:B------:R-:W-:Y:S05]  /*29b70*/  BSYNC B1 ;  /* 0x0000000000017941 */ /* 0x000fea0003800000 */
.L_x_1965:
        /* <DEDUP_REMOVED lines=8> */
.L_x_1967:
[----:B------:R-:W-:Y:S01]  /*29c00*/  IMAD.MOV.U32 R13, RZ, RZ, R5 ;  /* 0x000000ffff0d7224 */ /* 0x000fe200078e0005 */
[----:B------:R-:W-:-:S07]  /*29c10*/  MOV R0, R14 ;  /* 0x0000000e00007202 */ /* 0x000fce0000000f00 */
[----:B------:R-:W-:Y:S05]  /*29c20*/  WARPSYNC.COLLECTIVE R15, `(.L_x_1968) ;  /* 0x000000000f087348 */ /* 0x000fea0003c00000 */
[----:B------:R0:W1:Y:S02]  /*29c30*/  SHFL.IDX P6, R14, R13, R12, R11 ;  /* 0x0000000c0d0e7389 */ /* 0x00006400000c000b */
[----:B01----:R-:W-:Y:S01]  /*29c40*/  ENDCOLLECTIVE ;  /* 0x000000000000791b */ /* 0x003fe20003800000 */
.L_x_1968:
[----:B------:R-:W-:Y:S02]  /*29c50*/  IMAD.MOV.U32 R13, RZ, RZ, R4 ;  /* 0x000000ffff0d7224 */ /* 0x000fe400078e0004 */
[----:B------:R-:W-:-:S07]  /*29c60*/  IMAD.MOV.U32 R5, RZ, RZ, R14 ;  /* 0x000000ffff057224 */ /* 0x000fce00078e000e */
[----:B------:R-:W-:Y:S05]  /*29c70*/  WARPSYNC.COLLECTIVE R15, `(.L_x_1969) ;  /* 0x000000000f087348 */ /* 0x000fea0003c00000 */
[----:B------:R0:W1:Y:S02]  /*29c80*/  SHFL.IDX P6, R14, R13, R12, R11 ;  /* 0x0000000c0d0e7389 */ /* 0x00006400000c000b */
[----:B01----:R-:W-:Y:S01]  /*29c90*/  ENDCOLLECTIVE ;  /* 0x000000000000791b */ /* 0x003fe20003800000 */
.L_x_1969:
[----:B------:R-:W-:Y:S05]  /*29ca0*/  BRA `(.L_x_1970) ;  /* 0xfffffe0c00947947 */ /* 0x000fea000383ffff */
.L_x_1665:
[----:B--2---:R2:W4:Y:S02]  /*29cb0*/  SYNCS.PHASECHK.TRANS64.TRYWAIT P0, [R16+URZ+0x22800], R5 ;  /* 0x02280005100075a7 */ /* 0x004524000800017f */
[----:B----4-:R-:W-:Y:S05]  /*29cc0*/  @!P0 NANOSLEEP.SYNCS 0x989680 ;  /* 0x009896800000895d */ /* 0x010fea0003900000 */
[----:B------:R-:W4:Y:S02]  /*29cd0*/  @!P0 SYNCS.PHASECHK.TRANS64 P0, [R16+URZ+0x22800], R5 ;  /* 0x02280005100085a7 */ /* 0x000f24000800007f */
[----:B----4-:R-:W-:Y:S05]  /*29ce0*/  @!P0 BRA `(.L_x_1665) ;  /* 0xfffffffc00f08947 */ /* 0x010fea000383ffff */
[----:B------:R-:W-:Y:S05]  /*29cf0*/  BRA `(.L_x_1971) ;  /* 0xfffffe1000cc7947 */ /* 0x000fea000383ffff */
.L_x_1677:
[----:B------:R-:W-:Y:S01]  /*29d00*/  BSSY B1, `(.L_x_1972) ;  /* 0x0000007000017945 */ /* 0x000fe20003800000 */
[----:B------:R-:W-:Y:S02]  /*29d10*/  IMAD.MOV.U32 R12, RZ, RZ, RZ ;  /* 0x000000ffff0c7224 */ /* 0x000fe400078e00ff */
[----:B------:R-:W-:Y:S02]  /*29d20*/  IMAD.MOV.U32 R11, RZ, RZ, 0x1e1f ;  /* 0x00001e1fff0b7424 */ /* 0x000fe400078e00ff */
[----:B------:R-:W-:-:S07]  /*29d30*/  IMAD.MOV.U32 R15, RZ, RZ, -0x1 ;  /* 0xffffffffff0f7424 */ /* 0x000fce00078e00ff */
[----:B-1----:R-:W-:Y:S05]  /*29d40*/  WARPSYNC.COLLECTIVE R15, `(.L_x_1973) ;  /* 0x000000000f087348 */ /* 0x002fea0003c00000 */
[----:B------:R0:W2:Y:S02]  /*29d50*/  SHFL.IDX P6, R14, R13, R12, R11 ;  /* 0x0000000c0d0e7389 */ /* 0x0000a400000c000b */
[----:B012---:R-:W-:Y:S01]  /*29d60*/  ENDCOLLECTIVE ;  /* 0x000000000000791b */ /* 0x007fe20003800000 */
.L_x_1973:
[----:B------:R-:W-:Y:S05]  /*29d70*/  BSYNC B1 ;  /* 0x0000000000017941 */ /* 0x000fea0003800000 */
.L_x_1972:
        /* <DEDUP_REMOVED lines=8> */
.L_x_1974:
[----:B------:R-:W-:Y:S01]  /*29e00*/  IMAD.MOV.U32 R13, RZ, RZ, R20 ;  /* 0x000000ffff0d7224 */ /* 0x000fe200078e0014 */
[----:B------:R-:W-:-:S07]  /*29e10*/  MOV R3, R14 ;  /* 0x0000000e00037202 */ /* 0x000fce0000000f00 */
[----:B------:R-:W-:Y:S05]  /*29e20*/  WARPSYNC.COLLECTIVE R15, `(.L_x_1975) ;  /* 0x000000000f087348 */ /* 0x000fea0003c00000 */
[----:B------:R0:W1:Y:S02]  /*29e30*/  SHFL.IDX P6, R14, R13, R12, R11 ;  /* 0x0000000c0d0e7389 */ /* 0x00006400000c000b */
[----:B01----:R-:W-:Y:S01]  /*29e40*/  ENDCOLLECTIVE ;  /* 0x000000000000791b */ /* 0x003fe20003800000 */
.L_x_1975:
[----:B------:R-:W-:Y:S02]  /*29e50*/  IMAD.MOV.U32 R13, RZ, RZ, R21 ;  /* 0x000000ffff0d7224 */ /* 0x000fe400078e0015 */
[----:B------:R-:W-:-:S07]  /*29e60*/  IMAD.MOV.U32 R20, RZ, RZ, R14 ;  /* 0x000000ffff147224 */ /* 0x000fce00078e000e */
[----:B------:R-:W-:Y:S05]  /*29e70*/  WARPSYNC.COLLECTIVE R15, `(.L_x_1976) ;  /* 0x000000000f087348 */ /* 0x000fea0003c00000 */
[----:B------:R0:W1:Y:S02]  /*29e80*/  SHFL.IDX P6, R14, R13, R12, R11 ;  /* 0x0000000c0d0e7389 */ /* 0x00006400000c000b */
[----:B01----:R-:W-:Y:S01]  /*29e90*/  ENDCOLLECTIVE ;  /* 0x000000000000791b */ /* 0x003fe20003800000 */
.L_x_1976:
[----:B------:R-:W-:Y:S01]  /*29ea0*/  IMAD.MOV.U32 R21, RZ, RZ, R14 ;  /* 0x000000ffff157224 */ /* 0x000fe200078e000e */
[----:B------:R-:W-:Y:S06]  /*29eb0*/  BRA `(.L_x_1977) ;  /* 0xfffffe4000887947 */ /* 0x000fec000383ffff */
.L_x_1681:
[----:B---3--:R3:W0:Y:S02]  /*29ec0*/  SYNCS.PHASECHK.TRANS64.TRYWAIT P0, [R16+URZ+0x22800], R21 ;  /* 0x02280015100075a7 */ /* 0x008624000800017f */
[----:B0-----:R-:W-:Y:S05]  /*29ed0*/  @!P0 NANOSLEEP.SYNCS 0x989680 ;  /* 0x009896800000895d */ /* 0x001fea0003900000 */
[----:B------:R-:W0:Y:S02]  /*29ee0*/  @!P0 SYNCS.PHASECHK.TRANS64 P0, [R16+URZ+0x22800], R21 ;  /* 0x02280015100085a7 */ /* 0x000e24000800007f */
[----:B0-----:R-:W-:Y:S05]  /*29ef0*/  @!P0 BRA `(.L_x_1681) ;  /* 0xfffffffc00f08947 */ /* 0x001fea000383ffff */
[----:B------:R-:W-:Y:S05]  /*29f00*/  BRA `(.L_x_1978) ;  /* 0xfffffe4400847947 */ /* 0x000fea000383ffff */
.L_x_1689:
[----:B--2---:R2:W3:Y:S02]  /*29f10*/  SYNCS.PHASECHK.TRANS64.TRYWAIT P1, [R8+URZ+0x22830], R3 ;  /* 0x02283003080075a7 */ /* 0x0044e4000802017f */
[----:B---3--:R-:W-:Y:S05]  /*29f20*/  @!P1 NANOSLEEP.SYNCS 0x989680 ;  /* 0x009896800000995d */ /* 0x008fea0003900000 */
[----:B------:R-:W3:Y:S02]  /*29f30*/  @!P1 SYNCS.PHASECHK.TRANS64 P1, [R8+URZ+0x22830], R3 ;  /* 0x02283003080095a7 */ /* 0x000ee4000802007f */
[----:B---3--:R-:W-:Y:S05]  /*29f40*/  @!P1 BRA `(.L_x_1689) ;  /* 0xfffffffc00f09947 */ /* 0x008fea000383ffff */
[----:B------:R-:W-:Y:S05]  /*29f50*/  BRA `(.L_x_1688) ;  /* 0xfffffe7400a87947 */ /* 0x000fea000383ffff */
.L_x_1708:
[----:B--2---:R2:W3:Y:S02]  /*29f60*/  SYNCS.PHASECHK.TRANS64.TRYWAIT P4, [R7+URZ+0x22830], R6 ;  /* 0x02283006070075a7 */ /* 0x0044e4000808017f */
[----:B---3--:R-:W-:Y:S05]  /*29f70*/  @!P4 NANOSLEEP.SYNCS 0x989680 ;  /* 0x009896800000c95d */ /* 0x008fea0003900000 */
[----:B------:R-:W3:Y:S02]  /*29f80*/  @!P4 SYNCS.PHASECHK.TRANS64 P4, [R7+URZ+0x22830], R6 ;  /* 0x022830060700c5a7 */ /* 0x000ee4000808007f */
[----:B---3--:R-:W-:Y:S05]  /*29f90*/  @!P4 BRA `(.L_x_1708) ;  /* 0xfffffffc00f0c947 */ /* 0x008fea000383ffff */
[----:B------:R-:W-:Y:S05]  /*29fa0*/  BRA `(.L_x_1707) ;  /* 0xfffffeb0003c7947 */ /* 0x000fea000383ffff */
.L_x_1712:
[----:B--2---:R2:W3:Y:S02]  /*29fb0*/  SYNCS.PHASECHK.TRANS64.TRYWAIT P3, [R7+URZ+0x22850], R6 ;  /* 0x02285006070075a7 */ /* 0x0044e4000806017f */
[----:B---3--:R-:W-:Y:S05]  /*29fc0*/  @!P3 NANOSLEEP.SYNCS 0x989680 ;  /* 0x009896800000b95d */ /* 0x008fea0003900000 */
[----:B------:R-:W3:Y:S02]  /*29fd0*/  @!P3 SYNCS.PHASECHK.TRANS64 P3, [R7+URZ+0x22850], R6 ;  /* 0x022850060700b5a7 */ /* 0x000ee4000806007f */
[----:B---3--:R-:W-:Y:S05]  /*29fe0*/  @!P3 BRA `(.L_x_1712) ;  /* 0xfffffffc00f0b947 */ /* 0x008fea000383ffff */
[----:B------:R-:W-:Y:S05]  /*29ff0*/  BRA `(.L_x_1709) ;  /* 0xfffffeb400147947 */ /* 0x000fea000383ffff */
.L_x_1733:
[----:B--2---:R2:W3:Y:S02]  /*2a000*/  SYNCS.PHASECHK.TRANS64.TRYWAIT P2, [R7+URZ+0x22830], R6 ;  /* 0x02283006070075a7 */ /* 0x0044e4000804017f */
[----:B---3--:R-:W-:Y:S05]  /*2a010*/  @!P2 NANOSLEEP.SYNCS 0x989680 ;  /* 0x009896800000a95d */ /* 0x008fea0003900000 */
[----:B------:R-:W3:Y:S02]  /*2a020*/  @!P2 SYNCS.PHASECHK.TRANS64 P2, [R7+URZ+0x22830], R6 ;  /* 0x022830060700a5a7 */ /* 0x000ee4000804007f */
[----:B---3--:R-:W-:Y:S05]  /*2a030*/  @!P2 BRA `(.L_x_1733) ;  /* 0xfffffffc00f0a947 */ /* 0x008fea000383ffff */
[----:B------:R-:W-:Y:S05]  /*2a040*/  BRA `(.L_x_1732) ;  /* 0xfffffee800d47947 */ /* 0x000fea000383ffff */
.L_x_1737:
[----:B--2---:R2:W3:Y:S02]  /*2a050*/  SYNCS.PHASECHK.TRANS64.TRYWAIT P1, [R7+URZ+0x22850], R6 ;  /* 0x02285006070075a7 */ /* 0x0044e4000802017f */
[----:B---3--:R-:W-:Y:S05]  /*2a060*/  @!P1 NANOSLEEP.SYNCS 0x989680 ;  /* 0x009896800000995d */ /* 0x008fea0003900000 */
[----:B------:R-:W3:Y:S02]  /*2a070*/  @!P1 SYNCS.PHASECHK.TRANS64 P1, [R7+URZ+0x22850], R6 ;  /* 0x02285006070095a7 */ /* 0x000ee4000802007f */
[----:B---3--:R-:W-:Y:S05]  /*2a080*/  @!P1 BRA `(.L_x_1737) ;  /* 0xfffffffc00f09947 */ /* 0x008fea000383ffff */
[----:B------:R-:W-:Y:S05]  /*2a090*/  BRA `(.L_x_1734) ;  /* 0xfffffeec00b87947 */ /* 0x000fea000383ffff */
.L_x_1746:
[----:B--2---:R2:W3:Y:S02]  /*2a0a0*/  SYNCS.PHASECHK.TRANS64.TRYWAIT P2, [R7+URZ+0x22830], R6 ;  /* 0x02283006070075a7 */ /* 0x0044e4000804017f */
[----:B---3--:R-:W-:Y:S05]  /*2a0b0*/  @!P2 NANOSLEEP.SYNCS 0x989680 ;  /* 0x009896800000a95d */ /* 0x008fea0003900000 */
[----:B------:R-:W3:Y:S02]  /*2a0c0*/  @!P2 SYNCS.PHASECHK.TRANS64 P2, [R7+URZ+0x22830], R6 ;  /* 0x022830060700a5a7 */ /* 0x000ee4000804007f */
[----:B---3--:R-:W-:Y:S05]  /*2a0d0*/  @!P2 BRA `(.L_x_1746) ;  /* 0xfffffffc00f0a947 */ /* 0x008fea000383ffff */
[----:B------:R-:W-:Y:S05]  /*2a0e0*/  BRA `(.L_x_1745) ;  /* 0xffffff1000c07947 */ /* 0x000fea000383ffff */
.L_x_1750:
[----:B--2---:R2:W3:Y:S02]  /*2a0f0*/  SYNCS.PHASECHK.TRANS64.TRYWAIT P1, [R7+URZ+0x22850], R6 ;  /* 0x02285006070075a7 */ /* 0x0044e4000802017f */
[----:B---3--:R-:W-:Y:S05]  /*2a100*/  @!P1 NANOSLEEP.SYNCS 0x989680 ;  /* 0x009896800000995d */ /* 0x008fea0003900000 */
[----:B------:R-:W3:Y:S02]  /*2a110*/  @!P1 SYNCS.PHASECHK.TRANS64 P1, [R7+URZ+0x22850], R6 ;  /* 0x02285006070095a7 */ /* 0x000ee4000802007f */
[----:B---3--:R-:W-:Y:S05]  /*2a120*/  @!P1 BRA `(.L_x_1750) ;  /* 0xfffffffc00f09947 */ /* 0x008fea000383ffff */
[----:B------:R-:W-:Y:S05]  /*2a130*/  BRA `(.L_x_1747) ;  /* 0xffffff1400a47947 */ /* 0x000fea000383ffff */
.L_x_1765:
[----:B--2---:R2:W3:Y:S02]  /*2a140*/  SYNCS.PHASECHK.TRANS64.TRYWAIT P1, [R13+URZ+0x22850], R2 ;  /* 0x022850020d0075a7 */ /* 0x0044e4000802017f */
[----:B---3--:R-:W-:Y:S05]  /*2a150*/  @!P1 NANOSLEEP.SYNCS 0x989680 ;  /* 0x009896800000995d */ /* 0x008fea0003900000 */
[----:B------:R-:W3:Y:S02]  /*2a160*/  @!P1 SYNCS.PHASECHK.TRANS64 P1, [R13+URZ+0x22850], R2 ;  /* 0x022850020d0095a7 */ /* 0x000ee4000802007f */
[----:B---3--:R-:W-:Y:S05]  /*2a170*/  @!P1 BRA `(.L_x_1765) ;  /* 0xfffffffc00f09947 */ /* 0x008fea000383ffff */
[----:B------:R-:W-:Y:S05]  /*2a180*/  BRA `(.L_x_1764) ;  /* 0xffffff4800a07947 */ /* 0x000fea000383ffff */
.L_x_1769:
[----:B------:R-:W-:Y:S01]  /*2a190*/  IMAD.MOV.U32 R12, RZ, RZ, R0 ;  /* 0x000000ffff0c7224 */ /* 0x000fe200078e0000 */
[----:B------:R-:W-:Y:S01]  /*2a1a0*/  SEL R5, R39, R40, P0 ;  /* 0x0000002827057207 */ /* 0x000fe20000000000 */
[----:B------:R-:W-:Y:S01]  /*2a1b0*/  IMAD.MOV.U32 R11, RZ, RZ, 0x1c1f ;  /* 0x00001c1fff0b7424 */ /* 0x000fe200078e00ff */
[----:B------:R-:W-:Y:S01]  /*2a1c0*/  SEL R7, R40, R39, P0 ;  /* 0x0000002728077207 */ /* 0x000fe20000000000 */
[----:B------:R-:W-:Y:S01]  /*2a1d0*/  IMAD.MOV.U32 R15, RZ, RZ, -0x1 ;  /* 0xffffffffff0f7424 */ /* 0x000fe200078e00ff */
[----:B------:R-:W-:Y:S02]  /*2a1e0*/  SEL R9, R35, R36, P0 ;  /* 0x0000002423097207 */ /* 0x000fe40000000000 */
[----:B------:R-:W-:-:S07]  /*2a1f0*/  SEL R25, R36, R35, P0 ;  /* 0x0000002324197207 */ /* 0x000fce0000000000 */
[----:B-1----:R-:W-:Y:S05]  /*2a200*/  WARPSYNC.COLLECTIVE R15, `(.L_x_1979) ;  /* 0x000000000f087348 */ /* 0x002fea0003c00000 */
[----:B------:R0:W2:Y:S02]  /*2a210*/  SHFL.IDX P6, R14, R13, R12, R11 ;  /* 0x0000000c0d0e7389 */ /* 0x0000a400000c000b */
[----:B012---:R-:W-:Y:S01]  /*2a220*/  ENDCOLLECTIVE ;  /* 0x000000000000791b */ /* 0x007fe20003800000 */
.L_x_1979:
        /* <DEDUP_REMOVED lines=8> */
[----:B------:R-:W-:Y:S01]  /*2a2b0*/  SEL R63, R30, R63, P0 ;  /* 0x0000003f1e3f7207 */ /* 0x000fe20000000000 */
[----:B------:R-:W-:Y:S01]  /*2a2c0*/  IMAD.MOV.U32 R12, RZ, RZ, R2 ;  /* 0x000000ffff0c7224 */ /* 0x000fe200078e0002 */
        /* <DEDUP_REMOVED lines=9> */
.L_x_1980:
        /* <DEDUP_REMOVED lines=18> */
.L_x_1981:
[----:B------:R-:W-:Y:S02]  /*2a480*/  SEL R79, R62, R79, P0 ;  /* 0x0000004f3e4f7207 */ /* 0x000fe40000000000 */
[----:B------:R-:W-:Y:S02]  /*2a490*/  SEL R4, R6, R3, P0 ;  /* 0x0000000306047207 */ /* 0x000fe40000000000 */
[----:B------:R-:W-:Y:S01]  /*2a4a0*/  SEL R6, R3, R6, P0 ;  /* 0x0000000603067207 */ /* 0x000fe20000000000 */
[----:B------:R-:W-:Y:S02]  /*2a4b0*/  IMAD.MOV.U32 R13, RZ, RZ, R7 ;  /* 0x000000ffff0d7224 */ /* 0x000fe400078e0007 */
[----:B------:R-:W-:Y:S02]  /*2a4c0*/  IMAD.MOV.U32 R12, RZ, RZ, R2 ;  /* 0x000000ffff0c7224 */ /* 0x000fe400078e0002 */
[----:B------:R-:W-:-:S07]  /*2a4d0*/  IMAD.MOV.U32 R10, RZ, RZ, R14 ;  /* 0x000000ffff0a7224 */ /* 0x000fce00078e000e */
[----:B------:R-:W-:Y:S05]  /*2a4e0*/  WARPSYNC.COLLECTIVE R15, `(.L_x_1982) ;  /* 0x000000000f087348 */ /* 0x000fea0003c00000 */
[----:B------:R0:W1:Y:S02]  /*2a4f0*/  SHFL.IDX P6, R14, R13, R12, R11 ;  /* 0x0000000c0d0e7389 */ /* 0x00006400000c000b */
[----:B01----:R-:W-:Y:S01]  /*2a500*/  ENDCOLLECTIVE ;  /* 0x000000000000791b */ /* 0x003fe20003800000 */
.L_x_1982:
[----:B------:R-:W-:Y:S02]  /*2a510*/  IMAD.MOV.U32 R13, RZ, RZ, R9 ;  /* 0x000000ffff0d7224 */ /* 0x000fe400078e0009 */
[----:B------:R-:W-:Y:S02]  /*2a520*/  IMAD.MOV.U32 R12, RZ, RZ, R0 ;  /* 0x000000ffff0c7224 */ /* 0x000fe400078e0000 */
[----:B------:R-:W-:-:S07]  /*2a530*/  IMAD.MOV.U32 R7, RZ, RZ, R14 ;  /* 0x000000ffff077224 */ /* 0x000fce00078e000e */
[----:B------:R-:W-:Y:S05]  /*2a540*/  WARPSYNC.COLLECTIVE R15, `(.L_x_1983) ;  /* 0x000000000f087348 */ /* 0x000fea0003c00000 */
[----:B------:R0:W1:Y:S02]  /*2a550*/  SHFL.IDX P6, R14, R13, R12, R11 ;  /* 0x0000000c0d0e7389 */ /* 0x00006400000c000b */
[----:B01----:R-:W-:Y:S01]  /*2a560*/  ENDCOLLECTIVE ;  /* 0x000000000000791b */ /* 0x003fe20003800000 */
.L_x_1983:
        /* <DEDUP_REMOVED lines=8> */
.L_x_1984:
[----:B------:R-:W-:Y:S01]  /*2a5f0*/  MOV R13, R27 ;  /* 0x0000001b000d7202 */ /* 0x000fe20000000f00 */
[----:B------:R-:W-:Y:S02]  /*2a600*/  IMAD.MOV.U32 R12, RZ, RZ, R0 ;  /* 0x000000ffff0c7224 */ /* 0x000fe400078e0000 */
[----:B------:R-:W-:-:S07]  /*2a610*/  IMAD.MOV.U32 R20, RZ, RZ, R14 ;  /* 0x000000ffff147224 */ /* 0x000fce00078e000e */
[----:B------:R-:W-:Y:S05]  /*2a620*/  WARPSYNC.COLLECTIVE R15, `(.L_x_1985) ;  /* 0x000000000f087348 */ /* 0x000fea0003c00000 */
[----:B------:R0:W1:Y:S02]  /*2a630*/  SHFL.IDX P6, R14, R13, R12, R11 ;  /* 0x0000000c0d0e7389 */ /* 0x00006400000c000b */
[----:B01----:R-:W-:Y:S01]  /*2a640*/  ENDCOLLECTIVE ;  /* 0x000000000000791b */ /* 0x003fe20003800000 */
.L_x_1985:
[----:B------:R-:W-:Y:S02]  /*2a650*/  IMAD.MOV.U32 R13, RZ, RZ, R29 ;  /* 0x000000ffff0d7224 */ /* 0x000fe400078e001d */
[----:B------:R-:W-:Y:S02]  /*2a660*/  IMAD.MOV.U32 R12, RZ, RZ, R2 ;  /* 0x000000ffff0c7224 */ /* 0x000fe400078e0002 */
[----:B------:R-:W-:-:S07]  /*2a670*/  IMAD.MOV.U32 R26, RZ, RZ, R14 ;  /* 0x000000ffff1a7224 */ /* 0x000fce00078e000e */
[----:B------:R-:W-:Y:S05]  /*2a680*/  WARPSYNC.COLLECTIVE R15, `(.L_x_1986) ;  /* 0x000000000f087348 */ /* 0x000fea0003c00000 */
[----:B------:R0:W1:Y:S02]  /*2a690*/  SHFL.IDX P6, R14, R13, R12, R11 ;  /* 0x0000000c0d0e7389 */ /* 0x00006400000c000b */
[----:B01----:R-:W-:Y:S01]  /*2a6a0*/  ENDCOLLECTIVE ;  /* 0x000000000000791b */ /* 0x003fe20003800000 */
.L_x_1986:
[----:B------:R-:W-:Y:S02]  /*2a6b0*/  IMAD.MOV.U32 R13, RZ, RZ, R31 ;  /* 0x000000ffff0d7224 */ /* 0x000fe400078e001f */
[----:B------:R-:W-:Y:S02]  /*2a6c0*/  IMAD.MOV.U32 R12, RZ, RZ, R0 ;  /* 0x000000ffff0c7224 */ /* 0x000fe400078e0000 */
[----:B------:R-:W-:-:S07]  /*2a6d0*/  IMAD.MOV.U32 R29, RZ, RZ, R14 ;  /* 0x000000ffff1d7224 */ /* 0x000fce00078e000e */
[----:B------:R-:W-:Y:S05]  /*2a6e0*/  WARPSYNC.COLLECTIVE R15, `(.L_x_1987) ;  /* 0x000000000f087348 */ /* 0x000fea0003c00000 */
[----:B------:R0:W1:Y:S02]  /*2a6f0*/  SHFL.IDX P6, R14, R13, R12, R11 ;  /* 0x0000000c0d0e7389 */ /* 0x00006400000c000b */
[----:B01----:R-:W-:Y:S01]  /*2a700*/  ENDCOLLECTIVE ;  /* 0x000000000000791b */ /* 0x003fe20003800000 */
.L_x_1987:
        /* <DEDUP_REMOVED lines=8> */
.L_x_1988:
[----:B------:R-:W-:Y:S01]  /*2a790*/  MOV R13, R35 ;  /* 0x00000023000d7202 */ /* 0x000fe20000000f00 */
[----:B------:R-:W-:Y:S02]  /*2a7a0*/  IMAD.MOV.U32 R12, RZ, RZ, R0 ;  /* 0x000000ffff0c7224 */ /* 0x000fe400078e0000 */
[----:B------:R-:W-:-:S07]  /*2a7b0*/  IMAD.MOV.U32 R33, RZ, RZ, R14 ;  /* 0x000000ffff217224 */ /* 0x000fce00078e000e */
[----:B------:R-:W-:Y:S05]  /*2a7c0*/  WARPSYNC.COLLECTIVE R15, `(.L_x_1989) ;  /* 0x000000000f087348 */ /* 0x000fea0003c00000 */
[----:B------:R0:W1:Y:S02]  /*2a7d0*/  SHFL.IDX P6, R14, R13, R12, R11 ;  /* 0x0000000c0d0e7389 */ /* 0x00006400000c000b */
[----:B01----:R-:W-:Y:S01]  /*2a7e0*/  ENDCOLLECTIVE ;  /* 0x000000000000791b */ /* 0x003fe20003800000 */
.L_x_1989:
        /* <DEDUP_REMOVED lines=8> */
.L_x_1990:
[----:B------:R-:W-:Y:S02]  /*2a870*/  IMAD.MOV.U32 R13, RZ, RZ, R39 ;  /* 0x000000ffff0d7224 */ /* 0x000fe400078e0027 */
[----:B------:R-:W-:Y:S02]  /*2a880*/  IMAD.MOV.U32 R12, RZ, RZ, R0 ;  /* 0x000000ffff0c7224 */ /* 0x000fe400078e0000 */
[----:B------:R-:W-:-:S07]  /*2a890*/  IMAD.MOV.U32 R37, RZ, RZ, R14 ;  /* 0x000000ffff257224 */ /* 0x000fce00078e000e */
[----:B------:R-:W-:Y:S05]  /*2a8a0*/  WARPSYNC.COLLECTIVE R15, `(.L_x_1991) ;  /* 0x000000000f087348 */ /* 0x000fea0003c00000 */
[----:B------:R0:W1:Y:S02]  /*2a8b0*/  SHFL.IDX P6, R14, R13, R12, R11 ;  /* 0x0000000c0d0e7389 */ /* 0x00006400000c000b */
[----:B01----:R-:W-:Y:S01]  /*2a8c0*/  ENDCOLLECTIVE ;  /* 0x000000000000791b */ /* 0x003fe20003800000 */
.L_x_1991:
        /* <DEDUP_REMOVED lines=8> */
.L_x_1992:
[----:B------:R-:W-:Y:S01]  /*2a950*/  MOV R13, R43 ;  /* 0x0000002b000d7202 */ /* 0x000fe20000000f00 */
[----:B------:R-:W-:Y:S02]  /*2a960*/  IMAD.MOV.U32 R12, RZ, RZ, R0 ;  /* 0x000000ffff0c7224 */ /* 0x000fe400078e0000 */
[----:B------:R-:W-:-:S07]  /*2a970*/  IMAD.MOV.U32 R41, RZ, RZ, R14 ;  /* 0x000000ffff297224 */ /* 0x000fce00078e000e */
[----:B------:R-:W-:Y:S05]  /*2a980*/  WARPSYNC.COLLECTIVE R15, `(.L_x_1993) ;  /* 0x000000000f087348 */ /* 0x000fea0003c00000 */
[----:B------:R0:W1:Y:S02]  /*2a990*/  SHFL.IDX P6, R14, R13, R12, R11 ;  /* 0x0000000c0d0e7389 */ /* 0x00006400000c000b */
[----:B01----:R-:W-:Y:S01]  /*2a9a0*/  ENDCOLLECTIVE ;  /* 0x000000000000791b */ /* 0x003fe20003800000 */
.L_x_1993:
        /* <DEDUP_REMOVED lines=8> */
.L_x_1994:
[----:B------:R-:W-:Y:S02]  /*2aa30*/  IMAD.MOV.U32 R13, RZ, RZ, R49 ;  /* 0x000000ffff0d7224 */ /* 0x000fe400078e0031 */
[----:B------:R-:W-:Y:S02]  /*2aa40*/  IMAD.MOV.U32 R12, RZ, RZ, R0 ;  /* 0x000000ffff0c7224 */ /* 0x000fe400078e0000 */
[----:B------:R-:W-:-:S07]  /*2aa50*/  IMAD.MOV.U32 R45, RZ, RZ, R14 ;  /* 0x000000ffff2d7224 */ /* 0x000fce00078e000e */
[----:B------:R-:W-:Y:S05]  /*2aa60*/  WARPSYNC.COLLECTIVE R15, `(.L_x_1995) ;  /* 0x000000000f087348 */ /* 0x000fea0003c00000 */
[----:B------:R0:W1:Y:S02]  /*2aa70*/  SHFL.IDX P6, R14, R13, R12, R11 ;  /* 0x0000000c0d0e7389 */ /* 0x00006400000c000b */
[----:B01----:R-:W-:Y:S01]  /*2aa80*/  ENDCOLLECTIVE ;  /* 0x000000000000791b */ /* 0x003fe20003800000 */
.L_x_1995:
        /* <DEDUP_REMOVED lines=8> */
.L_x_1996:
[----:B------:R-:W-:Y:S01]  /*2ab10*/  MOV R13, R53 ;  /* 0x00000035000d7202 */ /* 0x000fe20000000f00 */
[----:B------:R-:W-:Y:S02]  /*2ab20*/  IMAD.MOV.U32 R12, RZ, RZ, R0 ;  /* 0x000000ffff0c7224 */ /* 0x000fe400078e0000 */
[----:B------:R-:W-:-:S07]  /*2ab30*/  IMAD.MOV.U32 R44, RZ, RZ, R14 ;  /* 0x000000ffff2c7224 */ /* 0x000fce00078e000e */
[----:B------:R-:W-:Y:S05]  /*2ab40*/  WARPSYNC.COLLECTIVE R15, `(.L_x_1997) ;  /* 0x000000000f087348 */ /* 0x000fea0003c00000 */
[----:B------:R0:W1:Y:S02]  /*2ab50*/  SHFL.IDX P6, R14, R13, R12, R11 ;  /* 0x0000000c0d0e7389 */ /* 0x00006400000c000b */
[----:B01----:R-:W-:Y:S01]  /*2ab60*/  ENDCOLLECTIVE ;  /* 0x000000000000791b */ /* 0x003fe20003800000 */
.L_x_1997:
        /* <DEDUP_REMOVED lines=8> */
.L_x_1998:
[----:B------:R-:W-:Y:S02]  /*2abf0*/  IMAD.MOV.U32 R13, RZ, RZ, R57 ;  /* 0x000000ffff0d7224 */ /* 0x000fe400078e0039 */
[----:B------:R-:W-:Y:S02]  /*2ac00*/  IMAD.MOV.U32 R12, RZ, RZ, R0 ;  /* 0x000000ffff0c7224 */ /* 0x000fe400078e0000 */
[----:B------:R-:W-:-:S07]  /*2ac10*/  IMAD.MOV.U32 R48, RZ, RZ, R14 ;  /* 0x000000ffff307224 */ /* 0x000fce00078e000e */
[----:B------:R-:W-:Y:S05]  /*2ac20*/  WARPSYNC.COLLECTIVE R15, `(.L_x_1999) ;  /* 0x000000000f087348 */ /* 0x000fea0003c00000 */
[----:B------:R0:W1:Y:S02]  /*2ac30*/  SHFL.IDX P6, R14, R13, R12, R11 ;  /* 0x0000000c0d0e7389 */ /* 0x00006400000c000b */
[----:B01----:R-:W-:Y:S01]  /*2ac40*/  ENDCOLLECTIVE ;  /* 0x000000000000791b */ /* 0x003fe20003800000 */
.L_x_1999:
[----:B------:R-:W-:Y:S02]  /*2ac50*/  IMAD.MOV.U32 R13, RZ, RZ, R59 ;  /* 0x000000ffff0d7224 */ /* 0x000fe400078e003b */
[----:B------:R-:W-:Y:S02]  /*2ac60*/  IMAD.MOV.U32 R12, RZ, RZ, R2 ;  /* 0x000000ffff0c7224 */ /* 0x000fe400078e0002 */
[----:B------:R-:W-:-:S07]  /*2ac70*/  IMAD.MOV.U32 R57, RZ, RZ, R14 ;  /* 0x000000ffff397224 */ /* 0x000fce00078e000e */
[----:B------:R-:W-:Y:S05]  /*2ac80*/  WARPSYNC.COLLECTIVE R15, `(.L_x_2000) ;  /* 0x000000000f087348 */ /* 0x000fea0003c00000 */
[----:B------:R0:W1:Y:S02]  /*2ac90*/  SHFL.IDX P6, R14, R13, R12, R11 ;  /* 0x0000000c0d0e7389 */ /* 0x00006400000c000b */
[----:B01----:R-:W-:Y:S01]  /*2aca0*/  ENDCOLLECTIVE ;  /* 0x000000000000791b */ /* 0x003fe20003800000 */
.L_x_2000:
[----:B------:R-:W-:Y:S01]  /*2acb0*/  MOV R13, R61 ;  /* 0x0000003d000d7202 */ /* 0x000fe20000000f00 */
[----:B------:R-:W-:Y:S02]  /*2acc0*/  IMAD.MOV.U32 R12, RZ, RZ, R0 ;  /* 0x000000ffff0c7224 */ /* 0x000fe400078e0000 */
[----:B------:R-:W-:-:S07]  /*2acd0*/  IMAD.MOV.U32 R50, RZ, RZ, R14 ;  /* 0x000000ffff327224 */ /* 0x000fce00078e000e */
[----:B------:R-:W-:Y:S05]  /*2ace0*/  WARPSYNC.COLLECTIVE R15, `(.L_x_2001) ;  /* 0x000000000f087348 */ /* 0x000fea0003c00000 */
[----:B------:R0:W1:Y:S02]  /*2acf0*/  SHFL.IDX P6, R14, R13, R12, R11 ;  /* 0x0000000c0d0e7389 */ /* 0x00006400000c000b */
[----:B01----:R-:W-:Y:S01]  /*2ad00*/  ENDCOLLECTIVE ;  /* 0x000000000000791b */ /* 0x003fe20003800000 */
.L_x_2001:
[----:B------:R-:W-:Y:S02]  /*2ad10*/  IMAD.MOV.U32 R13, RZ, RZ, R63 ;  /* 0x000000ffff0d7224 */ /* 0x000fe400078e003f */
[----:B------:R-:W-:Y:S02]  /*2ad20*/  IMAD.MOV.U32 R12, RZ, RZ, R2 ;  /* 0x000000ffff0c7224 */ /* 0x000fe400078e0002 */
[----:B------:R-:W-:-:S07]  /*2ad30*/  IMAD.MOV.U32 R27, RZ, RZ, R14 ;  /* 0x000000ffff1b7224 */ /* 0x000fce00078e000e */
[----:B------:R-:W-:Y:S05]  /*2ad40*/  WARPSYNC.COLLECTIVE R15, `(.L_x_2002) ;  /* 0x000000000f087348 */ /* 0x000fea0003c00000 */
[----:B------:R0:W1:Y:S02]  /*2ad50*/  SHFL.IDX P6, R14, R13, R12, R11 ;  /* 0x0000000c0d0e7389 */ /* 0x00006400000c000b */
[----:B01----:R-:W-:Y:S01]  /*2ad60*/  ENDCOLLECTIVE ;  /* 0x000000000000791b */ /* 0x003fe20003800000 */
.L_x_2002:
[----:B------:R-:W-:Y:S02]  /*2ad70*/  IMAD.MOV.U32 R13, RZ, RZ, R65 ;  /* 0x000000ffff0d7224 */ /* 0x000fe400078e0041 */
[----:B------:R-:W-:Y:S02]  /*2ad80*/  IMAD.MOV.U32 R12, RZ, RZ, R0 ;  /* 0x000000ffff0c7224 */ /* 0x000fe400078e0000 */
[----:B------:R-:W-:-:S07]  /*2ad90*/  IMAD.MOV.U32 R52, RZ, RZ, R14 ;  /* 0x000000ffff347224 */ /* 0x000fce00078e000e */
[----:B------:R-:W-:Y:S05]  /*2ada0*/  WARPSYNC.COLLECTIVE R15, `(.L_x_2003) ;  /* 0x000000000f087348 */ /* 0x000fea0003c00000 */
[----:B------:R0:W1:Y:S02]  /*2adb0*/  SHFL.IDX P6, R14, R13, R12, R11 ;  /* 0x0000000c0d0e7389 */ /* 0x00006400000c000b */
[----:B01----:R-:W-:Y:S01]  /*2adc0*/  ENDCOLLECTIVE ;  /* 0x000000000000791b */ /* 0x003fe20003800000 */
.L_x_2003:
        /* <DEDUP_REMOVED lines=8> */
.L_x_2004:
[----:B------:R-:W-:Y:S01]  /*2ae50*/  MOV R13, R69 ;  /* 0x00000045000d7202 */ /* 0x000fe20000000f00 */
[----:B------:R-:W-:Y:S02]  /*2ae60*/  IMAD.MOV.U32 R12, RZ, RZ, R0 ;  /* 0x000000ffff0c7224 */ /* 0x000fe400078e0000 */
[----:B------:R-:W-:-:S07]  /*2ae70*/  IMAD.MOV.U32 R54, RZ, RZ, R14 ;  /* 0x000000ffff367224 */ /* 0x000fce00078e000e */
[----:B------:R-:W-:Y:S05]  /*2ae80*/  WARPSYNC.COLLECTIVE R15, `(.L_x_2005) ;  /* 0x000000000f087348 */ /* 0x000fea0003c00000 */
[----:B------:R0:W1:Y:S02]  /*2ae90*/  SHFL.IDX P6, R14, R13, R12, R11 ;  /* 0x0000000c0d0e7389 */ /* 0x00006400000c000b */
[----:B01----:R-:W-:Y:S01]  /*2aea0*/  ENDCOLLECTIVE ;  /* 0x000000000000791b */ /* 0x003fe20003800000 */
.L_x_2005:
        /* <DEDUP_REMOVED lines=8> */
.L_x_2006:
[----:B------:R-:W-:Y:S02]  /*2af30*/  IMAD.MOV.U32 R13, RZ, RZ, R73 ;  /* 0x000000ffff0d7224 */ /* 0x000fe400078e0049 */
[----:B------:R-:W-:Y:S02]  /*2af40*/  IMAD.MOV.U32 R12, RZ, RZ, R0 ;  /* 0x000000ffff0c7224 */ /* 0x000fe400078e0000 */
[----:B------:R-:W-:-:S07]  /*2af50*/  IMAD.MOV.U32 R60, RZ, RZ, R14 ;  /* 0x000000ffff3c7224 */ /* 0x000fce00078e000e */
[----:B------:R-:W-:Y:S05]  /*2af60*/  WARPSYNC.COLLECTIVE R15, `(.L_x_2007) ;  /* 0x000000000f087348 */ /* 0x000fea0003c00000 */
[----:B------:R0:W1:Y:S02]  /*2af70*/  SHFL.IDX P6, R14, R13, R12, R11 ;  /* 0x0000000c0d0e7389 */ /* 0x00006400000c000b */
[----:B01----:R-:W-:Y:S01]  /*2af80*/  ENDCOLLECTIVE ;  /* 0x000000000000791b */ /* 0x003fe20003800000 */
.L_x_2007:
        /* <DEDUP_REMOVED lines=8> */
.L_x_2008:
[----:B------:R-:W-:Y:S01]  /*2b010*/  MOV R13, R77 ;  /* 0x0000004d000d7202 */ /* 0x000fe20000000f00 */
[----:B------:R-:W-:Y:S02]  /*2b020*/  IMAD.MOV.U32 R12, RZ, RZ, R0 ;  /* 0x000000ffff0c7224 */ /* 0x000fe400078e0000 */
[----:B------:R-:W-:-:S07]  /*2b030*/  IMAD.MOV.U32 R62, RZ, RZ, R14 ;  /* 0x000000ffff3e7224 */ /* 0x000fce00078e000e */
[----:B------:R-:W-:Y:S05]  /*2b040*/  WARPSYNC.COLLECTIVE R15, `(.L_x_2009) ;  /* 0x000000000f087348 */ /* 0x000fea0003c00000 */
[----:B------:R0:W1:Y:S02]  /*2b050*/  SHFL.IDX P6, R14, R13, R12, R11 ;  /* 0x0000000c0d0e7389 */ /* 0x00006400000c000b */
[----:B01----:R-:W-:Y:S01]  /*2b060*/  ENDCOLLECTIVE ;  /* 0x000000000000791b */ /* 0x003fe20003800000 */
.L_x_2009:
[----:B------:R-:W-:Y:S02]  /*2b070*/  SEL R37, R73, R62, P0 ;  /* 0x0000003e49257207 */ /* 0x000fe40000000000 */
[----:B------:R-:W-:Y:S01]  /*2b080*/  SEL R39, R62, R73, P0 ;  /* 0x000000493e277207 */ /* 0x000fe20000000000 */
[----:B------:R-:W-:Y:S02]  /*2b090*/  IMAD.MOV.U32 R13, RZ, RZ, R79 ;  /* 0x000000ffff0d7224 */ /* 0x000fe400078e004f */
[----:B------:R-:W-:Y:S02]  /*2b0a0*/  IMAD.MOV.U32 R12, RZ, RZ, R2 ;  /* 0x000000ffff0c7224 */ /* 0x000fe400078e0002 */
[----:B------:R-:W-:Y:S02]  /*2b0b0*/  IMAD.MOV.U32 R2, RZ, RZ, RZ ;  /* 0x000000ffff027224 */ /* 0x000fe400078e00ff */
[----:B------:R-:W-:-:S07]  /*2b0c0*/  IMAD.MOV.U32 R77, RZ, RZ, R14 ;  /* 0x000000ffff4d7224 */ /* 0x000fce00078e000e */
[----:B------:R-:W-:Y:S05]  /*2b0d0*/  WARPSYNC.COLLECTIVE R15, `(.L_x_2010) ;  /* 0x000000000f087348 */ /* 0x000fea0003c00000 */
[----:B------:R0:W1:Y:S02]  /*2b0e0*/  SHFL.IDX P6, R14, R13, R12, R11 ;  /* 0x0000000c0d0e7389 */ /* 0x00006400000c000b */
[----:B01----:R-:W-:Y:S01]  /*2b0f0*/  ENDCOLLECTIVE ;  /* 0x000000000000791b */ /* 0x003fe20003800000 */
.L_x_2010:
        /* <DEDUP_REMOVED lines=8> */
.L_x_1781:
[----:B------:R-:W-:Y:S02]  /*2b180*/  IMAD.MOV.U32 R13, RZ, RZ, R3 ;  /* 0x000000ffff0d7224 */ /* 0x000fe400078e0003 */
[----:B------:R-:W-:Y:S02]  /*2b190*/  IMAD.MOV.U32 R12, RZ, RZ, RZ ;  /* 0x000000ffff0c7224 */ /* 0x000fe400078e00ff */
[----:B------:R-:W-:Y:S02]  /*2b1a0*/  IMAD.MOV.U32 R11, RZ, RZ, 0x181f ;  /* 0x0000181fff0b7424 */ /* 0x000fe400078e00ff */
[----:B------:R-:W-:-:S07]  /*2b1b0*/  IMAD.MOV.U32 R15, RZ, RZ, -0x1 ;  /* 0xffffffffff0f7424 */ /* 0x000fce00078e00ff */
[----:B-123--:R-:W-:Y:S05]  /*2b1c0*/  WARPSYNC.COLLECTIVE R15, `(.L_x_2012) ;  /* 0x000000000f087348 */ /* 0x00efea0003c00000 */
[----:B------:R0:W4:Y:S02]  /*2b1d0*/  SHFL.IDX P6, R14, R13, R12, R11 ;  /* 0x0000000c0d0e7389 */ /* 0x00012400000c000b */
[----:B01234-:R-:W-:Y:S01]  /*2b1e0*/  ENDCOLLECTIVE ;  /* 0x000000000000791b */ /* 0x01ffe20003800000 */
.L_x_2012:
[----:B------:R-:W-:Y:S01]  /*2b1f0*/  MOV R13, R2 ;  /* 0x00000002000d7202 */ /* 0x000fe20000000f00 */
[----:B------:R-:W-:-:S07]  /*2b200*/  IMAD.MOV.U32 R0, RZ, RZ, R14 ;  /* 0x000000ffff007224 */ /* 0x000fce00078e000e */
[----:B------:R-:W-:Y:S05]  /*2b210*/  WARPSYNC.COLLECTIVE R15, `(.L_x_2013) ;  /* 0x000000000f087348 */ /* 0x000fea0003c00000 */
[----:B------:R0:W1:Y:S02]  /*2b220*/  SHFL.IDX P6, R14, R13, R12, R11 ;  /* 0x0000000c0d0e7389 */ /* 0x00006400000c000b */
[----:B01----:R-:W-:Y:S01]  /*2b230*/  ENDCOLLECTIVE ;  /* 0x000000000000791b */ /* 0x003fe20003800000 */
.L_x_2013:
[----:B------:R-:W-:Y:S05]  /*2b240*/  BRA `(.L_x_2014) ;  /* 0xffffff6400847947 */ /* 0x000fea000383ffff */
.L_x_1784:
[----:B------:R-:W-:Y:S01]  /*2b250*/  BSSY B1, `(.L_x_2015) ;  /* 0x0000008000017945 */ /* 0x000fe20003800000 */
[----:B------:R-:W-:Y:S02]  /*2b260*/  IMAD.MOV.U32 R13, RZ, RZ, R3 ;  /* 0x000000ffff0d7224 */ /* 0x000fe400078e0003 */
[----:B------:R-:W-:Y:S02]  /*2b270*/  IMAD.MOV.U32 R12, RZ, RZ, 0x1 ;  /* 0x00000001ff0c7424 */ /* 0x000fe400078e00ff */
[----:B------:R-:W-:Y:S02]  /*2b280*/  IMAD.MOV.U32 R11, RZ, RZ, 0x181f ;  /* 0x0000181fff0b7424 */ /* 0x000fe400078e00ff */
[----:B0-----:R-:W-:-:S07]  /*2b290*/  IMAD.MOV.U32 R15, RZ, RZ, -0x1 ;  /* 0xffffffffff0f7424 */ /* 0x001fce00078e00ff */
[----:B-1234-:R-:W-:Y:S05]  /*2b2a0*/  WARPSYNC.COLLECTIVE R15, `(.L_x_2016) ;  /* 0x000000000f087348 */ /* 0x01efea0003c00000 */
[----:B------:R0:W0:Y:S02]  /*2b2b0*/  SHFL.IDX P6, R14, R13, R12, R11 ;  /* 0x0000000c0d0e7389 */ /* 0x00002400000c000b */
[----:B01234-:R-:W-:Y:S01]  /*2b2c0*/  ENDCOLLECTIVE ;  /* 0x000000000000791b */ /* 0x01ffe20003800000 */
.L_x_2016:
[----:B------:R-:W-:Y:S05]  /*2b2d0*/  BSYNC B1 ;  /* 0x0000000000017941 */ /* 0x000fea0003800000 */
.L_x_2015:
[----:B------:R-:W-:Y:S02]  /*2b2e0*/  IMAD.MOV.U32 R13, RZ, RZ, R2 ;  /* 0x000000ffff0d7224 */ /* 0x000fe400078e0002 */
[----:B------:R-:W-:Y:S02]  /*2b2f0*/  IMAD.MOV.U32 R12, RZ, RZ, 0x1 ;  /* 0x00000001ff0c7424 */ /* 0x000fe400078e00ff */
[----:B------:R-:W-:Y:S02]  /*2b300*/  IMAD.MOV.U32 R11, RZ, RZ, 0x181f ;  /* 0x0000181fff0b7424 */ /* 0x000fe400078e00ff */
[----:B------:R-:W-:Y:S02]  /*2b310*/  IMAD.MOV.U32 R15, RZ, RZ, -0x1 ;  /* 0xffffffffff0f7424 */ /* 0x000fe400078e00ff */
[----:B------:R-:W-:-:S07]  /*2b320*/  IMAD.MOV.U32 R0, RZ, RZ, R14 ;  /* 0x000000ffff007224 */ /* 0x000fce00078e000e */
[----:B------:R-:W-:Y:S05]  /*2b330*/  WARPSYNC.COLLECTIVE R15, `(.L_x_2017) ;  /* 0x000000000f087348 */ /* 0x000fea0003c00000 */
[----:B------:R0:W1:Y:S02]  /*2b340*/  SHFL.IDX P6, R14, R13, R12, R11 ;  /* 0x0000000c0d0e7389 */ /* 0x00006400000c000b */
[----:B01----:R-:W-:Y:S01]  /*2b350*/  ENDCOLLECTIVE ;  /* 0x000000000000791b */ /* 0x003fe20003800000 */
.L_x_2017:
[----:B------:R-:W-:Y:S05]  /*2b360*/  BRA `(.L_x_2018) ;  /* 0xffffff6400887947 */ /* 0x000fea000383ffff */
.L_x_1787:
[----:B------:R-:W-:Y:S01]  /*2b370*/  BSSY B1, `(.L_x_2019) ;  /* 0x0000008000017945 */ /* 0x000fe20003800000 */
[----:B------:R-:W-:Y:S01]  /*2b380*/  IMAD.MOV.U32 R13, RZ, RZ, R3 ;  /* 0x000000ffff0d7224 */ /* 0x000fe200078e0003 */
[----:B------:R-:W-:Y:S01]  /*2b390*/  MOV R11, 0x181f ;  /* 0x0000181f000b7802 */ /* 0x000fe20000000f00 */
[----:B------:R-:W-:Y:S02]  /*2b3a0*/  IMAD.MOV.U32 R12, RZ, RZ, 0x2 ;  /* 0x00000002ff0c7424 */ /* 0x000fe400078e00ff */
[----:B0-----:R-:W-:-:S07]  /*2b3b0*/  IMAD.MOV.U32 R15, RZ, RZ, -0x1 ;  /* 0xffffffffff0f7424 */ /* 0x001fce00078e00ff */
[----:B-1234-:R-:W-:Y:S05]  /*2b3c0*/  WARPSYNC.COLLECTIVE R15, `(.L_x_2020) ;  /* 0x000000000f087348 */ /* 0x01efea0003c00000 */
[----:B------:R0:W0:Y:S02]  /*2b3d0*/  SHFL.IDX P6, R14, R13, R12, R11 ;  /* 0x0000000c0d0e7389 */ /* 0x00002400000c000b */
[----:B01234-:R-:W-:Y:S01]  /*2b3e0*/  ENDCOLLECTIVE ;  /* 0x000000000000791b */ /* 0x01ffe20003800000 */
.L_x_2020:
[----:B------:R-:W-:Y:S05]  /*2b3f0*/  BSYNC B1 ;  /* 0x0000000000017941 */ /* 0x000fea0003800000 */
.L_x_2019:
        /* <DEDUP_REMOVED lines=8> */
.L_x_2021:
[----:B------:R-:W-:Y:S05]  /*2b480*/  BRA `(.L_x_2022) ;  /* 0xffffff6400887947 */ /* 0x000fea000383ffff */
.L_x_1790:
        /* <DEDUP_REMOVED lines=8> */
.L_x_2024:
[----:B------:R-:W-:Y:S05]  /*2b510*/  BSYNC B1 ;  /* 0x0000000000017941 */ /* 0x000fea0003800000 */
.L_x_2023:
[----:B------:R-:W-:Y:S01]  /*2b520*/  MOV R13, R2 ;  /* 0x00000002000d7202 */ /* 0x000fe20000000f00 */
[----:B------:R-:W-:Y:S02]  /*2b530*/  IMAD.MOV.U32 R12, RZ, RZ, 0x3 ;  /* 0x00000003ff0c7424 */ /* 0x000fe400078e00ff */
[----:B------:R-:W-:Y:S02]  /*2b540*/  IMAD.MOV.U32 R11, RZ, RZ, 0x181f ;  /* 0x0000181fff0b7424 */ /* 0x000fe400078e00ff */
[----:B------:R-:W-:Y:S02]  /*2b550*/  IMAD.MOV.U32 R15, RZ, RZ, -0x1 ;  /* 0xffffffffff0f7424 */ /* 0x000fe400078e00ff */
[----:B------:R-:W-:-:S07]  /*2b560*/  IMAD.MOV.U32 R0, RZ, RZ, R14 ;  /* 0x000000ffff007224 */ /* 0x000fce00078e000e */
[----:B------:R-:W-:Y:S05]  /*2b570*/  WARPSYNC.COLLECTIVE R15, `(.L_x_2025) ;  /* 0x000000000f087348 */ /* 0x000fea0003c00000 */
[----:B------:R0:W1:Y:S02]  /*2b580*/  SHFL.IDX P6, R14, R13, R12, R11 ;  /* 0x0000000c0d0e7389 */ /* 0x00006400000c000b */
[----:B01----:R-:W-:Y:S01]  /*2b590*/  ENDCOLLECTIVE ;  /* 0x000000000000791b */ /* 0x003fe20003800000 */
.L_x_2025:
[----:B------:R-:W-:Y:S05]  /*2b5a0*/  BRA `(.L_x_2026) ;  /* 0xffffff6400887947 */ /* 0x000fea000383ffff */
.L_x_1814:
[----:B------:R-:W0:Y:S01]  /*2b5b0*/  S2R R5, SR_TID.X ;  /* 0x0000000000057919 */ /* 0x000e220000002100 */
[----:B------:R-:W-:Y:S01]  /*2b5c0*/  BSSY B1, `(.L_x_2027) ;  /* 0x000000a000017945 */ /* 0x000fe20003800000 */
[----:B------:R-:W-:Y:S02]  /*2b5d0*/  IMAD.MOV.U32 R12, RZ, RZ, RZ ;  /* 0x000000ffff0c7224 */ /* 0x000fe400078e00ff */
[----:B------:R-:W-:Y:S02]  /*2b5e0*/  IMAD.MOV.U32 R11, RZ, RZ, 0x1f ;  /* 0x0000001fff0b7424 */ /* 0x000fe400078e00ff */
[----:B------:R-:W-:Y:S01]  /*2b5f0*/  IMAD.MOV.U32 R15, RZ, RZ, -0x1 ;  /* 0xffffffffff0f7424 */ /* 0x000fe200078e00ff */
[----:B0-----:R-:W-:-:S04]  /*2b600*/  SHF.R.U32.HI R5, RZ, 0x5, R5 ;  /* 0x00000005ff057819 */ /* 0x001fc80000011605 */
[----:B------:R-:W-:-:S05]  /*2b610*/  LOP3.LUT R5, R5, 0x3, RZ, 0xc0, !PT ;  /* 0x0000000305057812 */ /* 0x000fca00078ec0ff */
[----:B------:R-:W-:-:S07]  /*2b620*/  IMAD.MOV.U32 R13, RZ, RZ, R5 ;  /* 0x000000ffff0d7224 */ /* 0x000fce00078e0005 */
[----:B------:R-:W-:Y:S05]  /*2b630*/  WARPSYNC.COLLECTIVE R15, `(.L_x_2028) ;  /* 0x000000000f087348 */ /* 0x000fea0003c00000 */
[----:B------:R0:W1:Y:S02]  /*2b640*/  SHFL.IDX P6, R14, R13, R12, R11 ;  /* 0x0000000c0d0e7389 */ /* 0x00006400000c000b */
[----:B01----:R-:W-:Y:S01]  /*2b650*/  ENDCOLLECTIVE ;  /* 0x000000000000791b */ /* 0x003fe20003800000 */
.L_x_2028:
[----:B------:R-:W-:Y:S05]  /*2b660*/  BSYNC B1 ;  /* 0x0000000000017941 */ /* 0x000fea0003800000 */
.L_x_2027:
[----:B------:R-:W-:Y:S05]  /*2b670*/  BRA `(.L_x_2029) ;  /* 0xffffff7c00e07947 */ /* 0x000fea000383ffff */
.L_x_1816:
[----:B------:R-:W-:Y:S01]  /*2b680*/  BSSY B1, `(.L_x_2030) ;  /* 0x0000006000017945 */ /* 0x000fe20003800000 */
[----:B------:R-:W-:-:S07]  /*2b690*/  IMAD.MOV.U32 R15, RZ, RZ, -0x1 ;  /* 0xffffffffff0f7424 */ /* 0x000fce00078e00ff */
[----:B0-----:R-:W-:Y:S05]  /*2b6a0*/  WARPSYNC.COLLECTIVE R15, `(.L_x_2031) ;  /* 0x000000000f0c7348 */ /* 0x001fea0003c00000 */
[----:B------:R-:W-:Y:S02]  /*2b6b0*/  ELECT P6, UR62, PT ;  /* 0x00000000003e782f */ /* 0x000fe400038c0000 */
[----:B------:R-:W-:Y:S01]  /*2b6c0*/  MOV R14, UR62 ;  /* 0x0000003e000e7c02 */ /* 0x000fe20008000f00 */
[----:B0-----:R-:W-:Y:S10]  /*2b6d0*/  ENDCOLLECTIVE ;  /* 0x000000000000791b */ /* 0x001ff40003800000 */
.L_x_2031:
[----:B------:R-:W-:Y:S05]  /*2b6e0*/  BSYNC B1 ;  /* 0x0000000000017941 */ /* 0x000fea0003800000 */
.L_x_2030:
[----:B------:R-:W-:Y:S05]  /*2b6f0*/  BRA `(.L_x_1815) ;  /* 0xffffff7c00d87947 */ /* 0x000fea000383ffff */
.L_x_1818:
[----:B0-----:R0:W1:Y:S02]  /*2b700*/  SYNCS.PHASECHK.TRANS64.TRYWAIT P0, [R23+URZ+0x22820], R5 ;  /* 0x02282005170075a7 */ /* 0x001064000800017f */
[----:B-1----:R-:W-:Y:S05]  /*2b710*/  @!P0 NANOSLEEP.SYNCS 0x989680 ;  /* 0x009896800000895d */ /* 0x002fea0003900000 */
[----:B------:R-:W1:Y:S02]  /*2b720*/  @!P0 SYNCS.PHASECHK.TRANS64 P0, [R23+URZ+0x22820], R5 ;  /* 0x02282005170085a7 */ /* 0x000e64000800007f */
[----:B-1----:R-:W-:Y:S05]  /*2b730*/  @!P0 BRA `(.L_x_1818) ;  /* 0xfffffffc00f08947 */ /* 0x002fea000383ffff */
[----:B------:R-:W-:Y:S05]  /*2b740*/  BRA `(.L_x_2032) ;  /* 0xffffff7c00e87947 */ /* 0x000fea000383ffff */
.L_x_1822:
[----:B-1----:R1:W2:Y:S02]  /*2b750*/  SYNCS.PHASECHK.TRANS64.TRYWAIT P0, [R10+URZ+0x228a0], R9 ;  /* 0x0228a0090a0075a7 */ /* 0x0022a4000800017f */
[----:B--2---:R-:W-:Y:S05]  /*2b760*/  @!P0 NANOSLEEP.SYNCS 0x989680 ;  /* 0x009896800000895d */ /* 0x004fea0003900000 */
[----:B------:R-:W2:Y:S02]  /*2b770*/  @!P0 SYNCS.PHASECHK.TRANS64 P0, [R10+URZ+0x228a0], R9 ;  /* 0x0228a0090a0085a7 */ /* 0x000ea4000800007f */
[----:B--2---:R-:W-:Y:S05]  /*2b780*/  @!P0 BRA `(.L_x_1822) ;  /* 0xfffffffc00f08947 */ /* 0x004fea000383ffff */
[----:B------:R-:W-:Y:S05]  /*2b790*/  BRA `(.L_x_2033) ;  /* 0xffffff8000007947 */ /* 0x000fea000383ffff */
.L_x_1829:
[----:B0-----:R0:W2:Y:S02]  /*2b7a0*/  SYNCS.PHASECHK.TRANS64.TRYWAIT P0, [R10+URZ+0x228c0], R9 ;  /* 0x0228c0090a0075a7 */ /* 0x0010a4000800017f */
[----:B--2---:R-:W-:Y:S05]  /*2b7b0*/  @!P0 NANOSLEEP.SYNCS 0x989680 ;  /* 0x009896800000895d */ /* 0x004fea0003900000 */
[----:B------:R-:W2:Y:S02]  /*2b7c0*/  @!P0 SYNCS.PHASECHK.TRANS64 P0, [R10+URZ+0x228c0], R9 ;  /* 0x0228c0090a0085a7 */ /* 0x000ea4000800007f */
[----:B--2---:R-:W-:Y:S05]  /*2b7d0*/  @!P0 BRA `(.L_x_1829) ;  /* 0xfffffffc00f08947 */ /* 0x004fea000383ffff */
[----:B------:R-:W-:Y:S05]  /*2b7e0*/  BRA `(.L_x_2034) ;  /* 0xffffff8000f47947 */ /* 0x000fea000383ffff */
.L_x_1836:
[----:B-1----:R1:W2:Y:S02]  /*2b7f0*/  SYNCS.PHASECHK.TRANS64.TRYWAIT P1, [R9+URZ+0x228a0], R7 ;  /* 0x0228a007090075a7 */ /* 0x0022a4000802017f */
[----:B--2---:R-:W-:Y:S05]  /*2b800*/  @!P1 NANOSLEEP.SYNCS 0x989680 ;  /* 0x009896800000995d */ /* 0x004fea0003900000 */
[----:B------:R-:W2:Y:S02]  /*2b810*/  @!P1 SYNCS.PHASECHK.TRANS64 P1, [R9+URZ+0x228a0], R7 ;  /* 0x0228a007090095a7 */ /* 0x000ea4000802007f */
[----:B--2---:R-:W-:Y:S05]  /*2b820*/  @!P1 BRA `(.L_x_1836) ;  /* 0xfffffffc00f09947 */ /* 0x004fea000383ffff */
[----:B------:R-:W-:Y:S05]  /*2b830*/  BRA `(.L_x_2035) ;  /* 0xffffff8400b47947 */ /* 0x000fea000383ffff */
.L_x_1843:
[----:B0-----:R0:W2:Y:S02]  /*2b840*/  SYNCS.PHASECHK.TRANS64.TRYWAIT P1, [R9+URZ+0x228c0], R7 ;  /* 0x0228c007090075a7 */ /* 0x0010a4000802017f */
[----:B--2---:R-:W-:Y:S05]  /*2b850*/  @!P1 NANOSLEEP.SYNCS 0x989680 ;  /* 0x009896800000995d */ /* 0x004fea0003900000 */
[----:B------:R-:W2:Y:S02]  /*2b860*/  @!P1 SYNCS.PHASECHK.TRANS64 P1, [R9+URZ+0x228c0], R7 ;  /* 0x0228c007090095a7 */ /* 0x000ea4000802007f */
[----:B--2---:R-:W-:Y:S05]  /*2b870*/  @!P1 BRA `(.L_x_1843) ;  /* 0xfffffffc00f09947 */ /* 0x004fea000383ffff */
[----:B------:R-:W-:Y:S05]  /*2b880*/  BRA `(.L_x_2036) ;  /* 0xffffff8800a47947 */ /* 0x000fea000383ffff */
.L_x_1866:
[----:B------:R-:W0:Y:S01]  /*2b890*/  S2R R20, SR_TID.X ;  /* 0x0000000000147919 */ /* 0x000e220000002100 */
[----:B------:R-:W-:Y:S01]  /*2b8a0*/  BSSY B0, `(.L_x_2037) ;  /* 0x000000a000007945 */ /* 0x000fe20003800000 */
[----:B------:R-:W-:Y:S01]  /*2b8b0*/  IMAD.MOV.U32 R12, RZ, RZ, RZ ;  /* 0x000000ffff0c7224 */ /* 0x000fe200078e00ff */
[----:B------:R-:W-:Y:S01]  /*2b8c0*/  MOV R15, 0xffffffff ;  /* 0xffffffff000f7802 */ /* 0x000fe20000000f00 */
[----:B------:R-:W-:Y:S01]  /*2b8d0*/  IMAD.MOV.U32 R11, RZ, RZ, 0x1f ;  /* 0x0000001fff0b7424 */ /* 0x000fe200078e00ff */
[----:B0-----:R-:W-:-:S04]  /*2b8e0*/  SHF.R.U32.HI R10, RZ, 0x5, R20 ;  /* 0x00000005ff0a7819 */ /* 0x001fc80000011614 */
[----:B------:R-:W-:-:S05]  /*2b8f0*/  LOP3.LUT R10, R10, 0x3, RZ, 0xc0, !PT ;  /* 0x000000030a0a7812 */ /* 0x000fca00078ec0ff */
[----:B------:R-:W-:-:S07]  /*2b900*/  IMAD.MOV.U32 R13, RZ, RZ, R10 ;  /* 0x000000ffff0d7224 */ /* 0x000fce00078e000a */
[----:B-----5:R-:W-:Y:S05]  /*2b910*/  WARPSYNC.COLLECTIVE R15, `(.L_x_2038) ;  /* 0x000000000f087348 */ /* 0x020fea0003c00000 */
[----:B------:R0:W1:Y:S02]  /*2b920*/  SHFL.IDX P6, R14, R13, R12, R11 ;  /* 0x0000000c0d0e7389 */ /* 0x00006400000c000b */
[----:B01---5:R-:W-:Y:S01]  /*2b930*/  ENDCOLLECTIVE ;  /* 0x000000000000791b */ /* 0x023fe20003800000 */
.L_x_2038:
[----:B------:R-:W-:Y:S05]  /*2b940*/  BSYNC B0 ;  /* 0x0000000000007941 */ /* 0x000fea0003800000 */
.L_x_2037:
[----:B------:R-:W-:Y:S05]  /*2b950*/  BRA `(.L_x_2039) ;  /* 0xffffff9800d07947 */ /* 0x000fea000383ffff */
.L_x_1869:
[----:B0-----:R-:W2:Y:S02]  /*2b960*/  LDL R0, [R1+0x28] ;  /* 0x0000280001007983 */ /* 0x001ea40000100800 */
[----:B--2---:R0:W1:Y:S02]  /*2b970*/  SYNCS.PHASECHK.TRANS64.TRYWAIT P0, [R4+URZ+0x22880], R0 ;  /* 0x02288000040075a7 */ /* 0x004064000800017f */
[----:B-1----:R-:W-:Y:S05]  /*2b980*/  @!P0 NANOSLEEP.SYNCS 0x989680 ;  /* 0x009896800000895d */ /* 0x002fea0003900000 */
[----:B------:R-:W1:Y:S02]  /*2b990*/  @!P0 SYNCS.PHASECHK.TRANS64 P0, [R4+URZ+0x22880], R0 ;  /* 0x02288000040085a7 */ /* 0x000e64000800007f */
[----:B-1----:R-:W-:Y:S05]  /*2b9a0*/  @!P0 BRA `(.L_x_1869) ;  /* 0xfffffffc00ec8947 */ /* 0x002fea000383ffff */
[----:B------:R-:W-:Y:S05]  /*2b9b0*/  BRA `(.L_x_2040) ;  /* 0xffffff9800f07947 */ /* 0x000fea000383ffff */
.L_x_1870:
[----:B------:R-:W-:Y:S01]  /*2b9c0*/  BSSY B0, `(.L_x_2041) ;  /* 0x0000008000007945 */ /* 0x000fe20003800000 */
[----:B------:R-:W-:Y:S02]  /*2b9d0*/  IMAD.MOV.U32 R13, RZ, RZ, R2 ;  /* 0x000000ffff0d7224 */ /* 0x000fe400078e0002 */
[----:B------:R-:W-:Y:S02]  /*2b9e0*/  IMAD.MOV.U32 R12, RZ, RZ, RZ ;  /* 0x000000ffff0c7224 */ /* 0x000fe400078e00ff */
[----:B------:R-:W-:Y:S02]  /*2b9f0*/  IMAD.MOV.U32 R11, RZ, RZ, 0x1c1f ;  /* 0x00001c1fff0b7424 */ /* 0x000fe400078e00ff */
[----:B------:R-:W-:-:S07]  /*2ba00*/  IMAD.MOV.U32 R15, RZ, RZ, -0x1 ;  /* 0xffffffffff0f7424 */ /* 0x000fce00078e00ff */
[----:B------:R-:W-:Y:S05]  /*2ba10*/  WARPSYNC.COLLECTIVE R15, `(.L_x_2042) ;  /* 0x000000000f087348 */ /* 0x000fea0003c00000 */
[----:B------:R0:W1:Y:S02]  /*2ba20*/  SHFL.IDX P6, R14, R13, R12, R11 ;  /* 0x0000000c0d0e7389 */ /* 0x00006400000c000b */
[----:B01----:R-:W-:Y:S01]  /*2ba30*/  ENDCOLLECTIVE ;  /* 0x000000000000791b */ /* 0x003fe20003800000 */
.L_x_2042:
[----:B------:R-:W-:Y:S05]  /*2ba40*/  BSYNC B0 ;  /* 0x0000000000007941 */ /* 0x000fea0003800000 */
.L_x_2041:
[----:B------:R-:W-:Y:S01]  /*2ba50*/  IMAD.MOV.U32 R13, RZ, RZ, R0 ;  /* 0x000000ffff0d7224 */ /* 0x000fe200078e0000 */
[----:B------:R-:W-:Y:S01]  /*2ba60*/  LOP3.LUT P2, RZ, R22, 0x2, RZ, 0xc0, !PT ;  /* 0x0000000216ff7812 */ /* 0x000fe2000784c0ff */
[----:B------:R-:W-:Y:S01]  /*2ba70*/  IMAD.MOV.U32 R12, RZ, RZ, RZ ;  /* 0x000000ffff0c7224 */ /* 0x000fe200078e00ff */
[C---:B------:R-:W-:Y:S01]  /*2ba80*/  ISETP.GE.AND P3, PT, R7.reuse, 0x21, PT ;  /* 0x000000210700780c */ /* 0x040fe20003f66270 */
[----:B------:R-:W-:Y:S01]  /*2ba90*/  IMAD.MOV.U32 R11, RZ, RZ, 0x1c1f ;  /* 0x00001c1fff0b7424 */ /* 0x000fe200078e00ff */
[----:B------:R-:W-:Y:S01]  /*2baa0*/  ISETP.GE.AND P5, PT, R7, 0x61, PT ;  /* 0x000000610700780c */ /* 0x000fe20003fa6270 */
[----:B------:R-:W-:Y:S02]  /*2bab0*/  IMAD.MOV.U32 R15, RZ, RZ, -0x1 ;  /* 0xffffffffff0f7424 */ /* 0x000fe400078e00ff */
[----:B------:R-:W-:-:S10]  /*2bac0*/  IMAD.MOV.U32 R3, RZ, RZ, R14 ;  /* 0x000000ffff037224 */ /* 0x000fd400078e000e */
[----:B------:R-:W-:Y:S05]  /*2bad0*/  WARPSYNC.COLLECTIVE R15, `(.L_x_2043) ;  /* 0x000000000f087348 */ /* 0x000fea0003c00000 */
[----:B------:R0:W1:Y:S02]  /*2bae0*/  SHFL.IDX P6, R14, R13, R12, R11 ;  /* 0x0000000c0d0e7389 */ /* 0x00006400000c000b */
[----:B01----:R-:W-:Y:S01]  /*2baf0*/  ENDCOLLECTIVE ;  /* 0x000000000000791b */ /* 0x003fe20003800000 */
.L_x_2043:
[----:B------:R-:W-:Y:S02]  /*2bb00*/  IMAD.MOV.U32 R13, RZ, RZ, R2 ;  /* 0x000000ffff0d7224 */ /* 0x000fe400078e0002 */
[----:B------:R-:W-:Y:S02]  /*2bb10*/  IMAD.MOV.U32 R12, RZ, RZ, 0x1 ;  /* 0x00000001ff0c7424 */ /* 0x000fe400078e00ff */
[----:B------:R-:W-:-:S07]  /*2bb20*/  IMAD.MOV.U32 R10, RZ, RZ, R14 ;  /* 0x000000ffff0a7224 */ /* 0x000fce00078e000e */
[----:B------:R-:W-:Y:S05]  /*2bb30*/  WARPSYNC.COLLECTIVE R15, `(.L_x_2044) ;  /* 0x000000000f087348 */ /* 0x000fea0003c00000 */
[----:B------:R0:W1:Y:S02]  /*2bb40*/  SHFL.IDX P6, R14, R13, R12, R11 ;  /* 0x0000000c0d0e7389 */ /* 0x00006400000c000b */
[----:B01----:R-:W-:Y:S01]  /*2bb50*/  ENDCOLLECTIVE ;  /* 0x000000000000791b */ /* 0x003fe20003800000 */
.L_x_2044:
[----:B------:R-:W-:-:S05]  /*2bb60*/  IADD3 R20, P0, R36, R10, RZ ;  /* 0x0000000a24147210 */ /* 0x000fca0007f1e0ff */
[----:B------:R-:W-:Y:S01]  /*2bb70*/  IMAD.X R21, RZ, RZ, R3, P0 ;  /* 0x000000ffff157224 */ /* 0x000fe200000e0603 */
[----:B------:R-:W-:Y:S02]  /*2bb80*/  ISETP.LT.OR P0, PT, R7, 0x1, P2 ;  /* 0x000000010700780c */ /* 0x000fe40001701670 */
[----:B------:R-:W-:Y:S01]  /*2bb90*/  IADD3 R3, R23, R5, R33 ;  /* 0x0000000517037210 */ /* 0x000fe20007ffe021 */
[----:B------:R-:W-:-:S03]  /*2bba0*/  IMAD.MOV.U32 R13, RZ, RZ, R0 ;  /* 0x000000ffff0d7224 */ /* 0x000fc600078e0000 */
[----:B------:R-:W-:-:S07]  /*2bbb0*/  IADD3 R5, R34, R3, RZ ;  /* 0x0000000322057210 */ /* 0x000fce0007ffe0ff */
        /* <DEDUP_REMOVED lines=9> */
.L_x_2045:
[----:B------:R-:W-:Y:S01]  /*2bc50*/  @!PT LDS RZ, [RZ] ;  /* 0x00000000fffff984 */ /* 0x000fe20000000800 */
[----:B------:R-:W-:Y:S01]  /*2bc60*/  @!PT LDS RZ, [RZ] ;  /* 0x00000000fffff984 */ /* 0x000fe20000000800 */
[----:B------:R-:W-:Y:S01]  /*2bc70*/  @!PT LDS RZ, [RZ] ;  /* 0x00000000fffff984 */ /* 0x000fe20000000800 */
[----:B------:R0:W-:Y:S01]  /*2bc80*/  LDGSTS.E.BYPASS.LTC128B.128 [R5+0x8400], desc[UR38][R20.64+0x40], !P0 ;  /* 0x0840004014057fae */ /* 0x0001e2000c101d66 */
[----:B------:R-:W-:Y:S02]  /*2bc90*/  IMAD.MOV.U32 R13, RZ, RZ, R2 ;  /* 0x000000ffff0d7224 */ /* 0x000fe400078e0002 */
[----:B------:R-:W-:Y:S02]  /*2bca0*/  IMAD.MOV.U32 R12, RZ, RZ, 0x2 ;  /* 0x00000002ff0c7424 */ /* 0x000fe400078e00ff */
[----:B------:R-:W-:-:S07]  /*2bcb0*/  IMAD.MOV.U32 R10, RZ, RZ, R14 ;  /* 0x000000ffff0a7224 */ /* 0x000fce00078e000e */
[----:B0-----:R-:W-:Y:S05]  /*2bcc0*/  WARPSYNC.COLLECTIVE R15, `(.L_x_2046) ;  /* 0x000000000f087348 */ /* 0x001fea0003c00000 */
[----:B------:R1:W2:Y:S02]  /*2bcd0*/  SHFL.IDX P6, R14, R13, R12, R11 ;  /* 0x0000000c0d0e7389 */ /* 0x0002a400000c000b */
[----:B012---:R-:W-:Y:S01]  /*2bce0*/  ENDCOLLECTIVE ;  /* 0x000000000000791b */ /* 0x007fe20003800000 */
.L_x_2046:
        /* <DEDUP_REMOVED lines=13> */
.L_x_2047:
        /* <DEDUP_REMOVED lines=10> */
.L_x_2048:
[----:B------:R-:W-:-:S04]  /*2be60*/  IADD3 R20, P0, R36, R10, RZ ;  /* 0x0000000a24147210 */ /* 0x000fc80007f1e0ff */
[----:B------:R-:W-:Y:S02]  /*2be70*/  IADD3.X R21, RZ, R9, RZ, P0, !PT ;  /* 0x00000009ff157210 */ /* 0x000fe400007fe4ff */
        /* <DEDUP_REMOVED lines=12> */
.L_x_2049:
[----:B------:R-:W-:Y:S01]  /*2bf40*/  @!PT LDS RZ, [RZ] ;  /* 0x00000000fffff984 */ /* 0x000fe20000000800 */
[----:B------:R-:W-:Y:S01]  /*2bf50*/  @!PT LDS RZ, [RZ] ;  /* 0x00000000fffff984 */ /* 0x000fe20000000800 */
[----:B------:R-:W-:Y:S01]  /*2bf60*/  @!PT LDS RZ, [RZ] ;  /* 0x00000000fffff984 */ /* 0x000fe20000000800 */
[----:B------:R0:W-:Y:S01]  /*2bf70*/  LDGSTS.E.BYPASS.LTC128B.128 [R5+0xa400], desc[UR38][R20.64+0x40], !P0 ;  /* 0x0a40004014057fae */ /* 0x0001e2000c101d66 */
[----:B------:R-:W-:Y:S01]  /*2bf80*/  IMAD.MOV.U32 R0, RZ, RZ, R14 ;  /* 0x000000ffff007224 */ /* 0x000fe200078e000e */
[----:B------:R-:W-:Y:S06]  /*2bf90*/  BRA `(.L_x_2050) ;  /* 0xffffff98006c7947 */ /* 0x000fec000383ffff */
.L_x_1875:
[----:B---3--:R-:W3:Y:S02]  /*2bfa0*/  LDL R0, [R1+0x28] ;  /* 0x0000280001007983 */ /* 0x008ee40000100800 */
[----:B---3--:R3:W4:Y:S02]  /*2bfb0*/  SYNCS.PHASECHK.TRANS64.TRYWAIT P0, [R4+URZ+0x22840], R0 ;  /* 0x02284000040075a7 */ /* 0x008724000800017f */
[----:B----4-:R-:W-:Y:S05]  /*2bfc0*/  @!P0 NANOSLEEP.SYNCS 0x989680 ;  /* 0x009896800000895d */ /* 0x010fea0003900000 */
[----:B------:R-:W4:Y:S02]  /*2bfd0*/  @!P0 SYNCS.PHASECHK.TRANS64 P0, [R4+URZ+0x22840], R0 ;  /* 0x02284000040085a7 */ /* 0x000f24000800007f */
[----:B----4-:R-:W-:Y:S05]  /*2bfe0*/  @!P0 BRA `(.L_x_1875) ;  /* 0xfffffffc00ec8947 */ /* 0x010fea000383ffff */
[----:B------:R-:W-:Y:S05]  /*2bff0*/  BRA `(.L_x_2051) ;  /* 0xffffff9800cc7947 */ /* 0x000fea000383ffff */
.L_x_1876:
[----:B------:R-:W-:Y:S01]  /*2c000*/  BSSY B0, `(.L_x_2052) ;  /* 0x0000008000007945 */ /* 0x000fe20003800000 */
[----:B------:R-:W-:Y:S02]  /*2c010*/  IMAD.MOV.U32 R13, RZ, RZ, R5 ;  /* 0x000000ffff0d7224 */ /* 0x000fe400078e0005 */
[----:B------:R-:W-:Y:S02]  /*2c020*/  IMAD.MOV.U32 R12, RZ, RZ, RZ ;  /* 0x000000ffff0c7224 */ /* 0x000fe400078e00ff */
[----:B------:R-:W-:Y:S02]  /*2c030*/  IMAD.MOV.U32 R11, RZ, RZ, 0x1c1f ;  /* 0x00001c1fff0b7424 */ /* 0x000fe400078e00ff */
[----:B------:R-:W-:-:S07]  /*2c040*/  IMAD.MOV.U32 R15, RZ, RZ, -0x1 ;  /* 0xffffffffff0f7424 */ /* 0x000fce00078e00ff */
[----:B--2---:R-:W-:Y:S05]  /*2c050*/  WARPSYNC.COLLECTIVE R15, `(.L_x_2053) ;  /* 0x000000000f087348 */ /* 0x004fea0003c00000 */
[----:B------:R0:W1:Y:S02]  /*2c060*/  SHFL.IDX P6, R14, R13, R12, R11 ;  /* 0x0000000c0d0e7389 */ /* 0x00006400000c000b */
[----:B012---:R-:W-:Y:S01]  /*2c070*/  ENDCOLLECTIVE ;  /* 0x000000000000791b */ /* 0x007fe20003800000 */
.L_x_2053:
[----:B------:R-:W-:Y:S05]  /*2c080*/  BSYNC B0 ;  /* 0x0000000000007941 */ /* 0x000fea0003800000 */
.L_x_2052:
[----:B------:R-:W-:Y:S01]  /*2c090*/  IMAD.MOV.U32 R13, RZ, RZ, R0 ;  /* 0x000000ffff0d7224 */ /* 0x000fe200078e0000 */
[----:B------:R-:W-:Y:S01]  /*2c0a0*/  MOV R12, RZ ;  /* 0x000000ff000c7202 */ /* 0x000fe20000000f00 */
[----:B------:R-:W-:Y:S01]  /*2c0b0*/  IMAD.MOV.U32 R11, RZ, RZ, 0x1c1f ;  /* 0x00001c1fff0b7424 */ /* 0x000fe200078e00ff */
[----:B------:R-:W-:Y:S01]  /*2c0c0*/  LOP3.LUT R22, R22, 0xbfffffff, RZ, 0xc0, !PT ;  /* 0xbfffffff16167812 */ /* 0x000fe200078ec0ff */
[----:B------:R-:W-:Y:S01]  /*2c0d0*/  IMAD.MOV.U32 R15, RZ, RZ, -0x1 ;  /* 0xffffffffff0f7424 */ /* 0x000fe200078e00ff */
[C---:B------:R-:W-:Y:S01]  /*2c0e0*/  @P3 IADD3 R9, R23.reuse, R6, RZ ;  /* 0x0000000617093210 */ /* 0x040fe20007ffe0ff */
[----:B------:R-:W-:Y:S01]  /*2c0f0*/  IMAD.MOV.U32 R2, RZ, RZ, R14 ;  /* 0x000000ffff027224 */ /* 0x000fe200078e000e */
[----:B------:R-:W-:Y:S01]  /*2c100*/  @P5 LOP3.LUT R22, R22, 0x40000000, RZ, 0xfc, !PT ;  /* 0x4000000016165812 */ /* 0x000fe200078efcff */
[----:B------:R-:W-:-:S07]  /*2c110*/  @P4 IMAD.IADD R7, R23, 0x1, R6 ;  /* 0x0000000117074824 */ /* 0x000fce00078e0206 */
[----:B------:R-:W-:Y:S05]  /*2c120*/  WARPSYNC.COLLECTIVE R15, `(.L_x_2054) ;  /* 0x000000000f087348 */ /* 0x000fea0003c00000 */
[----:B------:R0:W1:Y:S02]  /*2c130*/  SHFL.IDX P6, R14, R13, R12, R11 ;  /* 0x0000000c0d0e7389 */ /* 0x00006400000c000b */
[----:B01----:R-:W-:Y:S01]  /*2c140*/  ENDCOLLECTIVE ;  /* 0x000000000000791b */ /* 0x003fe20003800000 */
.L_x_2054:
[C---:B------:R-:W-:Y:S01]  /*2c150*/  LOP3.LUT P5, RZ, R22.reuse, 0x8, RZ, 0xc0, !PT ;  /* 0x0000000816ff7812 */ /* 0x040fe200078ac0ff */
        /* <DEDUP_REMOVED lines=16> */
.L_x_2055:
        /* <DEDUP_REMOVED lines=12> */
.L_x_2056:
[----:B------:R-:W-:Y:S02]  /*2c320*/  IMAD.MOV.U32 R13, RZ, RZ, R5 ;  /* 0x000000ffff0d7224 */ /* 0x000fe400078e0005 */
[----:B------:R-:W-:Y:S02]  /*2c330*/  IMAD.MOV.U32 R12, RZ, RZ, 0x2 ;  /* 0x00000002ff0c7424 */ /* 0x000fe400078e00ff */
[----:B------:R-:W-:-:S07]  /*2c340*/  IMAD.MOV.U32 R3, RZ, RZ, R14 ;  /* 0x000000ffff037224 */ /* 0x000fce00078e000e */
[----:B------:R-:W-:Y:S05]  /*2c350*/  WARPSYNC.COLLECTIVE R15, `(.L_x_2057) ;  /* 0x000000000f087348 */ /* 0x000fea0003c00000 */
[----:B------:R0:W1:Y:S02]  /*2c360*/  SHFL.IDX P6, R14, R13, R12, R11 ;  /* 0x0000000c0d0e7389 */ /* 0x00006400000c000b */
[----:B01----:R-:W-:Y:S01]  /*2c370*/  ENDCOLLECTIVE ;  /* 0x000000000000791b */ /* 0x003fe20003800000 */
.L_x_2057:
        /* <DEDUP_REMOVED lines=16> */
.L_x_2058:
[----:B------:R-:W-:Y:S02]  /*2c480*/  IMAD.MOV.U32 R13, RZ, RZ, R5 ;  /* 0x000000ffff0d7224 */ /* 0x000fe400078e0005 */
[----:B------:R-:W-:Y:S02]  /*2c490*/  IMAD.MOV.U32 R12, RZ, RZ, 0x3 ;  /* 0x00000003ff0c7424 */ /* 0x000fe400078e00ff */
[----:B------:R-:W-:-:S07]  /*2c4a0*/  IMAD.MOV.U32 R3, RZ, RZ, R14 ;  /* 0x000000ffff037224 */ /* 0x000fce00078e000e */
[----:B------:R-:W-:Y:S05]  /*2c4b0*/  WARPSYNC.COLLECTIVE R15, `(.L_x_2059) ;  /* 0x000000000f087348 */ /* 0x000fea0003c00000 */
[----:B------:R0:W1:Y:S02]  /*2c4c0*/  SHFL.IDX P6, R14, R13, R12, R11 ;  /* 0x0000000c0d0e7389 */ /* 0x00006400000c000b */
[----:B01----:R-:W-:Y:S01]  /*2c4d0*/  ENDCOLLECTIVE ;  /* 0x000000000000791b */ /* 0x003fe20003800000 */
.L_x_2059:
        /* <DEDUP_REMOVED lines=10> */
.L_x_2060:
[----:B------:R-:W-:Y:S01]  /*2c580*/  @!PT LDS RZ, [RZ] ;  /* 0x00000000fffff984 */ /* 0x000fe20000000800 */
[----:B------:R-:W-:Y:S01]  /*2c590*/  @!PT LDS RZ, [RZ] ;  /* 0x00000000fffff984 */ /* 0x000fe20000000800 */
[----:B------:R-:W-:Y:S01]  /*2c5a0*/  @!PT LDS RZ, [RZ] ;  /* 0x00000000fffff984 */ /* 0x000fe20000000800 */
[----:B------:R-:W-:Y:S04]  /*2c5b0*/  @P2 LDGSTS.E.BYPASS.LTC128B.128 [R7+0x17400], desc[UR38][R2.64], !P4 ;  /* 0x1740000002072fae */ /* 0x000fe8000e101d66 */
[----:B------:R-:W-:Y:S01]  /*2c5c0*/  @P2 LDGSTS.E.BYPASS.LTC128B.128 [R7+0x19400], desc[UR38][R2.64+0x40], !P5 ;  /* 0x1940004002072fae */ /* 0x000fe2000e901d66 */
[----:B------:R-:W-:-:S03]  /*2c5d0*/  LOP3.LUT P5, RZ, R22, 0x40000000, RZ, 0xc0, !PT ;  /* 0x4000000016ff7812 */ /* 0x000fc600078ac0ff */
[----:B------:R0:W-:Y:S02]  /*2c5e0*/  @P2 LDGSTS.E.BYPASS.LTC128B.128 [R7+0x1b400], desc[UR38][R2.64+0x80], !P1 ;  /* 0x1b40008002072fae */ /* 0x0001e4000c901d66 */
[----:B0-----:R-:W-:Y:S01]  /*2c5f0*/  MOV R2, R14 ;  /* 0x0000000e00027202 */ /* 0x001fe20000000f00 */
[----:B------:R-:W-:Y:S07]  /*2c600*/  BRA `(.L_x_2061) ;  /* 0xffffff9800447947 */ /* 0x000fee000383ffff */
.L_x_1881:
[----:B------:R-:W-:Y:S02]  /*2c610*/  IMAD.MOV.U32 R13, RZ, RZ, R0 ;  /* 0x000000ffff0d7224 */ /* 0x000fe400078e0000 */
[----:B------:R-:W-:Y:S02]  /*2c620*/  IMAD.MOV.U32 R12, RZ, RZ, RZ ;  /* 0x000000ffff0c7224 */ /* 0x000fe400078e00ff */
[----:B------:R-:W-:Y:S02]  /*2c630*/  IMAD.MOV.U32 R11, RZ, RZ, 0x1c1f ;  /* 0x00001c1fff0b7424 */ /* 0x000fe400078e00ff */
[----:B------:R-:W-:Y:S02]  /*2c640*/  IMAD.MOV.U32 R15, RZ, RZ, -0x1 ;  /* 0xffffffffff0f7424 */ /* 0x000fe400078e00ff */
[----:B------:R-:W-:Y:S02]  /*2c650*/  IMAD R27, R27, R7, RZ ;  /* 0x000000071b1b7224 */ /* 0x000fe400078e02ff */
[----:B------:R-:W-:-:S07]  /*2c660*/  IMAD.IADD R17, R9, 0x1, R17 ;  /* 0x0000000109117824 */ /* 0x000fce00078e0211 */
[----:B-----5:R-:W-:Y:S05]  /*2c670*/  WARPSYNC.COLLECTIVE R15, `(.L_x_2062) ;  /* 0x000000000f087348 */ /* 0x020fea0003c00000 */
[----:B------:R0:W1:Y:S02]  /*2c680*/  SHFL.IDX P6, R14, R13, R12, R11 ;  /* 0x0000000c0d0e7389 */ /* 0x00006400000c000b */
[----:B01---5:R-:W-:Y:S01]  /*2c690*/  ENDCOLLECTIVE ;  /* 0x000000000000791b */ /* 0x023fe20003800000 */
.L_x_2062:
[C---:B------:R-:W-:Y:S01]  /*2c6a0*/  VIADD R6, R17.reuse, 0x20 ;  /* 0x0000002011067836 */ /* 0x040fe20000000000 */
[----:B------:R-:W-:Y:S01]  /*2c6b0*/  ISETP.GE.AND P1, PT, R17, R27, PT ;  /* 0x0000001b1100720c */ /* 0x000fe20003f26270 */
[----:B------:R-:W-:Y:S02]  /*2c6c0*/  IMAD.MOV.U32 R13, RZ, RZ, R4 ;  /* 0x000000ffff0d7224 */ /* 0x000fe400078e0004 */
[----:B------:R-:W-:-:S10]  /*2c6d0*/  IMAD.MOV.U32 R2, RZ, RZ, R14 ;  /* 0x000000ffff027224 */ /* 0x000fd400078e000e */
[----:B------:R-:W-:Y:S05]  /*2c6e0*/  WARPSYNC.COLLECTIVE R15, `(.L_x_2063) ;  /* 0x000000000f087348 */ /* 0x000fea0003c00000 */
[----:B------:R0:W1:Y:S02]  /*2c6f0*/  SHFL.IDX P6, R14, R13, R12, R11 ;  /* 0x0000000c0d0e7389 */ /* 0x00006400000c000b */
[----:B01----:R-:W-:Y:S01]  /*2c700*/  ENDCOLLECTIVE ;  /* 0x000000000000791b */ /* 0x003fe20003800000 */
.L_x_2063:
[----:B------:R-:W-:Y:S01]  /*2c710*/  IMAD.MOV.U32 R13, RZ, RZ, R0 ;  /* 0x000000ffff0d7224 */ /* 0x000fe200078e0000 */
[----:B------:R-:W-:Y:S01]  /*2c720*/  MOV R12, 0x1 ;  /* 0x00000001000c7802 */ /* 0x000fe20000000f00 */
[----:B------:R-:W-:-:S07]  /*2c730*/  IMAD.MOV.U32 R3, RZ, RZ, R14 ;  /* 0x000000ffff037224 */ /* 0x000fce00078e000e */
[----:B------:R-:W-:Y:S05]  /*2c740*/  WARPSYNC.COLLECTIVE R15, `(.L_x_2064) ;  /* 0x000000000f087348 */ /* 0x000fea0003c00000 */
[----:B------:R0:W1:Y:S02]  /*2c750*/  SHFL.IDX P6, R14, R13, R12, R11 ;  /* 0x0000000c0d0e7389 */ /* 0x00006400000c000b */
[----:B01----:R-:W-:Y:S01]  /*2c760*/  ENDCOLLECTIVE ;  /* 0x000000000000791b */ /* 0x003fe20003800000 */
.L_x_2064:
        /* <DEDUP_REMOVED lines=17> */
.L_x_2065:
[----:B------:R-:W-:Y:S02]  /*2c880*/  IMAD.MOV.U32 R13, RZ, RZ, R0 ;  /* 0x000000ffff0d7224 */ /* 0x000fe400078e0000 */
[----:B------:R-:W-:Y:S02]  /*2c890*/  IMAD.MOV.U32 R12, RZ, RZ, 0x2 ;  /* 0x00000002ff0c7424 */ /* 0x000fe400078e00ff */
[----:B------:R-:W-:-:S07]  /*2c8a0*/  IMAD.MOV.U32 R3, RZ, RZ, R14 ;  /* 0x000000ffff037224 */ /* 0x000fce00078e000e */
[----:B------:R-:W-:Y:S05]  /*2c8b0*/  WARPSYNC.COLLECTIVE R15, `(.L_x_2066) ;  /* 0x000000000f087348 */ /* 0x000fea0003c00000 */
[----:B------:R0:W1:Y:S02]  /*2c8c0*/  SHFL.IDX P6, R14, R13, R12, R11 ;  /* 0x0000000c0d0e7389 */ /* 0x00006400000c000b */
[----:B01----:R-:W-:Y:S01]  /*2c8d0*/  ENDCOLLECTIVE ;  /* 0x000000000000791b */ /* 0x003fe20003800000 */
.L_x_2066:
        /* <DEDUP_REMOVED lines=18> */
.L_x_2067:
[----:B------:R-:W-:Y:S01]  /*2ca00*/  MOV R13, R0 ;  /* 0x00000000000d7202 */ /* 0x000fe20000000f00 */
[----:B------:R-:W-:Y:S02]  /*2ca10*/  IMAD.MOV.U32 R12, RZ, RZ, 0x3 ;  /* 0x00000003ff0c7424 */ /* 0x000fe400078e00ff */
[----:B------:R-:W-:-:S07]  /*2ca20*/  IMAD.MOV.U32 R3, RZ, RZ, R14 ;  /* 0x000000ffff037224 */ /* 0x000fce00078e000e */
[----:B------:R-:W-:Y:S05]  /*2ca30*/  WARPSYNC.COLLECTIVE R15, `(.L_x_2068) ;  /* 0x000000000f087348 */ /* 0x000fea0003c00000 */
[----:B------:R0:W1:Y:S02]  /*2ca40*/  SHFL.IDX P6, R14, R13, R12, R11 ;  /* 0x0000000c0d0e7389 */ /* 0x00006400000c000b */
[----:B01----:R-:W-:Y:S01]  /*2ca50*/  ENDCOLLECTIVE ;  /* 0x000000000000791b */ /* 0x003fe20003800000 */
.L_x_2068:
[----:B------:R-:W-:-:S05]  /*2ca60*/  @!P1 IADD3 R3, P4, R36, R3, RZ ;  /* 0x0000000324039210 */ /* 0x000fca0007f9e0ff */
[----:B------:R-:W-:-:S05]  /*2ca70*/  @!P1 IMAD.X R2, RZ, RZ, R2, P4 ;  /* 0x000000ffff029224 */ /* 0x000fca00020e0602 */
[----:B------:R-:W-:Y:S01]  /*2ca80*/  @!P1 LOP3.LUT R3, R3, R2, RZ, 0x3c, !PT ;  /* 0x0000000203039212 */ /* 0x000fe200078e3cff */
[----:B------:R-:W-:-:S03]  /*2ca90*/  IMAD.MOV.U32 R13, RZ, RZ, R4 ;  /* 0x000000ffff0d7224 */ /* 0x000fc600078e0004 */
[----:B------:R-:W-:-:S04]  /*2caa0*/  @!P1 LOP3.LUT R2, R3, R2, RZ, 0x3c, !PT ;  /* 0x0000000203029212 */ /* 0x000fc800078e3cff */
[----:B------:R-:W-:Y:S01]  /*2cab0*/  @!P1 LOP3.LUT R3, R3, R2, RZ, 0x3c, !PT ;  /* 0x0000000203039212 */ /* 0x000fe200078e3cff */
[----:B------:R-:W-:-:S07]  /*2cac0*/  IMAD.MOV.U32 R0, RZ, RZ, R14 ;  /* 0x000000ffff007224 */ /* 0x000fce00078e000e */
[----:B------:R-:W-:Y:S05]  /*2cad0*/  WARPSYNC.COLLECTIVE R15, `(.L_x_2069) ;  /* 0x000000000f087348 */ /* 0x000fea0003c00000 */
[----:B------:R0:W1:Y:S02]  /*2cae0*/  SHFL.IDX P6, R14, R13, R12, R11 ;  /* 0x0000000c0d0e7389 */ /* 0x00006400000c000b */
[----:B01----:R-:W-:Y:S01]  /*2caf0*/  ENDCOLLECTIVE ;  /* 0x000000000000791b */ /* 0x003fe20003800000 */
.L_x_2069:
        /* <DEDUP_REMOVED lines=8> */
.L_x_1886:
[----:B-1----:R1:W2:Y:S02]  /*2cb80*/  SYNCS.PHASECHK.TRANS64.TRYWAIT P0, [R23+URZ+0x22820], R0 ;  /* 0x02282000170075a7 */ /* 0x0022a4000800017f */
[----:B--2---:R-:W-:Y:S05]  /*2cb90*/  @!P0 NANOSLEEP.SYNCS 0x989680 ;  /* 0x009896800000895d */ /* 0x004fea0003900000 */
[----:B------:R-:W2:Y:S02]  /*2cba0*/  @!P0 SYNCS.PHASECHK.TRANS64 P0, [R23+URZ+0x22820], R0 ;  /* 0x02282000170085a7 */ /* 0x000ea4000800007f */
[----:B--2---:R-:W-:Y:S05]  /*2cbb0*/  @!P0 BRA `(.L_x_1886) ;  /* 0xfffffffc00f08947 */ /* 0x004fea000383ffff */
[----:B------:R-:W-:Y:S05]  /*2cbc0*/  BRA `(.L_x_2071) ;  /* 0xffffff9c00d47947 */ /* 0x000fea000383ffff */
.L_x_1890:
[----:B0-----:R0:W1:Y:S02]  /*2cbd0*/  SYNCS.PHASECHK.TRANS64.TRYWAIT P0, [R0+URZ+0x22880], R10 ;  /* 0x0228800a000075a7 */ /* 0x001064000800017f */
[----:B-1----:R-:W-:Y:S05]  /*2cbe0*/  @!P0 NANOSLEEP.SYNCS 0x989680 ;  /* 0x009896800000895d */ /* 0x002fea0003900000 */
[----:B------:R-:W1:Y:S02]  /*2cbf0*/  @!P0 SYNCS.PHASECHK.TRANS64 P0, [R0+URZ+0x22880], R10 ;  /* 0x0228800a000085a7 */ /* 0x000e64000800007f */
[----:B-1----:R-:W-:Y:S05]  /*2cc00*/  @!P0 BRA `(.L_x_1890) ;  /* 0xfffffffc00f08947 */ /* 0x002fea000383ffff */
[----:B------:R-:W-:Y:S05]  /*2cc10*/  BRA `(.L_x_2072) ;  /* 0xffffffa000a07947 */ /* 0x000fea000383ffff */
.L_x_1891:
        /* <DEDUP_REMOVED lines=8> */
.L_x_2074:
[----:B------:R-:W-:Y:S05]  /*2cca0*/  BSYNC B0 ;  /* 0x0000000000007941 */ /* 0x000fea0003800000 */
.L_x_2073:
[----:B------:R-:W-:Y:S01]  /*2ccb0*/  IMAD.MOV.U32 R13, RZ, RZ, R17 ;  /* 0x000000ffff0d7224 */ /* 0x000fe200078e0011 */
[----:B------:R-:W-:Y:S01]  /*2ccc0*/  MOV R11, 0x1c1f ;  /* 0x00001c1f000b7802 */ /* 0x000fe20000000f00 */
[----:B------:R-:W-:Y:S01]  /*2ccd0*/  IMAD.MOV.U32 R12, RZ, RZ, RZ ;  /* 0x000000ffff0c7224 */ /* 0x000fe200078e00ff */
[----:B------:R-:W-:Y:S01]  /*2cce0*/  IADD3 R20, R23, R20, R33 ;  /* 0x0000001417147210 */ /* 0x000fe20007ffe021 */
[----:B------:R-:W-:Y:S02]  /*2ccf0*/  IMAD.MOV.U32 R15, RZ, RZ, -0x1 ;  /* 0xffffffffff0f7424 */ /* 0x000fe400078e00ff */
[----:B------:R-:W-:Y:S02]  /*2cd00*/  IMAD.MOV.U32 R3, RZ, RZ, R14 ;  /* 0x000000ffff037224 */ /* 0x000fe400078e000e */
[----:B------:R-:W-:-:S07]  /*2cd10*/  IMAD.IADD R21, R34, 0x1, R20 ;  /* 0x0000000122157824 */ /* 0x000fce00078e0214 */
[----:B------:R-:W-:Y:S05]  /*2cd20*/  WARPSYNC.COLLECTIVE R15, `(.L_x_2075) ;  /* 0x000000000f087348 */ /* 0x000fea0003c00000 */
[----:B------:R0:W1:Y:S02]  /*2cd30*/  SHFL.IDX P6, R14, R13, R12, R11 ;  /* 0x0000000c0d0e7389 */ /* 0x00006400000c000b */
[----:B01----:R-:W-:Y:S01]  /*2cd40*/  ENDCOLLECTIVE ;  /* 0x000000000000791b */ /* 0x003fe20003800000 */
.L_x_2075:
[----:B------:R-:W-:Y:S02]  /*2cd50*/  IMAD.MOV.U32 R13, RZ, RZ, R27 ;  /* 0x000000ffff0d7224 */ /* 0x000fe400078e001b */
[----:B------:R-:W-:Y:S02]  /*2cd60*/  IMAD.MOV.U32 R12, RZ, RZ, 0x1 ;  /* 0x00000001ff0c7424 */ /* 0x000fe400078e00ff */
[----:B------:R-:W-:-:S07]  /*2cd70*/  IMAD.MOV.U32 R2, RZ, RZ, R14 ;  /* 0x000000ffff027224 */ /* 0x000fce00078e000e */
[----:B------:R-:W-:Y:S05]  /*2cd80*/  WARPSYNC.COLLECTIVE R15, `(.L_x_2076) ;  /* 0x000000000f087348 */ /* 0x000fea0003c00000 */
[----:B------:R0:W1:Y:S02]  /*2cd90*/  SHFL.IDX P6, R14, R13, R12, R11 ;  /* 0x0000000c0d0e7389 */ /* 0x00006400000c000b */
[----:B01----:R-:W-:Y:S01]  /*2cda0*/  ENDCOLLECTIVE ;  /* 0x000000000000791b */ /* 0x003fe20003800000 */
.L_x_2076:
        /* <DEDUP_REMOVED lines=12> */
.L_x_2077:
[----:B------:R-:W-:Y:S01]  /*2ce70*/  IMAD.MOV.U32 R13, RZ, RZ, R27 ;  /* 0x000000ffff0d7224 */ /* 0x000fe200078e001b */
[----:B------:R-:W-:Y:S01]  /*2ce80*/  MOV R12, 0x2 ;  /* 0x00000002000c7802 */ /* 0x000fe20000000f00 */
[----:B------:R-:W-:-:S07]  /*2ce90*/  IMAD.MOV.U32 R2, RZ, RZ, R14 ;  /* 0x000000ffff027224 */ /* 0x000fce00078e000e */
[----:B------:R-:W-:Y:S05]  /*2cea0*/  WARPSYNC.COLLECTIVE R15, `(.L_x_2078) ;  /* 0x000000000f087348 */ /* 0x000fea0003c00000 */
[----:B------:R0:W1:Y:S02]  /*2ceb0*/  SHFL.IDX P6, R14, R13, R12, R11 ;  /* 0x0000000c0d0e7389 */ /* 0x00006400000c000b */
[----:B01----:R-:W-:Y:S01]  /*2cec0*/  ENDCOLLECTIVE ;  /* 0x000000000000791b */ /* 0x003fe20003800000 */
.L_x_2078:
        /* <DEDUP_REMOVED lines=12> */
.L_x_2079:
[----:B------:R-:W-:Y:S02]  /*2cf90*/  IMAD.MOV.U32 R13, RZ, RZ, R27 ;  /* 0x000000ffff0d7224 */ /* 0x000fe400078e001b */
[----:B------:R-:W-:Y:S02]  /*2cfa0*/  IMAD.MOV.U32 R12, RZ, RZ, 0x3 ;  /* 0x00000003ff0c7424 */ /* 0x000fe400078e00ff */
[----:B------:R-:W-:-:S07]  /*2cfb0*/  IMAD.MOV.U32 R2, RZ, RZ, R14 ;  /* 0x000000ffff027224 */ /* 0x000fce00078e000e */
[----:B------:R-:W-:Y:S05]  /*2cfc0*/  WARPSYNC.COLLECTIVE R15, `(.L_x_2080) ;  /* 0x000000000f087348 */ /* 0x000fea0003c00000 */
[----:B------:R0:W1:Y:S02]  /*2cfd0*/  SHFL.IDX P6, R14, R13, R12, R11 ;  /* 0x0000000c0d0e7389 */ /* 0x00006400000c000b */
[----:B01----:R-:W-:Y:S01]  /*2cfe0*/  ENDCOLLECTIVE ;  /* 0x000000000000791b */ /* 0x003fe20003800000 */
.L_x_2080:
        /* <DEDUP_REMOVED lines=12> */
.L_x_2081:
[----:B------:R-:W-:Y:S01]  /*2d0b0*/  IMAD.MOV.U32 R2, RZ, RZ, R14 ;  /* 0x000000ffff027224 */ /* 0x000fe200078e000e */
[----:B------:R-:W-:Y:S06]  /*2d0c0*/  BRA `(.L_x_2082) ;  /* 0xffffffa0003c7947 */ /* 0x000fec000383ffff */
.L_x_1896:
[----:B---3--:R3:W4:Y:S02]  /*2d0d0*/  SYNCS.PHASECHK.TRANS64.TRYWAIT P0, [R0+URZ+0x22840], R10 ;  /* 0x0228400a000075a7 */ /* 0x008724000800017f */
[----:B----4-:R-:W-:Y:S05]  /*2d0e0*/  @!P0 NANOSLEEP.SYNCS 0x989680 ;  /* 0x009896800000895d */ /* 0x010fea0003900000 */
[----:B------:R-:W4:Y:S02]  /*2d0f0*/  @!P0 SYNCS.PHASECHK.TRANS64 P0, [R0+URZ+0x22840], R10 ;  /* 0x0228400a000085a7 */ /* 0x000f24000800007f */
[----:B----4-:R-:W-:Y:S05]  /*2d100*/  @!P0 BRA `(.L_x_1896) ;  /* 0xfffffffc00f08947 */ /* 0x010fea000383ffff */
[----:B------:R-:W-:Y:S05]  /*2d110*/  BRA `(.L_x_2083) ;  /* 0xffffffa000907947 */ /* 0x000fea000383ffff */
.L_x_1897:
        /* <DEDUP_REMOVED lines=8> */
.L_x_2085:
[----:B------:R-:W-:Y:S05]  /*2d1a0*/  BSYNC B0 ;  /* 0x0000000000007941 */ /* 0x000fea0003800000 */
.L_x_2084:
        /* <DEDUP_REMOVED lines=9> */
.L_x_2086:
[----:B------:R-:W-:Y:S02]  /*2d240*/  IMAD.MOV.U32 R13, RZ, RZ, R8 ;  /* 0x000000ffff0d7224 */ /* 0x000fe400078e0008 */
[----:B------:R-:W-:Y:S02]  /*2d250*/  IMAD.MOV.U32 R12, RZ, RZ, 0x1 ;  /* 0x00000001ff0c7424 */ /* 0x000fe400078e00ff */
[----:B------:R-:W-:-:S07]  /*2d260*/  IMAD.MOV.U32 R2, RZ, RZ, R14 ;  /* 0x000000ffff027224 */ /* 0x000fce00078e000e */
[----:B------:R-:W-:Y:S05]  /*2d270*/  WARPSYNC.COLLECTIVE R15, `(.L_x_2087) ;  /* 0x000000000f087348 */ /* 0x000fea0003c00000 */
[----:B------:R0:W1:Y:S02]  /*2d280*/  SHFL.IDX P6, R14, R13, R12, R11 ;  /* 0x0000000c0d0e7389 */ /* 0x00006400000c000b */
[----:B01----:R-:W-:Y:S01]  /*2d290*/  ENDCOLLECTIVE ;  /* 0x000000000000791b */ /* 0x003fe20003800000 */
.L_x_2087:
        /* <DEDUP_REMOVED lines=9> */
[----:B0-----:R-:W-:-:S07]  /*2d330*/  MOV R3, R14 ;  /* 0x0000000e00037202 */ /* 0x001fce0000000f00 */
[----:B------:R-:W-:Y:S05]  /*2d340*/  WARPSYNC.COLLECTIVE R15, `(.L_x_2088) ;  /* 0x000000000f087348 */ /* 0x000fea0003c00000 */
[----:B------:R0:W1:Y:S02]  /*2d350*/  SHFL.IDX P6, R14, R13, R12, R11 ;  /* 0x0000000c0d0e7389 */ /* 0x00006400000c000b */
[----:B01----:R-:W-:Y:S01]  /*2d360*/  ENDCOLLECTIVE ;  /* 0x000000000000791b */ /* 0x003fe20003800000 */
.L_x_2088:
[----:B------:R-:W-:Y:S02]  /*2d370*/  IMAD.MOV.U32 R13, RZ, RZ, R8 ;  /* 0x000000ffff0d7224 */ /* 0x000fe400078e0008 */
[----:B------:R-:W-:Y:S02]  /*2d380*/  IMAD.MOV.U32 R12, RZ, RZ, 0x2 ;  /* 0x00000002ff0c7424 */ /* 0x000fe400078e00ff */
[----:B------:R-:W-:-:S07]  /*2d390*/  IMAD.MOV.U32 R2, RZ, RZ, R14 ;  /* 0x000000ffff027224 */ /* 0x000fce00078e000e */
[----:B------:R-:W-:Y:S05]  /*2d3a0*/  WARPSYNC.COLLECTIVE R15, `(.L_x_2089) ;  /* 0x000000000f087348 */ /* 0x000fea0003c00000 */
[----:B------:R0:W1:Y:S02]  /*2d3b0*/  SHFL.IDX P6, R14, R13, R12, R11 ;  /* 0x0000000c0d0e7389 */ /* 0x00006400000c000b */
[----:B01----:R-:W-:Y:S01]  /*2d3c0*/  ENDCOLLECTIVE ;  /* 0x000000000000791b */ /* 0x003fe20003800000 */
.L_x_2089:
        /* <DEDUP_REMOVED lines=13> */
.L_x_2090:
[----:B------:R-:W-:Y:S02]  /*2d4a0*/  IMAD.MOV.U32 R13, RZ, RZ, R8 ;  /* 0x000000ffff0d7224 */ /* 0x000fe400078e0008 */
[----:B------:R-:W-:Y:S02]  /*2d4b0*/  IMAD.MOV.U32 R12, RZ, RZ, 0x3 ;  /* 0x00000003ff0c7424 */ /* 0x000fe400078e00ff */
[----:B------:R-:W-:-:S07]  /*2d4c0*/  IMAD.MOV.U32 R2, RZ, RZ, R14 ;  /* 0x000000ffff027224 */ /* 0x000fce00078e000e */
[----:B------:R-:W-:Y:S05]  /*2d4d0*/  WARPSYNC.COLLECTIVE R15, `(.L_x_2091) ;  /* 0x000000000f087348 */ /* 0x000fea0003c00000 */
[----:B------:R0:W1:Y:S02]  /*2d4e0*/  SHFL.IDX P6, R14, R13, R12, R11 ;  /* 0x0000000c0d0e7389 */ /* 0x00006400000c000b */
[----:B01----:R-:W-:Y:S01]  /*2d4f0*/  ENDCOLLECTIVE ;  /* 0x000000000000791b */ /* 0x003fe20003800000 */
.L_x_2091:
        /* <DEDUP_REMOVED lines=9> */
[----:B------:R-:W-:-:S07]  /*2d590*/  MOV R9, R14 ;  /* 0x0000000e00097202 */ /* 0x000fce0000000f00 */
[----:B0-----:R-:W-:Y:S05]  /*2d5a0*/  WARPSYNC.COLLECTIVE R15, `(.L_x_2092) ;  /* 0x000000000f087348 */ /* 0x001fea0003c00000 */
[----:B------:R1:W2:Y:S02]  /*2d5b0*/  SHFL.IDX P6, R14, R13, R12, R11 ;  /* 0x0000000c0d0e7389 */ /* 0x0002a400000c000b */
[----:B012---:R-:W-:Y:S01]  /*2d5c0*/  ENDCOLLECTIVE ;  /* 0x000000000000791b */ /* 0x007fe20003800000 */
.L_x_2092:
[----:B------:R-:W-:Y:S01]  /*2d5d0*/  IMAD.MOV.U32 R2, RZ, RZ, R14 ;  /* 0x000000ffff027224 */ /* 0x000fe200078e000e */
[----:B------:R-:W-:Y:S06]  /*2d5e0*/  BRA `(.L_x_2093) ;  /* 0xffffffa000207947 */ /* 0x000fec000383ffff */
.L_x_1902:
[----:B0-----:R0:W2:Y:S02]  /*2d5f0*/  SYNCS.PHASECHK.TRANS64.TRYWAIT P1, [R0+URZ+0x22870], R2 ;  /* 0x02287002000075a7 */ /* 0x0010a4000802017f */
[----:B--2---:R-:W-:Y:S05]  /*2d600*/  @!P1 NANOSLEEP.SYNCS 0x989680 ;  /* 0x009896800000995d */ /* 0x004fea0003900000 */
[----:B------:R-:W2:Y:S02]  /*2d610*/  @!P1 SYNCS.PHASECHK.TRANS64 P1, [R0+URZ+0x22870], R2 ;  /* 0x02287002000095a7 */ /* 0x000ea4000802007f */
[----:B--2---:R-:W-:Y:S05]  /*2d620*/  @!P1 BRA `(.L_x_1902) ;  /* 0xfffffffc00f09947 */ /* 0x004fea000383ffff */
[----:B------:R-:W-:Y:S05]  /*2d630*/  BRA `(.L_x_2094) ;  /* 0xffffffa0008c7947 */ /* 0x000fea000383ffff */
.L_x_1904:
[----:B0-----:R0:W2:Y:S02]  /*2d640*/  SYNCS.PHASECHK.TRANS64.TRYWAIT P1, [R0+URZ+0x22860], R2 ;  /* 0x02286002000075a7 */ /* 0x0010a4000802017f */
[----:B--2---:R-:W-:Y:S05]  /*2d650*/  @!P1 NANOSLEEP.SYNCS 0x989680 ;  /* 0x009896800000995d */ /* 0x004fea0003900000 */
[----:B------:R-:W2:Y:S02]  /*2d660*/  @!P1 SYNCS.PHASECHK.TRANS64 P1, [R0+URZ+0x22860], R2 ;  /* 0x02286002000095a7 */ /* 0x000ea4000802007f */
[----:B--2---:R-:W-:Y:S05]  /*2d670*/  @!P1 BRA `(.L_x_1904) ;  /* 0xfffffffc00f09947 */ /* 0x004fea000383ffff */
[----:B------:R-:W-:Y:S05]  /*2d680*/  BRA `(.L_x_2095) ;  /* 0xffffffa0009c7947 */ /* 0x000fea000383ffff */
.L_x_1912:
[----:B-1----:R1:W2:Y:S02]  /*2d690*/  SYNCS.PHASECHK.TRANS64.TRYWAIT P1, [R17+URZ+0x22870], R0 ;  /* 0x02287000110075a7 */ /* 0x0022a4000802017f */
[----:B--2---:R-:W-:Y:S05]  /*2d6a0*/  @!P1 NANOSLEEP.SYNCS 0x989680 ;  /* 0x009896800000995d */ /* 0x004fea0003900000 */
[----:B------:R-:W2:Y:S02]  /*2d6b0*/  @!P1 SYNCS.PHASECHK.TRANS64 P1, [R17+URZ+0x22870], R0 ;  /* 0x02287000110095a7 */ /* 0x000ea4000802007f */
[----:B--2---:R-:W-:Y:S05]  /*2d6c0*/  @!P1 BRA `(.L_x_1912) ;  /* 0xfffffffc00f09947 */ /* 0x004fea000383ffff */
[----:B------:R-:W-:Y:S05]  /*2d6d0*/  BRA `(.L_x_2096) ;  /* 0xffffffa800347947 */ /* 0x000fea000383ffff */
.L_x_1914:
[----:B-1----:R1:W2:Y:S02]  /*2d6e0*/  SYNCS.PHASECHK.TRANS64.TRYWAIT P1, [R17+URZ+0x22860], R0 ;  /* 0x02286000110075a7 */ /* 0x0022a4000802017f */
[----:B--2---:R-:W-:Y:S05]  /*2d6f0*/  @!P1 NANOSLEEP.SYNCS 0x989680 ;  /* 0x009896800000995d */ /* 0x004fea0003900000 */
[----:B------:R-:W2:Y:S02]  /*2d700*/  @!P1 SYNCS.PHASECHK.TRANS64 P1, [R17+URZ+0x22860], R0 ;  /* 0x02286000110095a7 */ /* 0x000ea4000802007f */
[----:B--2---:R-:W-:Y:S05]  /*2d710*/  @!P1 BRA `(.L_x_1914) ;  /* 0xfffffffc00f09947 */ /* 0x004fea000383ffff */
[----:B------:R-:W-:Y:S05]  /*2d720*/  BRA `(.L_x_2097) ;  /* 0xffffffa800407947 */ /* 0x000fea000383ffff */
.L_x_1919:
[----:B------:R-:W-:Y:S01]  /*2d730*/  BSSY B0, `(.L_x_2098) ;  /* 0x0000008000007945 */ /* 0x000fe20003800000 */
[----:B-1----:R-:W-:Y:S02]  /*2d740*/  IMAD.MOV.U32 R13, RZ, RZ, R16 ;  /* 0x000000ffff0d7224 */ /* 0x002fe400078e0010 */
[----:B------:R-:W-:Y:S02]  /*2d750*/  IMAD.MOV.U32 R12, RZ, RZ, RZ ;  /* 0x000000ffff0c7224 */ /* 0x000fe400078e00ff */
[----:B------:R-:W-:Y:S02]  /*2d760*/  IMAD.MOV.U32 R11, RZ, RZ, 0x1f ;  /* 0x0000001fff0b7424 */ /* 0x000fe400078e00ff */
[----:B------:R-:W-:-:S07]  /*2d770*/  IMAD.MOV.U32 R15, RZ, RZ, -0x1 ;  /* 0xffffffffff0f7424 */ /* 0x000fce00078e00ff */
[----:B0-----:R-:W-:Y:S05]  /*2d780*/  WARPSYNC.COLLECTIVE R15, `(.L_x_2099) ;  /* 0x000000000f087348 */ /* 0x001fea0003c00000 */
[----:B------:R1:W2:Y:S02]  /*2d790*/  SHFL.IDX P6, R14, R13, R12, R11 ;  /* 0x0000000c0d0e7389 */ /* 0x0002a400000c000b */
[----:B012---:R-:W-:Y:S01]  /*2d7a0*/  ENDCOLLECTIVE ;  /* 0x000000000000791b */ /* 0x007fe20003800000 */
.L_x_2099:
[----:B------:R-:W-:Y:S05]  /*2d7b0*/  BSYNC B0 ;  /* 0x0000000000007941 */ /* 0x000fea0003800000 */
.L_x_2098:
[----:B------:R-:W-:Y:S02]  /*2d7c0*/  IMAD.MOV.U32 R13, RZ, RZ, R16 ;  /* 0x000000ffff0d7224 */ /* 0x000fe400078e0010 */
[----:B------:R-:W-:Y:S02]  /*2d7d0*/  IMAD.MOV.U32 R12, RZ, RZ, 0x1 ;  /* 0x00000001ff0c7424 */ /* 0x000fe400078e00ff */
[----:B------:R-:W-:Y:S02]  /*2d7e0*/  IMAD.MOV.U32 R11, RZ, RZ, 0x1f ;  /* 0x0000001fff0b7424 */ /* 0x000fe400078e00ff */
[----:B------:R-:W-:Y:S02]  /*2d7f0*/  IMAD.MOV.U32 R15, RZ, RZ, -0x1 ;  /* 0xffffffffff0f7424 */ /* 0x000fe400078e00ff */
[----:B------:R-:W-:Y:S02]  /*2d800*/  IMAD.IADD R5, R19, 0x1, R7 ;  /* 0x0000000113057824 */ /* 0x000fe400078e0207 */
[----:B------:R-:W-:-:S07]  /*2d810*/  IMAD.MOV.U32 R0, RZ, RZ, R14 ;  /* 0x000000ffff007224 */ /* 0x000fce00078e000e */
[----:B------:R-:W-:Y:S05]  /*2d820*/  WARPSYNC.COLLECTIVE R15, `(.L_x_2100) ;  /* 0x000000000f087348 */ /* 0x000fea0003c00000 */
[----:B------:R0:W1:Y:S02]  /*2d830*/  SHFL.IDX P6, R14, R13, R12, R11 ;  /* 0x0000000c0d0e7389 */ /* 0x00006400000c000b */
[----:B01----:R-:W-:Y:S01]  /*2d840*/  ENDCOLLECTIVE ;  /* 0x000000000000791b */ /* 0x003fe20003800000 */
.L_x_2100:
[----:B------:R-:W-:Y:S02]  /*2d850*/  ULDC UR4, c[0x0][0xc3c] ;  /* 0x00030f0000047ab9 */ /* 0x000fe40000000800 */
[----:B------:R-:W-:-:S13]  /*2d860*/  ISETP.GE.OR P1, PT, R5, UR4, !P0 ;  /* 0x0000000405007c0c */ /* 0x000fda000c726670 */
[----:B------:R-:W0:Y:S01]  /*2d870*/  @!P1 LDC.64 R2, c[0x0][0xc80] ;  /* 0x00032000ff029b82 */ /* 0x000e220000000a00 */
[----:B------:R-:W-:Y:S01]  /*2d880*/  IMAD.MOV.U32 R11, RZ, RZ, RZ ;  /* 0x000000ffff0b7224 */ /* 0x000fe200078e00ff */
[----:B------:R-:W-:Y:S01]  /*2d890*/  MOV R16, R14 ;  /* 0x0000000e00107202 */ /* 0x000fe20000000f00 */
[----:B0-----:R-:W-:-:S06]  /*2d8a0*/  @!P1 IMAD.WIDE R2, R5, 0x4, R2 ;  /* 0x0000000405029825 */ /* 0x001fcc00078e0202 */
[----:B------:R0:W2:Y:S01]  /*2d8b0*/  @!P1 LDG.E R3, desc[UR38][R2.64] ;  /* 0x0000002602039981 */ /* 0x0000a2000c1e1900 */
[C---:B------:R-:W-:Y:S02]  /*2d8c0*/  ISETP.GE.U32.AND P2, PT, R7.reuse, 0x2, PT ;  /* 0x000000020700780c */ /* 0x040fe40003f46070 */
[C---:B------:R-:W-:Y:S02]  /*2d8d0*/  ISETP.GE.U32.AND P3, PT, R7.reuse, 0x4, PT ;  /* 0x000000040700780c */ /* 0x040fe40003f66070 */
[C---:B------:R-:W-:Y:S02]  /*2d8e0*/  ISETP.GE.U32.AND P4, PT, R7.reuse, 0x8, PT ;  /* 0x000000080700780c */ /* 0x040fe40003f86070 */
[C---:B------:R-:W-:Y:S01]  /*2d8f0*/  ISETP.GE.U32.AND P5, PT, R7.reuse, 0x10, PT ;  /* 0x000000100700780c */ /* 0x040fe20003fa6070 */
[----:B0-----:R-:W-:Y:S02]  /*2d900*/  IMAD.MOV.U32 R2, RZ, RZ, RZ ;  /* 0x000000ffff027224 */ /* 0x001fe400078e00ff */
[----:B--2---:R-:W-:Y:S01]  /*2d910*/  @!P1 IMAD.MOV.U32 R2, RZ, RZ, R3 ;  /* 0x000000ffff029224 */ /* 0x004fe200078e0003 */
[----:B------:R-:W-:-:S03]  /*2d920*/  ISETP.NE.AND P1, PT, R7, RZ, PT ;  /* 0x000000ff0700720c */ /* 0x000fc60003f25270 */
[----:B------:R-:W-:-:S10]  /*2d930*/  IMAD.MOV.U32 R13, RZ, RZ, R2 ;  /* 0x000000ffff0d7224 */ /* 0x000fd400078e0002 */
[----:B------:R-:W-:Y:S05]  /*2d940*/  WARPSYNC.COLLECTIVE R15, `(.L_x_2101) ;  /* 0x000000000f087348 */ /* 0x000fea0003c00000 */
[----:B------:R0:W1:Y:S02]  /*2d950*/  SHFL.UP P6, R14, R13, R12, R11 ;  /* 0x0400000c0d0e7389 */ /* 0x00006400000c000b */
[----:B01----:R-:W-:Y:S01]  /*2d960*/  ENDCOLLECTIVE ;  /* 0x000000000000791b */ /* 0x003fe20003800000 */
.L_x_2101:
[----:B------:R-:W-:Y:S01]  /*2d970*/  IMAD.MOV.U32 R12, RZ, RZ, 0x2 ;  /* 0x00000002ff0c7424 */ /* 0x000fe200078e00ff */
[----:B------:R-:W-:-:S05]  /*2d980*/  SEL R5, R14, RZ, P1 ;  /* 0x000000ff0e057207 */ /* 0x000fca0000800000 */
[----:B------:R-:W-:-:S04]  /*2d990*/  IMAD.IADD R4, R2, 0x1, R5 ;  /* 0x0000000102047824 */ /* 0x000fc800078e0205 */
[----:B------:R-:W-:-:S07]  /*2d9a0*/  IMAD.MOV.U32 R13, RZ, RZ, R4 ;  /* 0x000000ffff0d7224 */ /* 0x000fce00078e0004 */
[----:B------:R-:W-:Y:S05]  /*2d9b0*/  WARPSYNC.COLLECTIVE R15, `(.L_x_2102) ;  /* 0x000000000f087348 */ /* 0x000fea0003c00000 */
[----:B------:R0:W1:Y:S02]  /*2d9c0*/  SHFL.UP P6, R14, R13, R12, R11 ;  /* 0x0400000c0d0e7389 */ /* 0x00006400000c000b */
[----:B01----:R-:W-:Y:S01]  /*2d9d0*/  ENDCOLLECTIVE ;  /* 0x000000000000791b */ /* 0x003fe20003800000 */
.L_x_2102:
[----:B------:R-:W-:Y:S01]  /*2d9e0*/  IMAD.MOV.U32 R12, RZ, RZ, 0x4 ;  /* 0x00000004ff0c7424 */ /* 0x000fe200078e00ff */
[----:B------:R-:W-:-:S05]  /*2d9f0*/  SEL R5, R14, RZ, P2 ;  /* 0x000000ff0e057207 */ /* 0x000fca0001000000 */
[----:B------:R-:W-:-:S04]  /*2da00*/  IMAD.IADD R5, R4, 0x1, R5 ;  /* 0x0000000104057824 */ /* 0x000fc800078e0205 */
[----:B------:R-:W-:-:S07]  /*2da10*/  IMAD.MOV.U32 R13, RZ, RZ, R5 ;  /* 0x000000ffff0d7224 */ /* 0x000fce00078e0005 */
[----:B------:R-:W-:Y:S05]  /*2da20*/  WARPSYNC.COLLECTIVE R15, `(.L_x_2103) ;  /* 0x000000000f087348 */ /* 0x000fea0003c00000 */
[----:B------:R0:W1:Y:S02]  /*2da30*/  SHFL.UP P6, R14, R13, R12, R11 ;  /* 0x0400000c0d0e7389 */ /* 0x00006400000c000b */
[----:B01----:R-:W-:Y:S01]  /*2da40*/  ENDCOLLECTIVE ;  /* 0x000000000000791b */ /* 0x003fe20003800000 */
.L_x_2103:
[----:B------:R-:W-:Y:S01]  /*2da50*/  IMAD.MOV.U32 R12, RZ, RZ, 0x8 ;  /* 0x00000008ff0c7424 */ /* 0x000fe200078e00ff */
[----:B------:R-:W-:-:S04]  /*2da60*/  SEL R6, R14, RZ, P3 ;  /* 0x000000ff0e067207 */ /* 0x000fc80001800000 */
[----:B------:R-:W-:-:S05]  /*2da70*/  IADD3 R6, R5, R6, RZ ;  /* 0x0000000605067210 */ /* 0x000fca0007ffe0ff */
[----:B------:R-:W-:-:S07]  /*2da80*/  IMAD.MOV.U32 R13, RZ, RZ, R6 ;  /* 0x000000ffff0d7224 */ /* 0x000fce00078e0006 */
[----:B------:R-:W-:Y:S05]  /*2da90*/  WARPSYNC.COLLECTIVE R15, `(.L_x_2104) ;  /* 0x000000000f087348 */ /* 0x000fea0003c00000 */
[----:B------:R0:W1:Y:S02]  /*2daa0*/  SHFL.UP P6, R14, R13, R12, R11 ;  /* 0x0400000c0d0e7389 */ /* 0x00006400000c000b */
[----:B01----:R-:W-:Y:S01]  /*2dab0*/  ENDCOLLECTIVE ;  /* 0x000000000000791b */ /* 0x003fe20003800000 */
.L_x_2104:
[----:B------:R-:W-:Y:S01]  /*2dac0*/  IMAD.MOV.U32 R12, RZ, RZ, 0x10 ;  /* 0x00000010ff0c7424 */ /* 0x000fe200078e00ff */
[----:B------:R-:W-:-:S05]  /*2dad0*/  SEL R3, R14, RZ, P4 ;  /* 0x000000ff0e037207 */ /* 0x000fca0002000000 */
[----:B------:R-:W-:-:S04]  /*2dae0*/  IMAD.IADD R4, R6, 0x1, R3 ;  /* 0x0000000106047824 */ /* 0x000fc800078e0203 */
[----:B------:R-:W-:-:S07]  /*2daf0*/  IMAD.MOV.U32 R13, RZ, RZ, R4 ;  /* 0x000000ffff0d7224 */ /* 0x000fce00078e0004 */
[----:B------:R-:W-:Y:S05]  /*2db00*/  WARPSYNC.COLLECTIVE R15, `(.L_x_2105) ;  /* 0x000000000f087348 */ /* 0x000fea0003c00000 */
[----:B------:R0:W1:Y:S02]  /*2db10*/  SHFL.UP P6, R14, R13, R12, R11 ;  /* 0x0400000c0d0e7389 */ /* 0x00006400000c000b */
[----:B01----:R-:W-:Y:S01]  /*2db20*/  ENDCOLLECTIVE ;  /* 0x000000000000791b */ /* 0x003fe20003800000 */
.L_x_2105:
[----:B------:R-:W-:Y:S02]  /*2db30*/  IMAD.MOV.U32 R12, RZ, RZ, 0x1f ;  /* 0x0000001fff0c7424 */ /* 0x000fe400078e00ff */
[----:B------:R-:W-:Y:S01]  /*2db40*/  IMAD.MOV.U32 R11, RZ, RZ, 0x1f ;  /* 0x0000001fff0b7424 */ /* 0x000fe200078e00ff */
[----:B------:R-:W-:-:S05]  /*2db50*/  SEL R3, R14, RZ, P5 ;  /* 0x000000ff0e037207 */ /* 0x000fca0002800000 */
[----:B------:R-:W-:-:S04]  /*2db60*/  IMAD.IADD R3, R4, 0x1, R3 ;  /* 0x0000000104037824 */ /* 0x000fc800078e0203 */
[----:B------:R-:W-:-:S07]  /*2db70*/  IMAD.MOV.U32 R13, RZ, RZ, R3 ;  /* 0x000000ffff0d7224 */ /* 0x000fce00078e0003 */
[----:B------:R-:W-:Y:S05]  /*2db80*/  WARPSYNC.COLLECTIVE R15, `(.L_x_2106) ;  /* 0x000000000f087348 */ /* 0x000fea0003c00000 */
[----:B------:R0:W1:Y:S02]  /*2db90*/  SHFL.IDX P6, R14, R13, R12, R11 ;  /* 0x0000000c0d0e7389 */ /* 0x00006400000c000b */
[----:B01----:R-:W-:Y:S01]  /*2dba0*/  ENDCOLLECTIVE ;  /* 0x000000000000791b */ /* 0x003fe20003800000 */
.L_x_2106:
[----:B------:R-:W-:Y:S05]  /*2dbb0*/  BRA `(.L_x_2107) ;  /* 0xffffffac00247947 */ /* 0x000fea000383ffff */
.L_x_1924:
[----:B------:R-:W-:Y:S01]  /*2dbc0*/  BSSY B0, `(.L_x_2108) ;  /* 0x0000008000007945 */ /* 0x000fe20003800000 */
[----:B-----5:R-:W-:Y:S01]  /*2dbd0*/  IMAD.MOV.U32 R13, RZ, RZ, R2 ;  /* 0x000000ffff0d7224 */ /* 0x020fe200078e0002 */
[----:B------:R-:W-:Y:S01]  /*2dbe0*/  MOV R11, RZ ;  /* 0x000000ff000b7202 */ /* 0x000fe20000000f00 */
[----:B------:R-:W-:Y:S02]  /*2dbf0*/  IMAD.MOV.U32 R12, RZ, RZ, 0x1 ;  /* 0x00000001ff0c7424 */ /* 0x000fe400078e00ff */
[----:B------:R-:W-:-:S07]  /*2dc00*/  IMAD.MOV.U32 R15, RZ, RZ, -0x1 ;  /* 0xffffffffff0f7424 */ /* 0x000fce00078e00ff */
[----:B01----:R-:W-:Y:S05]  /*2dc10*/  WARPSYNC.COLLECTIVE R15, `(.L_x_2109) ;  /* 0x000000000f087348 */ /* 0x003fea0003c00000 */
[----:B------:R2:W3:Y:S02]  /*2dc20*/  SHFL.UP P6, R14, R13, R12, R11 ;  /* 0x0400000c0d0e7389 */ /* 0x0004e400000c000b */
[----:B0123--:R-:W-:Y:S01]  /*2dc30*/  ENDCOLLECTIVE ;  /* 0x000000000000791b */ /* 0x00ffe20003800000 */
.L_x_2109:
[----:B------:R-:W-:Y:S05]  /*2dc40*/  BSYNC B0 ;  /* 0x0000000000007941 */ /* 0x000fea0003800000 */
.L_x_2108:
[----:B------:R-:W-:Y:S01]  /*2dc50*/  SEL R13, R14, RZ, P1 ;  /* 0x000000ff0e0d7207 */ /* 0x000fe20000800000 */
[----:B------:R-:W-:Y:S02]  /*2dc60*/  IMAD.MOV.U32 R12, RZ, RZ, 0x2 ;  /* 0x00000002ff0c7424 */ /* 0x000fe400078e00ff */
[----:B------:R-:W-:Y:S02]  /*2dc70*/  IMAD.MOV.U32 R11, RZ, RZ, RZ ;  /* 0x000000ffff0b7224 */ /* 0x000fe400078e00ff */
[----:B------:R-:W-:Y:S02]  /*2dc80*/  IMAD.IADD R13, R2, 0x1, R13 ;  /* 0x00000001020d7824 */ /* 0x000fe400078e020d */
[----:B------:R-:W-:-:S07]  /*2dc90*/  IMAD.MOV.U32 R15, RZ, RZ, -0x1 ;  /* 0xffffffffff0f7424 */ /* 0x000fce00078e00ff */
[----:B------:R-:W-:Y:S05]  /*2dca0*/  WARPSYNC.COLLECTIVE R15, `(.L_x_2110) ;  /* 0x000000000f087348 */ /* 0x000fea0003c00000 */
[----:B------:R0:W1:Y:S02]  /*2dcb0*/  SHFL.UP P6, R14, R13, R12, R11 ;  /* 0x0400000c0d0e7389 */ /* 0x00006400000c000b */
[----:B01----:R-:W-:Y:S01]  /*2dcc0*/  ENDCOLLECTIVE ;  /* 0x000000000000791b */ /* 0x003fe20003800000 */
.L_x_2110:
[----:B------:R-:W-:Y:S01]  /*2dcd0*/  IMAD.MOV.U32 R12, RZ, RZ, 0x4 ;  /* 0x00000004ff0c7424 */ /* 0x000fe200078e00ff */
[----:B------:R-:W-:-:S05]  /*2dce0*/  SEL R14, R14, RZ, P2 ;  /* 0x000000ff0e0e7207 */ /* 0x000fca0001000000 */
[----:B------:R-:W-:-:S04]  /*2dcf0*/  IMAD.IADD R3, R13, 0x1, R14 ;  /* 0x000000010d037824 */ /* 0x000fc800078e020e */
[----:B------:R-:W-:-:S07]  /*2dd00*/  IMAD.MOV.U32 R13, RZ, RZ, R3 ;  /* 0x000000ffff0d7224 */ /* 0x000fce00078e0003 */
[----:B------:R-:W-:Y:S05]  /*2dd10*/  WARPSYNC.COLLECTIVE R15, `(.L_x_2111) ;  /* 0x000000000f087348 */ /* 0x000fea0003c00000 */
[----:B------:R0:W1:Y:S02]  /*2dd20*/  SHFL.UP P6, R14, R13, R12, R11 ;  /* 0x0400000c0d0e7389 */ /* 0x00006400000c000b */
[----:B01----:R-:W-:Y:S01]  /*2dd30*/  ENDCOLLECTIVE ;  /* 0x000000000000791b */ /* 0x003fe20003800000 */
.L_x_2111:
[----:B------:R-:W-:Y:S01]  /*2dd40*/  IMAD.MOV.U32 R12, RZ, RZ, 0x8 ;  /* 0x00000008ff0c7424 */ /* 0x000fe200078e00ff */
[----:B------:R-:W-:-:S05]  /*2dd50*/  SEL R4, R14, RZ, P3 ;  /* 0x000000ff0e047207 */ /* 0x000fca0001800000 */
[----:B------:R-:W-:-:S04]  /*2dd60*/  IMAD.IADD R4, R3, 0x1, R4 ;  /* 0x0000000103047824 */ /* 0x000fc800078e0204 */
[----:B------:R-:W-:-:S07]  /*2dd70*/  IMAD.MOV.U32 R13, RZ, RZ, R4 ;  /* 0x000000ffff0d7224 */ /* 0x000fce00078e0004 */
[----:B------:R-:W-:Y:S05]  /*2dd80*/  WARPSYNC.COLLECTIVE R15, `(.L_x_2112) ;  /* 0x000000000f087348 */ /* 0x000fea0003c00000 */
[----:B------:R0:W1:Y:S02]  /*2dd90*/  SHFL.UP P6, R14, R13, R12, R11 ;  /* 0x0400000c0d0e7389 */ /* 0x00006400000c000b */
[----:B01----:R-:W-:Y:S01]  /*2dda0*/  ENDCOLLECTIVE ;  /* 0x000000000000791b */ /* 0x003fe20003800000 */
.L_x_2112:
[----:B------:R-:W-:Y:S01]  /*2ddb0*/  IMAD.MOV.U32 R12, RZ, RZ, 0x10 ;  /* 0x00000010ff0c7424 */ /* 0x000fe200078e00ff */
[----:B------:R-:W-:-:S04]  /*2ddc0*/  SEL R5, R14, RZ, P4 ;  /* 0x000000ff0e057207 */ /* 0x000fc80002000000 */
[----:B------:R-:W-:-:S05]  /*2ddd0*/  IADD3 R5, R4, R5, RZ ;  /* 0x0000000504057210 */ /* 0x000fca0007ffe0ff */
[----:B------:R-:W-:-:S07]  /*2dde0*/  IMAD.MOV.U32 R13, RZ, RZ, R5 ;  /* 0x000000ffff0d7224 */ /* 0x000fce00078e0005 */
[----:B------:R-:W-:Y:S05]  /*2ddf0*/  WARPSYNC.COLLECTIVE R15, `(.L_x_2113) ;  /* 0x000000000f087348 */ /* 0x000fea0003c00000 */
[----:B------:R0:W1:Y:S02]  /*2de00*/  SHFL.UP P6, R14, R13, R12, R11 ;  /* 0x0400000c0d0e7389 */ /* 0x00006400000c000b */
[----:B01----:R-:W-:Y:S01]  /*2de10*/  ENDCOLLECTIVE ;  /* 0x000000000000791b */ /* 0x003fe20003800000 */
.L_x_2113:
        /* <DEDUP_REMOVED lines=8> */
.L_x_2114:
[----:B------:R-:W-:Y:S05]  /*2dea0*/  BRA `(.L_x_2115) ;  /* 0xffffffac00047947 */ /* 0x000fea000383ffff */
.L_x_1926:
[----:B------:R-:W-:Y:S01]  /*2deb0*/  BSSY B0, `(.L_x_2116) ;  /* 0x0000006000007945 */ /* 0x000fe20003800000 */
[----:B------:R-:W-:Y:S01]  /*2dec0*/  PLOP3.LUT P6, PT, P6, PT, PT, 0x8, 0x0 ;  /* 0x000000000000781c */ /* 0x000fe200037ce170 */
[----:B------:R-:W-:-:S12]  /*2ded0*/  IMAD.MOV.U32 R15, RZ, RZ, -0x1 ;  /* 0xffffffffff0f7424 */ /* 0x000fd800078e00ff */
[----:B0-----:R-:W-:Y:S05]  /*2dee0*/  WARPSYNC.COLLECTIVE R15, `(.L_x_2117) ;  /* 0x000000000f087348 */ /* 0x001fea0003c00000 */
[----:B------:R-:W-:Y:S01]  /*2def0*/  VOTE.ANY R14, PT, P6 ;  /* 0x00000000000e7806 */ /* 0x000fe200030e0100 */
[----:B0-----:R-:W-:Y:S06]  /*2df00*/  ENDCOLLECTIVE ;  /* 0x000000000000791b */ /* 0x001fec0003800000 */
.L_x_2117:
[----:B------:R-:W-:Y:S05]  /*2df10*/  BSYNC B0 ;  /* 0x0000000000007941 */ /* 0x000fea0003800000 */
.L_x_2116:
[----:B------:R-:W-:Y:S01]  /*2df20*/  IMAD.MOV.U32 R5, RZ, RZ, R14 ;  /* 0x000000ffff057224 */ /* 0x000fe200078e000e */
[----:B------:R-:W-:Y:S01]  /*2df30*/  MOV R15, 0xffffffff ;  /* 0xffffffff000f7802 */ /* 0x000fe20000000f00 */
[----:B------:R-:W-:Y:S02]  /*2df40*/  IMAD.MOV.U32 R13, RZ, RZ, R2 ;  /* 0x000000ffff0d7224 */ /* 0x000fe400078e0002 */
[----:B------:R-:W0:Y:S01]  /*2df50*/  POPC R6, R5 ;  /* 0x0000000500067309 */ /* 0x000e220000000000 */
[----:B------:R-:W-:Y:S02]  /*2df60*/  IMAD.MOV.U32 R11, RZ, RZ, 0x1f ;  /* 0x0000001fff0b7424 */ /* 0x000fe400078e00ff */
[----:B0-----:R-:W-:-:S07]  /*2df70*/  IMAD.MOV.U32 R12, RZ, RZ, R6 ;  /* 0x000000ffff0c7224 */ /* 0x001fce00078e0006 */
[----:B------:R-:W-:Y:S05]  /*2df80*/  WARPSYNC.COLLECTIVE R15, `(.L_x_2118) ;  /* 0x000000000f087348 */ /* 0x000fea0003c00000 */
[----:B------:R0:W1:Y:S02]  /*2df90*/  SHFL.IDX P6, R14, R13, R12, R11 ;  /* 0x0000000c0d0e7389 */ /* 0x00006400000c000b */
[----:B01----:R-:W-:Y:S01]  /*2dfa0*/  ENDCOLLECTIVE ;  /* 0x000000000000791b */ /* 0x003fe20003800000 */
.L_x_2118:
[----:B------:R-:W-:Y:S01]  /*2dfb0*/  IMAD.MOV.U32 R17, RZ, RZ, R14 ;  /* 0x000000ffff117224 */ /* 0x000fe200078e000e */
[----:B------:R-:W-:Y:S06]  /*2dfc0*/  BRA `(.L_x_2119) ;  /* 0xffffffa800f47947 */ /* 0x000fec000383ffff */
.L_x_1928:
[----:B------:R-:W-:Y:S01]  /*2dfd0*/  BSSY B0, `(.L_x_2120) ;  /* 0x0000007000007945 */ /* 0x000fe20003800000 */
[----:B------:R-:W-:Y:S02]  /*2dfe0*/  IMAD.MOV.U32 R13, RZ, RZ, R3 ;  /* 0x000000ffff0d7224 */ /* 0x000fe400078e0003 */
[----:B------:R-:W-:Y:S02]  /*2dff0*/  IMAD.MOV.U32 R11, RZ, RZ, 0x1f ;  /* 0x0000001fff0b7424 */ /* 0x000fe400078e00ff */
[----:B------:R-:W-:-:S07]  /*2e000*/  IMAD.MOV.U32 R15, RZ, RZ, -0x1 ;  /* 0xffffffffff0f7424 */ /* 0x000fce00078e00ff */
[----:B012---:R-:W-:Y:S05]  /*2e010*/  WARPSYNC.COLLECTIVE R15, `(.L_x_2121) ;  /* 0x000000000f087348 */ /* 0x007fea0003c00000 */
[----:B------:R3:W4:Y:S02]  /*2e020*/  SHFL.IDX P6, R14, R13, R12, R11 ;  /* 0x0000000c0d0e7389 */ /* 0x00072400000c000b */
[----:B01234-:R-:W-:Y:S01]  /*2e030*/  ENDCOLLECTIVE ;  /* 0x000000000000791b */ /* 0x01ffe20003800000 */
.L_x_2121:
[----:B------:R-:W-:Y:S05]  /*2e040*/  BSYNC B0 ;  /* 0x0000000000007941 */ /* 0x000fea0003800000 */
.L_x_2120:
[----:B------:R-:W-:Y:S01]  /*2e050*/  IMAD.MOV.U32 R5, RZ, RZ, R14 ;  /* 0x000000ffff057224 */ /* 0x000fe200078e000e */
[----:B------:R-:W-:Y:S06]  /*2e060*/  BRA `(.L_x_1927) ;  /* 0xffffffa800e87947 */ /* 0x000fec000383ffff */
.L_x_1932:
[----:B0-----:R0:W1:Y:S02]  /*2e070*/  SYNCS.PHASECHK.TRANS64.TRYWAIT P0, [R7+URZ+0x22820], R0 ;  /* 0x02282000070075a7 */ /* 0x001064000800017f */
[----:B-1----:R-:W-:Y:S05]  /*2e080*/  @!P0 NANOSLEEP.SYNCS 0x989680 ;  /* 0x009896800000895d */ /* 0x002fea0003900000 */
[----:B------:R-:W1:Y:S02]  /*2e090*/  @!P0 SYNCS.PHASECHK.TRANS64 P0, [R7+URZ+0x22820], R0 ;  /* 0x02282000070085a7 */ /* 0x000e64000800007f */
[----:B-1----:R-:W-:Y:S05]  /*2e0a0*/  @!P0 BRA `(.L_x_1932) ;  /* 0xfffffffc00f08947 */ /* 0x002fea000383ffff */
[----:B------:R-:W-:Y:S05]  /*2e0b0*/  BRA `(.L_x_2122) ;  /* 0xffffffb000687947 */ /* 0x000fea000383ffff */
.L_x_1933:
        /* <DEDUP_REMOVED lines=11> */
.L_x_2124:
[----:B------:R-:W-:Y:S05]  /*2e170*/  BSYNC B0 ;  /* 0x0000000000007941 */ /* 0x000fea0003800000 */
.L_x_2123:
[----:B------:R-:W-:Y:S05]  /*2e180*/  BRA `(.L_x_2125) ;  /* 0xffffffb000507947 */ /* 0x000fea000383ffff */
.L_x_1934:
[----:B------:R-:W-:Y:S01]  /*2e190*/  BSSY B0, `(.L_x_2126) ;  /* 0x0000006000007945 */ /* 0x000fe20003800000 */
[----:B------:R-:W-:-:S07]  /*2e1a0*/  IMAD.MOV.U32 R15, RZ, RZ, -0x1 ;  /* 0xffffffffff0f7424 */ /* 0x000fce00078e00ff */
[----:B0-----:R-:W-:Y:S05]  /*2e1b0*/  WARPSYNC.COLLECTIVE R15, `(.L_x_2127) ;  /* 0x000000000f0c7348 */ /* 0x001fea0003c00000 */
[----:B------:R-:W-:Y:S02]  /*2e1c0*/  ELECT P6, UR62, PT ;  /* 0x00000000003e782f */ /* 0x000fe400038c0000 */
[----:B------:R-:W-:Y:S01]  /*2e1d0*/  MOV R14, UR62 ;  /* 0x0000003e000e7c02 */ /* 0x000fe20008000f00 */
[----:B0-----:R-:W-:Y:S10]  /*2e1e0*/  ENDCOLLECTIVE ;  /* 0x000000000000791b */ /* 0x001ff40003800000 */
.L_x_2127:
[----:B------:R-:W-:Y:S05]  /*2e1f0*/  BSYNC B0 ;  /* 0x0000000000007941 */ /* 0x000fea0003800000 */
.L_x_2126:
[----:B------:R-:W-:Y:S05]  /*2e200*/  BRA `(.L_x_2128) ;  /* 0xffffffb000447947 */ /* 0x000fea000383ffff */
.L_x_1936:
[----:B0-----:R0:W1:Y:S02]  /*2e210*/  SYNCS.PHASECHK.TRANS64.TRYWAIT P1, [R5+URZ+0x22840], R0 ;  /* 0x02284000050075a7 */ /* 0x001064000802017f */
[----:B-1----:R-:W-:Y:S05]  /*2e220*/  @!P1 NANOSLEEP.SYNCS 0x989680 ;  /* 0x009896800000995d */ /* 0x002fea0003900000 */
[----:B------:R-:W1:Y:S02]  /*2e230*/  @!P1 SYNCS.PHASECHK.TRANS64 P1, [R5+URZ+0x22840], R0 ;  /* 0x02284000050095a7 */ /* 0x000e64000802007f */
[----:B-1----:R-:W-:Y:S05]  /*2e240*/  @!P1 BRA `(.L_x_1936) ;  /* 0xfffffffc00f09947 */ /* 0x002fea000383ffff */
[----:B------:R-:W-:Y:S05]  /*2e250*/  BRA `(.L_x_2129) ;  /* 0xffffffb000647947 */ /* 0x000fea000383ffff */
.L_x_1938:
[----:B-1----:R1:W2:Y:S02]  /*2e260*/  SYNCS.PHASECHK.TRANS64.TRYWAIT P1, [R3+URZ+0x22840], R2 ;  /* 0x02284002030075a7 */ /* 0x0022a4000802017f */
[----:B--2---:R-:W-:Y:S05]  /*2e270*/  @!P1 NANOSLEEP.SYNCS 0x989680 ;  /* 0x009896800000995d */ /* 0x004fea0003900000 */
[----:B------:R-:W2:Y:S02]  /*2e280*/  @!P1 SYNCS.PHASECHK.TRANS64 P1, [R3+URZ+0x22840], R2 ;  /* 0x02284002030095a7 */ /* 0x000ea4000802007f */
[----:B--2---:R-:W-:Y:S05]  /*2e290*/  @!P1 BRA `(.L_x_1938) ;  /* 0xfffffffc00f09947 */ /* 0x004fea000383ffff */
[----:B------:R-:W-:Y:S05]  /*2e2a0*/  BRA `(.L_x_2130) ;  /* 0xffffffb000707947 */ /* 0x000fea000383ffff */
.L_x_1940:
[----:B--2---:R2:W3:Y:S02]  /*2e2b0*/  SYNCS.PHASECHK.TRANS64.TRYWAIT P1, [R5+URZ+0x22860], R0 ;  /* 0x02286000050075a7 */ /* 0x0044e4000802017f */
[----:B---3--:R-:W-:Y:S05]  /*2e2c0*/  @!P1 NANOSLEEP.SYNCS 0x989680 ;  /* 0x009896800000995d */ /* 0x008fea0003900000 */
[----:B------:R-:W3:Y:S02]  /*2e2d0*/  @!P1 SYNCS.PHASECHK.TRANS64 P1, [R5+URZ+0x22860], R0 ;  /* 0x02286000050095a7 */ /* 0x000ee4000802007f */
[----:B---3--:R-:W-:Y:S05]  /*2e2e0*/  @!P1 BRA `(.L_x_1940) ;  /* 0xfffffffc00f09947 */ /* 0x008fea000383ffff */
[----:B------:R-:W-:Y:S05]  /*2e2f0*/  BRA `(.L_x_2131) ;  /* 0xffffffb0006c7947 */ /* 0x000fea000383ffff */
.L_x_1942:
[----:B---3--:R3:W4:Y:S02]  /*2e300*/  SYNCS.PHASECHK.TRANS64.TRYWAIT P1, [R3+URZ+0x22860], R2 ;  /* 0x02286002030075a7 */ /* 0x008724000802017f */
[----:B----4-:R-:W-:Y:S05]  /*2e310*/  @!P1 NANOSLEEP.SYNCS 0x989680 ;  /* 0x009896800000995d */ /* 0x010fea0003900000 */
[----:B------:R-:W4:Y:S02]  /*2e320*/  @!P1 SYNCS.PHASECHK.TRANS64 P1, [R3+URZ+0x22860], R2 ;  /* 0x02286002030095a7 */ /* 0x000f24000802007f */
[----:B----4-:R-:W-:Y:S05]  /*2e330*/  @!P1 BRA `(.L_x_1942) ;  /* 0xfffffffc00f09947 */ /* 0x010fea000383ffff */
[----:B------:R-:W-:Y:S05]  /*2e340*/  BRA `(.L_x_2132) ;  /* 0xffffffb000687947 */ /* 0x000fea000383ffff */
.L_x_1944:
[----:B----4-:R4:W0:Y:S02]  /*2e350*/  SYNCS.PHASECHK.TRANS64.TRYWAIT P1, [R5+URZ+0x22880], R0 ;  /* 0x02288000050075a7 */ /* 0x010824000802017f */
[----:B0-----:R-:W-:Y:S05]  /*2e360*/  @!P1 NANOSLEEP.SYNCS 0x989680 ;  /* 0x009896800000995d */ /* 0x001fea0003900000 */
[----:B------:R-:W0:Y:S02]  /*2e370*/  @!P1 SYNCS.PHASECHK.TRANS64 P1, [R5+URZ+0x22880], R0 ;  /* 0x02288000050095a7 */ /* 0x000e24000802007f */
[----:B0-----:R-:W-:Y:S05]  /*2e380*/  @!P1 BRA `(.L_x_1944) ;  /* 0xfffffffc00f09947 */ /* 0x001fea000383ffff */
[----:B------:R-:W-:Y:S05]  /*2e390*/  BRA `(.L_x_2133) ;  /* 0xffffffb000647947 */ /* 0x000fea000383ffff */
.L_x_2134:
        /* <DEDUP_REMOVED lines=14> */
.L_x_3195:


//--------------------- .text._ZN7cutlass13device_kernelIN5flash11enable_sm90INS1_16FlashAttnFwdSm90INS1_25CollectiveMainloopFwdSm90ILi2EN4cute5tupleIJNS5_1CILi1EEES8_S8_EEENS6_IJNS7_ILi128EEENS7_ILi160EEENS7_ILi192EEEEEELi128ENS_12float_e4m3_tEfNS_4arch4Sm90ELb1ELb0ELb1ELb0ELb1ELb0ELb0ELb1ELb1ELb1ELb0ELb0EEENS1_21CollectiveEpilogueFwdINS6_IJSA_SA_SB_EEES9_NS_10bfloat16_tESG_Li256ELb0ELb1ELb0ELb1EEENS1_30DynamicPersistentTileSchedulerILi256ELi128ELb0ELb1ELb1EEEEEEEEEvNT_6ParamsE --------------------------
	.section	.text._ZN7cutlass13device_kernelIN5flash11enable_sm90INS1_16FlashAttnFwdSm90INS1_25CollectiveMainloopFwdSm90ILi2EN4cute5tupleIJNS5_1CILi1EEES8_S8_EEENS6_IJNS7_ILi128EEENS7_ILi160EEENS7_ILi192EEEEEELi128ENS_12float_e4m3_tEfNS_4arch4Sm90ELb1ELb0ELb1ELb0ELb1ELb0ELb0ELb1ELb1ELb1ELb0ELb0EEENS1_21CollectiveEpilogueFwdINS6_IJSA_SA_SB_EEES9_NS_10bfloat16_tESG_Li256ELb0ELb1ELb0ELb1EEENS1_30DynamicPersistentTileSchedulerILi256ELi128ELb0ELb1ELb1EEEEEEEEEvNT_6ParamsE,"ax",@progbits
	.align	128
.text._ZN7cutlass13device_kernelIN5flash11enable_sm90INS1_16FlashAttnFwdSm90INS1_25CollectiveMainloopFwdSm90ILi2EN4cute5tupleIJNS5_1CILi1EEES8_S8_EEENS6_IJNS7_ILi128EEENS7_ILi160EEENS7_ILi192EEEEEELi128ENS_12float_e4m3_tEfNS_4arch4Sm90ELb1ELb0ELb1ELb0ELb1ELb0ELb0ELb1ELb1ELb1ELb0ELb0EEENS1_21CollectiveEpilogueFwdINS6_IJSA_SA_SB_EEES9_NS_10bfloat16_tESG_Li256ELb0ELb1ELb0ELb1EEENS1_30DynamicPersistentTileSchedulerILi256ELi128ELb0ELb1ELb1EEEEEEEEEvNT_6ParamsE:
        .type           _ZN7cutlass13device_kernelIN5flash11enable_sm90INS1_16FlashAttnFwdSm90INS1_25CollectiveMainloopFwdSm90ILi2EN4cute5tupleIJNS5_1CILi1EEES8_S8_EEENS6_IJNS7_ILi128EEENS7_ILi160EEENS7_ILi192EEEEEELi128ENS_12float_e4m3_tEfNS_4arch4Sm90ELb1ELb0ELb1ELb0ELb1ELb0ELb0ELb1ELb1ELb1ELb0ELb0EEENS1_21CollectiveEpilogueFwdINS6_IJSA_SA_SB_EEES9_NS_10bfloat16_tESG_Li256ELb0ELb1ELb0ELb1EEENS1_30DynamicPersistentTileSchedulerILi256ELi128ELb0ELb1ELb1EEEEEEEEEvNT_6ParamsE,@function
        .size           _ZN7cutlass13device_kernelIN5flash11enable_sm90INS1_16FlashAttnFwdSm90INS1_25CollectiveMainloopFwdSm90ILi2EN4cute5tupleIJNS5_1CILi1EEES8_S8_EEENS6_IJNS7_ILi128EEENS7_ILi160EEENS7_ILi192EEEEEELi128ENS_12float_e4m3_tEfNS_4arch4Sm90ELb1ELb0ELb1ELb0ELb1ELb0ELb0ELb1ELb1ELb1ELb0ELb0EEENS1_21CollectiveEpilogueFwdINS6_IJSA_SA_SB_EEES9_NS_10bfloat16_tESG_Li256ELb0ELb1ELb0ELb1EEENS1_30DynamicPersistentTileSchedulerILi256ELi128ELb0ELb1ELb1EEEEEEEEEvNT_6ParamsE,(.L_x_3196 - _ZN7cutlass13device_kernelIN5flash11enable_sm90INS1_16FlashAttnFwdSm90INS1_25CollectiveMainloopFwdSm90ILi2EN4cute5tupleIJNS5_1CILi1EEES8_S8_EEENS6_IJNS7_ILi128EEENS7_ILi160EEENS7_ILi192EEEEEELi128ENS_12float_e4m3_tEfNS_4arch4Sm90ELb1ELb0ELb1ELb0ELb1ELb0ELb0ELb1ELb1ELb1ELb0ELb0EEENS1_21CollectiveEpilogueFwdINS6_IJSA_SA_SB_EEES9_NS_10bfloat16_tESG_Li256ELb0ELb1ELb0ELb1EEENS1_30DynamicPersistentTileSchedulerILi256ELi128ELb0ELb1ELb1EEEEEEEEEvNT_6ParamsE)
        .other          _ZN7cutlass13device_kernelIN5flash11enable_sm90INS1_16FlashAttnFwdSm90INS1_25CollectiveMainloopFwdSm90ILi2EN4cute5tupleIJNS5_1CILi1EEES8_S8_EEENS6_IJNS7_ILi128EEENS7_ILi160EEENS7_ILi192EEEEEELi128ENS_12float_e4m3_tEfNS_4arch4Sm90ELb1ELb0ELb1ELb0ELb1ELb0ELb0ELb1ELb1ELb1ELb0ELb0EEENS1_21CollectiveEpilogueFwdINS6_IJSA_SA_SB_EEES9_NS_10bfloat16_tESG_Li256ELb0ELb1ELb0ELb1EEENS1_30DynamicPersistentTileSchedulerILi256ELi128ELb0ELb1ELb1EEEEEEEEEvNT_6ParamsE,@"STO_CUDA_ENTRY STV_DEFAULT"
_ZN7cutlass13device_kernelIN5flash11enable_sm90INS1_16FlashAttnFwdSm90INS1_25CollectiveMainloopFwdSm90ILi2EN4cute5tupleIJNS5_1CILi1EEES8_S8_EEENS6_IJNS7_ILi128EEENS7_ILi160EEENS7_ILi192EEEEEELi128ENS_12float_e4m3_tEfNS_4arch4Sm90ELb1ELb0ELb1ELb0ELb1ELb0ELb0ELb1ELb1ELb1ELb0ELb0EEENS1_21CollectiveEpilogueFwdINS6_IJSA_SA_SB_EEES9_NS_10bfloat16_tESG_Li256ELb0ELb1ELb0ELb1EEENS1_30DynamicPersistentTileSchedulerILi256ELi128ELb0ELb1ELb1EEEEEEEEEvNT_6ParamsE:
        /* <DEDUP_REMOVED lines=45> */
.L_x_2135:
        /* <DEDUP_REMOVED lines=22> */
.L_x_2136:
        /* <DEDUP_REMOVED lines=18> */
.L_x_2137:
        /* <DEDUP_REMOVED lines=22> */
.L_x_2138:
        /* <DEDUP_REMOVED lines=24> */
.L_x_2139:
[----:B------:R-:W-:Y:S01]  /*0830*/  IMAD.U32 R2, RZ, RZ, UR10 ;  /* 0x0000000aff027e24 */ /* 0x000fe2000f8e00ff */
[----:B------:R-:W-:Y:S01]  /*0840*/  UISETP.NE.AND UP0, UPT, UR9, URZ, UPT ;  /* 0x0000003f0900728c */ /* 0x000fe2000bf05270 */
[----:B------:R-:W-:Y:S01]  /*0850*/  NOP ;  /* 0x0000000000007918 */ /* 0x000fe20000000000 */
[----:B------:R-:W-:Y:S01]  /*0860*/  UMOV UR36, 0x1 ;  /* 0x0000000100247882 */ /* 0x000fe20000000000 */
[----:B------:R-:W-:Y:S01]  /*0870*/  ULDC.64 UR50, c[0x0][0x208] ;  /* 0x0000820000327ab9 */ /* 0x000fe20000000a00 */
[----:B------:R0:W-:Y:S01]  /*0880*/  STL [R1+0x4], R2 ;  /* 0x0000040201007387 */ /* 0x0001e20000100800 */
[----:B------:R-:W-:Y:S01]  /*0890*/  USEL UR36, UR36, 0x2, !UP0 ;  /* 0x0000000224247887 */ /* 0x000fe2000c000000 */
[----:B01234-:R-:W-:Y:S01]  /*08a0*/  BAR.SYNC.DEFER_BLOCKING 0x0 ;  /* 0x0000000000007b1d */ /* 0x01ffe20000010000 */
[----:B------:R-:W-:-:S13]  /*08b0*/  PLOP3.LUT P0, PT, PT, PT, UP0, 0x80, 0x0 ;  /* 0x000000000000781c */ /* 0x000fda0003f0f008 */
[----:B------:R-:W-:Y:S05]  /*08c0*/  @!P0 BRA `(.L_x_2140) ;  /* 0x000000f400888947 */ /* 0x000fea0003800000 */
.L_x_2141:
        /* <DEDUP_REMOVED lines=16> */
[----:B------:R-:W-:Y:S01]  /*09d0*/  UMOV UR45, URZ ;  /* 0x0000003f002d7c82 */ /* 0x000fe20008000000 */
[----:B------:R-:W-:Y:S02]  /*09e0*/  UMOV UR44, URZ ;  /* 0x0000003f002c7c82 */ /* 0x000fe40008000000 */
[----:B------:R-:W-:Y:S01]  /*09f0*/  SHF.R.S32.HI R3, RZ, 0x1f, R194 ;  /* 0x0000001fff037819 */ /* 0x000fe200000114c2 */
[----:B------:R-:W-:-:S03]  /*0a00*/  UMOV UR43, URZ ;  /* 0x0000003f002b7c82 */ /* 0x000fc60008000000 */
        /* <DEDUP_REMOVED lines=47> */
.L_x_2198:
        /* <DEDUP_REMOVED lines=21> */
.L_x_2142:
[----:B------:R-:W-:Y:S01]  /*0e50*/  ULDC UR8, c[0x0][0xc54] ;  /* 0x0003150000087ab9 */ /* 0x000fe20000000800 */
[----:B------:R-:W-:Y:S01]  /*0e60*/  UMOV UR4, UR9 ;  /* 0x0000000900047c82 */ /* 0x000fe20008000000 */
[----:B------:R-:W-:-:S11]  /*0e70*/  UISETP.NE.AND UP0, UPT, UR8, 0x1, UPT ;  /* 0x000000010800788c */ /* 0x000fd6000bf05270 */
[----:B------:R-:W-:Y:S02]  /*0e80*/  @UP0 ULDC.64 UR10, c[0x0][0xc58] ;  /* 0x00031600000a0ab9 */ /* 0x000fe40000000a00 */
[----:B------:R-:W-:-:S04]  /*0e90*/  UIMAD.WIDE.U32 UR6, UR9, UR10, URZ ;  /* 0x0000000a090672a5 */ /* 0x000fc8000f8e003f */
[----:B------:R-:W-:-:S04]  /*0ea0*/  @UP0 USHF.R.U32.HI UR4, URZ, UR11, UR7 ;  /* 0x0000000b3f040299 */ /* 0x000fc80008011607 */
[----:B------:R-:W-:-:S12]  /*0eb0*/  UIMAD UR6, UR4, UR8, URZ ;  /* 0x00000008040672a4 */ /* 0x000fd8000f8e023f */
.L_x_2143:
[----:B------:R-:W-:Y:S01]  /*0ec0*/  ULOP3.LUT UR4, URZ, UR4, URZ, 0x33, !UPT ;  /* 0x000000043f047292 */ /* 0x000fe2000f8e333f */
[----:B------:R-:W-:Y:S01]  /*0ed0*/  PLOP3.LUT P0, PT, PT, PT, PT, 0x80, 0x0 ;  /* 0x000000000000781c */ /* 0x000fe20003f0f070 */
[----:B------:R-:W-:Y:S01]  /*0ee0*/  UIADD3 UR10, UR9, -UR6, URZ ;  /* 0x80000006090a7290 */ /* 0x000fe2000fffe03f */
[----:B------:R-:W-:Y:S01]  /*0ef0*/  IMAD.MOV.U32 R0, RZ, RZ, RZ ;  /* 0x000000ffff007224 */ /* 0x000fe200078e00ff */
[----:B------:R-:W-:Y:S01]  /*0f00*/  ULDC UR7, c[0x0][0x448] ;  /* 0x0001120000077ab9 */ /* 0x000fe20000000800 */
[----:B------:R-:W-:Y:S01]  /*0f10*/  ULDC UR6, c[0x0][0xc3c] ;  /* 0x00030f0000067ab9 */ /* 0x000fe20000000800 */
[----:B------:R-:W-:Y:S01]  /*0f20*/  UISETP.NE.AND UP2, UPT, UR7, 0x1, UPT ;  /* 0x000000010700788c */ /* 0x000fe2000bf45270 */
[----:B------:R-:W-:Y:S01]  /*0f30*/  IMAD.MOV.U32 R2, RZ, RZ, RZ ;  /* 0x000000ffff027224 */ /* 0x000fe200078e00ff */
[----:B------:R-:W-:Y:S01]  /*0f40*/  UIADD3 UR4, UR4, UR6, URZ ;  /* 0x0000000604047290 */ /* 0x000fe2000fffe03f */
[----:B------:R-:W-:Y:S01]  /*0f50*/  CS2R R86, SRZ ;  /* 0x0000000000567805 */ /* 0x000fe2000001ff00 */
[----:B------:R-:W-:Y:S01]  /*0f60*/  ULDC.64 UR12, c[0x0][0x418] ;  /* 0x00010600000c7ab9 */ /* 0x000fe20000000a00 */
[----:B------:R-:W-:Y:S01]  /*0f70*/  ULDC UR48, c[0x0][0x424] ;  /* 0x0001090000307ab9 */ /* 0x000fe20000000800 */
[----:B------:R-:W-:Y:S01]  /*0f80*/  UISETP.NE.U32.AND UP0, UPT, UR12, URZ, UPT ;  /* 0x0000003f0c00728c */ /* 0x000fe2000bf05070 */
[----:B------:R-:W-:Y:S01]  /*0f90*/  CS2R R4, SRZ ;  /* 0x0000000000047805 */ /* 0x000fe2000001ff00 */
[----:B------:R-:W-:Y:S01]  /*0fa0*/  USHF.L.U32 UR37, UR4, 0x7, URZ ;  /* 0x0000000704257899 */ /* 0x000fe2000800063f */
[----:B------:R-:W-:Y:S01]  /*0fb0*/  CS2R R84, SRZ ;  /* 0x0000000000547805 */ /* 0x000fe2000001ff00 */
[----:B------:R-:W-:Y:S01]  /*0fc0*/  UISETP.NE.AND.EX UP0, UPT, UR13, URZ, UPT, UP0 ;  /* 0x0000003f0d00728c */ /* 0x000fe2000bf05300 */
[----:B------:R-:W-:Y:S01]  /*0fd0*/  CS2R R6, SRZ ;  /* 0x0000000000067805 */ /* 0x000fe2000001ff00 */
[----:B------:R-:W-:Y:S01]  /*0fe0*/  UIADD3 UR4, UR37, 0x7f, URZ ;  /* 0x0000007f25047890 */ /* 0x000fe2000fffe03f */
[----:B------:R-:W-:Y:S01]  /*0ff0*/  CS2R R78, SRZ ;  /* 0x00000000004e7805 */ /* 0x000fe2000001ff00 */
[----:B------:R-:W-:Y:S01]  /*1000*/  ULDC UR8, c[0x0][0x288] ;  /* 0x0000a20000087ab9 */ /* 0x000fe20000000800 */
[----:B------:R-:W-:Y:S01]  /*1010*/  @UP2 ULDC UR6, c[0x0][0x44c] ;  /* 0x0001130000062ab9 */ /* 0x000fe20000000800 */
[----:B------:R-:W-:Y:S01]  /*1020*/  UIADD3 UR8, -UR8, 0xa0, URZ ;  /* 0x000000a008087890 */ /* 0x000fe2000fffe13f */
[----:B------:R-:W-:Y:S01]  /*1030*/  CS2R R8, SRZ ;  /* 0x0000000000087805 */ /* 0x000fe2000001ff00 */
[----:B------:R-:W-:Y:S01]  /*1040*/  UIMAD.WIDE.U32 UR6, UR4, UR6, URZ ;  /* 0x00000006040672a5 */ /* 0x000fe2000f8e003f */
[----:B------:R-:W-:Y:S01]  /*1050*/  CS2R R76, SRZ ;  /* 0x00000000004c7805 */ /* 0x000fe2000001ff00 */
[----:B------:R-:W-:Y:S01]  /*1060*/  USEL UR48, UR48, 0x1, UP0 ;  /* 0x0000000130307887 */ /* 0x000fe20008000000 */
[----:B------:R-:W-:Y:S01]  /*1070*/  CS2R R10, SRZ ;  /* 0x00000000000a7805 */ /* 0x000fe2000001ff00 */
[----:B------:R-:W-:Y:S01]  /*1080*/  ULDC UR9, c[0x0][0x2f0] ;  /* 0x0000bc0000097ab9 */ /* 0x000fe20000000800 */
[----:B------:R-:W-:Y:S01]  /*1090*/  @UP2 ULDC UR12, c[0x0][0x450] ;  /* 0x00011400000c2ab9 */ /* 0x000fe20000000800 */
[----:B------:R-:W-:Y:S01]  /*10a0*/  UIMAD UR8, UR48, UR9, UR8 ;  /* 0x00000009300872a4 */ /* 0x000fe2000f8e0208 */
[----:B------:R-:W-:Y:S01]  /*10b0*/  CS2R R70, SRZ ;  /* 0x0000000000467805 */ /* 0x000fe2000001ff00 */
[----:B------:R-:W-:Y:S01]  /*10c0*/  @UP2 USHF.R.U32.HI UR4, URZ, UR12, UR7 ;  /* 0x0000000c3f042299 */ /* 0x000fe20008011607 */
[----:B------:R-:W-:Y:S01]  /*10d0*/  CS2R R12, SRZ ;  /* 0x00000000000c7805 */ /* 0x000fe2000001ff00 */
[----:B------:R-:W-:Y:S01]  /*10e0*/  UIMAD UR6, UR48, UR9, 0x9f ;  /* 0x0000009f300674a4 */ /* 0x000fe2000f8e0209 */
[----:B------:R-:W-:Y:S01]  /*10f0*/  CS2R R68, SRZ ;  /* 0x0000000000447805 */ /* 0x000fe2000001ff00 */
[----:B------:R-:W-:Y:S01]  /*1100*/  UIADD3 UR8, UR8, UR4, URZ ;  /* 0x0000000408087290 */ /* 0x000fe2000fffe03f */
[----:B------:R-:W-:Y:S01]  /*1110*/  CS2R R14, SRZ ;  /* 0x00000000000e7805 */ /* 0x000fe2000001ff00 */
[----:B------:R-:W-:Y:S01]  /*1120*/  UIMAD.WIDE UR6, UR6, 0x66666667, URZ ;  /* 0x66666667060678a5 */ /* 0x000fe2000f8e023f */
[----:B------:R-:W-:Y:S01]  /*1130*/  CS2R R62, SRZ ;  /* 0x00000000003e7805 */ /* 0x000fe2000001ff00 */
[----:B------:R-:W-:Y:S01]  /*1140*/  UIMAD.WIDE UR8, UR8, 0x66666667, URZ ;  /* 0x66666667080878a5 */ /* 0x000fe2000f8e023f */
[----:B------:R-:W-:Y:S01]  /*1150*/  CS2R R20, SRZ ;  /* 0x0000000000147805 */ /* 0x000fe2000001ff00 */
[----:B------:R-:W-:Y:S01]  /*1160*/  ULDC UR11, c[0x0][0xc54] ;  /* 0x00031500000b7ab9 */ /* 0x000fe20000000800 */
[----:B------:R-:W-:Y:S01]  /*1170*/  USHF.R.U32.HI UR4, URZ, 0x1f, UR7 ;  /* 0x0000001f3f047899 */ /* 0x000fe20008011607 */
[----:B------:R-:W-:Y:S01]  /*1180*/  CS2R R60, SRZ ;  /* 0x00000000003c7805 */ /* 0x000fe2000001ff00 */
[----:B------:R-:W-:Y:S01]  /*1190*/  UIMAD UR11, UR5, UR11, UR10 ;  /* 0x0000000b050b72a4 */ /* 0x000fe2000f8e020a */
[----:B------:R-:W-:Y:S01]  /*11a0*/  CS2R R28, SRZ ;  /* 0x00000000001c7805 */ /* 0x000fe2000001ff00 */
[----:B------:R-:W-:Y:S01]  /*11b0*/  USHF.R.U32.HI UR5, URZ, 0x1f, UR9 ;  /* 0x0000001f3f057899 */ /* 0x000fe20008011609 */
[----:B------:R-:W-:Y:S01]  /*11c0*/  CS2R R54, SRZ ;  /* 0x0000000000367805 */ /* 0x000fe2000001ff00 */
[----:B------:R-:W-:Y:S01]  /*11d0*/  ULEA.HI.SX32 UR7, UR7, UR4, 0x1a ;  /* 0x0000000407077291 */ /* 0x000fe2000f8fd23f */
[----:B------:R-:W-:Y:S01]  /*11e0*/  CS2R R26, SRZ ;  /* 0x00000000001a7805 */ /* 0x000fe2000001ff00 */
[----:B------:R-:W-:Y:S01]  /*11f0*/  ULEA.HI.SX32 UR9, UR9, UR5, 0x1a ;  /* 0x0000000509097291 */ /* 0x000fe2000f8fd23f */
[----:B------:R-:W-:Y:S01]  /*1200*/  CS2R R52, SRZ ;  /* 0x0000000000347805 */ /* 0x000fe2000001ff00 */
[----:B------:R-:W-:Y:S01]  /*1210*/  ULDC UR38, c[0x0][0xc48] ;  /* 0x0003120000267ab9 */ /* 0x000fe20000000800 */
[----:B------:R-:W-:Y:S01]  /*1220*/  UMOV UR42, UR11 ;  /* 0x0000000b002a7c82 */ /* 0x000fe20008000000 */
[----:B------:R-:W-:Y:S01]  /*1230*/  UISETP.LT.AND UP0, UPT, UR7, UR9, UPT ;  /* 0x000000090700728c */ /* 0x000fe2000bf01270 */
[----:B------:R-:W-:Y:S01]  /*1240*/  CS2R R32, SRZ ;  /* 0x0000000000207805 */ /* 0x000fe2000001ff00 */
[----:B------:R-:W-:Y:S01]  /*1250*/  UISETP.NE.AND UP1, UPT, UR38, 0x1, UPT ;  /* 0x000000012600788c */ /* 0x000fe2000bf25270 */
[----:B------:R-:W-:Y:S01]  /*1260*/  CS2R R46, SRZ ;  /* 0x00000000002e7805 */ /* 0x000fe2000001ff00 */
[----:B------:R-:W-:Y:S01]  /*1270*/  USEL UR52, UR7, UR9, UP0 ;  /* 0x0000000907347287 */ /* 0x000fe20008000000 */
[----:B------:R-:W-:Y:S01]  /*1280*/  CS2R R30, SRZ ;  /* 0x00000000001e7805 */ /* 0x000fe2000001ff00 */
[----:B------:R-:W-:Y:S01]  /*1290*/  UP2UR UR49, UPR, URZ, 0x4 ;  /* 0x000000043f317883 */ /* 0x000fe20008000000 */
[----:B------:R-:W-:Y:S01]  /*12a0*/  CS2R R44, SRZ ;  /* 0x00000000002c7805 */ /* 0x000fe2000001ff00 */
[----:B------:R-:W-:Y:S01]  /*12b0*/  UISETP.GE.AND UP0, UPT, UR52, 0x1, UPT ;  /* 0x000000013400788c */ /* 0x000fe2000bf06270 */
[----:B------:R-:W-:-:S02]  /*12c0*/  CS2R R36, SRZ ;  /* 0x0000000000247805 */ /* 0x000fc4000001ff00 */
[----:B------:R-:W-:Y:S01]  /*12d0*/  CS2R R38, SRZ ;  /* 0x0000000000267805 */ /* 0x000fe2000001ff00 */
[----:B------:R-:W-:Y:S01]  /*12e0*/  IMAD.MOV.U32 R34, RZ, RZ, RZ ;  /* 0x000000ffff227224 */ /* 0x000fe200078e00ff */
[----:B------:R-:W-:Y:S01]  /*12f0*/  CS2R R88, SRZ ;  /* 0x0000000000587805 */ /* 0x000fe2000001ff00 */
[----:B------:R-:W-:Y:S01]  /*1300*/  @UP1 ULDC UR10, c[0x0][0xc4c] ;  /* 0x00031300000a1ab9 */ /* 0x000fe20000000800 */
[----:B------:R-:W-:Y:S01]  /*1310*/  PLOP3.LUT P1, PT, PT, PT, UP0, 0x80, 0x0 ;  /* 0x000000000000781c */ /* 0x000fe20003f2f008 */
[----:B------:R-:W-:Y:S01]  /*1320*/  UIMAD.WIDE.U32 UR4, UR11, UR10, URZ ;  /* 0x0000000a0b0472a5 */ /* 0x000fe2000f8e003f */
[----:B------:R-:W-:Y:S01]  /*1330*/  CS2R R40, SRZ ;  /* 0x0000000000287805 */ /* 0x000fe2000001ff00 */
[----:B------:R-:W-:Y:S01]  /*1340*/  @UP1 ULDC UR6, c[0x0][0xc50] ;  /* 0x0003140000061ab9 */ /* 0x000fe20000000800 */
[----:B------:R-:W-:Y:S01]  /*1350*/  CS2R R90, SRZ ;  /* 0x00000000005a7805 */ /* 0x000fe2000001ff00 */
[----:B------:R-:W-:Y:S01]  /*1360*/  @UP1 USHF.R.U32.HI UR42, URZ, UR6, UR5 ;  /* 0x000000063f2a1299 */ /* 0x000fe20008011605 */
[----:B------:R-:W-:-:S02]  /*1370*/  CS2R R48, SRZ ;  /* 0x0000000000307805 */ /* 0x000fc4000001ff00 */
[----:B------:R-:W-:Y:S01]  /*1380*/  CS2R R92, SRZ ;  /* 0x00000000005c7805 */ /* 0x000fe2000001ff00 */
[----:B------:R-:W-:Y:S01]  /*1390*/  IMAD.MOV.U32 R57, RZ, RZ, RZ ;  /* 0x000000ffff397224 */ /* 0x000fe200078e00ff */
[----:B------:R-:W-:Y:S01]  /*13a0*/  UIADD3 UR4, -UR42, URZ, URZ ;  /* 0x0000003f2a047290 */ /* 0x000fe2000fffe13f */
[----:B------:R-:W-:-:S03]  /*13b0*/  CS2R R94, SRZ ;  /* 0x00000000005e7805 */ /* 0x000fc6000001ff00 */
[----:B------:R-:W-:Y:S01]  /*13c0*/  UIMAD UR38, UR38, UR4, UR11 ;  /* 0x00000004262672a4 */ /* 0x000fe2000f8e020b */
[----:B------:R-:W-:Y:S11]  /*13d0*/  @!P1 BRA `(.L_x_2144) ;  /* 0x000000c400e49947 */ /* 0x000ff60003800000 */
        /* <DEDUP_REMOVED lines=18> */
[----:B------:R-:W-:Y:S01]  /*1500*/  MOV R4, UR4 ;  /* 0x0000000400047c02 */ /* 0x000fe20008000f00 */
        /* <DEDUP_REMOVED lines=12> */
.L_x_2145:
        /* <DEDUP_REMOVED lines=11> */
[----:B------:R-:W-:Y:S01]  /*1680*/  @UP1 USHF.R.S32.HI UR12, URZ, 0x1f, UR42 ;  /* 0x0000001f3f0c1899 */ /* 0x000fe2000801142a */
[----:B------:R-:W-:Y:S01]  /*1690*/  @UP0 ULDC.64 UR16, c[0x0][0x9a8] ;  /* 0x00026a0000100ab9 */ /* 0x000fe20000000a00 */
[----:B------:R-:W-:Y:S01]  /*16a0*/  @UP1 ULDC.64 UR14, c[0x0][0x9b8] ;  /* 0x00026e00000e1ab9 */ /* 0x000fe20000000a00 */
[----:B------:R-:W-:Y:S02]  /*16b0*/  @UP0 UIMAD UR10, UR10, UR16, URZ ;  /* 0x000000100a0a02a4 */ /* 0x000fe4000f8e023f */
[----:B------:R-:W-:Y:S02]  /*16c0*/  @UP1 UIMAD UR12, UR12, UR14, URZ ;  /* 0x0000000e0c0c12a4 */ /* 0x000fe4000f8e023f */
[----:B------:R-:W-:Y:S02]  /*16d0*/  @UP0 UIMAD.WIDE.U32 UR8, UR42, UR16, URZ ;  /* 0x000000102a0802a5 */ /* 0x000fe4000f8e003f */
[----:B------:R-:W-:-:S02]  /*16e0*/  @UP0 UIMAD UR17, UR42, UR17, UR10 ;  /* 0x000000112a1102a4 */ /* 0x000fc4000f8e020a */
[----:B------:R-:W-:Y:S02]  /*16f0*/  @UP0 USHF.R.S32.HI UR16, URZ, 0x1f, UR38 ;  /* 0x0000001f3f100899 */ /* 0x000fe40008011426 */
[----:B------:R-:W-:Y:S02]  /*1700*/  @UP1 UIMAD.WIDE.U32 UR10, UR42, UR14, URZ ;  /* 0x0000000e2a0a12a5 */ /* 0x000fe4000f8e003f */
[----:B------:R-:W-:Y:S02]  /*1710*/  @UP1 UIMAD UR18, UR42, UR15, UR12 ;  /* 0x0000000f2a1212a4 */ /* 0x000fe4000f8e020c */
[----:B------:R-:W-:Y:S01]  /*1720*/  @UP1 USHF.R.S32.HI UR19, URZ, 0x1f, UR38 ;  /* 0x0000001f3f131899 */ /* 0x000fe20008011426 */
[----:B------:R-:W-:Y:S01]  /*1730*/  @UP0 ULDC.64 UR14, c[0x0][0x9b0] ;  /* 0x00026c00000e0ab9 */ /* 0x000fe20000000a00 */
[----:B------:R-:W-:Y:S01]  /*1740*/  @UP1 ULDC.64 UR12, c[0x0][0x9c0] ;  /* 0x00027000000c1ab9 */ /* 0x000fe20000000a00 */
[----:B------:R-:W-:Y:S02]  /*1750*/  @UP0 UIMAD UR16, UR16, UR14, URZ ;  /* 0x0000000e101002a4 */ /* 0x000fe4000f8e023f */
[----:B------:R-:W-:-:S02]  /*1760*/  @UP0 UIADD3 UR9, UR9, UR17, URZ ;  /* 0x0000001109090290 */ /* 0x000fc4000fffe03f */
[----:B------:R-:W-:Y:S02]  /*1770*/  @UP1 UIMAD UR17, UR19, UR12, URZ ;  /* 0x0000000c131112a4 */ /* 0x000fe4000f8e023f */
[----:B------:R-:W-:Y:S02]  /*1780*/  @UP1 UIADD3 UR11, UR11, UR18, URZ ;  /* 0x000000120b0b1290 */ /* 0x000fe4000fffe03f */
[----:B------:R-:W-:Y:S02]  /*1790*/  @UP0 UIMAD UR16, UR38, UR15, UR16 ;  /* 0x0000000f261002a4 */ /* 0x000fe4000f8e0210 */
[----:B------:R-:W-:Y:S02]  /*17a0*/  @UP0 UIMAD.WIDE.U32 UR14, UR38, UR14, UR8 ;  /* 0x0000000e260e02a5 */ /* 0x000fe4000f8e0008 */
[----:B------:R-:W-:Y:S02]  /*17b0*/  @UP1 UIMAD UR8, UR38, UR13, UR17 ;  /* 0x0000000d260812a4 */ /* 0x000fe4000f8e0211 */
[----:B------:R-:W-:-:S02]  /*17c0*/  @UP1 UIMAD.WIDE.U32 UR12, UR38, UR12, UR10 ;  /* 0x0000000c260c12a5 */ /* 0x000fc4000f8e000a */
[----:B------:R-:W-:Y:S02]  /*17d0*/  @UP0 UIADD3 UR9, UR15, UR16, URZ ;  /* 0x000000100f090290 */ /* 0x000fe4000fffe03f */
[----:B------:R-:W-:Y:S02]  /*17e0*/  @UP0 ULEA UR6, UP2, UR14, UR6, 0x2 ;  /* 0x000000060e060291 */ /* 0x000fe4000f84103f */
[----:B------:R-:W-:Y:S02]  /*17f0*/  @UP1 UIADD3 UR8, UR13, UR8, URZ ;  /* 0x000000080d081290 */ /* 0x000fe4000fffe03f */
[----:B------:R-:W-:Y:S02]  /*1800*/  @UP1 ULEA UR4, UP3, UR12, UR4, 0x2 ;  /* 0x000000040c041291 */ /* 0x000fe4000f86103f */
[----:B------:R-:W-:Y:S01]  /*1810*/  @UP0 ULEA.HI.X UR7, UR14, UR7, UR9, 0x2, UP2 ;  /* 0x000000070e070291 */ /* 0x000fe200090f1409 */
[----:B------:R-:W-:Y:S01]  /*1820*/  IMAD.U32 R2, RZ, RZ, UR6 ;  /* 0x00000006ff027e24 */ /* 0x000fe2000f8e00ff */
[----:B------:R-:W-:-:S02]  /*1830*/  @UP1 ULEA.HI.X UR5, UR12, UR5, UR8, 0x2, UP3 ;  /* 0x000000050c051291 */ /* 0x000fc400098f1408 */
[----:B------:R-:W-:Y:S02]  /*1840*/  IMAD.U32 R4, RZ, RZ, UR4 ;  /* 0x00000004ff047e24 */ /* 0x000fe4000f8e00ff */
        /* <DEDUP_REMOVED lines=16> */
.L_x_2284:
[----:B------:R-:W-:Y:S05]  /*1950*/  @!P0 BRA `(.L_x_2147) ;  /* 0x0000000000048947 */ /* 0x000fea0003800000 */
[----:B------:R-:W-:Y:S01]  /*1960*/  BPT.TRAP 0x1 ;  /* 0x000000040000795c */ /* 0x000fe20000300000 */
.L_x_2147:
[----:B------:R-:W-:Y:S02]  /*1970*/  IMAD.U32 R2, RZ, RZ, UR43 ;  /* 0x0000002bff027e24 */ /* 0x000fe4000f8e00ff */
[----:B0-----:R-:W-:-:S03]  /*1980*/  IMAD.U32 R3, RZ, RZ, UR44 ;  /* 0x0000002cff037e24 */ /* 0x001fc6000f8e00ff */
[----:B------:R-:W-:Y:S02]  /*1990*/  LEA R2, R2, UR41, 0x3 ;  /* 0x0000002902027c11 */ /* 0x000fe4000f8e18ff */
[----:B------:R-:W-:-:S04]  /*19a0*/  SHF.L.U32 R3, R3, 0x1f, RZ ;  /* 0x0000001f03037819 */ /* 0x000fc800000006ff */
[----:B------:R0:W1:Y:S01]  /*19b0*/  SYNCS.PHASECHK.TRANS64.TRYWAIT P1, [R2+URZ+0x29830], R3 ;  /* 0x02983003020075a7 */ /* 0x000062000802017f */
[----:B------:R-:W-:Y:S05]  /*19c0*/  @!P0 BRA `(.L_x_2148) ;  /* 0x0000000000048947 */ /* 0x000fea0003800000 */
[----:B------:R-:W-:Y:S01]  /*19d0*/  BPT.TRAP 0x1 ;  /* 0x000000040000795c */ /* 0x000fe20000300000 */
.L_x_2148:
[----:B-1----:R-:W-:Y:S05]  /*19e0*/  @P1 BRA `(.L_x_2149) ;  /* 0x0000000000081947 */ /* 0x002fea0003800000 */
[----:B------:R-:W1:Y:S02]  /*19f0*/  SYNCS.PHASECHK.TRANS64.TRYWAIT P1, [R2+URZ+0x29830], R3 ;  /* 0x02983003020075a7 */ /* 0x000e64000802017f */
[----:B-1----:R-:W-:Y:S05]  /*1a00*/  @!P1 BRA `(.L_x_2150) ;  /* 0x0000013800789947 */ /* 0x002fea0003800000 */
.L_x_2149:
        /* <DEDUP_REMOVED lines=204> */
.L_x_2151:
[----:B------:R-:W-:Y:S01]  /*26d0*/  UISETP.NE.AND UP0, UPT, UR49, URZ, UPT ;  /* 0x0000003f3100728c */ /* 0x000fe2000bf05270 */
[C---:B------:R-:W-:Y:S01]  /*26e0*/  FMUL.FTZ R75, R0.reuse, R75 ;  /* 0x0000004b004b7220 */ /* 0x040fe20000410000 */
[C---:B------:R-:W-:Y:S01]  /*26f0*/  FMUL.FTZ R7, R0.reuse, R58 ;  /* 0x0000003a00077220 */ /* 0x040fe20000410000 */
[C---:B------:R-:W-:Y:S01]  /*2700*/  FMUL.FTZ R6, R0.reuse, R93 ;  /* 0x0000005d00067220 */ /* 0x040fe20000410000 */
[C---:B------:R-:W-:Y:S01]  /*2710*/  FMUL.FTZ R74, R0.reuse, R74 ;  /* 0x0000004a004a7220 */ /* 0x040fe20000410000 */
[----:B------:R2:W-:Y:S01]  /*2720*/  MUFU.TANH R115, R75 ;  /* 0x0000004b00737308 */ /* 0x0005e20000002400 */
[----:B------:R-:W-:Y:S01]  /*2730*/  PLOP3.LUT P1, PT, PT, PT, UP0, 0x80, 0x0 ;  /* 0x000000000000781c */ /* 0x000fe20003f2f008 */
[C---:B------:R-:W-:Y:S01]  /*2740*/  FMUL.FTZ R66, R0.reuse, R66 ;  /* 0x0000004200427220 */ /* 0x040fe20000410000 */
[----:B------:R-:W-:Y:S01]  /*2750*/  PLOP3.LUT P2, PT, PT, PT, UP0, 0x80, 0x0 ;  /* 0x000000000000781c */ /* 0x000fe20003f4f008 */
[----:B------:R-:W-:Y:S01]  /*2760*/  ULDC UR11, c[0x0][0x2f0] ;  /* 0x0000bc00000b7ab9 */ /* 0x000fe20000000800 */
[C---:B------:R-:W-:Y:S01]  /*2770*/  FMUL.FTZ R63, R0.reuse, R63 ;  /* 0x0000003f003f7220 */ /* 0x040fe20000410000 */
[----:B------:R-:W-:Y:S01]  /*2780*/  @UP0 ULDC UR6, c[0x0][0x44c] ;  /* 0x0001130000060ab9 */ /* 0x000fe20000000800 */
[C---:B------:R-:W-:Y:S01]  /*2790*/  FMUL.FTZ R90, R0.reuse, R90 ;  /* 0x0000005a005a7220 */ /* 0x040fe20000410000 */
[----:B------:R3:W-:Y:S01]  /*27a0*/  MUFU.TANH R93, R7 ;  /* 0x00000007005d7308 */ /* 0x0007e20000002400 */
[C---:B--2---:R-:W-:Y:S01]  /*27b0*/  FMUL.FTZ R75, R0.reuse, R59 ;  /* 0x0000003b004b7220 */ /* 0x044fe20000410000 */
[----:B------:R-:W-:Y:S01]  /*27c0*/  FMUL.FTZ R59, R0, R64 ;  /* 0x00000040003b7220 */ /* 0x000fe20000410000 */
[----:B------:R-:W-:-:S02]  /*27d0*/  VIADD R64, R18, UR37 ;  /* 0x0000002512407c36 */ /* 0x000fc40008000000 */
[C---:B------:R-:W-:Y:S01]  /*27e0*/  FMUL.FTZ R91, R0.reuse, R91 ;  /* 0x0000005b005b7220 */ /* 0x040fe20000410000 */
[C---:B------:R-:W-:Y:S01]  /*27f0*/  FMUL.FTZ R15, R0.reuse, R77 ;  /* 0x0000004d000f7220 */ /* 0x040fe20000410000 */
[C---:B------:R-:W-:Y:S01]  /*2800*/  FMUL.FTZ R62, R0.reuse, R62 ;  /* 0x0000003e003e7220 */ /* 0x040fe20000410000 */
[----:B------:R-:W-:Y:S01]  /*2810*/  FMUL.FTZ R4, R0, R89 ;  /* 0x0000005900047220 */ /* 0x000fe20000410000 */
[----:B------:R2:W-:Y:S01]  /*2820*/  MUFU.TANH R111, R74 ;  /* 0x0000004a006f7308 */ /* 0x0005e20000002400 */
[----:B---3--:R-:W-:Y:S01]  /*2830*/  @P1 IMAD.HI.U32 R7, R64, UR6, RZ ;  /* 0x0000000640071c27 */ /* 0x008fe2000f8e00ff */
[----:B------:R-:W-:-:S03]  /*2840*/  @UP0 ULDC UR6, c[0x0][0x450] ;  /* 0x0001140000060ab9 */ /* 0x000fc60000000800 */
[C---:B------:R-:W-:Y:S01]  /*2850*/  FMUL.FTZ R94, R0.reuse, R94 ;  /* 0x0000005e005e7220 */ /* 0x040fe20000410000 */
[C---:B------:R-:W-:Y:S01]  /*2860*/  FMUL.FTZ R95, R0.reuse, R95 ;  /* 0x0000005f005f7220 */ /* 0x040fe20000410000 */
[----:B------:R-:W-:Y:S01]  /*2870*/  ULDC UR14, c[0x0][0x288] ;  /* 0x0000a200000e7ab9 */ /* 0x000fe20000000800 */
[----:B------:R-:W-:Y:S01]  /*2880*/  @P2 SHF.R.U32.HI R64, RZ, UR6, R7 ;  /* 0x00000006ff402c19 */ /* 0x000fe20008011607 */
[----:B------:R-:W-:Y:S01]  /*2890*/  UIMAD UR6, UR52, -0xa0, URZ ;  /* 0xffffff60340678a4 */ /* 0x000fe2000f8e023f */
[----:B------:R3:W-:Y:S01]  /*28a0*/  MUFU.TANH R77, R63 ;  /* 0x0000003f004d7308 */ /* 0x0007e20000002400 */
[C---:B--2---:R-:W-:Y:S01]  /*28b0*/  FMUL.FTZ R74, R0.reuse, R56 ;  /* 0x00000038004a7220 */ /* 0x044fe20000410000 */
[C---:B------:R-:W-:Y:S01]  /*28c0*/  FMUL.FTZ R56, R0.reuse, R57 ;  /* 0x0000003900387220 */ /* 0x040fe20000410000 */
[----:B------:R-:W2:Y:S01]  /*28d0*/  SHFL.IDX PT, R7, R64, 0x1, 0x1c1f ;  /* 0x003c1f0040077f89 */ /* 0x000ea200000e0000 */
[----:B------:R-:W-:Y:S01]  /*28e0*/  UIADD3 UR7, UR6, 0xa1, URZ ;  /* 0x000000a106077890 */ /* 0x000fe2000fffe03f */
[C---:B------:R-:W-:Y:S01]  /*28f0*/  FMUL.FTZ R57, R0.reuse, R60 ;  /* 0x0000003c00397220 */ /* 0x040fe20000410000 */
[----:B------:R-:W-:Y:S01]  /*2900*/  FMUL.FTZ R60, R0, R65 ;  /* 0x00000041003c7220 */ /* 0x000fe20000410000 */
[----:B------:R-:W-:Y:S01]  /*2910*/  UIMAD UR6, UR48, UR11, UR6 ;  /* 0x0000000b300672a4 */ /* 0x000fe2000f8e0206 */
[----:B------:R4:W-:Y:S01]  /*2920*/  MUFU.TANH R65, R66 ;  /* 0x0000004200417308 */ /* 0x0009e20000002400 */
[----:B---3--:R-:W-:-:S02]  /*2930*/  IMAD.U32 R63, RZ, RZ, UR11 ;  /* 0x0000000bff3f7e24 */ /* 0x008fc4000f8e00ff */
[C---:B------:R-:W-:Y:S01]  /*2940*/  FMUL.FTZ R98, R0.reuse, R98 ;  /* 0x0000006200627220 */ /* 0x040fe20000410000 */
[----:B------:R-:W-:Y:S01]  /*2950*/  UIADD3 UR6, UR6, 0xa0, URZ ;  /* 0x000000a006067890 */ /* 0x000fe2000fffe03f */
[C---:B------:R-:W-:Y:S01]  /*2960*/  FMUL.FTZ R14, R0.reuse, R76 ;  /* 0x0000004c000e7220 */ /* 0x040fe20000410000 */
[C---:B------:R-:W-:Y:S01]  /*2970*/  FMUL.FTZ R99, R0.reuse, R99 ;  /* 0x0000006300637220 */ /* 0x040fe20000410000 */
[C---:B------:R-:W-:Y:S01]  /*2980*/  FMUL.FTZ R102, R0.reuse, R102 ;  /* 0x0000006600667220 */ /* 0x040fe20000410000 */
[C---:B------:R-:W-:Y:S01]  /*2990*/  FMUL.FTZ R70, R0.reuse, R70 ;  /* 0x0000004600467220 */ /* 0x040fe20000410000 */
[----:B------:R3:W-:Y:S01]  /*29a0*/  MUFU.TANH R89, R62 ;  /* 0x0000003e00597308 */ /* 0x0007e20000002400 */
[----:B----4-:R-:W-:Y:S02]  /*29b0*/  IMAD.U32 R66, RZ, RZ, UR7 ;  /* 0x00000007ff427e24 */ /* 0x010fe4000f8e00ff */
[C---:B------:R-:W-:Y:S01]  /*29c0*/  FMUL.FTZ R103, R0.reuse, R103 ;  /* 0x0000006700677220 */ /* 0x040fe20000410000 */
[C---:B------:R-:W-:Y:S01]  /*29d0*/  FMUL.FTZ R58, R0.reuse, R61 ;  /* 0x0000003d003a7220 */ /* 0x040fe20000410000 */
[----:B------:R-:W-:Y:S01]  /*29e0*/  FMUL.FTZ R61, R0, R69 ;  /* 0x00000045003d7220 */ /* 0x000fe20000410000 */
[----:B------:R-:W-:-:S02]  /*29f0*/  IMAD R66, R17, -0x2, R66 ;  /* 0xfffffffe11427824 */ /* 0x000fc400078e0242 */
[C---:B------:R-:W-:Y:S01]  /*2a00*/  FMUL.FTZ R78, R0.reuse, R78 ;  /* 0x0000004e004e7220 */ /* 0x040fe20000410000 */
[C---:B------:R-:W-:Y:S01]  /*2a10*/  FMUL.FTZ R79, R0.reuse, R79 ;  /* 0x0000004f004f7220 */ /* 0x040fe20000410000 */
[----:B------:R-:W4:Y:S01]  /*2a20*/  MUFU.TANH R90, R90 ;  /* 0x0000005a005a7308 */ /* 0x000f220000002400 */
[C---:B---3--:R-:W-:Y:S01]  /*2a30*/  FMUL.FTZ R62, R0.reuse, R68 ;  /* 0x00000044003e7220 */ /* 0x048fe20000410000 */
[----:B------:R-:W-:Y:S02]  /*2a40*/  IMAD.U32 R68, RZ, RZ, UR6 ;  /* 0x00000006ff447e24 */ /* 0x000fe4000f8e00ff */
[C---:B------:R-:W-:Y:S01]  /*2a50*/  FMUL.FTZ R82, R0.reuse, R82 ;  /* 0x0000005200527220 */ /* 0x040fe20000410000 */
[----:B------:R-:W-:Y:S02]  /*2a60*/  IMAD R66, R63, UR48, R66 ;  /* 0x000000303f427c24 */ /* 0x000fe4000f8e0242 */
[----:B------:R-:W-:Y:S01]  /*2a70*/  FMUL.FTZ R83, R0, R83 ;  /* 0x0000005300537220 */ /* 0x000fe20000410000 */
[----:B------:R-:W-:-:S02]  /*2a80*/  IMAD R68, R17, -0x2, R68 ;  /* 0xfffffffe11447824 */ /* 0x000fc400078e0244 */
[C---:B------:R-:W-:Y:S01]  /*2a90*/  FMUL.FTZ R86, R0.reuse, R86 ;  /* 0x0000005600567220 */ /* 0x040fe20000410000 */
[----:B------:R-:W3:Y:S01]  /*2aa0*/  MUFU.TANH R91, R91 ;  /* 0x0000005b005b7308 */ /* 0x000ee20000002400 */
[----:B--2---:R-:W-:Y:S01]  /*2ab0*/  IADD3 R7, R7, -UR14, R66 ;  /* 0x8000000e07077c10 */ /* 0x004fe2000fffe042 */
[C---:B------:R-:W-:Y:S01]  /*2ac0*/  FMUL.FTZ R87, R0.reuse, R87 ;  /* 0x0000005700577220 */ /* 0x040fe20000410000 */
[C---:B------:R-:W-:Y:S01]  /*2ad0*/  FMUL.FTZ R10, R0.reuse, R101 ;  /* 0x00000065000a7220 */ /* 0x040fe20000410000 */
[----:B------:R-:W-:Y:S01]  /*2ae0*/  FMUL.FTZ R9, R0, R97 ;  /* 0x0000006100097220 */ /* 0x000fe20000410000 */
[----:B------:R-:W-:Y:S01]  /*2af0*/  VIMNMX R76, R68, R7, PT ;  /* 0x00000007444c7248 */ /* 0x000fe20003fe0100 */
[C---:B------:R-:W-:Y:S01]  /*2b00*/  FMUL.FTZ R67, R0.reuse, R67 ;  /* 0x0000004300437220 */ /* 0x040fe20000410000 */
[----:B------:R-:W-:Y:S01]  /*2b10*/  FMUL.FTZ R20, R0, R80 ;  /* 0x0000005000147220 */ /* 0x000fe20000410000 */
[----:B------:R-:W2:Y:S01]  /*2b20*/  MUFU.TANH R94, R94 ;  /* 0x0000005e005e7308 */ /* 0x000ea20000002400 */
[----:B------:R-:W-:Y:S01]  /*2b30*/  ISETP.GT.AND P1, PT, R76, RZ, PT ;  /* 0x000000ff4c00720c */ /* 0x000fe20003f24270 */
[----:B------:R-:W-:Y:S01]  /*2b40*/  FMUL.FTZ R71, R0, R71 ;  /* 0x0000004700477220 */ /* 0x000fe20000410000 */
[----:B------:R-:W-:Y:S01]  /*2b50*/  ISETP.GT.AND P2, PT, R76, 0x1, PT ;  /* 0x000000014c00780c */ /* 0x000fe20003f44270 */
[----:B------:R-:W-:Y:S01]  /*2b60*/  FMUL.FTZ R42, R0, R42 ;  /* 0x0000002a002a7220 */ /* 0x000fe20000410000 */
[----:B------:R-:W-:Y:S01]  /*2b70*/  ISETP.GT.AND P3, PT, R76, 0x8, PT ;  /* 0x000000084c00780c */ /* 0x000fe20003f64270 */
[----:B------:R-:W-:Y:S01]  /*2b80*/  FMUL.FTZ R63, R0, R40 ;  /* 0x00000028003f7220 */ /* 0x000fe20000410000 */
[----:B----4-:R-:W-:Y:S01]  /*2b90*/  FSEL R125, R90, -INF , P1 ;  /* 0xff8000005a7d7808 */ /* 0x010fe20000800000 */
[----:B------:R-:W4:Y:S01]  /*2ba0*/  MUFU.TANH R95, R95 ;  /* 0x0000005f005f7308 */ /* 0x000f220000002400 */
[----:B---3--:R-:W-:Y:S01]  /*2bb0*/  FSEL R123, R91, -INF , P2 ;  /* 0xff8000005b7b7808 */ /* 0x008fe20001000000 */
[----:B------:R-:W-:Y:S01]  /*2bc0*/  FMUL.FTZ R40, R0, R41 ;  /* 0x0000002900287220 */ /* 0x000fe20000410000 */
[----:B------:R-:W-:Y:S01]  /*2bd0*/  ISETP.GT.AND P1, PT, R76, 0x9, PT ;  /* 0x000000094c00780c */ /* 0x000fe20003f24270 */
[----:B------:R-:W-:Y:S01]  /*2be0*/  FMUL.FTZ R43, R0, R43 ;  /* 0x0000002b002b7220 */ /* 0x000fe20000410000 */
[----:B------:R-:W-:Y:S01]  /*2bf0*/  ISETP.GT.AND P2, PT, R76, 0x10, PT ;  /* 0x000000104c00780c */ /* 0x000fe20003f44270 */
[C---:B------:R-:W-:Y:S01]  /*2c00*/  FMUL.FTZ R46, R0.reuse, R46 ;  /* 0x0000002e002e7220 */ /* 0x040fe20000410000 */
[----:B------:R-:W-:Y:S01]  /*2c10*/  FMUL.FTZ R21, R0, R81 ;  /* 0x0000005100157220 */ /* 0x000fe20000410000 */
[----:B------:R-:W3:Y:S01]  /*2c20*/  MUFU.TANH R98, R98 ;  /* 0x0000006200627308 */ /* 0x000ee20000002400 */
[----:B--2---:R-:W-:Y:S01]  /*2c30*/  FSEL R121, R94, -INF , P3 ;  /* 0xff8000005e797808 */ /* 0x004fe20001800000 */
[C---:B------:R-:W-:Y:S01]  /*2c40*/  FMUL.FTZ R51, R0.reuse, R51 ;  /* 0x0000003300337220 */ /* 0x040fe20000410000 */
[C---:B------:R-:W-:Y:S01]  /*2c50*/  FMUL.FTZ R7, R0.reuse, R55 ;  /* 0x0000003700077220 */ /* 0x040fe20000410000 */
[C---:B------:R-:W-:Y:S01]  /*2c60*/  FMUL.FTZ R47, R0.reuse, R47 ;  /* 0x0000002f002f7220 */ /* 0x040fe20000410000 */
[C---:B------:R-:W-:Y:S01]  /*2c70*/  FMUL.FTZ R50, R0.reuse, R50 ;  /* 0x0000003200327220 */ /* 0x040fe20000410000 */
[C---:B------:R-:W-:Y:S01]  /*2c80*/  FMUL.FTZ R54, R0.reuse, R54 ;  /* 0x0000003600367220 */ /* 0x040fe20000410000 */
[C---:B------:R-:W-:Y:S01]  /*2c90*/  FMUL.FTZ R26, R0.reuse, R26 ;  /* 0x0000001a001a7220 */ /* 0x040fe20000410000 */
[----:B------:R-:W2:Y:S01]  /*2ca0*/  MUFU.TANH R99, R99 ;  /* 0x0000006300637308 */ /* 0x000ea20000002400 */
[----:B----4-:R-:W-:Y:S01]  /*2cb0*/  FSEL R117, R95, -INF , P1 ;  /* 0xff8000005f757808 */ /* 0x010fe20000800000 */
[----:B------:R-:W-:Y:S01]  /*2cc0*/  FMUL.FTZ R27, R0, R27 ;  /* 0x0000001b001b7220 */ /* 0x000fe20000410000 */
[----:B------:R-:W-:Y:S01]  /*2cd0*/  ISETP.GT.AND P1, PT, R76, 0x11, PT ;  /* 0x000000114c00780c */ /* 0x000fe20003f24270 */
[C---:B------:R-:W-:Y:S01]  /*2ce0*/  FMUL.FTZ R30, R0.reuse, R30 ;  /* 0x0000001e001e7220 */ /* 0x040fe20000410000 */
[C---:B------:R-:W-:Y:S01]  /*2cf0*/  FMUL.FTZ R34, R0.reuse, R34 ;  /* 0x0000002200227220 */ /* 0x040fe20000410000 */
[C---:B------:R-:W-:Y:S01]  /*2d00*/  FMUL.FTZ R35, R0.reuse, R35 ;  /* 0x0000002300237220 */ /* 0x040fe20000410000 */
[----:B------:R-:W-:Y:S01]  /*2d10*/  FMUL.FTZ R38, R0, R38 ;  /* 0x0000002600267220 */ /* 0x000fe20000410000 */
[----:B------:R-:W4:Y:S01]  /*2d20*/  MUFU.TANH R102, R102 ;  /* 0x0000006600667308 */ /* 0x000f220000002400 */
[----:B---3--:R-:W-:Y:S01]  /*2d30*/  FSEL R113, R98, -INF , P2 ;  /* 0xff80000062717808 */ /* 0x008fe20001000000 */
[----:B------:R-:W-:Y:S01]  /*2d40*/  FMUL.FTZ R12, R0, R72 ;  /* 0x00000048000c7220 */ /* 0x000fe20000410000 */
[----:B------:R-:W-:Y:S01]  /*2d50*/  ISETP.GT.AND P2, PT, R76, 0x18, PT ;  /* 0x000000184c00780c */ /* 0x000fe20003f44270 */
[C---:B------:R-:W-:Y:S01]  /*2d60*/  FMUL.FTZ R72, R0.reuse, R85 ;  /* 0x0000005500487220 */ /* 0x040fe20000410000 */
[----:B------:R-:W-:Y:S01]  /*2d70*/  SHFL.IDX PT, R64, R64, RZ, 0x1c1f ;  /* 0x001c1fff40407589 */ /* 0x000fe200000e0000 */
[C---:B01----:R-:W-:Y:S01]  /*2d80*/  FMUL.FTZ R3, R0.reuse, R88 ;  /* 0x0000005800037220 */ /* 0x043fe20000410000 */
[----:B------:R-:W-:Y:S01]  /*2d90*/  FMUL.FTZ R5, R0, R92 ;  /* 0x0000005c00057220 */ /* 0x000fe20000410000 */
[----:B------:R0:W-:Y:S01]  /*2da0*/  MUFU.TANH R69, R70 ;  /* 0x0000004600457308 */ /* 0x0001e20000002400 */
[----:B--2---:R-:W-:Y:S01]  /*2db0*/  FSEL R109, R99, -INF , P1 ;  /* 0xff800000636d7808 */ /* 0x004fe20000800000 */
[----:B------:R-:W-:Y:S01]  /*2dc0*/  ULDC UR6, c[0x0][0x988] ;  /* 0x0002620000067ab9 */ /* 0x000fe20000000800 */
[----:B------:R-:W-:Y:S01]  /*2dd0*/  ISETP.GT.AND P1, PT, R76, 0x19, PT ;  /* 0x000000194c00780c */ /* 0x000fe20003f24270 */
[----:B------:R-:W-:Y:S01]  /*2de0*/  FMUL.FTZ R24, R0, R24 ;  /* 0x0000001800187220 */ /* 0x000fe20000410000 */
[----:B------:R-:W-:-:S02]  /*2df0*/  IMAD.U32 R88, RZ, RZ, UR6 ;  /* 0x00000006ff587e24 */ /* 0x000fc4000f8e00ff */
[C---:B------:R-:W-:Y:S01]  /*2e00*/  FMUL.FTZ R8, R0.reuse, R96 ;  /* 0x0000006000087220 */ /* 0x040fe20000410000 */
[C---:B------:R-:W-:Y:S01]  /*2e10*/  FMUL.FTZ R49, R0.reuse, R49 ;  /* 0x0000003100317220 */ /* 0x040fe20000410000 */
[----:B------:R-:W1:Y:S01]  /*2e20*/  MUFU.TANH R103, R103 ;  /* 0x0000006700677308 */ /* 0x000e620000002400 */
[----:B0-----:R-:W-:Y:S01]  /*2e30*/  FMNMX.FTZ R70, R125, R123, !PT ;  /* 0x0000007b7d467209 */ /* 0x001fe20007810000 */
[----:B------:R-:W-:Y:S01]  /*2e40*/  FMUL.FTZ R11, R0, R100 ;  /* 0x00000064000b7220 */ /* 0x000fe20000410000 */
[----:B----4-:R-:W-:Y:S01]  /*2e50*/  FSEL R105, R102, -INF , P2 ;  /* 0xff80000066697808 */ /* 0x010fe20001000000 */
[C---:B------:R-:W-:Y:S01]  /*2e60*/  FMUL.FTZ R131, R0.reuse, R37 ;  /* 0x0000002500837220 */ /* 0x040fe20000410000 */
[----:B------:R-:W-:Y:S01]  /*2e70*/  FMNMX.FTZ R70, R121, R70, !PT ;  /* 0x0000004679467209 */ /* 0x000fe20007810000 */
[----:B------:R-:W-:Y:S01]  /*2e80*/  FMUL.FTZ R53, R0, R53 ;  /* 0x0000003500357220 */ /* 0x000fe20000410000 */
[----:B------:R-:W-:Y:S01]  /*2e90*/  ISETP.GT.AND P2, PT, R76, 0x20, PT ;  /* 0x000000204c00780c */ /* 0x000fe20003f44270 */
[----:B------:R-:W0:Y:S01]  /*2ea0*/  MUFU.TANH R78, R78 ;  /* 0x0000004e004e7308 */ /* 0x000e220000002400 */
[----:B------:R-:W-:Y:S01]  /*2eb0*/  FMNMX.FTZ R70, R117, R70, !PT ;  /* 0x0000004675467209 */ /* 0x000fe20007810000 */
[C---:B------:R-:W-:Y:S01]  /*2ec0*/  FMUL.FTZ R13, R0.reuse, R73 ;  /* 0x00000049000d7220 */ /* 0x040fe20000410000 */
[----:B------:R-:W-:Y:S01]  /*2ed0*/  FSEL R111, R111, -INF , P2 ;  /* 0xff8000006f6f7808 */ /* 0x000fe20001000000 */
[C---:B------:R-:W-:Y:S01]  /*2ee0*/  FMUL.FTZ R129, R0.reuse, R36 ;  /* 0x0000002400817220 */ /* 0x040fe20000410000 */
[----:B------:R-:W-:Y:S01]  /*2ef0*/  FMNMX.FTZ R70, R113, R70, !PT ;  /* 0x0000004671467209 */ /* 0x000fe20007810000 */
[----:B------:R-:W-:Y:S01]  /*2f00*/  FMUL.FTZ R73, R0, R84 ;  /* 0x0000005400497220 */ /* 0x000fe20000410000 */
[----:B------:R-:W-:Y:S01]  /*2f10*/  ISETP.GT.AND P2, PT, R76, 0x28, PT ;  /* 0x000000284c00780c */ /* 0x000fe20003f44270 */
[----:B------:R-:W2:Y:S01]  /*2f20*/  MUFU.TANH R79, R79 ;  /* 0x0000004f004f7308 */ /* 0x000ea20000002400 */
[----:B------:R-:W-:Y:S01]  /*2f30*/  FMNMX.FTZ R70, R109, R70, !PT ;  /* 0x000000466d467209 */ /* 0x000fe20007810000 */
[C---:B------:R-:W-:Y:S01]  /*2f40*/  FMUL.FTZ R29, R0.reuse, R29 ;  /* 0x0000001d001d7220 */ /* 0x040fe20000410000 */
[----:B-1----:R-:W-:Y:S01]  /*2f50*/  FSEL R107, R103, -INF , P1 ;  /* 0xff800000676b7808 */ /* 0x002fe20000800000 */
[C---:B------:R-:W-:Y:S01]  /*2f60*/  FMUL.FTZ R28, R0.reuse, R28 ;  /* 0x0000001c001c7220 */ /* 0x040fe20000410000 */
[----:B------:R-:W-:Y:S01]  /*2f70*/  FMNMX.FTZ R70, R105, R70, !PT ;  /* 0x0000004669467209 */ /* 0x000fe20007810000 */
[----:B------:R-:W-:Y:S01]  /*2f80*/  FMUL.FTZ R48, R0, R48 ;  /* 0x0000003000307220 */ /* 0x000fe20000410000 */
[----:B------:R-:W-:Y:S01]  /*2f90*/  ISETP.GT.AND P1, PT, R76, 0x21, PT ;  /* 0x000000214c00780c */ /* 0x000fe20003f24270 */
[----:B------:R-:W1:Y:S01]  /*2fa0*/  MUFU.TANH R82, R82 ;  /* 0x0000005200527308 */ /* 0x000e620000002400 */
[----:B------:R-:W-:Y:S01]  /*2fb0*/  FMNMX.FTZ R70, R107, R70, !PT ;  /* 0x000000466b467209 */ /* 0x000fe20007810000 */
[C---:B------:R-:W-:Y:S01]  /*2fc0*/  FMUL.FTZ R52, R0.reuse, R52 ;  /* 0x0000003400347220 */ /* 0x040fe20000410000 */
[----:B------:R-:W-:Y:S01]  /*2fd0*/  FSEL R115, R115, -INF , P1 ;  /* 0xff80000073737808 */ /* 0x000fe20000800000 */
[----:B------:R-:W-:Y:S01]  /*2fe0*/  FMUL.FTZ R25, R0, R25 ;  /* 0x0000001900197220 */ /* 0x000fe20000410000 */
[----:B------:R-:W-:Y:S01]  /*2ff0*/  FMNMX.FTZ R70, R111, R70, !PT ;  /* 0x000000466f467209 */ /* 0x000fe20007810000 */
[----:B------:R-:W-:Y:S01]  /*3000*/  @UP0 ULDC UR6, c[0x0][0x44c] ;  /* 0x0001130000060ab9 */ /* 0x000fe20000000800 */
[----:B------:R-:W-:Y:S01]  /*3010*/  ISETP.GT.AND P1, PT, R76, 0x29, PT ;  /* 0x000000294c00780c */ /* 0x000fe20003f24270 */
[----:B------:R-:W3:Y:S01]  /*3020*/  MUFU.TANH R83, R83 ;  /* 0x0000005300537308 */ /* 0x000ee20000002400 */
[----:B0-----:R-:W-:Y:S01]  /*3030*/  FSEL R119, R78, -INF , P2 ;  /* 0xff8000004e777808 */ /* 0x001fe20001000000 */
[----:B------:R-:W-:Y:S01]  /*3040*/  UIMAD.WIDE.U32 UR6, UR37, UR6, URZ ;  /* 0x00000006250672a5 */ /* 0x000fe2000f8e003f */
[----:B------:R-:W-:Y:S01]  /*3050*/  FMNMX.FTZ R70, R115, R70, !PT ;  /* 0x0000004673467209 */ /* 0x000fe20007810000 */
[----:B------:R-:W-:Y:S01]  /*3060*/  @UP0 ULDC UR18, c[0x0][0x450] ;  /* 0x0001140000120ab9 */ /* 0x000fe20000000800 */
[C---:B------:R-:W-:Y:S01]  /*3070*/  ISETP.GT.AND P2, PT, R76.reuse, 0x30, PT ;  /* 0x000000304c00780c */ /* 0x040fe20003f44270 */
[----:B------:R-:W-:Y:S01]  /*3080*/  UMOV UR10, UR37 ;  /* 0x00000025000a7c82 */ /* 0x000fe20008000000 */
[----:B--2---:R-:W-:Y:S01]  /*3090*/  FSEL R103, R79, -INF , P1 ;  /* 0xff8000004f677808 */ /* 0x004fe20000800000 */
[----:B------:R-:W0:Y:S01]  /*30a0*/  MUFU.TANH R86, R86 ;  /* 0x0000005600567308 */ /* 0x000e220000002400 */
[----:B------:R-:W-:Y:S01]  /*30b0*/  FMNMX.FTZ R70, R119, R70, !PT ;  /* 0x0000004677467209 */ /* 0x000fe20007810000 */
[----:B------:R-:W-:Y:S01]  /*30c0*/  UIMAD UR11, UR48, UR11, -UR14 ;  /* 0x0000000b300b72a4 */ /* 0x000fe2000f8e0a0e */
[----:B------:R-:W-:Y:S01]  /*30d0*/  ISETP.GT.AND P1, PT, R76, 0x31, PT ;  /* 0x000000314c00780c */ /* 0x000fe20003f24270 */
[----:B------:R-:W-:Y:S01]  /*30e0*/  @UP0 USHF.R.U32.HI UR10, URZ, UR18, UR7 ;  /* 0x000000123f0a0299 */ /* 0x000fe20008011607 */
[----:B-1----:R-:W-:Y:S01]  /*30f0*/  FSEL R101, R82, -INF , P2 ;  /* 0xff80000052657808 */ /* 0x002fe20001000000 */
[----:B------:R-:W-:Y:S01]  /*3100*/  UIADD3 UR55, UR52, -0x2, URZ ;  /* 0xfffffffe34377890 */ /* 0x000fe2000fffe03f */
[----:B------:R-:W-:Y:S01]  /*3110*/  FMNMX.FTZ R70, R103, R70, !PT ;  /* 0x0000004667467209 */ /* 0x000fe20007810000 */
[----:B------:R-:W1:Y:S01]  /*3120*/  MUFU.TANH R87, R87 ;  /* 0x0000005700577308 */ /* 0x000e620000002400 */
[----:B------:R-:W-:Y:S01]  /*3130*/  ISETP.GT.AND P2, PT, R76, 0x38, PT ;  /* 0x000000384c00780c */ /* 0x000fe20003f44270 */
[----:B------:R-:W-:Y:S01]  /*3140*/  UIADD3 UR6, UR11, UR10, URZ ;  /* 0x0000000a0b067290 */ /* 0x000fe2000fffe03f */
[----:B---3--:R-:W-:-:S02]  /*3150*/  FSEL R99, R83, -INF , P1 ;  /* 0xff80000053637808 */ /* 0x008fc40000800000 */
[----:B------:R-:W-:Y:S01]  /*3160*/  FMNMX.FTZ R70, R101, R70, !PT ;  /* 0x0000004665467209 */ /* 0x000fe20007810000 */
[----:B------:R-:W-:Y:S01]  /*3170*/  UIMAD.WIDE UR6, UR6, 0x66666667, URZ ;  /* 0x66666667060678a5 */ /* 0x000fe2000f8e023f */
[----:B------:R-:W-:Y:S01]  /*3180*/  ISETP.GT.AND P1, PT, R76, 0x39, PT ;  /* 0x000000394c00780c */ /* 0x000fe20003f24270 */
[----:B------:R-:W2:Y:S01]  /*3190*/  MUFU.TANH R75, R75 ;  /* 0x0000004b004b7308 */ /* 0x000ea20000002400 */
[----:B0-----:R-:W-:Y:S01]  /*31a0*/  FSEL R97, R86, -INF , P2 ;  /* 0xff80000056617808 */ /* 0x001fe20001000000 */
[----:B------:R-:W-:Y:S01]  /*31b0*/  USHF.R.U32.HI UR6, URZ, 0x1f, UR7 ;  /* 0x0000001f3f067899 */ /* 0x000fe20008011607 */
[----:B------:R-:W-:Y:S02]  /*31c0*/  FMNMX.FTZ R70, R99, R70, !PT ;  /* 0x0000004663467209 */ /* 0x000fe40007810000 */
[C---:B------:R-:W-:Y:S01]  /*31d0*/  ISETP.GT.AND P2, PT, R76.reuse, 0x40, PT ;  /* 0x000000404c00780c */ /* 0x040fe20003f44270 */
[----:B------:R-:W-:Y:S01]  /*31e0*/  ULEA.HI.SX32 UR7, UR7, UR6, 0x1a ;  /* 0x0000000607077291 */ /* 0x000fe2000f8fd23f */
[----:B------:R-:W-:Y:S01]  /*31f0*/  FMNMX.FTZ R70, R97, R70, !PT ;  /* 0x0000004661467209 */ /* 0x000fe20007810000 */
[----:B------:R0:W3:Y:S01]  /*3200*/  MUFU.TANH R80, R67 ;  /* 0x0000004300507308 */ /* 0x0000e20000002400 */
[----:B-1----:R-:W-:Y:S01]  /*3210*/  FSEL R95, R87, -INF , P1 ;  /* 0xff800000575f7808 */ /* 0x002fe20000800000 */
[----:B------:R-:W-:Y:S01]  /*3220*/  UISETP.LT.AND UP0, UPT, URZ, UR7, UPT ;  /* 0x000000073f00728c */ /* 0x000fe2000bf01270 */
[----:B------:R-:W-:-:S02]  /*3230*/  ISETP.GT.AND P1, PT, R76, 0x41, PT ;  /* 0x000000414c00780c */ /* 0x000fc40003f24270 */
[----:B------:R-:W-:Y:S01]  /*3240*/  FSEL R93, R93, -INF , P2 ;  /* 0xff8000005d5d7808 */ /* 0x000fe20001000000 */
[----:B------:R-:W-:Y:S01]  /*3250*/  USEL UR53, URZ, UR7, !UP0 ;  /* 0x000000073f357287 */ /* 0x000fe2000c000000 */
[----:B------:R-:W-:Y:S01]  /*3260*/  FMNMX.FTZ R70, R95, R70, !PT ;  /* 0x000000465f467209 */ /* 0x000fe20007810000 */
[----:B------:R-:W1:Y:S01]  /*3270*/  MUFU.TANH R71, R71 ;  /* 0x0000004700477308 */ /* 0x000e620000002400 */
[C---:B------:R-:W-:Y:S01]  /*3280*/  ISETP.GT.AND P2, PT, R76.reuse, 0x48, PT ;  /* 0x000000484c00780c */ /* 0x040fe20003f44270 */
[----:B------:R-:W-:Y:S01]  /*3290*/  UISETP.GE.AND UP0, UPT, UR55, UR53, UPT ;  /* 0x000000353700728c */ /* 0x000fe2000bf06270 */
[----:B--2---:R-:W-:Y:S02]  /*32a0*/  FSEL R91, R75, -INF , P1 ;  /* 0xff8000004b5b7808 */ /* 0x004fe40000800000 */
[----:B------:R-:W-:Y:S02]  /*32b0*/  FMNMX.FTZ R70, R93, R70, !PT ;  /* 0x000000465d467209 */ /* 0x000fe40007810000 */
[----:B------:R-:W-:Y:S01]  /*32c0*/  ISETP.GT.AND P1, PT, R76, 0x49, PT ;  /* 0x000000494c00780c */ /* 0x000fe20003f24270 */
[----:B------:R-:W2:Y:S01]  /*32d0*/  MUFU.TANH R41, R42 ;  /* 0x0000002a00297308 */ /* 0x000ea20000002400 */
[----:B------:R-:W-:-:S02]  /*32e0*/  FSEL R89, R89, -INF , P2 ;  /* 0xff80000059597808 */ /* 0x000fc40001000000 */
[----:B------:R-:W-:Y:S02]  /*32f0*/  FMNMX.FTZ R70, R91, R70, !PT ;  /* 0x000000465b467209 */ /* 0x000fe40007810000 */
[C---:B------:R-:W-:Y:S02]  /*3300*/  ISETP.GT.AND P2, PT, R76.reuse, 0x50, PT ;  /* 0x000000504c00780c */ /* 0x040fe40003f44270 */
[----:B------:R-:W-:Y:S01]  /*3310*/  FSEL R75, R77, -INF , P1 ;  /* 0xff8000004d4b7808 */ /* 0x000fe20000800000 */
[----:B------:R1:W4:Y:S01]  /*3320*/  MUFU.TANH R81, R43 ;  /* 0x0000002b00517308 */ /* 0x0003220000002400 */
[----:B------:R-:W-:Y:S02]  /*3330*/  FMNMX.FTZ R70, R89, R70, !PT ;  /* 0x0000004659467209 */ /* 0x000fe40007810000 */
[----:B------:R-:W-:Y:S02]  /*3340*/  ISETP.GT.AND P1, PT, R76, 0x51, PT ;  /* 0x000000514c00780c */ /* 0x000fe40003f24270 */
[----:B0-----:R-:W-:-:S02]  /*3350*/  FSEL R67, R65, -INF , P2 ;  /* 0xff80000041437808 */ /* 0x001fc40001000000 */
[----:B------:R-:W-:Y:S01]  /*3360*/  FMNMX.FTZ R70, R75, R70, !PT ;  /* 0x000000464b467209 */ /* 0x000fe20007810000 */
[----:B------:R-:W-:Y:S01]  /*3370*/  MUFU.TANH R46, R46 ;  /* 0x0000002e002e7308 */ /* 0x000fe20000002400 */
[----:B------:R-:W-:Y:S02]  /*3380*/  ISETP.GT.AND P2, PT, R76, 0x58, PT ;  /* 0x000000584c00780c */ /* 0x000fe40003f44270 */
[----:B---3--:R-:W-:Y:S02]  /*3390*/  FSEL R55, R80, -INF , P1 ;  /* 0xff80000050377808 */ /* 0x008fe40000800000 */
[----:B------:R-:W-:Y:S02]  /*33a0*/  FMNMX.FTZ R70, R67, R70, !PT ;  /* 0x0000004643467209 */ /* 0x000fe40007810000 */
[----:B------:R-:W-:Y:S01]  /*33b0*/  ISETP.GT.AND P1, PT, R76, 0x59, PT ;  /* 0x000000594c00780c */ /* 0x000fe20003f24270 */
[----:B------:R0:W-:Y:S01]  /*33c0*/  MUFU.TANH R78, R51 ;  /* 0x00000033004e7308 */ /* 0x0001e20000002400 */
[----:B------:R-:W-:-:S02]  /*33d0*/  FMNMX.FTZ R70, R55, R70, !PT ;  /* 0x0000004637467209 */ /* 0x000fc40007810000 */
[----:B-1----:R-:W-:Y:S02]  /*33e0*/  FSEL R43, R71, -INF , P1 ;  /* 0xff800000472b7808 */ /* 0x002fe40000800000 */
[----:B------:R-:W-:Y:S02]  /*33f0*/  ISETP.GT.AND P1, PT, R76, 0x61, PT ;  /* 0x000000614c00780c */ /* 0x000fe40003f24270 */
[----:B------:R-:W-:Y:S01]  /*3400*/  R2UR UR15, R2 ;  /* 0x00000000020f72ca */ /* 0x000fe200000e0000 */
[----:B------:R4:W1:Y:S01]  /*3410*/  MUFU.TANH R42, R47 ;  /* 0x0000002f002a7308 */ /* 0x0008620000002400 */
[----:B0-----:R-:W-:Y:S02]  /*3420*/  FSEL R51, R69, -INF , P2 ;  /* 0xff80000045337808 */ /* 0x001fe40001000000 */
[----:B------:R-:W-:Y:S02]  /*3430*/  ISETP.GT.AND P2, PT, R76, 0x60, PT ;  /* 0x000000604c00780c */ /* 0x000fe40003f44270 */
[----:B------:R-:W-:-:S02]  /*3440*/  FMNMX.FTZ R70, R51, R70, !PT ;  /* 0x0000004633467209 */ /* 0x000fc40007810000 */
[----:B--2---:R-:W-:Y:S01]  /*3450*/  FSEL R41, R41, -INF , P2 ;  /* 0xff80000029297808 */ /* 0x004fe20001000000 */
[----:B------:R-:W0:Y:S01]  /*3460*/  MUFU.TANH R50, R50 ;  /* 0x0000003200327308 */ /* 0x000e220000002400 */
[----:B------:R-:W-:Y:S02]  /*3470*/  FMNMX.FTZ R70, R43, R70, !PT ;  /* 0x000000462b467209 */ /* 0x000fe40007810000 */
[C---:B------:R-:W-:Y:S01]  /*3480*/  ISETP.GT.AND P2, PT, R76.reuse, 0x68, PT ;  /* 0x000000684c00780c */ /* 0x040fe20003f44270 */
[----:B------:R-:W-:Y:S01]  /*3490*/  UIADD3 UR6, UR15, 0x29840, URZ ;  /* 0x000298400f067890 */ /* 0x000fe2000fffe03f */
[----:B----4-:R-:W-:Y:S02]  /*34a0*/  FSEL R47, R81, -INF , P1 ;  /* 0xff800000512f7808 */ /* 0x010fe40000800000 */
[----:B------:R-:W-:Y:S01]  /*34b0*/  FMNMX.FTZ R70, R41, R70, !PT ;  /* 0x0000004629467209 */ /* 0x000fe20007810000 */
[----:B------:R2:W-:Y:S01]  /*34c0*/  MUFU.TANH R79, R7 ;  /* 0x00000007004f7308 */ /* 0x0005e20000002400 */
[----:B------:R-:W-:Y:S01]  /*34d0*/  ISETP.GT.AND P1, PT, R76, 0x69, PT ;  /* 0x000000694c00780c */ /* 0x000fe20003f24270 */
[----:B------:R-:W-:Y:S01]  /*34e0*/  UPRMT UR6, UR39, 0x654, UR6 ;  /* 0x0000065427067896 */ /* 0x000fe20008000006 */
[----:B------:R-:W-:-:S02]  /*34f0*/  FMNMX.FTZ R70, R47, R70, !PT ;  /* 0x000000462f467209 */ /* 0x000fc40007810000 */
[----:B-1----:R-:W-:Y:S02]  /*3500*/  FSEL R65, R42, -INF , P1 ;  /* 0xff8000002a417808 */ /* 0x002fe40000800000 */
[----:B------:R-:W-:Y:S01]  /*3510*/  ISETP.GT.AND P1, PT, R76, 0x71, PT ;  /* 0x000000714c00780c */ /* 0x000fe20003f24270 */
[----:B------:R-:W1:Y:S01]  /*3520*/  MUFU.TANH R54, R54 ;  /* 0x0000003600367308 */ /* 0x000e620000002400 */
[----:B--2---:R-:W-:Y:S01]  /*3530*/  FMUL.FTZ R7, R0, R31 ;  /* 0x0000001f00077220 */ /* 0x004fe20000410000 */
[----:B------:R-:W-:Y:S01]  /*3540*/  FSEL R31, R46, -INF , P2 ;  /* 0xff8000002e1f7808 */ /* 0x000fe20001000000 */
[----:B------:R-:W-:Y:S01]  /*3550*/  SYNCS.ARRIVE.TRANS64.RED.A1T0 RZ, [UR6], RZ ;  /* 0x000000ffffff79a7 */ /* 0x000fe20008100406 */
[----:B------:R-:W-:Y:S02]  /*3560*/  ISETP.GT.AND P2, PT, R76, 0x70, PT ;  /* 0x000000704c00780c */ /* 0x000fe40003f44270 */
[----:B------:R-:W-:Y:S02]  /*3570*/  FMNMX.FTZ R70, R31, R70, !PT ;  /* 0x000000461f467209 */ /* 0x000fe40007810000 */
[----:B------:R-:W2:Y:S01]  /*3580*/  MUFU.TANH R26, R26 ;  /* 0x0000001a001a7308 */ /* 0x000ea20000002400 */
[----:B0-----:R-:W-:-:S02]  /*3590*/  FSEL R69, R50, -INF , P2 ;  /* 0xff80000032457808 */ /* 0x001fc40001000000 */
[----:B------:R-:W-:Y:S02]  /*35a0*/  FMNMX.FTZ R70, R65, R70, !PT ;  /* 0x0000004641467209 */ /* 0x000fe40007810000 */
[----:B------:R-:W-:Y:S02]  /*35b0*/  ISETP.GT.AND P2, PT, R76, 0x78, PT ;  /* 0x000000784c00780c */ /* 0x000fe40003f44270 */
[----:B------:R-:W-:Y:S01]  /*35c0*/  FSEL R71, R78, -INF , P1 ;  /* 0xff8000004e477808 */ /* 0x000fe20000800000 */
[----:B------:R-:W0:Y:S01]  /*35d0*/  MUFU.TANH R27, R27 ;  /* 0x0000001b001b7308 */ /* 0x000e220000002400 */
[----:B------:R-:W-:Y:S02]  /*35e0*/  FMNMX.FTZ R70, R69, R70, !PT ;  /* 0x0000004645467209 */ /* 0x000fe40007810000 */
[----:B------:R-:W-:Y:S02]  /*35f0*/  ISETP.GT.AND P1, PT, R76, 0x79, PT ;  /* 0x000000794c00780c */ /* 0x000fe40003f24270 */
[----:B-1----:R-:W-:-:S02]  /*3600*/  FSEL R77, R54, -INF , P2 ;  /* 0xff800000364d7808 */ /* 0x002fc40001000000 */
[----:B------:R-:W-:Y:S01]  /*3610*/  FMNMX.FTZ R70, R71, R70, !PT ;  /* 0x0000004647467209 */ /* 0x000fe20007810000 */
[----:B------:R-:W1:Y:S01]  /*3620*/  MUFU.TANH R30, R30 ;  /* 0x0000001e001e7308 */ /* 0x000e620000002400 */
[C---:B------:R-:W-:Y:S02]  /*3630*/  ISETP.GT.AND P2, PT, R76.reuse, 0x80, PT ;  /* 0x000000804c00780c */ /* 0x040fe40003f44270 */
[----:B------:R-:W-:Y:S02]  /*3640*/  FSEL R79, R79, -INF , P1 ;  /* 0xff8000004f4f7808 */ /* 0x000fe40000800000 */
[----:B------:R-:W-:Y:S02]  /*3650*/  FMNMX.FTZ R70, R77, R70, !PT ;  /* 0x000000464d467209 */ /* 0x000fe40007810000 */
[----:B------:R-:W-:Y:S01]  /*3660*/  ISETP.GT.AND P1, PT, R76, 0x81, PT ;  /* 0x000000814c00780c */ /* 0x000fe20003f24270 */
[----:B------:R3:W4:Y:S01]  /*3670*/  MUFU.TANH R81, R7 ;  /* 0x0000000700517308 */ /* 0x0007220000002400 */
[----:B--2---:R-:W-:-:S02]  /*3680*/  FSEL R87, R26, -INF , P2 ;  /* 0xff8000001a577808 */ /* 0x004fc40001000000 */
[----:B------:R-:W-:Y:S02]  /*3690*/  FMNMX.FTZ R70, R79, R70, !PT ;  /* 0x000000464f467209 */ /* 0x000fe40007810000 */
[----:B------:R-:W-:Y:S02]  /*36a0*/  ISETP.GT.AND P2, PT, R76, 0x88, PT ;  /* 0x000000884c00780c */ /* 0x000fe40003f44270 */
[----:B0-----:R-:W-:Y:S01]  /*36b0*/  FSEL R85, R27, -INF , P1 ;  /* 0xff8000001b557808 */ /* 0x001fe20000800000 */
[----:B------:R0:W2:Y:S01]  /*36c0*/  MUFU.TANH R42, R34 ;  /* 0x00000022002a7308 */ /* 0x0000a20000002400 */
[----:B------:R-:W-:Y:S01]  /*36d0*/  FMNMX.FTZ R70, R87, R70, !PT ;  /* 0x0000004657467209 */ /* 0x000fe20007810000 */
[----:B---3--:R-:W-:Y:S01]  /*36e0*/  FMUL.FTZ R7, R0, R39 ;  /* 0x0000002700077220 */ /* 0x008fe20000410000 */
[----:B------:R-:W-:Y:S02]  /*36f0*/  ISETP.GT.AND P1, PT, R76, 0x89, PT ;  /* 0x000000894c00780c */ /* 0x000fe40003f24270 */
[----:B-1----:R-:W-:-:S02]  /*3700*/  FSEL R83, R30, -INF , P2 ;  /* 0xff8000001e537808 */ /* 0x002fc40001000000 */
[----:B------:R-:W-:Y:S01]  /*3710*/  FMNMX.FTZ R70, R85, R70, !PT ;  /* 0x0000004655467209 */ /* 0x000fe20007810000 */
[----:B------:R2:W1:Y:S01]  /*3720*/  MUFU.TANH R46, R35 ;  /* 0x00000023002e7308 */ /* 0x0004620000002400 */
[----:B------:R-:W-:Y:S01]  /*3730*/  ISETP.GT.AND P2, PT, R76, 0x90, PT ;  /* 0x000000904c00780c */ /* 0x000fe20003f44270 */
[----:B0-----:R-:W-:Y:S01]  /*3740*/  FMUL.FTZ R34, R0, R44 ;  /* 0x0000002c00227220 */ /* 0x001fe20000410000 */
[----:B----4-:R-:W-:Y:S02]  /*3750*/  FSEL R81, R81, -INF , P1 ;  /* 0xff80000051517808 */ /* 0x010fe40000800000 */
[----:B------:R-:W-:Y:S02]  /*3760*/  FMNMX.FTZ R70, R83, R70, !PT ;  /* 0x0000004653467209 */ /* 0x000fe40007810000 */
[----:B------:R-:W-:Y:S01]  /*3770*/  ISETP.GT.AND P1, PT, R76, 0x91, PT ;  /* 0x000000914c00780c */ /* 0x000fe20003f24270 */
[----:B------:R-:W0:Y:S01]  /*3780*/  MUFU.TANH R38, R38 ;  /* 0x0000002600267308 */ /* 0x000e220000002400 */
[----:B--2---:R-:W-:-:S02]  /*3790*/  FSEL R35, R42, -INF , P2 ;  /* 0xff8000002a237808 */ /* 0x004fc40001000000 */
[----:B------:R-:W-:Y:S02]  /*37a0*/  FMNMX.FTZ R70, R81, R70, !PT ;  /* 0x0000004651467209 */ /* 0x000fe40007810000 */
[----:B------:R-:W-:Y:S02]  /*37b0*/  ISETP.GT.AND P2, PT, R76, 0x98, PT ;  /* 0x000000984c00780c */ /* 0x000fe40003f44270 */
[----:B------:R-:W-:Y:S01]  /*37c0*/  FMNMX.FTZ R70, R35, R70, !PT ;  /* 0x0000004623467209 */ /* 0x000fe20007810000 */
[----:B------:R2:W3:Y:S01]  /*37d0*/  MUFU.TANH R27, R7 ;  /* 0x00000007001b7308 */ /* 0x0004e20000002400 */
[----:B-1----:R-:W-:Y:S02]  /*37e0*/  FSEL R39, R46, -INF , P1 ;  /* 0xff8000002e277808 */ /* 0x002fe40000800000 */
[----:B------:R-:W-:Y:S02]  /*37f0*/  ISETP.GT.AND P1, PT, R76, 0x99, PT ;  /* 0x000000994c00780c */ /* 0x000fe40003f24270 */
[----:B------:R-:W-:-:S03]  /*3800*/  FMNMX.FTZ R70, R39, R70, !PT ;  /* 0x0000004627467209 */ /* 0x000fc60007810000 */
[----:B------:R-:W-:Y:S01]  /*3810*/  MUFU.TANH R3, R3 ;  /* 0x0000000300037308 */ /* 0x000fe20000002400 */
[----:B--2---:R-:W-:Y:S01]  /*3820*/  FMUL.FTZ R7, R0, R45 ;  /* 0x0000002d00077220 */ /* 0x004fe20000410000 */
[----:B0-----:R-:W-:Y:S01]  /*3830*/  FSEL R45, R38, -INF , P2 ;  /* 0xff800000262d7808 */ /* 0x001fe20001000000 */
[----:B------:R-:W-:-:S03]  /*3840*/  FMUL.FTZ R38, R0, R32 ;  /* 0x0000002000267220 */ /* 0x000fc60000410000 */
[----:B------:R-:W-:Y:S02]  /*3850*/  FMNMX.FTZ R70, R45, R70, !PT ;  /* 0x000000462d467209 */ /* 0x000fe40007810000 */
[----:B------:R0:W-:Y:S01]  /*3860*/  MUFU.TANH R42, R7 ;  /* 0x00000007002a7308 */ /* 0x0001e20000002400 */
[----:B---3--:R-:W-:-:S04]  /*3870*/  FSEL R27, R27, -INF , P1 ;  /* 0xff8000001b1b7808 */ /* 0x008fc80000800000 */
[----:B------:R-:W-:-:S03]  /*3880*/  FMNMX.FTZ R70, R27, R70, !PT ;  /* 0x000000461b467209 */ /* 0x000fc60007810000 */
[----:B------:R-:W1:Y:S02]  /*3890*/  MUFU.TANH R4, R4 ;  /* 0x0000000400047308 */ /* 0x000e640000002400 */
[----:B------:R-:W2:Y:S06]  /*38a0*/  SHFL.BFLY PT, R127, R70, 0x2, 0x1f ;  /* 0x0c401f00467f7f89 */ /* 0x000eac00000e0000 */
[----:B------:R-:W3:Y:S08]  /*38b0*/  MUFU.TANH R5, R5 ;  /* 0x0000000500057308 */ /* 0x000ef00000002400 */
[----:B------:R4:W-:Y:S08]  /*38c0*/  MUFU.TANH R50, R24 ;  /* 0x0000001800327308 */ /* 0x0009f00000002400 */
[----:B------:R-:W5:Y:S01]  /*38d0*/  MUFU.TANH R6, R6 ;  /* 0x0000000600067308 */ /* 0x000f620000002400 */
[----:B--2---:R-:W-:Y:S01]  /*38e0*/  FMNMX.FTZ R26, R70, R127, !PT ;  /* 0x0000007f461a7209 */ /* 0x004fe20007810000 */
[----:B------:R-:W-:Y:S01]  /*38f0*/  FMUL.FTZ R127, R0, R33 ;  /* 0x00000021007f7220 */ /* 0x000fe20000410000 */
[----:B------:R-:W-:-:S03]  /*3900*/  IADD3 R33, R66, -UR14, RZ ;  /* 0x8000000e42217c10 */ /* 0x000fc6000fffe0ff */
[----:B0-----:R-:W0:Y:S01]  /*3910*/  SHFL.BFLY PT, R7, R26, 0x1, 0x1f ;  /* 0x0c201f001a077f89 */ /* 0x001e2200000e0000 */
[----:B------:R-:W-:Y:S01]  /*3920*/  VIADDMNMX R68, R64, R33, R68, PT ;  /* 0x0000002140447246 */ /* 0x000fe20003800144 */
[----:B------:R-:W-:Y:S03]  /*3930*/  MUFU.TANH R8, R8 ;  /* 0x0000000800087308 */ /* 0x000fe60000002400 */
[C---:B------:R-:W-:Y:S02]  /*3940*/  ISETP.GT.AND P2, PT, R68.reuse, 0x1, PT ;  /* 0x000000014400780c */ /* 0x040fe40003f44270 */
[----:B------:R-:W-:Y:S02]  /*3950*/  ISETP.GT.AND P3, PT, R68, 0x8, PT ;  /* 0x000000084400780c */ /* 0x000fe40003f64270 */
[----:B-1----:R-:W-:Y:S01]  /*3960*/  FSEL R32, R4, -INF , P2 ;  /* 0xff80000004207808 */ /* 0x002fe20001000000 */
[----:B------:R-:W1:Y:S01]  /*3970*/  MUFU.TANH R9, R9 ;  /* 0x0000000900097308 */ /* 0x000e620000002400 */
[----:B---3--:R-:W-:-:S02]  /*3980*/  FSEL R37, R5, -INF , P3 ;  /* 0xff80000005257808 */ /* 0x008fc40001800000 */
[----:B------:R-:W-:-:S05]  /*3990*/  ISETP.GT.AND P2, PT, R68, 0x10, PT ;  /* 0x000000104400780c */ /* 0x000fca0003f44270 */
[----:B------:R2:W-:Y:S01]  /*39a0*/  MUFU.TANH R44, R49 ;  /* 0x00000031002c7308 */ /* 0x0005e20000002400 */
[----:B0-----:R-:W-:-:S07]  /*39b0*/  FMNMX.FTZ R7, R26, R7, !PT ;  /* 0x000000071a077209 */ /* 0x001fce0007810000 */
[----:B------:R-:W0:Y:S01]  /*39c0*/  MUFU.TANH R11, R11 ;  /* 0x0000000b000b7308 */ /* 0x000e220000002400 */
[C---:B------:R-:W-:Y:S01]  /*39d0*/  FSETP.NEU.FTZ.AND P1, PT, R7.reuse, -INF , PT ;  /* 0xff8000000700780b */ /* 0x040fe20003f3d000 */
[----:B----4-:R-:W-:-:S05]  /*39e0*/  FFMA.FTZ R24, R7, R88, -8 ;  /* 0xc100000007187423 */ /* 0x010fca0000010058 */
[----:B------:R-:W-:Y:S01]  /*39f0*/  FSEL R24, R24, RZ, P1 ;  /* 0x000000ff18187208 */ /* 0x000fe20000800000 */
[----:B------:R-:W3:Y:S01]  /*3a00*/  MUFU.TANH R10, R10 ;  /* 0x0000000a000a7308 */ /* 0x000ee20000002400 */
[----:B------:R-:W-:-:S03]  /*3a10*/  ISETP.GT.AND P1, PT, R68, RZ, PT ;  /* 0x000000ff4400720c */ /* 0x000fc60003f24270 */
[-CC-:B------:R-:W-:Y:S01]  /*3a20*/  FFMA.FTZ R36, R105, R88.reuse, -R24.reuse ;  /* 0x0000005869247223 */ /* 0x180fe20000010818 */
[----:B--2---:R-:W-:Y:S01]  /*3a30*/  FSEL R49, R3, -INF , P1 ;  /* 0xff80000003317808 */ /* 0x004fe20000800000 */
[--C-:B------:R-:W-:Y:S01]  /*3a40*/  FFMA.FTZ R5, R107, R88, -R24.reuse ;  /* 0x000000586b057223 */ /* 0x100fe20000010818 */
[----:B------:R-:W-:Y:S01]  /*3a50*/  ISETP.GT.AND P1, PT, R68, 0x9, PT ;  /* 0x000000094400780c */ /* 0x000fe20003f24270 */
[----:B------:R-:W2:Y:S01]  /*3a60*/  MUFU.TANH R12, R12 ;  /* 0x0000000c000c7308 */ /* 0x000ea20000002400 */
[----:B------:R-:W-:Y:S01]  /*3a70*/  FMNMX.FTZ R4, R49, R32, !PT ;  /* 0x0000002031047209 */ /* 0x000fe20007810000 */
[-CC-:B------:R-:W-:Y:S01]  /*3a80*/  FFMA.FTZ R3, R109, R88.reuse, -R24.reuse ;  /* 0x000000586d037223 */ /* 0x180fe20000010818 */
[----:B-----5:R-:W-:Y:S01]  /*3a90*/  FSEL R33, R6, -INF , P1 ;  /* 0xff80000006217808 */ /* 0x020fe20000800000 */
[--C-:B------:R-:W-:Y:S01]  /*3aa0*/  FFMA.FTZ R30, R113, R88, -R24.reuse ;  /* 0x00000058711e7223 */ /* 0x100fe20000010818 */
[----:B------:R-:W-:Y:S01]  /*3ab0*/  FMNMX.FTZ R6, R37, R4, !PT ;  /* 0x0000000425067209 */ /* 0x000fe20007810000 */
[--C-:B------:R-:W-:Y:S01]  /*3ac0*/  FFMA.FTZ R26, R123, R88, -R24.reuse ;  /* 0x000000587b1a7223 */ /* 0x100fe20000010818 */
[C---:B------:R-:W-:Y:S01]  /*3ad0*/  ISETP.GT.AND P1, PT, R68.reuse, 0x11, PT ;  /* 0x000000114400780c */ /* 0x040fe20003f24270 */
[----:B------:R4:W-:Y:S01]  /*3ae0*/  MUFU.TANH R46, R53 ;  /* 0x00000035002e7308 */ /* 0x0009e20000002400 */
[----:B------:R-:W-:Y:S01]  /*3af0*/  FMNMX.FTZ R6, R33, R6, !PT ;  /* 0x0000000621067209 */ /* 0x000fe20007810000 */
[-CC-:B------:R-:W-:Y:S01]  /*3b00*/  FFMA.FTZ R93, R93, R88.reuse, -R24.reuse ;  /* 0x000000585d5d7223 */ /* 0x180fe20000010818 */
[----:B-1----:R-:W-:Y:S01]  /*3b10*/  FSEL R105, R9, -INF , P1 ;  /* 0xff80000009697808 */ /* 0x002fe20000800000 */
[-CC-:B------:R-:W-:Y:S01]  /*3b20*/  FFMA.FTZ R9, R115, R88.reuse, -R24.reuse ;  /* 0x0000005873097223 */ /* 0x180fe20000010818 */
[----:B------:R-:W-:Y:S01]  /*3b30*/  ISETP.GT.AND P1, PT, R68, 0x19, PT ;  /* 0x000000194400780c */ /* 0x000fe20003f24270 */
[-CC-:B------:R-:W-:Y:S01]  /*3b40*/  FFMA.FTZ R97, R97, R88.reuse, -R24.reuse ;  /* 0x0000005861617223 */ /* 0x180fe20000010818 */
[----:B------:R-:W-:-:S01]  /*3b50*/  FFMA.FTZ R89, R89, R88, -R24 ;  /* 0x0000005859597223 */ /* 0x000fc20000010818 */
[----:B------:R-:W1:Y:S01]  /*3b60*/  MUFU.TANH R13, R13 ;  /* 0x0000000d000d7308 */ /* 0x000e620000002400 */
[----:B----4-:R-:W-:Y:S01]  /*3b70*/  FSEL R53, R8, -INF , P2 ;  /* 0xff80000008357808 */ /* 0x010fe20001000000 */
[-CC-:B------:R-:W-:Y:S01]  /*3b80*/  FFMA.FTZ R77, R77, R88.reuse, -R24.reuse ;  /* 0x000000584d4d7223 */ /* 0x180fe20000010818 */
[C---:B------:R-:W-:Y:S01]  /*3b90*/  ISETP.GT.AND P2, PT, R68.reuse, 0x18, PT ;  /* 0x000000184400780c */ /* 0x040fe20003f44270 */
[--C-:B------:R-:W-:Y:S01]  /*3ba0*/  FFMA.FTZ R55, R55, R88, -R24.reuse ;  /* 0x0000005837377223 */ /* 0x100fe20000010818 */
[----:B------:R-:W-:Y:S01]  /*3bb0*/  FMNMX.FTZ R6, R53, R6, !PT ;  /* 0x0000000635067209 */ /* 0x000fe20007810000 */
[--C-:B------:R-:W-:Y:S01]  /*3bc0*/  FFMA.FTZ R43, R43, R88, -R24.reuse ;  /* 0x000000582b2b7223 */ /* 0x100fe20000010818 */
[----:B0-----:R-:W-:Y:S01]  /*3bd0*/  FSEL R107, R11, -INF , P2 ;  /* 0xff8000000b6b7808 */ /* 0x001fe20001000000 */
[----:B------:R-:W0:Y:S01]  /*3be0*/  MUFU.TANH R14, R14 ;  /* 0x0000000e000e7308 */ /* 0x000e220000002400 */
[----:B------:R-:W-:Y:S01]  /*3bf0*/  FMNMX.FTZ R6, R105, R6, !PT ;  /* 0x0000000669067209 */ /* 0x000fe20007810000 */
[-CC-:B------:R-:W-:Y:S01]  /*3c00*/  FFMA.FTZ R11, R103, R88.reuse, -R24.reuse ;  /* 0x00000058670b7223 */ /* 0x180fe20000010818 */
[----:B------:R-:W-:Y:S01]  /*3c10*/  ISETP.GT.AND P2, PT, R68, 0x20, PT ;  /* 0x000000204400780c */ /* 0x000fe20003f44270 */
[-CC-:B------:R-:W-:Y:S01]  /*3c20*/  FFMA.FTZ R31, R31, R88.reuse, -R24.reuse ;  /* 0x000000581f1f7223 */ /* 0x180fe20000010818 */
[----:B---3--:R-:W-:Y:S01]  /*3c30*/  FSEL R109, R10, -INF , P1 ;  /* 0xff8000000a6d7808 */ /* 0x008fe20000800000 */
[--C-:B------:R-:W-:Y:S01]  /*3c40*/  FFMA.FTZ R10, R111, R88, -R24.reuse ;  /* 0x000000586f0a7223 */ /* 0x100fe20000010818 */
[----:B------:R-:W-:Y:S01]  /*3c50*/  FMNMX.FTZ R8, R107, R6, !PT ;  /* 0x000000066b087209 */ /* 0x000fe20007810000 */
[----:B------:R-:W-:Y:S01]  /*3c60*/  MUFU.TANH R15, R15 ;  /* 0x0000000f000f7308 */ /* 0x000fe20000002400 */
[----:B------:R-:W-:Y:S01]  /*3c70*/  ISETP.GT.AND P1, PT, R68, 0x21, PT ;  /* 0x000000214400780c */ /* 0x000fe20003f24270 */
[-CC-:B------:R-:W-:Y:S01]  /*3c80*/  FFMA.FTZ R35, R35, R88.reuse, -R24.reuse ;  /* 0x0000005823237223 */ /* 0x180fe20000010818 */
[----:B--2---:R-:W-:Y:S01]  /*3c90*/  FSEL R111, R12, -INF , P2 ;  /* 0xff8000000c6f7808 */ /* 0x004fe20001000000 */
[--C-:B------:R-:W-:Y:S01]  /*3ca0*/  FFMA.FTZ R12, R119, R88, -R24.reuse ;  /* 0x00000058770c7223 */ /* 0x100fe20000010818 */
[----:B------:R-:W-:Y:S01]  /*3cb0*/  FMNMX.FTZ R8, R109, R8, !PT ;  /* 0x000000086d087209 */ /* 0x000fe20007810000 */
[-CC-:B------:R-:W-:Y:S01]  /*3cc0*/  FFMA.FTZ R27, R27, R88.reuse, -R24.reuse ;  /* 0x000000581b1b7223 */ /* 0x180fe20000010818 */
[----:B------:R-:W-:Y:S01]  /*3cd0*/  ISETP.GT.AND P2, PT, R68, 0x28, PT ;  /* 0x000000284400780c */ /* 0x000fe20003f44270 */
[----:B------:R-:W2:Y:S01]  /*3ce0*/  MUFU.TANH R20, R20 ;  /* 0x0000001400147308 */ /* 0x000ea20000002400 */
[----:B-1----:R-:W-:Y:S01]  /*3cf0*/  FSEL R113, R13, -INF , P1 ;  /* 0xff8000000d717808 */ /* 0x002fe20000800000 */
[----:B------:R-:W-:Y:S01]  /*3d00*/  FFMA.FTZ R13, R99, R88, -R24 ;  /* 0x00000058630d7223 */ /* 0x000fe20000010818 */
[----:B------:R-:W-:-:S02]  /*3d10*/  FMNMX.FTZ R8, R111, R8, !PT ;  /* 0x000000086f087209 */ /* 0x000fc40007810000 */
[----:B------:R-:W-:Y:S02]  /*3d20*/  ISETP.GT.AND P1, PT, R68, 0x29, PT ;  /* 0x000000294400780c */ /* 0x000fe40003f24270 */
[----:B0-----:R-:W-:Y:S01]  /*3d30*/  FSEL R115, R14, -INF , P2 ;  /* 0xff8000000e737808 */ /* 0x001fe20001000000 */
[----:B------:R-:W-:Y:S01]  /*3d40*/  MUFU.TANH R21, R21 ;  /* 0x0000001500157308 */ /* 0x000fe20000002400 */
[----:B------:R-:W-:Y:S01]  /*3d50*/  FMNMX.FTZ R8, R113, R8, !PT ;  /* 0x0000000871087209 */ /* 0x000fe20007810000 */
[----:B------:R-:W-:Y:S01]  /*3d60*/  FFMA.FTZ R14, R101, R88, -R24 ;  /* 0x00000058650e7223 */ /* 0x000fe20000010818 */
[----:B------:R-:W-:-:S05]  /*3d70*/  ISETP.GT.AND P2, PT, R68, 0x30, PT ;  /* 0x000000304400780c */ /* 0x000fca0003f44270 */
[----:B------:R-:W0:Y:S01]  /*3d80*/  MUFU.TANH R73, R73 ;  /* 0x0000004900497308 */ /* 0x000e220000002400 */
[----:B--2---:R-:W-:Y:S02]  /*3d90*/  FSEL R119, R20, -INF , P2 ;  /* 0xff80000014777808 */ /* 0x004fe40001000000 */
[----:B------:R-:W-:-:S05]  /*3da0*/  ISETP.GT.AND P2, PT, R68, 0x38, PT ;  /* 0x000000384400780c */ /* 0x000fca0003f44270 */
[----:B------:R1:W-:Y:S08]  /*3db0*/  MUFU.TANH R76, R29 ;  /* 0x0000001d004c7308 */ /* 0x0003f00000002400 */
[----:B------:R-:W2:Y:S01]  /*3dc0*/  MUFU.TANH R72, R72 ;  /* 0x0000004800487308 */ /* 0x000ea20000002400 */
[----:B-1----:R-:W-:-:S01]  /*3dd0*/  FFMA.FTZ R29, R117, R88, -R24 ;  /* 0x00000058751d7223 */ /* 0x002fc20000010818 */
[----:B------:R-:W-:Y:S01]  /*3de0*/  FSEL R117, R15, -INF , P1 ;  /* 0xff8000000f757808 */ /* 0x000fe20000800000 */
[----:B------:R-:W-:-:S01]  /*3df0*/  FFMA.FTZ R15, R95, R88, -R24 ;  /* 0x000000585f0f7223 */ /* 0x000fc20000010818 */
[----:B------:R-:W-:-:S02]  /*3e00*/  ISETP.GT.AND P1, PT, R68, 0x31, PT ;  /* 0x000000314400780c */ /* 0x000fc40003f24270 */
[----:B0-----:R-:W-:Y:S02]  /*3e10*/  FSEL R73, R73, -INF , P2 ;  /* 0xff80000049497808 */ /* 0x001fe40001000000 */
[----:B------:R0:W-:Y:S01]  /*3e20*/  MUFU.EX2 R6, R10 ;  /* 0x0000000a00067308 */ /* 0x0001e20000000800 */
[----:B------:R-:W-:-:S07]  /*3e30*/  ISETP.GT.AND P2, PT, R68, 0x40, PT ;  /* 0x000000404400780c */ /* 0x000fce0003f44270 */
[----:B------:R-:W1:Y:S01]  /*3e40*/  MUFU.TANH R74, R74 ;  /* 0x0000004a004a7308 */ /* 0x000e620000002400 */
[----:B0-----:R-:W-:-:S04]  /*3e50*/  FMNMX.FTZ R10, R115, R8, !PT ;  /* 0x00000008730a7209 */ /* 0x001fc80007810000 */
[----:B------:R-:W-:-:S03]  /*3e60*/  FMNMX.FTZ R10, R117, R10, !PT ;  /* 0x0000000a750a7209 */ /* 0x000fc60007810000 */
[----:B------:R0:W-:Y:S01]  /*3e70*/  MUFU.TANH R70, R28 ;  /* 0x0000001c00467308 */ /* 0x0001e20000002400 */
[----:B------:R-:W-:-:S07]  /*3e80*/  FMNMX.FTZ R10, R119, R10, !PT ;  /* 0x0000000a770a7209 */ /* 0x000fce0007810000 */
[----:B------:R-:W3:Y:S01]  /*3e90*/  MUFU.TANH R56, R56 ;  /* 0x0000003800387308 */ /* 0x000ee20000002400 */
[----:B0-----:R-:W-:-:S01]  /*3ea0*/  FFMA.FTZ R28, R121, R88, -R24 ;  /* 0x00000058791c7223 */ /* 0x001fc20000010818 */
[----:B------:R-:W-:Y:S01]  /*3eb0*/  FSEL R121, R21, -INF , P1 ;  /* 0xff80000015797808 */ /* 0x000fe20000800000 */
[----:B------:R-:W-:-:S01]  /*3ec0*/  FFMA.FTZ R21, R91, R88, -R24 ;  /* 0x000000585b157223 */ /* 0x000fc20000010818 */
[----:B------:R-:W-:Y:S02]  /*3ed0*/  ISETP.GT.AND P1, PT, R68, 0x39, PT ;  /* 0x000000394400780c */ /* 0x000fe40003f24270 */
[----:B------:R-:W-:Y:S02]  /*3ee0*/  FMNMX.FTZ R10, R121, R10, !PT ;  /* 0x0000000a790a7209 */ /* 0x000fe40007810000 */
[----:B------:R-:W0:Y:S01]  /*3ef0*/  MUFU.TANH R57, R57 ;  /* 0x0000003900397308 */ /* 0x000e220000002400 */
[----:B--2---:R-:W-:Y:S02]  /*3f00*/  FSEL R103, R72, -INF , P1 ;  /* 0xff80000048677808 */ /* 0x004fe40000800000 */
[----:B------:R-:W-:-:S02]  /*3f10*/  ISETP.GT.AND P1, PT, R68, 0x41, PT ;  /* 0x000000414400780c */ /* 0x000fc40003f24270 */
[----:B-1----:R-:W-:Y:S02]  /*3f20*/  FSEL R101, R74, -INF , P2 ;  /* 0xff8000004a657808 */ /* 0x002fe40001000000 */
[----:B------:R-:W-:Y:S01]  /*3f30*/  ISETP.GT.AND P2, PT, R68, 0x48, PT ;  /* 0x000000484400780c */ /* 0x000fe20003f44270 */
[----:B------:R-:W1:Y:S01]  /*3f40*/  MUFU.TANH R58, R58 ;  /* 0x0000003a003a7308 */ /* 0x000e620000002400 */
[----:B---3--:R-:W-:Y:S02]  /*3f50*/  FSEL R123, R56, -INF , P1 ;  /* 0xff800000387b7808 */ /* 0x008fe40000800000 */
[----:B------:R-:W-:-:S05]  /*3f60*/  ISETP.GT.AND P1, PT, R68, 0x49, PT ;  /* 0x000000494400780c */ /* 0x000fca0003f24270 */
[----:B------:R2:W-:Y:S01]  /*3f70*/  MUFU.EX2 R8, R12 ;  /* 0x0000000c00087308 */ /* 0x0005e20000000800 */
[----:B0-----:R-:W-:Y:S01]  /*3f80*/  FSEL R99, R57, -INF , P2 ;  /* 0xff80000039637808 */ /* 0x001fe20001000000 */
[----:B------:R-:W-:Y:S01]  /*3f90*/  FFMA.FTZ R57, R75, R88, -R24 ;  /* 0x000000584b397223 */ /* 0x000fe20000010818 */
[----:B------:R-:W-:-:S05]  /*3fa0*/  ISETP.GT.AND P2, PT, R68, 0x50, PT ;  /* 0x000000504400780c */ /* 0x000fca0003f44270 */
[----:B------:R-:W0:Y:S01]  /*3fb0*/  MUFU.TANH R59, R59 ;  /* 0x0000003b003b7308 */ /* 0x000e220000002400 */
[----:B--2---:R-:W-:Y:S02]  /*3fc0*/  FMNMX.FTZ R12, R73, R10, !PT ;  /* 0x0000000a490c7209 */ /* 0x004fe40007810000 */
[----:B-1----:R-:W-:Y:S02]  /*3fd0*/  FSEL R133, R58, -INF , P1 ;  /* 0xff8000003a857808 */ /* 0x002fe40000800000 */
[----:B------:R-:W-:Y:S02]  /*3fe0*/  FMNMX.FTZ R12, R103, R12, !PT ;  /* 0x0000000c670c7209 */ /* 0x000fe40007810000 */
[----:B------:R-:W-:Y:S01]  /*3ff0*/  ISETP.GT.AND P1, PT, R68, 0x51, PT ;  /* 0x000000514400780c */ /* 0x000fe20003f24270 */
[----:B------:R-:W1:Y:S01]  /*4000*/  MUFU.TANH R60, R60 ;  /* 0x0000003c003c7308 */ /* 0x000e620000002400 */
[----:B------:R-:W-:-:S04]  /*4010*/  FMNMX.FTZ R12, R101, R12, !PT ;  /* 0x0000000c650c7209 */ /* 0x000fc80007810000 */
[----:B------:R-:W-:-:S03]  /*4020*/  FMNMX.FTZ R12, R123, R12, !PT ;  /* 0x0000000c7b0c7209 */ /* 0x000fc60007810000 */
[----:B------:R-:W2:Y:S01]  /*4030*/  MUFU.TANH R62, R62 ;  /* 0x0000003e003e7308 */ /* 0x000ea20000002400 */
[----:B0-----:R-:W-:Y:S02]  /*4040*/  FSEL R135, R59, -INF , P2 ;  /* 0xff8000003b877808 */ /* 0x001fe40001000000 */
[----:B------:R-:W-:-:S05]  /*4050*/  ISETP.GT.AND P2, PT, R68, 0x58, PT ;  /* 0x000000584400780c */ /* 0x000fca0003f44270 */
[----:B------:R-:W0:Y:S01]  /*4060*/  MUFU.TANH R61, R61 ;  /* 0x0000003d003d7308 */ /* 0x000e220000002400 */
[----:B-1----:R-:W-:Y:S02]  /*4070*/  FSEL R137, R60, -INF , P1 ;  /* 0xff8000003c897808 */ /* 0x002fe40000800000 */
[----:B------:R-:W-:-:S05]  /*4080*/  ISETP.GT.AND P1, PT, R68, 0x59, PT ;  /* 0x000000594400780c */ /* 0x000fca0003f24270 */
[----:B------:R1:W-:Y:S01]  /*4090*/  MUFU.EX2 R10, R14 ;  /* 0x0000000e000a7308 */ /* 0x0003e20000000800 */
[----:B--2---:R-:W-:Y:S02]  /*40a0*/  FSEL R141, R62, -INF , P2 ;  /* 0xff8000003e8d7808 */ /* 0x004fe40001000000 */
[----:B------:R-:W-:-:S05]  /*40b0*/  ISETP.GT.AND P2, PT, R68, 0x60, PT ;  /* 0x000000604400780c */ /* 0x000fca0003f44270 */
[----:B------:R-:W2:Y:S01]  /*40c0*/  MUFU.TANH R63, R63 ;  /* 0x0000003f003f7308 */ /* 0x000ea20000002400 */
[----:B-1----:R-:W-:Y:S02]  /*40d0*/  FMNMX.FTZ R14, R99, R12, !PT ;  /* 0x0000000c630e7209 */ /* 0x002fe40007810000 */
[----:B0-----:R-:W-:Y:S02]  /*40e0*/  FSEL R143, R61, -INF , P1 ;  /* 0xff8000003d8f7808 */ /* 0x001fe40000800000 */
[----:B------:R-:W-:Y:S02]  /*40f0*/  FMNMX.FTZ R14, R133, R14, !PT ;  /* 0x0000000e850e7209 */ /* 0x000fe40007810000 */
[----:B------:R-:W-:Y:S01]  /*4100*/  ISETP.GT.AND P1, PT, R68, 0x61, PT ;  /* 0x000000614400780c */ /* 0x000fe20003f24270 */
[----:B------:R-:W0:Y:S01]  /*4110*/  MUFU.TANH R40, R40 ;  /* 0x0000002800287308 */ /* 0x000e220000002400 */
[----:B------:R-:W-:-:S04]  /*4120*/  FMNMX.FTZ R14, R135, R14, !PT ;  /* 0x0000000e870e7209 */ /* 0x000fc80007810000 */
[----:B------:R-:W-:-:S03]  /*4130*/  FMNMX.FTZ R14, R137, R14, !PT ;  /* 0x0000000e890e7209 */ /* 0x000fc60007810000 */
[----:B------:R-:W1:Y:S01]  /*4140*/  MUFU.TANH R34, R34 ;  /* 0x0000002200227308 */ /* 0x000e620000002400 */
[----:B------:R-:W-:Y:S02]  /*4150*/  FMNMX.FTZ R20, R141, R14, !PT ;  /* 0x0000000e8d147209 */ /* 0x000fe40007810000 */
[----:B--2---:R-:W-:Y:S02]  /*4160*/  FSEL R145, R63, -INF , P2 ;  /* 0xff8000003f917808 */ /* 0x004fe40001000000 */
[----:B------:R-:W-:Y:S02]  /*4170*/  FMNMX.FTZ R20, R143, R20, !PT ;  /* 0x000000148f147209 */ /* 0x000fe40007810000 */
[----:B------:R-:W-:Y:S01]  /*4180*/  ISETP.GT.AND P2, PT, R68, 0x68, PT ;  /* 0x000000684400780c */ /* 0x000fe20003f44270 */
[----:B------:R-:W2:Y:S01]  /*4190*/  MUFU.TANH R48, R48 ;  /* 0x0000003000307308 */ /* 0x000ea20000002400 */
[----:B0-----:R-:W-:Y:S01]  /*41a0*/  FSEL R139, R40, -INF , P1 ;  /* 0xff800000288b7808 */ /* 0x001fe20000800000 */
[----:B------:R-:W-:Y:S01]  /*41b0*/  FFMA.FTZ R40, R67, R88, -R24 ;  /* 0x0000005843287223 */ /* 0x000fe20000010818 */
[----:B------:R-:W-:-:S02]  /*41c0*/  FMNMX.FTZ R20, R145, R20, !PT ;  /* 0x0000001491147209 */ /* 0x000fc40007810000 */
[----:B------:R-:W-:Y:S02]  /*41d0*/  ISETP.GT.AND P1, PT, R68, 0x69, PT ;  /* 0x000000694400780c */ /* 0x000fe40003f24270 */
[----:B------:R-:W-:Y:S01]  /*41e0*/  FMNMX.FTZ R20, R139, R20, !PT ;  /* 0x000000148b147209 */ /* 0x000fe20007810000 */
[----:B------:R-:W0:Y:S01]  /*41f0*/  MUFU.TANH R52, R52 ;  /* 0x0000003400347308 */ /* 0x000e220000002400 */
[----:B-1----:R-:W-:Y:S02]  /*4200*/  FSEL R63, R34, -INF , P2 ;  /* 0xff800000223f7808 */ /* 0x002fe40001000000 */
[----:B------:R-:W-:Y:S02]  /*4210*/  ISETP.GT.AND P2, PT, R68, 0x70, PT ;  /* 0x000000704400780c */ /* 0x000fe40003f44270 */
[----:B------:R-:W-:Y:S01]  /*4220*/  FSEL R59, R42, -INF , P1 ;  /* 0xff8000002a3b7808 */ /* 0x000fe20000800000 */
[----:B------:R-:W-:Y:S01]  /*4230*/  FFMA.FTZ R42, R51, R88, -R24 ;  /* 0x00000058332a7223 */ /* 0x000fe20000010818 */
[----:B------:R-:W-:Y:S01]  /*4240*/  FMNMX.FTZ R34, R63, R20, !PT ;  /* 0x000000143f227209 */ /* 0x000fe20007810000 */
[----:B------:R1:W3:Y:S01]  /*4250*/  MUFU.TANH R54, R25 ;  /* 0x0000001900367308 */ /* 0x0002e20000002400 */
[----:B------:R-:W-:-:S02]  /*4260*/  ISETP.GT.AND P1, PT, R68, 0x71, PT ;  /* 0x000000714400780c */ /* 0x000fc40003f24270 */
[----:B--2---:R-:W-:Y:S01]  /*4270*/  FSEL R61, R48, -INF , P2 ;  /* 0xff800000303d7808 */ /* 0x004fe20001000000 */
[----:B------:R-:W-:-:S01]  /*4280*/  FFMA.FTZ R48, R83, R88, -R24 ;  /* 0x0000005853307223 */ /* 0x000fc20000010818 */
[----:B------:R-:W-:Y:S02]  /*4290*/  FMNMX.FTZ R34, R59, R34, !PT ;  /* 0x000000223b227209 */ /* 0x000fe40007810000 */
[----:B------:R-:W-:Y:S02]  /*42a0*/  CS2R R82, SRZ ;  /* 0x0000000000527805 */ /* 0x000fe4000001ff00 */
[----:B------:R-:W-:Y:S01]  /*42b0*/  ISETP.GT.AND P2, PT, R68, 0x78, PT ;  /* 0x000000784400780c */ /* 0x000fe20003f44270 */
[----:B------:R2:W-:Y:S01]  /*42c0*/  MUFU.EX2 R4, R36 ;  /* 0x0000002400047308 */ /* 0x0005e20000000800 */
[----:B------:R-:W-:Y:S01]  /*42d0*/  FSEL R91, R44, -INF , P1 ;  /* 0xff8000002c5b7808 */ /* 0x000fe20000800000 */
[----:B-1----:R-:W-:Y:S01]  /*42e0*/  FFMA.FTZ R25, R125, R88, -R24 ;  /* 0x000000587d197223 */ /* 0x002fe20000010818 */
[----:B------:R-:W-:-:S02]  /*42f0*/  FMNMX.FTZ R34, R61, R34, !PT ;  /* 0x000000223d227209 */ /* 0x000fc40007810000 */
[----:B------:R-:W-:Y:S02]  /*4300*/  ISETP.GT.AND P1, PT, R68, 0x79, PT ;  /* 0x000000794400780c */ /* 0x000fe40003f24270 */
[----:B0-----:R-:W-:Y:S01]  /*4310*/  FSEL R75, R52, -INF , P2 ;  /* 0xff800000344b7808 */ /* 0x001fe20001000000 */
[----:B------:R0:W-:Y:S01]  /*4320*/  MUFU.EX2 R14, R93 ;  /* 0x0000005d000e7308 */ /* 0x0001e20000000800 */
[----:B------:R-:W-:Y:S02]  /*4330*/  FMNMX.FTZ R34, R91, R34, !PT ;  /* 0x000000225b227209 */ /* 0x000fe40007810000 */
[----:B------:R-:W-:Y:S02]  /*4340*/  ISETP.GT.AND P2, PT, R68, 0x80, PT ;  /* 0x000000804400780c */ /* 0x000fe40003f44270 */
[----:B--2---:R-:W-:Y:S02]  /*4350*/  FMNMX.FTZ R36, R75, R34, !PT ;  /* 0x000000224b247209 */ /* 0x004fe40007810000 */
[----:B------:R-:W-:Y:S01]  /*4360*/  FSEL R95, R50, -INF , P2 ;  /* 0xff800000325f7808 */ /* 0x000fe20001000000 */
[----:B------:R-:W-:Y:S01]  /*4370*/  MUFU.TANH R38, R38 ;  /* 0x0000002600267308 */ /* 0x000fe20000002400 */
[----:B0-----:R-:W-:Y:S01]  /*4380*/  FSEL R93, R46, -INF , P1 ;  /* 0xff8000002e5d7808 */ /* 0x001fe20000800000 */
[----:B------:R-:W-:Y:S01]  /*4390*/  FFMA.FTZ R46, R87, R88, -R24 ;  /* 0x00000058572e7223 */ /* 0x000fe20000010818 */
[----:B------:R-:W-:-:S02]  /*43a0*/  ISETP.GT.AND P1, PT, R68, 0x81, PT ;  /* 0x000000814400780c */ /* 0x000fc40003f24270 */
[----:B------:R-:W-:Y:S02]  /*43b0*/  CS2R R86, SRZ ;  /* 0x0000000000567805 */ /* 0x000fe4000001ff00 */
[----:B------:R-:W-:Y:S02]  /*43c0*/  FMNMX.FTZ R36, R93, R36, !PT ;  /* 0x000000245d247209 */ /* 0x000fe40007810000 */
[----:B------:R-:W-:Y:S01]  /*43d0*/  ISETP.GT.AND P2, PT, R68, 0x88, PT ;  /* 0x000000884400780c */ /* 0x000fe20003f44270 */
[----:B------:R-:W0:Y:S01]  /*43e0*/  MUFU.TANH R127, R127 ;  /* 0x0000007f007f7308 */ /* 0x000e220000002400 */
[----:B---3--:R-:W-:Y:S02]  /*43f0*/  FSEL R67, R54, -INF , P1 ;  /* 0xff80000036437808 */ /* 0x008fe40000800000 */
[----:B------:R-:W-:Y:S02]  /*4400*/  FMNMX.FTZ R36, R95, R36, !PT ;  /* 0x000000245f247209 */ /* 0x000fe40007810000 */
[----:B------:R-:W-:-:S02]  /*4410*/  ISETP.GT.AND P1, PT, R68, 0x89, PT ;  /* 0x000000894400780c */ /* 0x000fc40003f24270 */
[----:B------:R-:W-:Y:S01]  /*4420*/  FMNMX.FTZ R36, R67, R36, !PT ;  /* 0x0000002443247209 */ /* 0x000fe20007810000 */
[----:B------:R-:W1:Y:S01]  /*4430*/  MUFU.TANH R129, R129 ;  /* 0x0000008100817308 */ /* 0x000e620000002400 */
[----:B------:R-:W-:Y:S02]  /*4440*/  FSEL R125, R76, -INF , P1 ;  /* 0xff8000004c7d7808 */ /* 0x000fe40000800000 */
[----:B------:R-:W-:-:S05]  /*4450*/  ISETP.GT.AND P1, PT, R68, 0x91, PT ;  /* 0x000000914400780c */ /* 0x000fca0003f24270 */
[----:B------:R2:W-:Y:S01]  /*4460*/  MUFU.EX2 R12, R97 ;  /* 0x00000061000c7308 */ /* 0x0005e20000000800 */
[----:B0-----:R-:W-:Y:S02]  /*4470*/  FSEL R127, R127, -INF , P1 ;  /* 0xff8000007f7f7808 */ /* 0x001fe40000800000 */
[----:B------:R-:W-:-:S05]  /*4480*/  ISETP.GT.AND P1, PT, R68, 0x99, PT ;  /* 0x000000994400780c */ /* 0x000fca0003f24270 */
[----:B------:R-:W0:Y:S01]  /*4490*/  MUFU.TANH R131, R131 ;  /* 0x0000008300837308 */ /* 0x000e220000002400 */
[----:B--2---:R-:W-:Y:S02]  /*44a0*/  FSEL R97, R70, -INF , P2 ;  /* 0xff80000046617808 */ /* 0x004fe40001000000 */
[----:B------:R-:W-:-:S04]  /*44b0*/  ISETP.GT.AND P2, PT, R68, 0x90, PT ;  /* 0x000000904400780c */ /* 0x000fc80003f44270 */
[----:B------:R-:W-:Y:S01]  /*44c0*/  FSEL R51, R38, -INF , P2 ;  /* 0xff80000026337808 */ /* 0x000fe20001000000 */
[----:B------:R2:W-:Y:S01]  /*44d0*/  MUFU.EX2 R34, R40 ;  /* 0x0000002800227308 */ /* 0x0005e20000000800 */
[----:B------:R-:W-:Y:S01]  /*44e0*/  ISETP.GT.AND P2, PT, R68, 0x98, PT ;  /* 0x000000984400780c */ /* 0x000fe20003f44270 */
[-CC-:B------:R-:W-:Y:S01]  /*44f0*/  FFMA.FTZ R38, R41, R88.reuse, -R24.reuse ;  /* 0x0000005829267223 */ /* 0x180fe20000010818 */
[----:B------:R-:W-:-:S01]  /*4500*/  FFMA.FTZ R41, R47, R88, -R24 ;  /* 0x000000582f297223 */ /* 0x000fc20000010818 */
[-CC-:B------:R-:W-:Y:S01]  /*4510*/  FFMA.FTZ R47, R71, R88.reuse, -R24.reuse ;  /* 0x00000058472f7223 */ /* 0x180fe20000010818 */
[----:B-1----:R-:W-:Y:S01]  /*4520*/  FSEL R129, R129, -INF , P2 ;  /* 0xff80000081817808 */ /* 0x002fe20001000000 */
[----:B------:R-:W-:Y:S02]  /*4530*/  FFMA.FTZ R71, R81, R88, -R24 ;  /* 0x0000005851477223 */ /* 0x000fe40000010818 */
[----:B------:R1:W-:Y:S01]  /*4540*/  MUFU.EX2 R20, R89 ;  /* 0x0000005900147308 */ /* 0x0003e20000000800 */
[----:B--2---:R-:W-:-:S02]  /*4550*/  FMNMX.FTZ R40, R97, R36, !PT ;  /* 0x0000002461287209 */ /* 0x004fc40007810000 */
[----:B0-----:R-:W-:Y:S02]  /*4560*/  FSEL R131, R131, -INF , P1 ;  /* 0xff80000083837808 */ /* 0x001fe40000800000 */
[----:B------:R-:W-:-:S03]  /*4570*/  FMNMX.FTZ R40, R125, R40, !PT ;  /* 0x000000287d287209 */ /* 0x000fc60007810000 */
[----:B------:R-:W-:Y:S01]  /*4580*/  MUFU.EX2 R25, R25 ;  /* 0x0000001900197308 */ /* 0x000fe20000000800 */
[----:B------:R-:W-:-:S04]  /*4590*/  FMNMX.FTZ R40, R51, R40, !PT ;  /* 0x0000002833287209 */ /* 0x000fc80007810000 */
[----:B------:R-:W-:-:S03]  /*45a0*/  FMNMX.FTZ R40, R127, R40, !PT ;  /* 0x000000287f287209 */ /* 0x000fc60007810000 */
[----:B------:R-:W0:Y:S01]  /*45b0*/  MUFU.EX2 R26, R26 ;  /* 0x0000001a001a7308 */ /* 0x000e220000000800 */
[----:B------:R-:W-:-:S04]  /*45c0*/  FMNMX.FTZ R40, R129, R40, !PT ;  /* 0x0000002881287209 */ /* 0x000fc80007810000 */
[----:B------:R-:W-:Y:S01]  /*45d0*/  FMNMX.FTZ R44, R131, R40, !PT ;  /* 0x00000028832c7209 */ /* 0x000fe20007810000 */
[----:B------:R-:W-:-:S01]  /*45e0*/  FFMA.FTZ R40, R69, R88, -R24 ;  /* 0x0000005845287223 */ /* 0x000fc20000010818 */
[----:B------:R-:W-:Y:S01]  /*45f0*/  FFMA.FTZ R69, R85, R88, -R24 ;  /* 0x0000005855457223 */ /* 0x000fe20000010818 */
[----:B------:R-:W2:Y:S01]  /*4600*/  MUFU.EX2 R28, R28 ;  /* 0x0000001c001c7308 */ /* 0x000ea20000000800 */
[----:B------:R-:W-:Y:S01]  /*4610*/  CS2R R84, SRZ ;  /* 0x0000000000547805 */ /* 0x000fe2000001ff00 */
[----:B-1----:R-:W1:Y:S06]  /*4620*/  SHFL.BFLY PT, R89, R44, 0x2, 0x1f ;  /* 0x0c401f002c597f89 */ /* 0x002e6c00000e0000 */
[----:B------:R-:W-:Y:S08]  /*4630*/  MUFU.EX2 R29, R29 ;  /* 0x0000001d001d7308 */ /* 0x000ff00000000800 */
[----:B------:R-:W-:Y:S08]  /*4640*/  MUFU.EX2 R30, R30 ;  /* 0x0000001e001e7308 */ /* 0x000ff00000000800 */
[----:B------:R3:W-:Y:S01]  /*4650*/  MUFU.EX2 R36, R42 ;  /* 0x0000002a00247308 */ /* 0x0007e20000000800 */
[----:B-1----:R-:W-:-:S05]  /*4660*/  FMNMX.FTZ R50, R44, R89, !PT ;  /* 0x000000592c327209 */ /* 0x002fca0007810000 */
[----:B------:R-:W1:Y:S02]  /*4670*/  SHFL.BFLY PT, R89, R50, 0x1, 0x1f ;  /* 0x0c201f0032597f89 */ /* 0x000e6400000e0000 */
[----:B------:R-:W-:Y:S01]  /*4680*/  MUFU.EX2 R44, R77 ;  /* 0x0000004d002c7308 */ /* 0x000fe20000000800 */
[----:B---3--:R-:W-:-:S01]  /*4690*/  FFMA.FTZ R42, R65, R88, -R24 ;  /* 0x00000058412a7223 */ /* 0x008fc20000010818 */
[----:B------:R-:W-:Y:S01]  /*46a0*/  FFMA.FTZ R65, R79, R88, -R24 ;  /* 0x000000584f417223 */ /* 0x000fe20000010818 */
[----:B0-----:R-:W-:-:S04]  /*46b0*/  FADD.FTZ R79, R25, R26 ;  /* 0x0000001a194f7221 */ /* 0x001fc80000010000 */
[----:B--2---:R-:W-:Y:S01]  /*46c0*/  FADD.FTZ R78, R28, R79 ;  /* 0x0000004f1c4e7221 */ /* 0x004fe20000010000 */
[----:B------:R-:W-:Y:S08]  /*46d0*/  MUFU.EX2 R3, R3 ;  /* 0x0000000300037308 */ /* 0x000ff00000000800 */
[----:B------:R-:W-:Y:S01]  /*46e0*/  MUFU.EX2 R5, R5 ;  /* 0x0000000500057308 */ /* 0x000fe20000000800 */
[----:B-1----:R-:W-:Y:S01]  /*46f0*/  FMNMX.FTZ R89, R50, R89, !PT ;  /* 0x0000005932597209 */ /* 0x002fe20007810000 */
[-CC-:B------:R-:W-:Y:S01]  /*4700*/  FFMA.FTZ R50, R39, R88.reuse, -R24.reuse ;  /* 0x0000005827327223 */ /* 0x180fe20000010818 */
[----:B------:R-:W-:-:S05]  /*4710*/  FFMA.FTZ R39, R45, R88, -R24 ;  /* 0x000000582d277223 */ /* 0x000fca0000010818 */
        /* <DEDUP_REMOVED lines=37> */
[----:B0-----:R-:W-:-:S01]  /*4970*/  FADD.FTZ R53, R45, R32 ;  /* 0x000000202d357221 */ /* 0x001fc20000010000 */
[-CC-:B-1----:R-:W-:Y:S01]  /*4980*/  FFMA.FTZ R37, R119, R88.reuse, -R54.reuse ;  /* 0x0000005877257223 */ /* 0x182fe20000010836 */
        /* <DEDUP_REMOVED lines=19> */
[----:B------:R-:W-:Y:S01]  /*4ac0*/  FADD.FTZ R24, R4, R79 ;  /* 0x0000004f04187221 */ /* 0x000fe20000010000 */
[----:B------:R-:W-:-:S01]  /*4ad0*/  FFMA.FTZ R54, R131, R88, -R54 ;  /* 0x0000005883367223 */ /* 0x000fc20000010836 */
        /* <DEDUP_REMOVED lines=8> */
[----:B------:R-:W-:Y:S01]  /*4b60*/  FADD.FTZ R78, R8, R79 ;  /* 0x0000004f084e7221 */ /* 0x000fe20000010000 */
[----:B------:R-:W-:Y:S01]  /*4b70*/  F2FP.SATFINITE.E4M3.F32.PACK_AB_MERGE_C R79, R5, R4, RZ ;  /* 0x00000004054f723e */ /* 0x000fe200048070ff */
[----:B------:R-:W1:Y:S01]  /*4b80*/  MUFU.EX2 R111, R111 ;  /* 0x0000006f006f7308 */ /* 0x000e620000000800 */
[----:B--2---:R-:W-:-:S02]  /*4b90*/  FADD.FTZ R53, R107, R2 ;  /* 0x000000026b357221 */ /* 0x004fc40000010000 */
[----:B------:R-:W-:-:S05]  /*4ba0*/  F2FP.SATFINITE.E4M3.F32.PACK_AB_MERGE_C R187, R3, R30, R79 ;  /* 0x0000001e03bb723e */ /* 0x000fca000480704f */
[----:B------:R-:W2:Y:S01]  /*4bb0*/  MUFU.EX2 R60, R113 ;  /* 0x00000071003c7308 */ /* 0x000ea20000000800 */
[----:B0-----:R-:W-:-:S01]  /*4bc0*/  FADD.FTZ R24, R58, R53 ;  /* 0x000000353a187221 */ /* 0x001fc20000010000 */
[----:B------:R-:W-:-:S04]  /*4bd0*/  F2FP.SATFINITE.E4M3.F32.PACK_AB_MERGE_C R58, R58, R107, RZ ;  /* 0x0000006b3a3a723e */ /* 0x000fc800048070ff */
[----:B------:R-:W-:Y:S02]  /*4be0*/  F2FP.SATFINITE.E4M3.F32.PACK_AB_MERGE_C R186, R52, R33, R58 ;  /* 0x0000002134ba723e */ /* 0x000fe4000480703a */
[----:B------:R-:W-:Y:S01]  /*4bf0*/  CS2R R32, SRZ ;  /* 0x0000000000207805 */ /* 0x000fe2000001ff00 */
[----:B------:R-:W0:Y:S01]  /*4c00*/  MUFU.EX2 R115, R115 ;  /* 0x0000007300737308 */ /* 0x000e220000000800 */
[----:B-1----:R-:W-:-:S07]  /*4c10*/  FADD.FTZ R53, R111, R24 ;  /* 0x000000186f357221 */ /* 0x002fce0000010000 */
[----:B------:R-:W1:Y:S01]  /*4c20*/  MUFU.EX2 R62, R117 ;  /* 0x00000075003e7308 */ /* 0x000e620000000800 */
[----:B--2---:R-:W-:-:S07]  /*4c30*/  FADD.FTZ R24, R60, R53 ;  /* 0x000000353c187221 */ /* 0x004fce0000010000 */
[----:B------:R-:W2:Y:S01]  /*4c40*/  MUFU.EX2 R37, R37 ;  /* 0x0000002500257308 */ /* 0x000ea20000000800 */
[----:B0-----:R-:W-:-:S07]  /*4c50*/  FADD.FTZ R53, R115, R24 ;  /* 0x0000001873357221 */ /* 0x001fce0000010000 */
[----:B------:R-:W0:Y:S08]  /*4c60*/  MUFU.EX2 R13, R13 ;  /* 0x0000000d000d7308 */ /* 0x000e300000000800 */
[----:B------:R-:W3:Y:S08]  /*4c70*/  MUFU.EX2 R64, R121 ;  /* 0x0000007900407308 */ /* 0x000ef00000000800 */
[----:B------:R-:W4:Y:S08]  /*4c80*/  MUFU.EX2 R73, R73 ;  /* 0x0000004900497308 */ /* 0x000f300000000800 */
[----:B------:R-:W5:Y:S08]  /*4c90*/  MUFU.EX2 R15, R15 ;  /* 0x0000000f000f7308 */ /* 0x000f700000000800 */
[----:B------:R1:W-:Y:S08]  /*4ca0*/  MUFU.EX2 R2, R59 ;  /* 0x0000003b00027308 */ /* 0x0003f00000000800 */
[----:B------:R-:W5:Y:S01]  /*4cb0*/  MUFU.EX2 R66, R103 ;  /* 0x0000006700427308 */ /* 0x000f620000000800 */
[----:B-1----:R-:W-:-:S01]  /*4cc0*/  FADD.FTZ R59, R11, R78 ;  /* 0x0000004e0b3b7221 */ /* 0x002fc20000010000 */
[C---:B------:R-:W-:Y:S01]  /*4cd0*/  FADD.FTZ R78, R62.reuse, R53 ;  /* 0x000000353e4e7221 */ /* 0x040fe20000010000 */
[----:B------:R-:W-:-:S02]  /*4ce0*/  F2FP.SATFINITE.E4M3.F32.PACK_AB_MERGE_C R62, R62, R115, RZ ;  /* 0x000000733e3e723e */ /* 0x000fc400048070ff */
[----:B------:R-:W-:Y:S01]  /*4cf0*/  FADD.FTZ R80, R10, R59 ;  /* 0x0000003b0a507221 */ /* 0x000fe20000010000 */
[----:B--2---:R-:W-:-:S01]  /*4d00*/  FADD.FTZ R53, R37, R78 ;  /* 0x0000004e25357221 */ /* 0x004fc20000010000 */
[----:B------:R-:W-:Y:S01]  /*4d10*/  F2FP.SATFINITE.E4M3.F32.PACK_AB_MERGE_C R180, R60, R111, R62 ;  /* 0x0000006f3cb4723e */ /* 0x000fe2000480703e */
[----:B------:R-:W1:Y:S01]  /*4d20*/  MUFU.EX2 R101, R101 ;  /* 0x0000006500657308 */ /* 0x000e620000000800 */
[----:B0-----:R-:W-:-:S01]  /*4d30*/  FADD.FTZ R59, R13, R80 ;  /* 0x000000500d3b7221 */ /* 0x001fc20000010000 */
[----:B---3--:R-:W-:-:S03]  /*4d40*/  FADD.FTZ R78, R64, R53 ;  /* 0x00000035404e7221 */ /* 0x008fc60000010000 */
[----:B------:R-:W-:Y:S01]  /*4d50*/  FADD.FTZ R80, R12, R59 ;  /* 0x0000003b0c507221 */ /* 0x000fe20000010000 */
[----:B----4-:R-:W-:-:S01]  /*4d60*/  FADD.FTZ R53, R73, R78 ;  /* 0x0000004e49357221 */ /* 0x010fc20000010000 */
[----:B------:R-:W-:Y:S01]  /*4d70*/  F2FP.SATFINITE.E4M3.F32.PACK_AB_MERGE_C R59, R29, R28, RZ ;  /* 0x0000001c1d3b723e */ /* 0x000fe200048070ff */
[----:B------:R-:W0:Y:S01]  /*4d80*/  MUFU.EX2 R21, R21 ;  /* 0x0000001500157308 */ /* 0x000e220000000800 */
[----:B-----5:R-:W-:-:S01]  /*4d90*/  FADD.FTZ R29, R15, R80 ;  /* 0x000000500f1d7221 */ /* 0x020fc20000010000 */
[----:B------:R-:W-:Y:S01]  /*4da0*/  FADD.FTZ R28, R66, R53 ;  /* 0x00000035421c7221 */ /* 0x000fe20000010000 */
[----:B------:R-:W-:Y:S02]  /*4db0*/  F2FP.SATFINITE.E4M3.F32.PACK_AB_MERGE_C R15, R15, R12, RZ ;  /* 0x0000000c0f0f723e */ /* 0x000fe400048070ff */
[----:B------:R-:W-:Y:S01]  /*4dc0*/  CS2R R80, SRZ ;  /* 0x0000000000507805 */ /* 0x000fe2000001ff00 */
[----:B------:R-:W-:-:S01]  /*4dd0*/  FADD.FTZ R78, R14, R29 ;  /* 0x0000001d0e4e7221 */ /* 0x000fc20000010000 */
[----:B------:R-:W-:-:S02]  /*4de0*/  F2FP.SATFINITE.E4M3.F32.PACK_AB_MERGE_C R185, R26, R25, R59 ;  /* 0x000000191ab9723e */ /* 0x000fc4000480703b */
[----:B------:R-:W-:Y:S01]  /*4df0*/  CS2R R58, SRZ ;  /* 0x00000000003a7805 */ /* 0x000fe2000001ff00 */
[----:B------:R-:W2:Y:S01]  /*4e00*/  MUFU.EX2 R68, R123 ;  /* 0x0000007b00447308 */ /* 0x000ea20000000800 */
[----:B-1----:R-:W-:-:S01]  /*4e10*/  FADD.FTZ R5, R101, R28 ;  /* 0x0000001c65057221 */ /* 0x002fc20000010000 */
[----:B------:R-:W-:Y:S02]  /*4e20*/  F2FP.SATFINITE.E4M3.F32.PACK_AB_MERGE_C R183, R13, R10, R15 ;  /* 0x0000000a0db7723e */ /* 0x000fe4000480700f */
[----:B------:R-:W-:Y:S02]  /*4e30*/  CS2R R52, SRZ ;  /* 0x0000000000347805 */ /* 0x000fe4000001ff00 */
[----:B------:R-:W-:Y:S02]  /*4e40*/  F2FP.SATFINITE.E4M3.F32.PACK_AB_MERGE_C R66, R66, R73, RZ ;  /* 0x000000494242723e */ /* 0x000fe400048070ff */
[----:B------:R-:W1:Y:S01]  /*4e50*/  MUFU.EX2 R99, R99 ;  /* 0x0000006300637308 */ /* 0x000e620000000800 */
[----:B0-----:R-:W-:-:S01]  /*4e60*/  FADD.FTZ R29, R21, R78 ;  /* 0x0000004e151d7221 */ /* 0x001fc20000010000 */
[----:B------:R-:W-:-:S02]  /*4e70*/  F2FP.SATFINITE.E4M3.F32.PACK_AB_MERGE_C R182, R64, R37, R66 ;  /* 0x0000002540b6723e */ /* 0x000fc40004807042 */
[----:B------:R-:W-:Y:S01]  /*4e80*/  CS2R R78, SRZ ;  /* 0x00000000004e7805 */ /* 0x000fe2000001ff00 */
[----:B------:R-:W-:Y:S01]  /*4e90*/  FADD.FTZ R56, R20, R29 ;  /* 0x0000001d14387221 */ /* 0x000fe20000010000 */
[----:B------:R-:W-:Y:S02]  /*4ea0*/  F2FP.SATFINITE.E4M3.F32.PACK_AB_MERGE_C R29, R11, R8, RZ ;  /* 0x000000080b1d723e */ /* 0x000fe400048070ff */
[----:B------:R-:W0:Y:S01]  /*4eb0*/  MUFU.EX2 R57, R57 ;  /* 0x0000003900397308 */ /* 0x000e220000000800 */
[----:B--2---:R-:W-:-:S01]  /*4ec0*/  FADD.FTZ R28, R68, R5 ;  /* 0x00000005441c7221 */ /* 0x004fc20000010000 */
[----:B------:R-:W-:-:S06]  /*4ed0*/  F2FP.SATFINITE.E4M3.F32.PACK_AB_MERGE_C R181, R9, R6, R29 ;  /* 0x0000000609b5723e */ /* 0x000fcc000480701d */
[----:B------:R-:W2:Y:S01]  /*4ee0*/  MUFU.EX2 R70, R133 ;  /* 0x0000008500467308 */ /* 0x000ea20000000800 */
[----:B-1----:R-:W-:-:S07]  /*4ef0*/  FADD.FTZ R5, R99, R28 ;  /* 0x0000001c63057221 */ /* 0x002fce0000010000 */
[----:B------:R-:W1:Y:S01]  /*4f00*/  MUFU.EX2 R49, R49 ;  /* 0x0000003100317308 */ /* 0x000e620000000800 */
[----:B0-----:R-:W-:-:S01]  /*4f10*/  FADD.FTZ R11, R57, R56 ;  /* 0x00000038390b7221 */ /* 0x001fc20000010000 */
[----:B------:R-:W-:-:S03]  /*4f20*/  F2FP.SATFINITE.E4M3.F32.PACK_AB_MERGE_C R57, R57, R20, RZ ;  /* 0x000000143939723e */ /* 0x000fc600048070ff */
[----:B------:R-:W-:Y:S01]  /*4f30*/  FADD.FTZ R28, R34, R11 ;  /* 0x0000000b221c7221 */ /* 0x000fe20000010000 */
[----:B------:R-:W-:Y:S02]  /*4f40*/  F2FP.SATFINITE.E4M3.F32.PACK_AB_MERGE_C R177, R21, R14, R57 ;  /* 0x0000000e15b1723e */ /* 0x000fe40004807039 */
[----:B------:R-:W-:Y:S01]  /*4f50*/  CS2R R56, SRZ ;  /* 0x0000000000387805 */ /* 0x000fe2000001ff00 */
[----:B------:R-:W0:Y:S01]  /*4f60*/  MUFU.EX2 R55, R55 ;  /* 0x0000003700377308 */ /* 0x000e220000000800 */
[----:B--2---:R-:W-:-:S01]  /*4f70*/  FADD.FTZ R12, R70, R5 ;  /* 0x00000005460c7221 */ /* 0x004fc20000010000 */
[----:B------:R-:W-:-:S04]  /*4f80*/  F2FP.SATFINITE.E4M3.F32.PACK_AB_MERGE_C R70, R70, R99, RZ ;  /* 0x000000634646723e */ /* 0x000fc800048070ff */
[----:B------:R-:W-:Y:S02]  /*4f90*/  F2FP.SATFINITE.E4M3.F32.PACK_AB_MERGE_C R176, R68, R101, R70 ;  /* 0x0000006544b0723e */ /* 0x000fe40004807046 */
[----:B------:R-:W2:Y:S01]  /*4fa0*/  MUFU.EX2 R72, R137 ;  /* 0x0000008900487308 */ /* 0x000ea20000000800 */
[----:B-1----:R-:W-:-:S07]  /*4fb0*/  FADD.FTZ R5, R49, R12 ;  /* 0x0000000c31057221 */ /* 0x002fce0000010000 */
[----:B------:R-:W1:Y:S01]  /*4fc0*/  MUFU.EX2 R141, R141 ;  /* 0x0000008d008d7308 */ /* 0x000e620000000800 */
[----:B0-----:R-:W-:-:S01]  /*4fd0*/  FADD.FTZ R11, R55, R28 ;  /* 0x0000001c370b7221 */ /* 0x001fc20000010000 */
[----:B------:R-:W-:-:S03]  /*4fe0*/  CS2R R28, SRZ ;  /* 0x00000000001c7805 */ /* 0x000fc6000001ff00 */
[----:B------:R-:W-:-:S03]  /*4ff0*/  FADD.FTZ R20, R36, R11 ;  /* 0x0000000b24147221 */ /* 0x000fc60000010000 */
[----:B------:R-:W0:Y:S01]  /*5000*/  MUFU.EX2 R43, R43 ;  /* 0x0000002b002b7308 */ /* 0x000e220000000800 */
[----:B--2---:R-:W-:-:S07]  /*5010*/  FADD.FTZ R12, R72, R5 ;  /* 0x00000005480c7221 */ /* 0x004fce0000010000 */
[----:B------:R-:W2:Y:S01]  /*5020*/  MUFU.EX2 R74, R143 ;  /* 0x0000008f004a7308 */ /* 0x000ea20000000800 */
[----:B-1----:R-:W-:-:S07]  /*5030*/  FADD.FTZ R3, R141, R12 ;  /* 0x0000000c8d037221 */ /* 0x002fce0000010000 */
[----:B------:R-:W1:Y:S01]  /*5040*/  MUFU.EX2 R38, R38 ;  /* 0x0000002600267308 */ /* 0x000e620000000800 */
[C---:B0-----:R-:W-:Y:S01]  /*5050*/  F2FP.SATFINITE.E4M3.F32.PACK_AB_MERGE_C R36, R43.reuse, R36, RZ ;  /* 0x000000242b24723e */ /* 0x041fe200048070ff */
[----:B------:R-:W-:-:S03]  /*5060*/  FADD.FTZ R43, R43, R20 ;  /* 0x000000142b2b7221 */ /* 0x000fc60000010000 */
[----:B------:R-:W-:Y:S02]  /*5070*/  F2FP.SATFINITE.E4M3.F32.PACK_AB_MERGE_C R179, R55, R34, R36 ;  /* 0x0000002237b3723e */ /* 0x000fe40004807024 */
[----:B------:R-:W-:Y:S01]  /*5080*/  CS2R R36, SRZ ;  /* 0x0000000000247805 */ /* 0x000fe2000001ff00 */
[----:B------:R-:W0:Y:S01]  /*5090*/  MUFU.EX2 R145, R145 ;  /* 0x0000009100917308 */ /* 0x000e220000000800 */
[C---:B--2---:R-:W-:Y:S01]  /*50a0*/  F2FP.SATFINITE.E4M3.F32.PACK_AB_MERGE_C R141, R74.reuse, R141, RZ ;  /* 0x0000008d4a8d723e */ /* 0x044fe200048070ff */
[----:B------:R-:W-:-:S03]  /*50b0*/  FADD.FTZ R74, R74, R3 ;  /* 0x000000034a4a7221 */ /* 0x000fc60000010000 */
[----:B------:R-:W-:Y:S02]  /*50c0*/  F2FP.SATFINITE.E4M3.F32.PACK_AB_MERGE_C R178, R72, R49, R141 ;  /* 0x0000003148b2723e */ /* 0x000fe4000480708d */
[----:B------:R-:W-:Y:S01]  /*50d0*/  CS2R R72, SRZ ;  /* 0x0000000000487805 */ /* 0x000fe2000001ff00 */
        /* <DEDUP_REMOVED lines=14> */
[----:B------:R-:W-:Y:S02]  /*51c0*/  F2FP.SATFINITE.E4M3.F32.PACK_AB_MERGE_C R172, R76, R145, R63 ;  /* 0x000000914cac723e */ /* 0x000fe4000480703f */
[----:B------:R-:W-:Y:S01]  /*51d0*/  CS2R R76, SRZ ;  /* 0x00000000004c7805 */ /* 0x000fe2000001ff00 */
[----:B------:R-:W2:Y:S01]  /*51e0*/  MUFU.EX2 R61, R61 ;  /* 0x0000003d003d7308 */ /* 0x000ea20000000800 */
[----:B-1----:R-:W-:-:S01]  /*51f0*/  FADD.FTZ R5, R42, R5 ;  /* 0x000000052a057221 */ /* 0x002fc20000010000 */
[----:B------:R-:W-:Y:S02]  /*5200*/  F2FP.SATFINITE.E4M3.F32.PACK_AB_MERGE_C R31, R42, R31, RZ ;  /* 0x0000001f2a1f723e */ /* 0x000fe400048070ff */
[----:B------:R-:W-:Y:S02]  /*5210*/  CS2R R62, SRZ ;  /* 0x00000000003e7805 */ /* 0x000fe4000001ff00 */
[----:B------:R-:W-:-:S02]  /*5220*/  CS2R R42, SRZ ;  /* 0x00000000002a7805 */ /* 0x000fc4000001ff00 */
[----:B------:R-:W-:Y:S02]  /*5230*/  F2FP.SATFINITE.E4M3.F32.PACK_AB_MERGE_C R173, R41, R38, R31 ;  /* 0x0000002629ad723e */ /* 0x000fe4000480701f */
[----:B------:R-:W-:Y:S01]  /*5240*/  CS2R R30, SRZ ;  /* 0x00000000001e7805 */ /* 0x000fe2000001ff00 */
[----:B------:R-:W1:Y:S01]  /*5250*/  MUFU.EX2 R47, R47 ;  /* 0x0000002f002f7308 */ /* 0x000e620000000800 */
[----:B0-----:R-:W-:-:S07]  /*5260*/  FADD.FTZ R20, R40, R5 ;  /* 0x0000000528147221 */ /* 0x001fce0000010000 */
[----:B------:R-:W0:Y:S01]  /*5270*/  MUFU.EX2 R24, R91 ;  /* 0x0000005b00187308 */ /* 0x000e220000000800 */
[----:B--2---:R-:W-:-:S07]  /*5280*/  FADD.FTZ R3, R61, R6 ;  /* 0x000000063d037221 */ /* 0x004fce0000010000 */
[----:B------:R-:W2:Y:S01]  /*5290*/  MUFU.EX2 R75, R75 ;  /* 0x0000004b004b7308 */ /* 0x000ea20000000800 */
[----:B-1----:R-:W-:-:S04]  /*52a0*/  FADD.FTZ R5, R47, R20 ;  /* 0x000000142f057221 */ /* 0x002fc80000010000 */
[----:B------:R-:W-:-:S03]  /*52b0*/  FADD.FTZ R10, R44, R5 ;  /* 0x000000052c0a7221 */ /* 0x000fc60000010000 */
[----:B------:R-:W1:Y:S01]  /*52c0*/  MUFU.EX2 R65, R65 ;  /* 0x0000004100417308 */ /* 0x000e620000000800 */
[----:B0-----:R-:W-:-:S07]  /*52d0*/  FADD.FTZ R6, R24, R3 ;  /* 0x0000000318067221 */ /* 0x001fce0000010000 */
[----:B------:R-:W0:Y:S01]  /*52e0*/  MUFU.EX2 R4, R93 ;  /* 0x0000005d00047308 */ /* 0x000e220000000800 */
[----:B--2---:R-:W-:-:S07]  /*52f0*/  FADD.FTZ R3, R75, R6 ;  /* 0x000000064b037221 */ /* 0x004fce0000010000 */
[----:B------:R-:W2:Y:S01]  /*5300*/  MUFU.EX2 R46, R46 ;  /* 0x0000002e002e7308 */ /* 0x000ea20000000800 */
[C---:B-1----:R-:W-:Y:S01]  /*5310*/  F2FP.SATFINITE.E4M3.F32.PACK_AB_MERGE_C R44, R65.reuse, R44, RZ ;  /* 0x0000002c412c723e */ /* 0x042fe200048070ff */
[----:B------:R-:W-:-:S03]  /*5320*/  FADD.FTZ R65, R65, R10 ;  /* 0x0000000a41417221 */ /* 0x000fc60000010000 */
[----:B------:R-:W-:Y:S02]  /*5330*/  F2FP.SATFINITE.E4M3.F32.PACK_AB_MERGE_C R175, R47, R40, R44 ;  /* 0x000000282faf723e */ /* 0x000fe4000480702c */
[----:B------:R-:W-:Y:S02]  /*5340*/  CS2R R44, SRZ ;  /* 0x00000000002c7805 */ /* 0x000fe4000001ff00 */
[----:B------:R-:W-:Y:S01]  /*5350*/  CS2R R40, SRZ ;  /* 0x0000000000287805 */ /* 0x000fe2000001ff00 */
[----:B------:R-:W1:Y:S01]  /*5360*/  MUFU.EX2 R95, R95 ;  /* 0x0000005f005f7308 */ /* 0x000e620000000800 */
[C---:B0-----:R-:W-:Y:S01]  /*5370*/  F2FP.SATFINITE.E4M3.F32.PACK_AB_MERGE_C R75, R4.reuse, R75, RZ ;  /* 0x0000004b044b723e */ /* 0x041fe200048070ff */
[----:B------:R-:W-:-:S03]  /*5380*/  FADD.FTZ R4, R4, R3 ;  /* 0x0000000304047221 */ /* 0x000fc60000010000 */
[----:B------:R-:W-:Y:S02]  /*5390*/  F2FP.SATFINITE.E4M3.F32.PACK_AB_MERGE_C R174, R24, R61, R75 ;  /* 0x0000003d18ae723e */ /* 0x000fe4000480704b */
[----:B------:R-:W-:Y:S02]  /*53a0*/  CS2R R74, SRZ ;  /* 0x00000000004a7805 */ /* 0x000fe4000001ff00 */
[----:B------:R-:W-:Y:S01]  /*53b0*/  CS2R R60, SRZ ;  /* 0x00000000003c7805 */ /* 0x000fe2000001ff00 */
[----:B------:R-:W0:Y:S01]  /*53c0*/  MUFU.EX2 R69, R69 ;  /* 0x0000004500457308 */ /* 0x000e220000000800 */
[----:B--2---:R-:W-:-:S01]  /*53d0*/  FADD.FTZ R6, R46, R65 ;  /* 0x000000412e067221 */ /* 0x004fc20000010000 */
[----:B------:R-:W-:Y:S02]  /*53e0*/  CS2R R64, SRZ ;  /* 0x0000000000407805 */ /* 0x000fe4000001ff00 */
[----:B------:R-:W-:-:S04]  /*53f0*/  CS2R R24, SRZ ;  /* 0x0000000000187805 */ /* 0x000fc8000001ff00 */
[----:B------:R2:W3:Y:S01]  /*5400*/  MUFU.EX2 R8, R67 ;  /* 0x0000004300087308 */ /* 0x0004e20000000800 */
[----:B-1----:R-:W-:-:S07]  /*5410*/  FADD.FTZ R3, R95, R4 ;  /* 0x000000045f037221 */ /* 0x002fce0000010000 */
[----:B------:R-:W1:Y:S01]  /*5420*/  MUFU.EX2 R48, R48 ;  /* 0x0000003000307308 */ /* 0x000e620000000800 */
[----:B0-----:R-:W-:-:S01]  /*5430*/  FADD.FTZ R5, R69, R6 ;  /* 0x0000000645057221 */ /* 0x001fc20000010000 */
[----:B--2---:R-:W-:-:S06]  /*5440*/  CS2R R66, SRZ ;  /* 0x0000000000427805 */ /* 0x004fcc000001ff00 */
[----:B------:R-:W0:Y:S01]  /*5450*/  MUFU.EX2 R97, R97 ;  /* 0x0000006100617308 */ /* 0x000e220000000800 */
[----:B---3--:R-:W-:-:S07]  /*5460*/  FADD.FTZ R6, R8, R3 ;  /* 0x0000000308067221 */ /* 0x008fce0000010000 */
[----:B------:R-:W2:Y:S01]  /*5470*/  MUFU.EX2 R12, R125 ;  /* 0x0000007d000c7308 */ /* 0x000ea20000000800 */
[----:B-1----:R-:W-:-:S07]  /*5480*/  FADD.FTZ R10, R48, R5 ;  /* 0x00000005300a7221 */ /* 0x002fce0000010000 */
[----:B------:R-:W1:Y:S01]  /*5490*/  MUFU.EX2 R71, R71 ;  /* 0x0000004700477308 */ /* 0x000e620000000800 */
[----:B0-----:R-:W-:-:S07]  /*54a0*/  FADD.FTZ R3, R97, R6 ;  /* 0x0000000661037221 */ /* 0x001fce0000010000 */
[----:B------:R-:W0:Y:S01]  /*54b0*/  MUFU.EX2 R35, R35 ;  /* 0x0000002300237308 */ /* 0x000e220000000800 */
[C---:B--2---:R-:W-:Y:S01]  /*54c0*/  F2FP.SATFINITE.E4M3.F32.PACK_AB_MERGE_C R97, R12.reuse, R97, RZ ;  /* 0x000000610c61723e */ /* 0x044fe200048070ff */
[----:B------:R-:W-:-:S03]  /*54d0*/  FADD.FTZ R12, R12, R3 ;  /* 0x000000030c0c7221 */ /* 0x000fc60000010000 */
[----:B------:R-:W-:-:S03]  /*54e0*/  F2FP.SATFINITE.E4M3.F32.PACK_AB_MERGE_C R168, R8, R95, R97 ;  /* 0x0000005f08a8723e */ /* 0x000fc60004807061 */
[----:B------:R-:W2:Y:S01]  /*54f0*/  MUFU.EX2 R51, R51 ;  /* 0x0000003300337308 */ /* 0x000ea20000000800 */
[----:B-1----:R-:W-:-:S01]  /*5500*/  FADD.FTZ R10, R71, R10 ;  /* 0x0000000a470a7221 */ /* 0x002fc20000010000 */
[----:B------:R-:W-:Y:S02]  /*5510*/  F2FP.SATFINITE.E4M3.F32.PACK_AB_MERGE_C R48, R71, R48, RZ ;  /* 0x000000304730723e */ /* 0x000fe400048070ff */
[----:B------:R-:W-:Y:S02]  /*5520*/  CS2R R70, SRZ ;  /* 0x0000000000467805 */ /* 0x000fe4000001ff00 */
[----:B------:R-:W-:Y:S02]  /*5530*/  F2FP.SATFINITE.E4M3.F32.PACK_AB_MERGE_C R169, R69, R46, R48 ;  /* 0x0000002e45a9723e */ /* 0x000fe40004807030 */
[----:B------:R-:W-:Y:S01]  /*5540*/  CS2R R68, SRZ ;  /* 0x0000000000447805 */ /* 0x000fe2000001ff00 */
[----:B------:R-:W1:Y:S01]  /*5550*/  MUFU.EX2 R50, R50 ;  /* 0x0000003200327308 */ /* 0x000e620000000800 */
[----:B0-----:R-:W-:-:S01]  /*5560*/  FADD.FTZ R5, R35, R10 ;  /* 0x0000000a23057221 */ /* 0x001fc20000010000 */
[----:B------:R-:W-:-:S02]  /*5570*/  CS2R R48, SRZ ;  /* 0x0000000000307805 */ /* 0x000fc4000001ff00 */
[----:B------:R-:W-:-:S04]  /*5580*/  CS2R R46, SRZ ;  /* 0x00000000002e7805 */ /* 0x000fc8000001ff00 */
[----:B------:R-:W0:Y:S01]  /*5590*/  MUFU.EX2 R2, R127 ;  /* 0x0000007f00027308 */ /* 0x000e220000000800 */
[----:B--2---:R-:W-:-:S07]  /*55a0*/  FADD.FTZ R3, R51, R12 ;  /* 0x0000000c33037221 */ /* 0x004fce0000010000 */
[----:B------:R-:W-:Y:S01]  /*55b0*/  MUFU.EX2 R39, R39 ;  /* 0x0000002700277308 */ /* 0x000fe20000000800 */
[----:B-1----:R-:W-:-:S07]  /*55c0*/  FADD.FTZ R8, R50, R5 ;  /* 0x0000000532087221 */ /* 0x002fce0000010000 */
[----:B------:R-:W1:Y:S01]  /*55d0*/  MUFU.EX2 R129, R129 ;  /* 0x0000008100817308 */ /* 0x000e620000000800 */
[----:B0-----:R-:W-:-:S07]  /*55e0*/  FADD.FTZ R6, R2, R3 ;  /* 0x0000000302067221 */ /* 0x001fce0000010000 */
[----:B------:R-:W0:Y:S08]  /*55f0*/  MUFU.EX2 R54, R54 ;  /* 0x0000003600367308 */ /* 0x000e300000000800 */
[----:B------:R2:W3:Y:S01]  /*5600*/  MUFU.EX2 R4, R27 ;  /* 0x0000001b00047308 */ /* 0x0004e20000000800 */
[----:B-1----:R-:W-:-:S01]  /*5610*/  FADD.FTZ R3, R129, R6 ;  /* 0x0000000681037221 */ /* 0x002fc20000010000 */
[----:B0-----:R-:W-:-:S03]  /*5620*/  F2FP.SATFINITE.E4M3.F32.PACK_AB_MERGE_C R5, R54, R129, RZ ;  /* 0x000000813605723e */ /* 0x001fc600048070ff */
[----:B------:R-:W-:Y:S01]  /*5630*/  FADD.FTZ R3, R54, R3 ;  /* 0x0000000336037221 */ /* 0x000fe20000010000 */
[----:B------:R-:W-:Y:S02]  /*5640*/  CS2R R54, SRZ ;  /* 0x0000000000367805 */ /* 0x000fe4000001ff00 */
[----:B--2---:R-:W-:Y:S02]  /*5650*/  CS2R R26, SRZ ;  /* 0x00000000001a7805 */ /* 0x004fe4000001ff00 */
[----:B------:R-:W-:Y:S02]  /*5660*/  F2FP.SATFINITE.E4M3.F32.PACK_AB_MERGE_C R170, R2, R51, R5 ;  /* 0x0000003302aa723e */ /* 0x000fe40004807005 */
[----:B---3--:R-:W-:Y:S01]  /*5670*/  F2FP.SATFINITE.E4M3.F32.PACK_AB_MERGE_C R9, R4, R39, RZ ;  /* 0x000000270409723e */ /* 0x008fe200048070ff */
[----:B------:R-:W-:-:S03]  /*5680*/  FADD.FTZ R39, R39, R8 ;  /* 0x0000000827277221 */ /* 0x000fc60000010000 */
[----:B------:R-:W-:Y:S01]  /*5690*/  F2FP.SATFINITE.E4M3.F32.PACK_AB_MERGE_C R171, R50, R35, R9 ;  /* 0x0000002332ab723e */ /* 0x000fe20004807009 */
[----:B------:R-:W-:-:S01]  /*56a0*/  FADD.FTZ R2, R4, R39 ;  /* 0x0000002704027221 */ /* 0x000fc20000010000 */
[----:B------:R-:W-:Y:S02]  /*56b0*/  CS2R R50, SRZ ;  /* 0x0000000000327805 */ /* 0x000fe4000001ff00 */
[----:B------:R-:W-:Y:S02]  /*56c0*/  CS2R R38, SRZ ;  /* 0x0000000000267805 */ /* 0x000fe4000001ff00 */
[----:B------:R-:W-:Y:S01]  /*56d0*/  CS2R R34, SRZ ;  /* 0x0000000000227805 */ /* 0x000fe2000001ff00 */
[----:B------:R-:W-:Y:S06]  /*56e0*/  @!P1 BRA `(.L_x_2152) ;  /* 0x0000004000a09947 */ /* 0x000fec0003800000 */
[----:B------:R-:W-:Y:S01]  /*56f0*/  IMAD.MOV.U32 R5, RZ, RZ, R7 ;  /* 0x000000ffff057224 */ /* 0x000fe200078e0007 */
[----:B------:R-:W-:Y:S01]  /*5700*/  UMOV UR56, UR44 ;  /* 0x0000002c00387c82 */ /* 0x000fe20008000000 */
[----:B------:R-:W-:Y:S01]  /*5710*/  IMAD.MOV.U32 R4, RZ, RZ, R89 ;  /* 0x000000ffff047224 */ /* 0x000fe200078e0059 */
[----:B------:R-:W-:Y:S01]  /*5720*/  UMOV UR54, UR43 ;  /* 0x0000002b00367c82 */ /* 0x000fe20008000000 */
[----:B------:R-:W-:Y:S01]  /*5730*/  IMAD.MOV.U32 R87, RZ, RZ, RZ ;  /* 0x000000ffff577224 */ /* 0x000fe200078e00ff */
[----:B------:R-:W-:-:S06]  /*5740*/  ULDC UR52, c[0x0][0x288] ;  /* 0x0000a20000347ab9 */ /* 0x000fcc0000000800 */
.L_x_2163:
[----:B------:R-:W-:Y:S01]  /*5750*/  ISETP.NE.AND P2, PT, RZ, UR40, PT ;  /* 0x00000028ff007c0c */ /* 0x000fe2000bf45270 */
[----:B------:R-:W-:-:S04]  /*5760*/  UISETP.NE.AND UP0, UPT, UR54, 0x1, UPT ;  /* 0x000000013600788c */ /* 0x000fc8000bf05270 */
[----:B------:R-:W-:-:S04]  /*5770*/  USEL UR44, URZ, 0x1, UP0 ;  /* 0x000000013f2c7887 */ /* 0x000fc80008000000 */
[----:B------:R-:W-:-:S04]  /*5780*/  ULOP3.LUT UR44, UR56, UR44, URZ, 0x3c, !UPT ;  /* 0x0000002c382c7292 */ /* 0x000fc8000f8e3c3f */
[----:B------:R-:W-:Y:S08]  /*5790*/  @P2 BRA `(.L_x_2153) ;  /* 0x0000000000382947 */ /* 0x000ff00003800000 */
[----:B------:R-:W-:Y:S05]  /*57a0*/  @!P0 BRA `(.L_x_2154) ;  /* 0x0000000000048947 */ /* 0x000fea0003800000 */
[----:B------:R-:W-:Y:S01]  /*57b0*/  BPT.TRAP 0x1 ;  /* 0x000000040000795c */ /* 0x000fe20000300000 */
.L_x_2154:
        /* <DEDUP_REMOVED lines=9> */
.L_x_2155:
[----:B-1----:R-:W-:Y:S05]  /*5850*/  @P1 BRA `(.L_x_2153) ;  /* 0x0000000000081947 */ /* 0x002fea0003800000 */
[----:B------:R-:W1:Y:S02]  /*5860*/  SYNCS.PHASECHK.TRANS64.TRYWAIT P1, [UR6+0x29830], R6 ;  /* 0x02983006ff0075a7 */ /* 0x000e640008020146 */
[----:B-1----:R-:W-:Y:S05]  /*5870*/  @!P1 BRA `(.L_x_2156) ;  /* 0x000000f800f09947 */ /* 0x002fea0003800000 */
.L_x_2153:
[----:B-1----:R-:W1:Y:S01]  /*5880*/  S2R R7, SR_TID.X ;  /* 0x0000000000077919 */ /* 0x002e620000002100 */
[----:B------:R-:W-:Y:S01]  /*5890*/  UIADD3 UR43, UR54, 0x1, URZ ;  /* 0x00000001362b7890 */ /* 0x000fe2000fffe03f */
[----:B------:R-:W-:Y:S01]  /*58a0*/  UMOV UR27, 0x80000020 ;  /* 0x80000020001b7882 */ /* 0x000fe20000000000 */
[----:B------:R-:W-:Y:S02]  /*58b0*/  UMOV UR28, UR24 ;  /* 0x00000018001c7c82 */ /* 0x000fe40008000000 */
[----:B------:R-:W-:Y:S01]  /*58c0*/  UISETP.NE.AND UP0, UPT, UR43, 0x2, UPT ;  /* 0x000000022b00788c */ /* 0x000fe2000bf05270 */
[----:B------:R-:W-:Y:S01]  /*58d0*/  UMOV UR29, UR25 ;  /* 0x00000019001d7c82 */ /* 0x000fe20008000000 */
[----:B------:R-:W-:Y:S02]  /*58e0*/  UMOV UR31, 0x80000020 ;  /* 0x80000020001f7882 */ /* 0x000fe40000000000 */
[----:B------:R-:W-:Y:S01]  /*58f0*/  USEL UR43, UR43, URZ, UP0 ;  /* 0x0000003f2b2b7287 */ /* 0x000fe20008000000 */
[----:B------:R-:W-:Y:S01]  /*5900*/  UMOV UR32, UR24 ;  /* 0x0000001800207c82 */ /* 0x000fe20008000000 */
[----:B------:R-:W-:-:S02]  /*5910*/  UMOV UR33, UR25 ;  /* 0x0000001900217c82 */ /* 0x000fc40008000000 */
[----:B------:R-:W-:Y:S01]  /*5920*/  UIMAD UR57, UR43, 0x780, UR47 ;  /* 0x000007802b3978a4 */ /* 0x000fe2000f8e022f */
[----:B------:R-:W-:Y:S01]  /*5930*/  UMOV UR35, 0x80000020 ;  /* 0x8000002000237882 */ /* 0x000fe20000000000 */
[----:B------:R-:W-:Y:S02]  /*5940*/  UMOV UR7, 0x80000020 ;  /* 0x8000002000077882 */ /* 0x000fe40000000000 */
[----:B------:R-:W-:Y:S02]  /*5950*/  UIADD3 UR30, UR57, 0x80, URZ ;  /* 0x00000080391e7890 */ /* 0x000fe4000fffe03f */
[----:B------:R-:W-:Y:S02]  /*5960*/  UIADD3 UR34, UR57, 0x100, URZ ;  /* 0x0000010039227890 */ /* 0x000fe4000fffe03f */
[----:B------:R-:W-:Y:S01]  /*5970*/  UMOV UR26, UR57 ;  /* 0x00000039001a7c82 */ /* 0x000fe20008000000 */
[----:B------:R-:W-:Y:S02]  /*5980*/  UIADD3 UR6, UR57, 0x200, URZ ;  /* 0x0000020039067890 */ /* 0x000fe4000fffe03f */
[----:B------:R-:W-:Y:S01]  /*5990*/  UIADD3 UR10, UR57, 0x202, URZ ;  /* 0x00000202390a7890 */ /* 0x000fe2000fffe03f */
[----:B------:R-:W-:Y:S01]  /*59a0*/  UMOV UR11, 0x80000020 ;  /* 0x80000020000b7882 */ /* 0x000fe20000000000 */
[----:B------:R-:W-:Y:S01]  /*59b0*/  UIADD3 UR14, UR57, 0x282, URZ ;  /* 0x00000282390e7890 */ /* 0x000fe2000fffe03f */
[----:B------:R-:W-:Y:S01]  /*59c0*/  UMOV UR15, 0x80000020 ;  /* 0x80000020000f7882 */ /* 0x000fe20000000000 */
[----:B------:R-:W-:Y:S01]  /*59d0*/  UIADD3 UR18, UR57, 0x500, URZ ;  /* 0x0000050039127890 */ /* 0x000fe2000fffe03f */
[----:B-1----:R-:W-:Y:S01]  /*59e0*/  SHF.R.U32.HI R7, RZ, 0x7, R7 ;  /* 0x00000007ff077819 */ /* 0x002fe20000011607 */
[----:B------:R-:W-:Y:S01]  /*59f0*/  UMOV UR19, 0x80000020 ;  /* 0x8000002000137882 */ /* 0x000fe20000000000 */
[----:B------:R-:W-:Y:S01]  /*5a00*/  UIADD3 UR22, UR57, 0x502, URZ ;  /* 0x0000050239167890 */ /* 0x000fe2000fffe03f */
[----:B------:R-:W-:-:S02]  /*5a10*/  UMOV UR23, 0x80000020 ;  /* 0x8000002000177882 */ /* 0x000fc40000000000 */
[----:B0-----:R-:W-:-:S05]  /*5a20*/  VIADD R6, R7, 0x8 ;  /* 0x0000000807067836 */ /* 0x001fca0000000000 */
[----:B------:R0:W-:Y:S06]  /*5a30*/  BAR.SYNC.DEFER_BLOCKING R6, 0x100 ;  /* 0x000400060000751d */ /* 0x0001ec0000010000 */
[----:B------:R-:W-:-:S06]  /*5a40*/  WARPGROUP.ARRIVE ;  /* 0x00000000000079c5 */ /* 0x000fcc0000000000 */
[----:B------:R-:W-:Y:S01]  /*5a50*/  QGMMA.64x32x32.F32.E4M3.E4M3 R152, gdesc[UR24], RZ, !UPT, gsb0 ;  /* 0x00600000189879f3 */ /* 0x000fe2000c0008ff */
[----:B------:R-:W-:Y:S01]  /*5a60*/  UIADD3 UR26, UR57, 0x180, URZ ;  /* 0x00000180391a7890 */ /* 0x000fe2000fffe03f */
        /* <DEDUP_REMOVED lines=160> */
.L_x_2158:
[----:B------:R-:W-:Y:S01]  /*6470*/  ULEA UR6, UR54, UR41, 0x3 ;  /* 0x0000002936067291 */ /* 0x000fe2000f8e183f */
[----:B------:R-:W-:-:S05]  /*6480*/  IMAD.U32 R6, RZ, RZ, UR56 ;  /* 0x00000038ff067e24 */ /* 0x000fca000f8e00ff */
[----:B------:R-:W-:-:S04]  /*6490*/  SHF.L.U32 R6, R6, 0x1f, RZ ;  /* 0x0000001f06067819 */ /* 0x000fc800000006ff */
[----:B------:R0:W1:Y:S01]  /*64a0*/  SYNCS.PHASECHK.TRANS64.TRYWAIT P1, [UR6+0x29850], R6 ;  /* 0x02985006ff0075a7 */ /* 0x0000620008020146 */
[----:B------:R-:W-:Y:S05]  /*64b0*/  @!P0 BRA `(.L_x_2159) ;  /* 0x0000000000048947 */ /* 0x000fea0003800000 */
[----:B------:R-:W-:Y:S01]  /*64c0*/  BPT.TRAP 0x1 ;  /* 0x000000040000795c */ /* 0x000fe20000300000 */
.L_x_2159:
[----:B-1----:R-:W-:Y:S05]  /*64d0*/  @P1 BRA `(.L_x_2157) ;  /* 0x0000000000081947 */ /* 0x002fea0003800000 */
[----:B------:R-:W1:Y:S02]  /*64e0*/  SYNCS.PHASECHK.TRANS64.TRYWAIT P1, [UR6+0x29850], R6 ;  /* 0x02985006ff0075a7 */ /* 0x000e640008020146 */
[----:B-1----:R-:W-:Y:S05]  /*64f0*/  @!P1 BRA `(.L_x_2160) ;  /* 0x000000ec00e89947 */ /* 0x002fea0003800000 */
.L_x_2157:
[----:B------:R-:W-:Y:S01]  /*6500*/  UIADD3 UR6, UR41, 0x400, URZ ;  /* 0x0000040029067890 */ /* 0x000fe2000fffe03f */
[----:B------:R-:W-:Y:S01]  /*6510*/  WARPGROUP.ARRIVE ;  /* 0x00000000000079c5 */ /* 0x000fe20000000000 */
[----:B------:R-:W-:-:S05]  /*6520*/  UMOV UR7, 0xc0000010 ;  /* 0xc000001000077882 */ /* 0x000fca0000000000 */
[----:B-1----:R-:W1:Y:S01]  /*6530*/  S2R R7, SR_TID.X ;  /* 0x0000000000077919 */ /* 0x002e620000002100 */
        /* <DEDUP_REMOVED lines=32> */
.L_x_2161:
[----:B------:R-:W-:Y:S01]  /*6740*/  UISETP.NE.AND UP0, UPT, UR49, URZ, UPT ;  /* 0x0000003f3100728c */ /* 0x000fe2000bf05270 */
[C---:B------:R-:W-:Y:S01]  /*6750*/  FMUL.FTZ R20, R0.reuse, R142 ;  /* 0x0000008e00147220 */ /* 0x040fe20000410000 */
[----:B------:R-:W-:Y:S01]  /*6760*/  FMUL.FTZ R142, R0, R128 ;  /* 0x00000080008e7220 */ /* 0x000fe20000410000 */
[----:B------:R-:W-:Y:S02]  /*6770*/  VIADD R128, R18, UR37 ;  /* 0x0000002512807c36 */ /* 0x000fe40008000000 */
[C---:B------:R-:W-:Y:S01]  /*6780*/  FMUL.FTZ R185, R0.reuse, R137 ;  /* 0x0000008900b97220 */ /* 0x040fe20000410000 */
[C---:B------:R-:W-:Y:S01]  /*6790*/  FMUL.FTZ R137, R0.reuse, R147 ;  /* 0x0000009300897220 */ /* 0x040fe20000410000 */
[----:B------:R-:W-:Y:S01]  /*67a0*/  PLOP3.LUT P1, PT, PT, PT, UP0, 0x80, 0x0 ;  /* 0x000000000000781c */ /* 0x000fe20003f2f008 */
[C---:B------:R-:W-:Y:S01]  /*67b0*/  FMUL.FTZ R147, R0.reuse, R125 ;  /* 0x0000007d00937220 */ /* 0x040fe20000410000 */
[----:B------:R-:W-:Y:S01]  /*67c0*/  PLOP3.LUT P2, PT, PT, PT, UP0, 0x80, 0x0 ;  /* 0x000000000000781c */ /* 0x000fe20003f4f008 */
[C---:B------:R-:W-:Y:S01]  /*67d0*/  FMUL.FTZ R195, R0.reuse, R140 ;  /* 0x0000008c00c37220 */ /* 0x040fe20000410000 */
[C---:B------:R-:W-:Y:S01]  /*67e0*/  FMUL.FTZ R140, R0.reuse, R121 ;  /* 0x00000079008c7220 */ /* 0x040fe20000410000 */
[----:B------:R-:W-:Y:S01]  /*67f0*/  @UP0 ULDC UR6, c[0x0][0x44c] ;  /* 0x0001130000060ab9 */ /* 0x000fe20000000800 */
[C---:B------:R-:W-:Y:S01]  /*6800*/  FMUL.FTZ R121, R0.reuse, R122 ;  /* 0x0000007a00797220 */ /* 0x040fe20000410000 */
[C---:B------:R-:W-:Y:S01]  /*6810*/  FMUL.FTZ R122, R0.reuse, R127 ;  /* 0x0000007f007a7220 */ /* 0x040fe20000410000 */
[C---:B------:R-:W-:Y:S01]  /*6820*/  FMUL.FTZ R21, R0.reuse, R143 ;  /* 0x0000008f00157220 */ /* 0x040fe20000410000 */
[----:B------:R-:W1:Y:S01]  /*6830*/  LDC R127, c[0x0][0x2f0] ;  /* 0x0000bc00ff7f7b82 */ /* 0x000e620000000800 */
[C---:B------:R-:W-:Y:S01]  /*6840*/  FMUL.FTZ R171, R0.reuse, R141 ;  /* 0x0000008d00ab7220 */ /* 0x040fe20000410000 */
[C---:B------:R-:W-:Y:S01]  /*6850*/  FMUL.FTZ R168, R0.reuse, R152 ;  /* 0x0000009800a87220 */ /* 0x040fe20000410000 */
[----:B------:R-:W-:Y:S01]  /*6860*/  FMUL.FTZ R141, R0, R124 ;  /* 0x0000007c008d7220 */ /* 0x000fe20000410000 */
[----:B------:R-:W-:Y:S01]  /*6870*/  @P1 IMAD.HI.U32 R125, R128, UR6, RZ ;  /* 0x00000006807d1c27 */ /* 0x000fe2000f8e00ff */
[----:B------:R-:W-:-:S03]  /*6880*/  @UP0 ULDC UR6, c[0x0][0x450] ;  /* 0x0001140000060ab9 */ /* 0x000fc60000000800 */
[C---:B------:R-:W-:Y:S01]  /*6890*/  FMUL.FTZ R124, R0.reuse, R130 ;  /* 0x00000082007c7220 */ /* 0x040fe20000410000 */
[C---:B------:R-:W-:Y:S01]  /*68a0*/  FMUL.FTZ R152, R0.reuse, R153 ;  /* 0x0000009900987220 */ /* 0x040fe20000410000 */
[----:B------:R-:W2:Y:S01]  /*68b0*/  MUFU.TANH R168, R168 ;  /* 0x000000a800a87308 */ /* 0x000ea20000002400 */
[----:B------:R-:W-:Y:S01]  /*68c0*/  @P2 SHF.R.U32.HI R128, RZ, UR6, R125 ;  /* 0x00000006ff802c19 */ /* 0x000fe2000801167d */
[----:B------:R-:W-:Y:S01]  /*68d0*/  UMOV UR6, 0x1 ;  /* 0x0000000100067882 */ /* 0x000fe20000000000 */
[C---:B------:R-:W-:Y:S01]  /*68e0*/  FMUL.FTZ R153, R0.reuse, R156 ;  /* 0x0000009c00997220 */ /* 0x040fe20000410000 */
[----:B------:R-:W-:Y:S01]  /*68f0*/  UIMAD UR6, UR55, -0xa0, UR6 ;  /* 0xffffff60370678a4 */ /* 0x000fe2000f8e0206 */
[C---:B0-----:R-:W-:Y:S01]  /*6900*/  FMUL.FTZ R6, R0.reuse, R154 ;  /* 0x0000009a00067220 */ /* 0x041fe20000410000 */
[----:B------:R-:W0:Y:S01]  /*6910*/  SHFL.IDX PT, R143, R128, RZ, 0x1c1f ;  /* 0x001c1fff808f7589 */ /* 0x000e2200000e0000 */
[C---:B------:R-:W-:Y:S01]  /*6920*/  FMUL.FTZ R154, R0.reuse, R157 ;  /* 0x0000009d009a7220 */ /* 0x040fe20000410000 */
[----:B------:R-:W3:Y:S01]  /*6930*/  MUFU.TANH R152, R152 ;  /* 0x0000009800987308 */ /* 0x000ee20000002400 */
[----:B------:R-:W-:Y:S01]  /*6940*/  FMUL.FTZ R125, R0, R131 ;  /* 0x00000083007d7220 */ /* 0x000fe20000410000 */
[----:B------:R-:W-:-:S02]  /*6950*/  IMAD.U32 R130, RZ, RZ, UR6 ;  /* 0x00000006ff827e24 */ /* 0x000fc4000f8e00ff */
[C---:B------:R-:W-:Y:S01]  /*6960*/  FMUL.FTZ R131, R0.reuse, R132 ;  /* 0x0000008400837220 */ /* 0x040fe20000410000 */
[C---:B------:R-:W-:Y:S01]  /*6970*/  FMUL.FTZ R7, R0.reuse, R155 ;  /* 0x0000009b00077220 */ /* 0x040fe20000410000 */
[C---:B------:R-:W-:Y:S01]  /*6980*/  FMUL.FTZ R155, R0.reuse, R160 ;  /* 0x000000a0009b7220 */ /* 0x040fe20000410000 */
[----:B------:R-:W-:Y:S02]  /*6990*/  IMAD R130, R17, -0x2, R130 ;  /* 0xfffffffe11827824 */ /* 0x000fe400078e0282 */
[C---:B------:R-:W-:Y:S01]  /*69a0*/  FMUL.FTZ R156, R0.reuse, R161 ;  /* 0x000000a1009c7220 */ /* 0x040fe20000410000 */
[----:B------:R-:W4:Y:S01]  /*69b0*/  MUFU.TANH R153, R153 ;  /* 0x0000009900997308 */ /* 0x000f220000002400 */
[C---:B------:R-:W-:Y:S01]  /*69c0*/  FMUL.FTZ R161, R0.reuse, R120 ;  /* 0x0000007800a17220 */ /* 0x040fe20000410000 */
[----:B-1----:R-:W-:Y:S02]  /*69d0*/  IMAD R130, R127, UR48, R130 ;  /* 0x000000307f827c24 */ /* 0x002fe4000f8e0282 */
        /* <DEDUP_REMOVED lines=11> */
[----:B0-----:R-:W-:Y:S01]  /*6a90*/  IADD3 R132, R143, -UR52, R130 ;  /* 0x800000348f847c10 */ /* 0x001fe2000fffe082 */
[C---:B------:R-:W-:Y:S01]  /*6aa0*/  FMUL.FTZ R13, R0.reuse, R167 ;  /* 0x000000a7000d7220 */ /* 0x040fe20000410000 */
[----:B------:R-:W0:Y:S01]  /*6ab0*/  MUFU.TANH R155, R155 ;  /* 0x0000009b009b7308 */ /* 0x000e220000002400 */
[----:B------:R-:W-:Y:S01]  /*6ac0*/  FMUL.FTZ R167, R0, R145 ;  /* 0x0000009100a77220 */ /* 0x000fe20000410000 */
[----:B------:R-:W-:Y:S01]  /*6ad0*/  ISETP.GT.AND P1, PT, R132, RZ, PT ;  /* 0x000000ff8400720c */ /* 0x000fe20003f24270 */
[----:B------:R-:W-:Y:S01]  /*6ae0*/  FMUL.FTZ R165, R0, R148 ;  /* 0x0000009400a57220 */ /* 0x000fe20000410000 */
[----:B------:R-:W-:Y:S01]  /*6af0*/  ISETP.GT.AND P2, PT, R132, 0x1, PT ;  /* 0x000000018400780c */ /* 0x000fe20003f44270 */
[----:B------:R-:W-:Y:S01]  /*6b00*/  FMUL.FTZ R11, R0, R163 ;  /* 0x000000a3000b7220 */ /* 0x000fe20000410000 */
[----:B--2---:R-:W-:Y:S01]  /*6b10*/  FSEL R173, R168, -INF , P1 ;  /* 0xff800000a8ad7808 */ /* 0x004fe20000800000 */
[----:B------:R-:W-:Y:S01]  /*6b20*/  FMUL.FTZ R163, R0, R149 ;  /* 0x0000009500a37220 */ /* 0x000fe20000410000 */
[----:B------:R-:W2:Y:S01]  /*6b30*/  MUFU.TANH R156, R156 ;  /* 0x0000009c009c7308 */ /* 0x000ea20000002400 */
[----:B------:R-:W-:Y:S01]  /*6b40*/  ISETP.GT.AND P1, PT, R132, 0x8, PT ;  /* 0x000000088400780c */ /* 0x000fe20003f24270 */
[----:B------:R-:W-:Y:S01]  /*6b50*/  FMUL.FTZ R129, R0, R129 ;  /* 0x0000008100817220 */ /* 0x000fe20000410000 */
[----:B---3--:R-:W-:Y:S01]  /*6b60*/  FSEL R175, R152, -INF , P2 ;  /* 0xff80000098af7808 */ /* 0x008fe20001000000 */
[C---:B------:R-:W-:Y:S01]  /*6b70*/  FMUL.FTZ R133, R0.reuse, R133 ;  /* 0x0000008500857220 */ /* 0x040fe20000410000 */
[----:B------:R-:W-:Y:S01]  /*6b80*/  FMNMX.FTZ R104, R173, R4, !PT ;  /* 0x00000004ad687209 */ /* 0x000fe20007810000 */
[----:B------:R-:W-:Y:S01]  /*6b90*/  FMUL.FTZ R143, R0, R105 ;  /* 0x00000069008f7220 */ /* 0x000fe20000410000 */
[----:B------:R-:W-:Y:S01]  /*6ba0*/  ISETP.GT.AND P2, PT, R132, 0x9, PT ;  /* 0x000000098400780c */ /* 0x000fe20003f44270 */
[----:B------:R-:W3:Y:S01]  /*6bb0*/  MUFU.TANH R158, R158 ;  /* 0x0000009e009e7308 */ /* 0x000ee20000002400 */
[----:B----4-:R-:W-:Y:S01]  /*6bc0*/  FSEL R177, R153, -INF , P1 ;  /* 0xff80000099b17808 */ /* 0x010fe20000800000 */
[C---:B------:R-:W-:Y:S01]  /*6bd0*/  FMUL.FTZ R127, R0.reuse, R135 ;  /* 0x00000087007f7220 */ /* 0x040fe20000410000 */
[----:B------:R-:W-:Y:S01]  /*6be0*/  FMNMX.FTZ R104, R175, R104, !PT ;  /* 0x00000068af687209 */ /* 0x000fe20007810000 */
[----:B------:R-:W-:Y:S01]  /*6bf0*/  FMUL.FTZ R108, R0, R108 ;  /* 0x0000006c006c7220 */ /* 0x000fe20000410000 */
[----:B------:R-:W-:Y:S01]  /*6c00*/  ISETP.GT.AND P1, PT, R132, 0x10, PT ;  /* 0x000000108400780c */ /* 0x000fe20003f24270 */
[----:B------:R-:W-:Y:S01]  /*6c10*/  FMUL.FTZ R109, R0, R109 ;  /* 0x0000006d006d7220 */ /* 0x000fe20000410000 */
[----:B-1----:R-:W-:Y:S01]  /*6c20*/  FSEL R179, R154, -INF , P2 ;  /* 0xff8000009ab37808 */ /* 0x002fe20001000000 */
[----:B------:R-:W1:Y:S01]  /*6c30*/  MUFU.TANH R157, R157 ;  /* 0x0000009d009d7308 */ /* 0x000e620000002400 */
[----:B------:R-:W-:Y:S01]  /*6c40*/  FMNMX.FTZ R144, R177, R104, !PT ;  /* 0x00000068b1907209 */ /* 0x000fe20007810000 */
[----:B------:R-:W-:Y:S01]  /*6c50*/  FMUL.FTZ R104, R0, R106 ;  /* 0x0000006a00687220 */ /* 0x000fe20000410000 */
[----:B------:R-:W-:Y:S01]  /*6c60*/  ISETP.GT.AND P2, PT, R132, 0x11, PT ;  /* 0x000000118400780c */ /* 0x000fe20003f44270 */
[C---:B------:R-:W-:Y:S01]  /*6c70*/  FMUL.FTZ R106, R0.reuse, R107 ;  /* 0x0000006b006a7220 */ /* 0x040fe20000410000 */
[----:B0-----:R-:W-:Y:S01]  /*6c80*/  FSEL R187, R155, -INF , P1 ;  /* 0xff8000009bbb7808 */ /* 0x001fe20000800000 */
[----:B------:R-:W-:Y:S01]  /*6c90*/  FMUL.FTZ R112, R0, R112 ;  /* 0x0000007000707220 */ /* 0x000fe20000410000 */
[----:B------:R-:W-:Y:S01]  /*6ca0*/  FMNMX.FTZ R144, R179, R144, !PT ;  /* 0x00000090b3907209 */ /* 0x000fe20007810000 */
[----:B------:R-:W0:Y:S01]  /*6cb0*/  MUFU.TANH R159, R159 ;  /* 0x0000009f009f7308 */ /* 0x000e220000002400 */
[----:B------:R-:W-:Y:S01]  /*6cc0*/  ISETP.GT.AND P1, PT, R132, 0x18, PT ;  /* 0x000000188400780c */ /* 0x000fe20003f24270 */
[----:B------:R-:W-:Y:S01]  /*6cd0*/  FMUL.FTZ R113, R0, R113 ;  /* 0x0000007100717220 */ /* 0x000fe20000410000 */
[----:B--2---:R-:W-:Y:S01]  /*6ce0*/  FSEL R197, R156, -INF , P2 ;  /* 0xff8000009cc57808 */ /* 0x004fe20001000000 */
[C---:B------:R-:W-:Y:S01]  /*6cf0*/  FMUL.FTZ R136, R0.reuse, R146 ;  /* 0x0000009200887220 */ /* 0x040fe20000410000 */
[----:B------:R-:W-:Y:S01]  /*6d00*/  FMNMX.FTZ R144, R187, R144, !PT ;  /* 0x00000090bb907209 */ /* 0x000fe20007810000 */
[----:B------:R-:W-:Y:S01]  /*6d10*/  FMUL.FTZ R117, R0, R117 ;  /* 0x0000007500757220 */ /* 0x000fe20000410000 */
[----:B------:R-:W-:Y:S01]  /*6d20*/  ISETP.GT.AND P2, PT, R132, 0x19, PT ;  /* 0x000000198400780c */ /* 0x000fe20003f44270 */
[----:B------:R-:W2:Y:S01]  /*6d30*/  MUFU.TANH R185, R185 ;  /* 0x000000b900b97308 */ /* 0x000ea20000002400 */
[----:B---3--:R-:W-:Y:S01]  /*6d40*/  FSEL R199, R158, -INF , P1 ;  /* 0xff8000009ec77808 */ /* 0x008fe20000800000 */
[C---:B------:R-:W-:Y:S01]  /*6d50*/  FMUL.FTZ R116, R0.reuse, R116 ;  /* 0x0000007400747220 */ /* 0x040fe20000410000 */
[----:B------:R-:W-:Y:S01]  /*6d60*/  FMNMX.FTZ R144, R197, R144, !PT ;  /* 0x00000090c5907209 */ /* 0x000fe20007810000 */
[----:B------:R-:W-:Y:S01]  /*6d70*/  FMUL.FTZ R88, R0, R88 ;  /* 0x0000005800587220 */ /* 0x000fe20000410000 */
[----:B------:R-:W-:Y:S01]  /*6d80*/  ISETP.GT.AND P1, PT, R132, 0x20, PT ;  /* 0x000000208400780c */ /* 0x000fe20003f24270 */
[C---:B------:R-:W-:Y:S01]  /*6d90*/  FMUL.FTZ R89, R0.reuse, R89 ;  /* 0x0000005900597220 */ /* 0x040fe20000410000 */
        /* <DEDUP_REMOVED lines=11> */
[C---:B------:R-:W-:Y:S01]  /*6e50*/  FMUL.FTZ R15, R0.reuse, R139 ;  /* 0x0000008b000f7220 */ /* 0x040fe20000410000 */
[----:B--2---:R-:W-:Y:S01]  /*6e60*/  FSEL R185, R185, -INF , P2 ;  /* 0xff800000b9b97808 */ /* 0x004fe20001000000 */
[C---:B------:R-:W-:Y:S01]  /*6e70*/  FMUL.FTZ R139, R0.reuse, R151 ;  /* 0x00000097008b7220 */ /* 0x040fe20000410000 */
[----:B------:R-:W-:Y:S01]  /*6e80*/  FMNMX.FTZ R144, R183, R144, !PT ;  /* 0x00000090b7907209 */ /* 0x000fe20007810000 */
[----:B------:R-:W-:Y:S01]  /*6e90*/  FMUL.FTZ R207, R0, R111 ;  /* 0x0000006f00cf7220 */ /* 0x000fe20000410000 */
[----:B------:R-:W-:Y:S01]  /*6ea0*/  ISETP.GT.AND P2, PT, R132, 0x29, PT ;  /* 0x000000298400780c */ /* 0x000fe20003f44270 */
[----:B------:R-:W2:Y:S01]  /*6eb0*/  MUFU.TANH R169, R169 ;  /* 0x000000a900a97308 */ /* 0x000ea20000002400 */
[----:B-1----:R-:W-:Y:S01]  /*6ec0*/  FSEL R195, R195, -INF , P1 ;  /* 0xff800000c3c37808 */ /* 0x002fe20000800000 */
[C---:B------:R-:W-:Y:S01]  /*6ed0*/  FMUL.FTZ R10, R0.reuse, R162 ;  /* 0x000000a2000a7220 */ /* 0x040fe20000410000 */
[----:B------:R-:W-:Y:S01]  /*6ee0*/  FMNMX.FTZ R144, R185, R144, !PT ;  /* 0x00000090b9907209 */ /* 0x000fe20007810000 */
[----:B------:R-:W-:Y:S01]  /*6ef0*/  FMUL.FTZ R12, R0, R166 ;  /* 0x000000a6000c7220 */ /* 0x000fe20000410000 */
[----:B------:R-:W-:Y:S01]  /*6f00*/  ISETP.GT.AND P1, PT, R132, 0x30, PT ;  /* 0x000000308400780c */ /* 0x000fe20003f24270 */
[C---:B------:R-:W-:Y:S01]  /*6f10*/  FMUL.FTZ R205, R0.reuse, R110 ;  /* 0x0000006e00cd7220 */ /* 0x040fe20000410000 */
[----:B------:R-:W-:Y:S01]  /*6f20*/  FMNMX.FTZ R144, R195, R144, !PT ;  /* 0x00000090c3907209 */ /* 0x000fe20007810000 */
[----:B------:R-:W1:Y:S01]  /*6f30*/  MUFU.TANH R167, R167 ;  /* 0x000000a700a77308 */ /* 0x000e620000002400 */
[----:B0-----:R-:W-:Y:S01]  /*6f40*/  FSEL R171, R171, -INF , P2 ;  /* 0xff800000abab7808 */ /* 0x001fe20001000000 */
[----:B------:R-:W-:Y:S01]  /*6f50*/  FMUL.FTZ R14, R0, R138 ;  /* 0x0000008a000e7220 */ /* 0x000fe20000410000 */
[----:B------:R-:W-:Y:S01]  /*6f60*/  ISETP.GT.AND P2, PT, R132, 0x31, PT ;  /* 0x000000318400780c */ /* 0x000fe20003f44270 */
[C---:B------:R-:W-:Y:S01]  /*6f70*/  FMUL.FTZ R138, R0.reuse, R150 ;  /* 0x00000096008a7220 */ /* 0x040fe20000410000 */
[----:B------:R-:W-:Y:S01]  /*6f80*/  FMNMX.FTZ R144, R171, R144, !PT ;  /* 0x00000090ab907209 */ /* 0x000fe20007810000 */
[C---:B------:R-:W-:Y:S01]  /*6f90*/  FMUL.FTZ R209, R0.reuse, R114 ;  /* 0x0000007200d17220 */ /* 0x040fe20000410000 */
[C---:B------:R-:W-:Y:S01]  /*6fa0*/  FMUL.FTZ R90, R0.reuse, R90 ;  /* 0x0000005a005a7220 */ /* 0x040fe20000410000 */
[----:B------:R-:W0:Y:S01]  /*6fb0*/  MUFU.TANH R165, R165 ;  /* 0x000000a500a57308 */ /* 0x000e220000002400 */
[----:B--2---:R-:W-:Y:S01]  /*6fc0*/  FSEL R169, R169, -INF , P1 ;  /* 0xff800000a9a97808 */ /* 0x004fe20000800000 */
[----:B------:R-:W-:Y:S01]  /*6fd0*/  FMUL.FTZ R91, R0, R91 ;  /* 0x0000005b005b7220 */ /* 0x000fe20000410000 */
[----:B------:R-:W-:Y:S01]  /*6fe0*/  ISETP.GT.AND P1, PT, R132, 0x38, PT ;  /* 0x000000388400780c */ /* 0x000fe20003f24270 */
[C---:B------:R-:W-:Y:S01]  /*6ff0*/  FMUL.FTZ R94, R0.reuse, R94 ;  /* 0x0000005e005e7220 */ /* 0x040fe20000410000 */
[----:B------:R-:W-:Y:S01]  /*7000*/  FMNMX.FTZ R144, R169, R144, !PT ;  /* 0x00000090a9907209 */ /* 0x000fe20007810000 */
[C---:B------:R-:W-:Y:S01]  /*7010*/  FMUL.FTZ R95, R0.reuse, R95 ;  /* 0x0000005f005f7220 */ /* 0x040fe20000410000 */
[C---:B------:R-:W-:Y:S01]  /*7020*/  FMUL.FTZ R98, R0.reuse, R98 ;  /* 0x0000006200627220 */ /* 0x040fe20000410000 */
[----:B------:R-:W2:Y:S01]  /*7030*/  MUFU.TANH R163, R163 ;  /* 0x000000a300a37308 */ /* 0x000ea20000002400 */
[----:B-1----:R-:W-:Y:S01]  /*7040*/  FSEL R167, R167, -INF , P2 ;  /* 0xff800000a7a77808 */ /* 0x002fe20001000000 */
[----:B------:R-:W-:Y:S01]  /*7050*/  FMUL.FTZ R99, R0, R99 ;  /* 0x0000006300637220 */ /* 0x000fe20000410000 */
[----:B------:R-:W-:Y:S01]  /*7060*/  ISETP.GT.AND P2, PT, R132, 0x39, PT ;  /* 0x000000398400780c */ /* 0x000fe20003f44270 */
[----:B------:R-:W-:Y:S01]  /*7070*/  FMUL.FTZ R103, R0, R103 ;  /* 0x0000006700677220 */ /* 0x000fe20000410000 */
[----:B------:R-:W-:Y:S01]  /*7080*/  FMNMX.FTZ R144, R167, R144, !PT ;  /* 0x00000090a7907209 */ /* 0x000fe20007810000 */
[----:B------:R-:W-:-:S02]  /*7090*/  ULEA UR6, UR43, UR41, 0x3 ;  /* 0x000000292b067291 */ /* 0x000fc4000f8e183f */
[----:B------:R-:W1:Y:S01]  /*70a0*/  MUFU.TANH R161, R161 ;  /* 0x000000a100a17308 */ /* 0x000e620000002400 */
[----:B0-----:R-:W-:Y:S01]  /*70b0*/  FSEL R165, R165, -INF , P1 ;  /* 0xff800000a5a57808 */ /* 0x001fe20000800000 */
[----:B------:R-:W-:Y:S01]  /*70c0*/  UIADD3 UR6, UR6, 0x29840, URZ ;  /* 0x0002984006067890 */ /* 0x000fe2000fffe03f */
[C---:B------:R-:W-:Y:S02]  /*70d0*/  ISETP.GT.AND P1, PT, R132.reuse, 0x40, PT ;  /* 0x000000408400780c */ /* 0x040fe40003f24270 */
[----:B------:R-:W-:Y:S01]  /*70e0*/  FMNMX.FTZ R144, R165, R144, !PT ;  /* 0x00000090a5907209 */ /* 0x000fe20007810000 */
[----:B------:R-:W-:Y:S02]  /*70f0*/  UPRMT UR6, UR39, 0x654, UR6 ;  /* 0x0000065427067896 */ /* 0x000fe40008000006 */
[----:B------:R-:W0:Y:S01]  /*7100*/  MUFU.TANH R140, R140 ;  /* 0x0000008c008c7308 */ /* 0x000e220000002400 */
[----:B--2---:R-:W-:Y:S02]  /*7110*/  FSEL R163, R163, -INF , P2 ;  /* 0xff800000a3a37808 */ /* 0x004fe40001000000 */
[----:B------:R-:W-:-:S02]  /*7120*/  ISETP.GT.AND P2, PT, R132, 0x41, PT ;  /* 0x000000418400780c */ /* 0x000fc40003f44270 */
[----:B------:R-:W-:Y:S02]  /*7130*/  FMNMX.FTZ R144, R163, R144, !PT ;  /* 0x00000090a3907209 */ /* 0x000fe40007810000 */
[----:B------:R-:W-:Y:S01]  /*7140*/  SYNCS.ARRIVE.TRANS64.RED.A1T0 RZ, [UR6], RZ ;  /* 0x000000ffffff79a7 */ /* 0x000fe20008100406 */
[----:B------:R-:W2:Y:S01]  /*7150*/  MUFU.TANH R141, R141 ;  /* 0x0000008d008d7308 */ /* 0x000ea20000002400 */
[----:B-1----:R-:W-:Y:S02]  /*7160*/  FSEL R161, R161, -INF , P1 ;  /* 0xff800000a1a17808 */ /* 0x002fe40000800000 */
[----:B------:R-:W-:Y:S02]  /*7170*/  ISETP.GT.AND P1, PT, R132, 0x48, PT ;  /* 0x000000488400780c */ /* 0x000fe40003f24270 */
[----:B------:R-:W-:-:S03]  /*7180*/  FMNMX.FTZ R144, R161, R144, !PT ;  /* 0x00000090a1907209 */ /* 0x000fc60007810000 */
[----:B------:R-:W1:Y:S01]  /*7190*/  MUFU.TANH R147, R147 ;  /* 0x0000009300937308 */ /* 0x000e620000002400 */
[----:B0-----:R-:W-:Y:S02]  /*71a0*/  FSEL R159, R140, -INF , P2 ;  /* 0xff8000008c9f7808 */ /* 0x001fe40001000000 */
[----:B------:R-:W-:Y:S02]  /*71b0*/  ISETP.GT.AND P2, PT, R132, 0x49, PT ;  /* 0x000000498400780c */ /* 0x000fe40003f44270 */
[----:B------:R-:W-:-:S03]  /*71c0*/  FMNMX.FTZ R144, R159, R144, !PT ;  /* 0x000000909f907209 */ /* 0x000fc60007810000 */
[----:B------:R-:W0:Y:S01]  /*71d0*/  MUFU.TANH R142, R142 ;  /* 0x0000008e008e7308 */ /* 0x000e220000002400 */
[----:B--2---:R-:W-:Y:S02]  /*71e0*/  FSEL R157, R141, -INF , P1 ;  /* 0xff8000008d9d7808 */ /* 0x004fe40000800000 */
[----:B------:R-:W-:Y:S02]  /*71f0*/  ISETP.GT.AND P1, PT, R132, 0x50, PT ;  /* 0x000000508400780c */ /* 0x000fe40003f24270 */
[----:B------:R-:W-:-:S03]  /*7200*/  FMNMX.FTZ R144, R157, R144, !PT ;  /* 0x000000909d907209 */ /* 0x000fc60007810000 */
[----:B------:R-:W2:Y:S01]  /*7210*/  MUFU.TANH R129, R129 ;  /* 0x0000008100817308 */ /* 0x000ea20000002400 */
[----:B-1----:R-:W-:Y:S02]  /*7220*/  FSEL R147, R147, -INF , P2 ;  /* 0xff80000093937808 */ /* 0x002fe40001000000 */
[----:B------:R-:W-:Y:S02]  /*7230*/  ISETP.GT.AND P2, PT, R132, 0x51, PT ;  /* 0x000000518400780c */ /* 0x000fe40003f44270 */
[----:B------:R-:W-:-:S03]  /*7240*/  FMNMX.FTZ R144, R147, R144, !PT ;  /* 0x0000009093907209 */ /* 0x000fc60007810000 */
[----:B------:R-:W-:Y:S01]  /*7250*/  MUFU.TANH R131, R131 ;  /* 0x0000008300837308 */ /* 0x000fe20000002400 */
[----:B0-----:R-:W-:Y:S02]  /*7260*/  FSEL R135, R142, -INF , P1 ;  /* 0xff8000008e877808 */ /* 0x001fe40000800000 */
[----:B------:R-:W-:Y:S02]  /*7270*/  ISETP.GT.AND P1, PT, R132, 0x58, PT ;  /* 0x000000588400780c */ /* 0x000fe40003f24270 */
[----:B------:R-:W-:-:S03]  /*7280*/  FMNMX.FTZ R144, R135, R144, !PT ;  /* 0x0000009087907209 */ /* 0x000fc60007810000 */
[----:B------:R-:W0:Y:S01]  /*7290*/  MUFU.TANH R133, R133 ;  /* 0x0000008500857308 */ /* 0x000e220000002400 */
[----:B--2---:R-:W-:Y:S02]  /*72a0*/  FSEL R107, R129, -INF , P2 ;  /* 0xff800000816b7808 */ /* 0x004fe40001000000 */
[----:B------:R-:W-:Y:S02]  /*72b0*/  ISETP.GT.AND P2, PT, R132, 0x59, PT ;  /* 0x000000598400780c */ /* 0x000fe40003f44270 */
[----:B------:R-:W-:-:S03]  /*72c0*/  FMNMX.FTZ R144, R107, R144, !PT ;  /* 0x000000906b907209 */ /* 0x000fc60007810000 */
[----:B------:R-:W1:Y:S08]  /*72d0*/  MUFU.TANH R134, R134 ;  /* 0x0000008600867308 */ /* 0x000e700000002400 */
[----:B------:R-:W2:Y:S01]  /*72e0*/  MUFU.TANH R143, R143 ;  /* 0x0000008f008f7308 */ /* 0x000ea20000002400 */
[----:B0-----:R-:W-:Y:S02]  /*72f0*/  FSEL R105, R133, -INF , P2 ;  /* 0xff80000085697808 */ /* 0x001fe40001000000 */
[----:B------:R-:W-:-:S05]  /*7300*/  ISETP.GT.AND P2, PT, R132, 0x61, PT ;  /* 0x000000618400780c */ /* 0x000fca0003f44270 */
[----:B------:R-:W-:Y:S08]  /*7310*/  MUFU.TANH R108, R108 ;  /* 0x0000006c006c7308 */ /* 0x000ff00000002400 */
[----:B------:R0:W3:Y:S08]  /*7320*/  MUFU.TANH R145, R109 ;  /* 0x0000006d00917308 */ /* 0x0000f00000002400 */
[----:B------:R-:W4:Y:S01]  /*7330*/  MUFU.TANH R112, R112 ;  /* 0x0000007000707308 */ /* 0x000f220000002400 */
[----:B0-----:R-:W-:-:S02]  /*7340*/  FSEL R109, R131, -INF , P1 ;  /* 0xff800000836d7808 */ /* 0x001fc40000800000 */
[----:B------:R-:W-:Y:S02]  /*7350*/  ISETP.GT.AND P1, PT, R132, 0x60, PT ;  /* 0x000000608400780c */ /* 0x000fe40003f24270 */
[----:B------:R-:W-:-:S03]  /*7360*/  FMNMX.FTZ R144, R109, R144, !PT ;  /* 0x000000906d907209 */ /* 0x000fc60007810000 */
[----:B------:R1:W0:Y:S01]  /*7370*/  MUFU.TANH R146, R113 ;  /* 0x0000007100927308 */ /* 0x0002220000002400 */
[----:B------:R-:W-:-:S07]  /*7380*/  FMNMX.FTZ R144, R105, R144, !PT ;  /* 0x0000009069907209 */ /* 0x000fce0007810000 */
[----:B------:R2:W5:Y:S01]  /*7390*/  MUFU.TANH R141, R117 ;  /* 0x00000075008d7308 */ /* 0x0005620000002400 */
[----:B-1----:R-:W-:Y:S02]  /*73a0*/  FSEL R113, R134, -INF , P1 ;  /* 0xff80000086717808 */ /* 0x002fe40000800000 */
[----:B------:R-:W-:Y:S02]  /*73b0*/  ISETP.GT.AND P1, PT, R132, 0x68, PT ;  /* 0x000000688400780c */ /* 0x000fe40003f24270 */
[----:B------:R-:W-:-:S03]  /*73c0*/  FMNMX.FTZ R144, R113, R144, !PT ;  /* 0x0000009071907209 */ /* 0x000fc60007810000 */
[----:B------:R1:W-:Y:S01]  /*73d0*/  MUFU.TANH R140, R88 ;  /* 0x00000058008c7308 */ /* 0x0003e20000002400 */
[----:B--2---:R-:W-:Y:S02]  /*73e0*/  FSEL R117, R143, -INF , P2 ;  /* 0xff8000008f757808 */ /* 0x004fe40001000000 */
[----:B------:R-:W-:Y:S02]  /*73f0*/  ISETP.GT.AND P2, PT, R132, 0x69, PT ;  /* 0x000000698400780c */ /* 0x000fe40003f44270 */
[----:B------:R-:W-:Y:S02]  /*7400*/  FMNMX.FTZ R144, R117, R144, !PT ;  /* 0x0000009075907209 */ /* 0x000fe40007810000 */
[----:B---3--:R-:W-:Y:S01]  /*7410*/  FSEL R129, R145, -INF , P2 ;  /* 0xff80000091817808 */ /* 0x008fe20001000000 */
[----:B------:R-:W2:Y:S01]  /*7420*/  MUFU.TANH R116, R116 ;  /* 0x0000007400747308 */ /* 0x000ea20000002400 */
[----:B-1----:R-:W-:Y:S01]  /*7430*/  FMUL.FTZ R88, R0, R93 ;  /* 0x0000005d00587220 */ /* 0x002fe20000410000 */
[----:B------:R-:W-:-:S02]  /*7440*/  FSEL R93, R108, -INF , P1 ;  /* 0xff8000006c5d7808 */ /* 0x000fc40000800000 */
[C---:B------:R-:W-:Y:S02]  /*7450*/  ISETP.GT.AND P1, PT, R132.reuse, 0x70, PT ;  /* 0x000000708400780c */ /* 0x040fe40003f24270 */
[----:B------:R-:W-:Y:S02]  /*7460*/  FMNMX.FTZ R144, R93, R144, !PT ;  /* 0x000000905d907209 */ /* 0x000fe40007810000 */
[----:B------:R-:W-:Y:S01]  /*7470*/  ISETP.GT.AND P2, PT, R132, 0x71, PT ;  /* 0x000000718400780c */ /* 0x000fe20003f44270 */
[----:B------:R-:W1:Y:S01]  /*7480*/  MUFU.TANH R89, R89 ;  /* 0x0000005900597308 */ /* 0x000e620000002400 */
[----:B----4-:R-:W-:Y:S02]  /*7490*/  FSEL R131, R112, -INF , P1 ;  /* 0xff80000070837808 */ /* 0x010fe40000800000 */
[----:B------:R-:W-:Y:S02]  /*74a0*/  FMNMX.FTZ R144, R129, R144, !PT ;  /* 0x0000009081907209 */ /* 0x000fe40007810000 */
[----:B------:R-:W-:-:S02]  /*74b0*/  ISETP.GT.AND P1, PT, R132, 0x78, PT ;  /* 0x000000788400780c */ /* 0x000fc40003f24270 */
[----:B0-----:R-:W-:Y:S01]  /*74c0*/  FSEL R133, R146, -INF , P2 ;  /* 0xff80000092857808 */ /* 0x001fe20001000000 */
[----:B------:R0:W-:Y:S01]  /*74d0*/  MUFU.TANH R149, R88 ;  /* 0x0000005800957308 */ /* 0x0001e20000002400 */
[----:B------:R-:W-:Y:S02]  /*74e0*/  FMNMX.FTZ R144, R131, R144, !PT ;  /* 0x0000009083907209 */ /* 0x000fe40007810000 */
[----:B------:R-:W-:Y:S02]  /*74f0*/  ISETP.GT.AND P2, PT, R132, 0x79, PT ;  /* 0x000000798400780c */ /* 0x000fe40003f44270 */
[----:B------:R-:W-:Y:S02]  /*7500*/  FMNMX.FTZ R144, R133, R144, !PT ;  /* 0x0000009085907209 */ /* 0x000fe40007810000 */
[----:B-----5:R-:W-:Y:S01]  /*7510*/  FSEL R141, R141, -INF , P2 ;  /* 0xff8000008d8d7808 */ /* 0x020fe20001000000 */
[----:B------:R-:W3:Y:S01]  /*7520*/  MUFU.TANH R92, R92 ;  /* 0x0000005c005c7308 */ /* 0x000ee20000002400 */
[----:B0-----:R-:W-:Y:S01]  /*7530*/  FMUL.FTZ R88, R0, R97 ;  /* 0x0000006100587220 */ /* 0x001fe20000410000 */
[----:B--2---:R-:W-:Y:S01]  /*7540*/  FSEL R97, R116, -INF , P1 ;  /* 0xff80000074617808 */ /* 0x004fe20000800000 */
[----:B------:R-:W-:Y:S01]  /*7550*/  FMUL.FTZ R116, R0, R115 ;  /* 0x0000007300747220 */ /* 0x000fe20000410000 */
[----:B------:R-:W-:-:S02]  /*7560*/  ISETP.GT.AND P1, PT, R132, 0x80, PT ;  /* 0x000000808400780c */ /* 0x000fc40003f24270 */
[----:B------:R-:W-:Y:S02]  /*7570*/  FMNMX.FTZ R144, R97, R144, !PT ;  /* 0x0000009061907209 */ /* 0x000fe40007810000 */
[----:B------:R-:W0:Y:S01]  /*7580*/  MUFU.TANH R96, R96 ;  /* 0x0000006000607308 */ /* 0x000e220000002400 */
[----:B------:R-:W-:Y:S02]  /*7590*/  ISETP.GT.AND P2, PT, R132, 0x81, PT ;  /* 0x000000818400780c */ /* 0x000fe40003f44270 */
[----:B------:R-:W-:Y:S02]  /*75a0*/  FSEL R143, R140, -INF , P1 ;  /* 0xff8000008c8f7808 */ /* 0x000fe40000800000 */
[----:B------:R-:W-:Y:S02]  /*75b0*/  FMNMX.FTZ R144, R141, R144, !PT ;  /* 0x000000908d907209 */ /* 0x000fe40007810000 */
[----:B------:R-:W-:Y:S01]  /*75c0*/  ISETP.GT.AND P1, PT, R132, 0x88, PT ;  /* 0x000000888400780c */ /* 0x000fe20003f24270 */
[----:B------:R2:W4:Y:S01]  /*75d0*/  MUFU.TANH R153, R88 ;  /* 0x0000005800997308 */ /* 0x0005220000002400 */
[----:B-1----:R-:W-:-:S02]  /*75e0*/  FSEL R145, R89, -INF , P2 ;  /* 0xff80000059917808 */ /* 0x002fc40001000000 */
[----:B------:R-:W-:Y:S02]  /*75f0*/  FMNMX.FTZ R144, R143, R144, !PT ;  /* 0x000000908f907209 */ /* 0x000fe40007810000 */
[----:B------:R-:W-:Y:S02]  /*7600*/  ISETP.GT.AND P2, PT, R132, 0x89, PT ;  /* 0x000000898400780c */ /* 0x000fe40003f44270 */
[----:B------:R-:W-:Y:S01]  /*7610*/  FMNMX.FTZ R144, R145, R144, !PT ;  /* 0x0000009091907209 */ /* 0x000fe20007810000 */
[----:B------:R-:W1:Y:S01]  /*7620*/  MUFU.TANH R100, R100 ;  /* 0x0000006400647308 */ /* 0x000e620000002400 */
[----:B--2---:R-:W-:Y:S01]  /*7630*/  FMUL.FTZ R88, R0, R101 ;  /* 0x0000006500587220 */ /* 0x004fe20000410000 */
[----:B---3--:R-:W-:Y:S01]  /*7640*/  FSEL R101, R92, -INF , P1 ;  /* 0xff8000005c657808 */ /* 0x008fe20000800000 */
[----:B------:R-:W-:Y:S01]  /*7650*/  FMUL.FTZ R92, R0, R119 ;  /* 0x00000077005c7220 */ /* 0x000fe20000410000 */
[----:B------:R-:W-:Y:S02]  /*7660*/  ISETP.GT.AND P1, PT, R132, 0x90, PT ;  /* 0x000000908400780c */ /* 0x000fe40003f24270 */
[----:B------:R-:W-:-:S02]  /*7670*/  FSEL R149, R149, -INF , P2 ;  /* 0xff80000095957808 */ /* 0x000fc40001000000 */
[----:B------:R-:W2:Y:S01]  /*7680*/  MUFU.TANH R88, R88 ;  /* 0x0000005800587308 */ /* 0x000ea20000002400 */
[----:B------:R-:W-:Y:S02]  /*7690*/  FMNMX.FTZ R144, R101, R144, !PT ;  /* 0x0000009065907209 */ /* 0x000fe40007810000 */
[----:B------:R-:W-:Y:S02]  /*76a0*/  ISETP.GT.AND P2, PT, R132, 0x91, PT ;  /* 0x000000918400780c */ /* 0x000fe40003f44270 */
[----:B0-----:R-:W-:Y:S01]  /*76b0*/  FSEL R151, R96, -INF , P1 ;  /* 0xff80000060977808 */ /* 0x001fe20000800000 */
[----:B------:R-:W-:Y:S01]  /*76c0*/  FMUL.FTZ R96, R0, R118 ;  /* 0x0000007600607220 */ /* 0x000fe20000410000 */
[----:B------:R-:W-:Y:S01]  /*76d0*/  FMNMX.FTZ R144, R149, R144, !PT ;  /* 0x0000009095907209 */ /* 0x000fe20007810000 */
[----:B------:R-:W0:Y:S01]  /*76e0*/  MUFU.TANH R6, R6 ;  /* 0x0000000600067308 */ /* 0x000e220000002400 */
[----:B------:R-:W-:Y:S02]  /*76f0*/  ISETP.GT.AND P1, PT, R132, 0x98, PT ;  /* 0x000000988400780c */ /* 0x000fe40003f24270 */
[----:B----4-:R-:W-:-:S02]  /*7700*/  FSEL R153, R153, -INF , P2 ;  /* 0xff80000099997808 */ /* 0x010fc40001000000 */
[----:B------:R-:W-:Y:S02]  /*7710*/  FMNMX.FTZ R144, R151, R144, !PT ;  /* 0x0000009097907209 */ /* 0x000fe40007810000 */
[----:B------:R-:W-:Y:S01]  /*7720*/  ISETP.GT.AND P2, PT, R132, 0x99, PT ;  /* 0x000000998400780c */ /* 0x000fe20003f44270 */
[----:B------:R-:W3:Y:S01]  /*7730*/  MUFU.TANH R7, R7 ;  /* 0x0000000700077308 */ /* 0x000ee20000002400 */
[----:B-1----:R-:W-:Y:S02]  /*7740*/  FSEL R111, R100, -INF , P1 ;  /* 0xff800000646f7808 */ /* 0x002fe40000800000 */
[----:B------:R-:W-:Y:S02]  /*7750*/  FMNMX.FTZ R144, R153, R144, !PT ;  /* 0x0000009099907209 */ /* 0x000fe40007810000 */
[----:B--2---:R-:W-:Y:S02]  /*7760*/  FSEL R155, R88, -INF , P2 ;  /* 0xff800000589b7808 */ /* 0x004fe40001000000 */
[----:B------:R-:W-:Y:S01]  /*7770*/  FMNMX.FTZ R144, R111, R144, !PT ;  /* 0x000000906f907209 */ /* 0x000fe20007810000 */
[----:B------:R-:W1:Y:S01]  /*7780*/  LDC R88, c[0x0][0x988] ;  /* 0x00026200ff587b82 */ /* 0x000e620000000800 */
[----:B------:R-:W2:Y:S02]  /*7790*/  MUFU.TANH R8, R8 ;  /* 0x0000000800087308 */ /* 0x000ea40000002400 */
[----:B------:R-:W-:-:S05]  /*77a0*/  FMNMX.FTZ R144, R155, R144, !PT ;  /* 0x000000909b907209 */ /* 0x000fca0007810000 */
[----:B------:R-:W4:Y:S01]  /*77b0*/  SHFL.BFLY PT, R89, R144, 0x2, 0x1f ;  /* 0x0c401f0090597f89 */ /* 0x000f2200000e0000 */
[----:B------:R-:W5:Y:S08]  /*77c0*/  MUFU.TANH R9, R9 ;  /* 0x0000000900097308 */ /* 0x000f700000002400 */
[----:B------:R-:W5:Y:S08]  /*77d0*/  MUFU.TANH R10, R10 ;  /* 0x0000000a000a7308 */ /* 0x000f700000002400 */
[----:B------:R-:W5:Y:S01]  /*77e0*/  MUFU.TANH R11, R11 ;  /* 0x0000000b000b7308 */ /* 0x000f620000002400 */
[----:B----4-:R-:W-:-:S07]  /*77f0*/  FMNMX.FTZ R100, R144, R89, !PT ;  /* 0x0000005990647209 */ /* 0x010fce0007810000 */
[----:B------:R-:W4:Y:S01]  /*7800*/  MUFU.TANH R12, R12 ;  /* 0x0000000c000c7308 */ /* 0x000f220000002400 */
[----:B------:R-:W0:Y:S07]  /*7810*/  SHFL.BFLY PT, R89, R100, 0x1, 0x1f ;  /* 0x0c201f0064597f89 */ /* 0x000e2e00000e0000 */
[----:B------:R-:W4:Y:S08]  /*7820*/  MUFU.TANH R13, R13 ;  /* 0x0000000d000d7308 */ /* 0x000f300000002400 */
[----:B------:R-:W4:Y:S08]  /*7830*/  MUFU.TANH R14, R14 ;  /* 0x0000000e000e7308 */ /* 0x000f300000002400 */
[----:B------:R-:W4:Y:S01]  /*7840*/  MUFU.TANH R15, R15 ;  /* 0x0000000f000f7308 */ /* 0x000f220000002400 */
[----:B0-----:R-:W-:Y:S01]  /*7850*/  FMNMX.FTZ R89, R100, R89, !PT ;  /* 0x0000005964597209 */ /* 0x001fe20007810000 */
[----:B------:R-:W-:-:S03]  /*7860*/  FMUL.FTZ R100, R0, R102 ;  /* 0x0000006600647220 */ /* 0x000fc60000410000 */
[C---:B------:R-:W-:Y:S01]  /*7870*/  FSETP.NEU.FTZ.AND P1, PT, R89.reuse, -INF , PT ;  /* 0xff8000005900780b */ /* 0x040fe20003f3d000 */
[----:B-1----:R-:W-:-:S02]  /*7880*/  FFMA.FTZ R102, R89, R88, -8 ;  /* 0xc100000059667423 */ /* 0x002fc40000010058 */
[----:B------:R-:W0:Y:S03]  /*7890*/  MUFU.TANH R20, R20 ;  /* 0x0000001400147308 */ /* 0x000e260000002400 */
[----:B------:R-:W-:-:S05]  /*78a0*/  FSEL R102, R102, RZ, P1 ;  /* 0x000000ff66667208 */ /* 0x000fca0000800000 */
[----:B------:R-:W1:Y:S01]  /*78b0*/  MUFU.TANH R21, R21 ;  /* 0x0000001500157308 */ /* 0x000e620000002400 */
[----:B------:R-:W-:-:S01]  /*78c0*/  FFMA.FTZ R108, R173, R88, -R102 ;  /* 0x00000058ad6c7223 */ /* 0x000fc20000010866 */
[-CC-:B------:R-:W-:Y:S01]  /*78d0*/  FFMA.FTZ R115, R175, R88.reuse, -R102.reuse ;  /* 0x00000058af737223 */ /* 0x180fe20000010866 */
[----:B------:R-:W3:Y:S01]  /*78e0*/  SHFL.IDX PT, R173, R128, 0x1, 0x1c1f ;  /* 0x003c1f0080ad7f89 */ /* 0x000ee200000e0000 */
[----:B------:R-:W-:-:S01]  /*78f0*/  FFMA.FTZ R110, R177, R88, -R102 ;  /* 0x00000058b16e7223 */ /* 0x000fc20000010866 */
[-CC-:B------:R-:W-:Y:S01]  /*7900*/  FFMA.FTZ R119, R179, R88.reuse, -R102.reuse ;  /* 0x00000058b3777223 */ /* 0x180fe20000010866 */
[----:B------:R-:W-:-:S01]  /*7910*/  FFMA.FTZ R112, R187, R88, -R102 ;  /* 0x00000058bb707223 */ /* 0x000fc20000010866 */
[-CC-:B------:R-:W-:Y:S01]  /*7920*/  FFMA.FTZ R197, R197, R88.reuse, -R102.reuse ;  /* 0x00000058c5c57223 */ /* 0x180fe20000010866 */
[----:B------:R-:W1:Y:S01]  /*7930*/  MUFU.TANH R136, R136 ;  /* 0x0000008800887308 */ /* 0x000e620000002400 */
[----:B------:R-:W-:-:S01]  /*7940*/  FFMA.FTZ R114, R199, R88, -R102 ;  /* 0x00000058c7727223 */ /* 0x000fc20000010866 */
[-CC-:B------:R-:W-:Y:S01]  /*7950*/  FFMA.FTZ R163, R163, R88.reuse, -R102.reuse ;  /* 0x00000058a3a37223 */ /* 0x180fe20000010866 */
[----:B------:R-:W-:-:S01]  /*7960*/  FFMA.FTZ R147, R147, R88, -R102 ;  /* 0x0000005893937223 */ /* 0x000fc20000010866 */
[-CC-:B------:R-:W-:Y:S01]  /*7970*/  FFMA.FTZ R107, R107, R88.reuse, -R102.reuse ;  /* 0x000000586b6b7223 */ /* 0x180fe20000010866 */
[----:B------:R-:W-:-:S01]  /*7980*/  FFMA.FTZ R93, R93, R88, -R102 ;  /* 0x000000585d5d7223 */ /* 0x000fc20000010866 */
[-CC-:B------:R-:W-:Y:S01]  /*7990*/  FFMA.FTZ R97, R97, R88.reuse, -R102.reuse ;  /* 0x0000005861617223 */ /* 0x180fe20000010866 */
[----:B------:R-:W-:-:S01]  /*79a0*/  FFMA.FTZ R101, R101, R88, -R102 ;  /* 0x0000005865657223 */ /* 0x000fc20000010866 */
[----:B------:R-:W1:Y:S01]  /*79b0*/  MUFU.TANH R137, R137 ;  /* 0x0000008900897308 */ /* 0x000e620000002400 */
[----:B------:R-:W-:-:S07]  /*79c0*/  FFMA.FTZ R111, R111, R88, -R102 ;  /* 0x000000586f6f7223 */ /* 0x000fce0000010866 */
[----:B------:R-:W1:Y:S01]  /*79d0*/  MUFU.TANH R138, R138 ;  /* 0x0000008a008a7308 */ /* 0x000e620000002400 */
[----:B---3--:R-:W-:-:S04]  /*79e0*/  IADD3 R130, R173, -UR52, R130 ;  /* 0x80000034ad827c10 */ /* 0x008fc8000fffe082 */
[----:B------:R-:W-:-:S03]  /*79f0*/  ISETP.GT.AND P2, PT, R130, RZ, PT ;  /* 0x000000ff8200720c */ /* 0x000fc60003f44270 */
[----:B------:R-:W3:Y:S01]  /*7a00*/  MUFU.TANH R139, R139 ;  /* 0x0000008b008b7308 */ /* 0x000ee20000002400 */
[----:B------:R-:W-:Y:S02]  /*7a10*/  ISETP.GT.AND P3, PT, R130, 0x1, PT ;  /* 0x000000018200780c */ /* 0x000fe40003f64270 */
[----:B------:R-:W-:Y:S02]  /*7a20*/  FSEL R6, R6, -INF , P2 ;  /* 0xff80000006067808 */ /* 0x000fe40001000000 */
[----:B------:R-:W-:Y:S02]  /*7a30*/  ISETP.GT.AND P2, PT, R130, 0x8, PT ;  /* 0x000000088200780c */ /* 0x000fe40003f44270 */
[----:B------:R-:W-:Y:S01]  /*7a40*/  FSEL R175, R7, -INF , P3 ;  /* 0xff80000007af7808 */ /* 0x000fe20001800000 */
[----:B------:R-:W-:-:S01]  /*7a50*/  FFMA.FTZ R7, R181, R88, -R102 ;  /* 0x00000058b5077223 */ /* 0x000fc20000010866 */
[----:B------:R-:W-:Y:S01]  /*7a60*/  FMNMX.FTZ R118, R6, R5, !PT ;  /* 0x0000000506767209 */ /* 0x000fe20007810000 */
[----:B------:R-:W3:Y:S01]  /*7a70*/  MUFU.TANH R121, R121 ;  /* 0x0000007900797308 */ /* 0x000ee20000002400 */
[----:B------:R-:W-:-:S02]  /*7a80*/  ISETP.GT.AND P3, PT, R130, 0x9, PT ;  /* 0x000000098200780c */ /* 0x000fc40003f64270 */
[----:B--2---:R-:W-:Y:S01]  /*7a90*/  FSEL R177, R8, -INF , P2 ;  /* 0xff80000008b17808 */ /* 0x004fe20001000000 */
[----:B------:R-:W-:-:S01]  /*7aa0*/  FFMA.FTZ R8, R183, R88, -R102 ;  /* 0x00000058b7087223 */ /* 0x000fc20000010866 */
[----:B------:R-:W-:Y:S02]  /*7ab0*/  FMNMX.FTZ R118, R175, R118, !PT ;  /* 0x00000076af767209 */ /* 0x000fe40007810000 */
[C---:B------:R-:W-:Y:S01]  /*7ac0*/  ISETP.GT.AND P2, PT, R130.reuse, 0x10, PT ;  /* 0x000000108200780c */ /* 0x040fe20003f44270 */
[----:B------:R-:W-:Y:S01]  /*7ad0*/  MUFU.EX2 R173, R197 ;  /* 0x000000c500ad7308 */ /* 0x000fe20000000800 */
[----:B-----5:R-:W-:Y:S02]  /*7ae0*/  FSEL R179, R9, -INF , P3 ;  /* 0xff80000009b37808 */ /* 0x020fe40001800000 */
[----:B------:R-:W-:Y:S02]  /*7af0*/  FMNMX.FTZ R118, R177, R118, !PT ;  /* 0x00000076b1767209 */ /* 0x000fe40007810000 */
[----:B------:R-:W-:-:S02]  /*7b00*/  ISETP.GT.AND P3, PT, R130, 0x11, PT ;  /* 0x000000118200780c */ /* 0x000fc40003f64270 */
[----:B------:R-:W-:Y:S01]  /*7b10*/  FSEL R181, R10, -INF , P2 ;  /* 0xff8000000ab57808 */ /* 0x000fe20001000000 */
[----:B------:R2:W-:Y:S01]  /*7b20*/  MUFU.EX2 R9, R7 ;  /* 0x0000000700097308 */ /* 0x0005e20000000800 */
[----:B------:R-:W-:Y:S01]  /*7b30*/  FMNMX.FTZ R118, R179, R118, !PT ;  /* 0x00000076b3767209 */ /* 0x000fe20007810000 */
[--C-:B------:R-:W-:Y:S01]  /*7b40*/  FFMA.FTZ R10, R195, R88, -R102.reuse ;  /* 0x00000058c30a7223 */ /* 0x100fe20000010866 */
[C---:B------:R-:W-:Y:S02]  /*7b50*/  ISETP.GT.AND P2, PT, R130.reuse, 0x18, PT ;  /* 0x000000188200780c */ /* 0x040fe40003f44270 */
[----:B------:R-:W-:Y:S02]  /*7b60*/  FSEL R11, R11, -INF , P3 ;  /* 0xff8000000b0b7808 */ /* 0x000fe40001800000 */
[----:B------:R-:W-:Y:S01]  /*7b70*/  FMNMX.FTZ R118, R181, R118, !PT ;  /* 0x00000076b5767209 */ /* 0x000fe20007810000 */
[----:B------:R-:W5:Y:S01]  /*7b80*/  MUFU.TANH R120, R120 ;  /* 0x0000007800787308 */ /* 0x000f620000002400 */
[----:B------:R-:W-:Y:S01]  /*7b90*/  ISETP.GT.AND P3, PT, R130, 0x19, PT ;  /* 0x000000198200780c */ /* 0x000fe20003f64270 */
[-CC-:B--2---:R-:W-:Y:S01]  /*7ba0*/  FFMA.FTZ R7, R185, R88.reuse, -R102.reuse ;  /* 0x00000058b9077223 */ /* 0x184fe20000010866 */
[----:B----4-:R-:W-:Y:S01]  /*7bb0*/  FSEL R183, R12, -INF , P2 ;  /* 0xff8000000cb77808 */ /* 0x010fe20001000000 */
[----:B------:R-:W-:Y:S01]  /*7bc0*/  FFMA.FTZ R12, R169, R88, -R102 ;  /* 0x00000058a90c7223 */ /* 0x000fe20000010866 */
[----:B------:R-:W-:-:S02]  /*7bd0*/  FMNMX.FTZ R118, R11, R118, !PT ;  /* 0x000000760b767209 */ /* 0x000fc40007810000 */
[C---:B------:R-:W-:Y:S01]  /*7be0*/  ISETP.GT.AND P2, PT, R130.reuse, 0x20, PT ;  /* 0x000000208200780c */ /* 0x040fe20003f44270 */
[----:B------:R-:W2:Y:S01]  /*7bf0*/  MUFU.TANH R123, R123 ;  /* 0x0000007b007b7308 */ /* 0x000ea20000002400 */
[----:B------:R-:W-:Y:S02]  /*7c00*/  FSEL R185, R13, -INF , P3 ;  /* 0xff8000000db97808 */ /* 0x000fe40001800000 */
[----:B------:R-:W-:Y:S02]  /*7c10*/  FMNMX.FTZ R118, R183, R118, !PT ;  /* 0x00000076b7767209 */ /* 0x000fe40007810000 */
[----:B------:R-:W-:Y:S02]  /*7c20*/  ISETP.GT.AND P3, PT, R130, 0x21, PT ;  /* 0x000000218200780c */ /* 0x000fe40003f64270 */
[----:B------:R-:W-:Y:S01]  /*7c30*/  FSEL R187, R14, -INF , P2 ;  /* 0xff8000000ebb7808 */ /* 0x000fe20001000000 */
[----:B------:R4:W-:Y:S01]  /*7c40*/  MUFU.EX2 R13, R7 ;  /* 0x00000007000d7308 */ /* 0x0009e20000000800 */
[----:B------:R-:W-:Y:S01]  /*7c50*/  FMNMX.FTZ R118, R185, R118, !PT ;  /* 0x00000076b9767209 */ /* 0x000fe20007810000 */
[----:B------:R-:W-:Y:S01]  /*7c60*/  FFMA.FTZ R14, R165, R88, -R102 ;  /* 0x00000058a50e7223 */ /* 0x000fe20000010866 */
[----:B------:R-:W-:-:S02]  /*7c70*/  ISETP.GT.AND P2, PT, R130, 0x28, PT ;  /* 0x000000288200780c */ /* 0x000fc40003f44270 */
[----:B------:R-:W-:Y:S02]  /*7c80*/  FSEL R15, R15, -INF , P3 ;  /* 0xff8000000f0f7808 */ /* 0x000fe40001800000 */
[----:B------:R-:W-:Y:S01]  /*7c90*/  FMNMX.FTZ R118, R187, R118, !PT ;  /* 0x00000076bb767209 */ /* 0x000fe20007810000 */
[----:B------:R-:W2:Y:S01]  /*7ca0*/  MUFU.TANH R122, R122 ;  /* 0x0000007a007a7308 */ /* 0x000ea20000002400 */
[----:B------:R-:W-:Y:S01]  /*7cb0*/  ISETP.GT.AND P3, PT, R130, 0x29, PT ;  /* 0x000000298200780c */ /* 0x000fe20003f64270 */
[-CC-:B----4-:R-:W-:Y:S01]  /*7cc0*/  FFMA.FTZ R7, R171, R88.reuse, -R102.reuse ;  /* 0x00000058ab077223 */ /* 0x190fe20000010866 */
[----:B0-----:R-:W-:Y:S01]  /*7cd0*/  FSEL R195, R20, -INF , P2 ;  /* 0xff80000014c37808 */ /* 0x001fe20001000000 */
[----:B------:R-:W-:Y:S01]  /*7ce0*/  FFMA.FTZ R20, R161, R88, -R102 ;  /* 0x00000058a1147223 */ /* 0x000fe20000010866 */
[----:B------:R-:W-:Y:S02]  /*7cf0*/  FMNMX.FTZ R118, R15, R118, !PT ;  /* 0x000000760f767209 */ /* 0x000fe40007810000 */
[----:B------:R-:W-:Y:S01]  /*7d00*/  ISETP.GT.AND P2, PT, R130, 0x30, PT ;  /* 0x000000308200780c */ /* 0x000fe20003f44270 */
[----:B------:R-:W0:Y:S01]  /*7d10*/  MUFU.TANH R124, R124 ;  /* 0x0000007c007c7308 */ /* 0x000e220000002400 */
[----:B-1----:R-:W-:-:S02]  /*7d20*/  FSEL R171, R21, -INF , P3 ;  /* 0xff80000015ab7808 */ /* 0x002fc40001800000 */
[----:B------:R-:W-:Y:S02]  /*7d30*/  FMNMX.FTZ R118, R195, R118, !PT ;  /* 0x00000076c3767209 */ /* 0x000fe40007810000 */
[----:B------:R-:W-:Y:S02]  /*7d40*/  ISETP.GT.AND P3, PT, R130, 0x31, PT ;  /* 0x000000318200780c */ /* 0x000fe40003f64270 */
[----:B------:R-:W-:Y:S01]  /*7d50*/  FSEL R197, R136, -INF , P2 ;  /* 0xff80000088c57808 */ /* 0x000fe20001000000 */
[----:B------:R1:W-:Y:S01]  /*7d60*/  MUFU.EX2 R21, R7 ;  /* 0x0000000700157308 */ /* 0x0003e20000000800 */
[----:B------:R-:W-:Y:S02]  /*7d70*/  FMNMX.FTZ R118, R171, R118, !PT ;  /* 0x00000076ab767209 */ /* 0x000fe40007810000 */
[----:B------:R-:W-:Y:S02]  /*7d80*/  ISETP.GT.AND P2, PT, R130, 0x38, PT ;  /* 0x000000388200780c */ /* 0x000fe40003f44270 */
[----:B------:R-:W-:-:S02]  /*7d90*/  FSEL R137, R137, -INF , P3 ;  /* 0xff80000089897808 */ /* 0x000fc40001800000 */
[----:B------:R-:W-:Y:S01]  /*7da0*/  FMNMX.FTZ R118, R197, R118, !PT ;  /* 0x00000076c5767209 */ /* 0x000fe20007810000 */
[----:B------:R-:W4:Y:S01]  /*7db0*/  MUFU.TANH R125, R125 ;  /* 0x0000007d007d7308 */ /* 0x000f220000002400 */
[----:B------:R-:W-:Y:S01]  /*7dc0*/  ISETP.GT.AND P3, PT, R130, 0x39, PT ;  /* 0x000000398200780c */ /* 0x000fe20003f64270 */
[----:B-1----:R-:W-:Y:S01]  /*7dd0*/  FFMA.FTZ R7, R167, R88, -R102 ;  /* 0x00000058a7077223 */ /* 0x002fe20000010866 */
[----:B------:R-:W-:Y:S02]  /*7de0*/  FSEL R169, R138, -INF , P2 ;  /* 0xff8000008aa97808 */ /* 0x000fe40001000000 */
[----:B------:R-:W-:Y:S02]  /*7df0*/  FMNMX.FTZ R118, R137, R118, !PT ;  /* 0x0000007689767209 */ /* 0x000fe40007810000 */
[----:B------:R-:W-:Y:S01]  /*7e00*/  ISETP.GT.AND P2, PT, R130, 0x40, PT ;  /* 0x000000408200780c */ /* 0x000fe20003f44270 */
[----:B------:R-:W1:Y:S01]  /*7e10*/  MUFU.TANH R126, R126 ;  /* 0x0000007e007e7308 */ /* 0x000e620000002400 */
[----:B---3--:R-:W-:-:S02]  /*7e20*/  FSEL R167, R139, -INF , P3 ;  /* 0xff8000008ba77808 */ /* 0x008fc40001800000 */
[----:B------:R-:W-:Y:S02]  /*7e30*/  FMNMX.FTZ R118, R169, R118, !PT ;  /* 0x00000076a9767209 */ /* 0x000fe40007810000 */
[C---:B------:R-:W-:Y:S02]  /*7e40*/  ISETP.GT.AND P3, PT, R130.reuse, 0x41, PT ;  /* 0x000000418200780c */ /* 0x040fe40003f64270 */
[----:B------:R-:W-:Y:S01]  /*7e50*/  FSEL R121, R121, -INF , P2 ;  /* 0xff80000079797808 */ /* 0x000fe20001000000 */
[----:B------:R-:W3:Y:S01]  /*7e60*/  MUFU.TANH R127, R127 ;  /* 0x0000007f007f7308 */ /* 0x000ee20000002400 */
[----:B------:R-:W-:Y:S02]  /*7e70*/  FMNMX.FTZ R118, R167, R118, !PT ;  /* 0x00000076a7767209 */ /* 0x000fe40007810000 */
[----:B------:R-:W-:Y:S02]  /*7e80*/  ISETP.GT.AND P2, PT, R130, 0x48, PT ;  /* 0x000000488200780c */ /* 0x000fe40003f44270 */
[----:B-----5:R-:W-:-:S02]  /*7e90*/  FSEL R165, R120, -INF , P3 ;  /* 0xff80000078a57808 */ /* 0x020fc40001800000 */
[----:B------:R-:W-:Y:S01]  /*7ea0*/  FMNMX.FTZ R118, R121, R118, !PT ;  /* 0x0000007679767209 */ /* 0x000fe20007810000 */
[----:B------:R-:W5:Y:S01]  /*7eb0*/  MUFU.TANH R104, R104 ;  /* 0x0000006800687308 */ /* 0x000f620000002400 */
[C---:B------:R-:W-:Y:S02]  /*7ec0*/  ISETP.GT.AND P3, PT, R130.reuse, 0x49, PT ;  /* 0x000000498200780c */ /* 0x040fe40003f64270 */
[----:B--2---:R-:W-:Y:S02]  /*7ed0*/  FSEL R123, R123, -INF , P2 ;  /* 0xff8000007b7b7808 */ /* 0x004fe40001000000 */
[----:B------:R-:W-:Y:S02]  /*7ee0*/  FMNMX.FTZ R118, R165, R118, !PT ;  /* 0x00000076a5767209 */ /* 0x000fe40007810000 */
[----:B------:R-:W-:Y:S01]  /*7ef0*/  ISETP.GT.AND P2, PT, R130, 0x50, PT ;  /* 0x000000508200780c */ /* 0x000fe20003f44270 */
[----:B------:R-:W2:Y:S01]  /*7f00*/  MUFU.TANH R106, R106 ;  /* 0x0000006a006a7308 */ /* 0x000ea20000002400 */
[----:B------:R-:W-:-:S02]  /*7f10*/  FSEL R199, R122, -INF , P3 ;  /* 0xff8000007ac77808 */ /* 0x000fc40001800000 */
[----:B------:R-:W-:Y:S02]  /*7f20*/  FMNMX.FTZ R118, R123, R118, !PT ;  /* 0x000000767b767209 */ /* 0x000fe40007810000 */
[----:B------:R-:W-:Y:S02]  /*7f30*/  ISETP.GT.AND P3, PT, R130, 0x51, PT ;  /* 0x000000518200780c */ /* 0x000fe40003f64270 */
[----:B0-----:R-:W-:Y:S01]  /*7f40*/  FSEL R201, R124, -INF , P2 ;  /* 0xff8000007cc97808 */ /* 0x001fe20001000000 */
[----:B------:R-:W0:Y:S01]  /*7f50*/  MUFU.TANH R205, R205 ;  /* 0x000000cd00cd7308 */ /* 0x000e220000002400 */
[----:B------:R-:W-:Y:S02]  /*7f60*/  FMNMX.FTZ R118, R199, R118, !PT ;  /* 0x00000076c7767209 */ /* 0x000fe40007810000 */
[----:B------:R-:W-:Y:S02]  /*7f70*/  ISETP.GT.AND P2, PT, R130, 0x58, PT ;  /* 0x000000588200780c */ /* 0x000fe40003f44270 */
[----:B----4-:R-:W-:-:S02]  /*7f80*/  FSEL R125, R125, -INF , P3 ;  /* 0xff8000007d7d7808 */ /* 0x010fc40001800000 */
[----:B------:R-:W-:Y:S01]  /*7f90*/  FMNMX.FTZ R118, R201, R118, !PT ;  /* 0x00000076c9767209 */ /* 0x000fe20007810000 */
[----:B------:R4:W-:Y:S01]  /*7fa0*/  MUFU.EX2 R139, R7 ;  /* 0x00000007008b7308 */ /* 0x0009e20000000800 */
[----:B------:R-:W-:Y:S02]  /*7fb0*/  ISETP.GT.AND P3, PT, R130, 0x59, PT ;  /* 0x000000598200780c */ /* 0x000fe40003f64270 */
[----:B-1----:R-:W-:Y:S02]  /*7fc0*/  FSEL R161, R126, -INF , P2 ;  /* 0xff8000007ea17808 */ /* 0x002fe40001000000 */
[----:B------:R-:W-:Y:S02]  /*7fd0*/  FMNMX.FTZ R118, R125, R118, !PT ;  /* 0x000000767d767209 */ /* 0x000fe40007810000 */
[----:B------:R-:W-:Y:S01]  /*7fe0*/  ISETP.GT.AND P2, PT, R130, 0x60, PT ;  /* 0x000000608200780c */ /* 0x000fe20003f44270 */
[----:B------:R-:W1:Y:S01]  /*7ff0*/  MUFU.TANH R207, R207 ;  /* 0x000000cf00cf7308 */ /* 0x000e620000002400 */
[----:B----4-:R-:W-:-:S01]  /*8000*/  FFMA.FTZ R7, R159, R88, -R102 ;  /* 0x000000589f077223 */ /* 0x010fc20000010866 */
[----:B---3--:R-:W-:-:S02]  /*8010*/  FSEL R159, R127, -INF , P3 ;  /* 0xff8000007f9f7808 */ /* 0x008fc40001800000 */
[----:B------:R-:W-:Y:S02]  /*8020*/  FMNMX.FTZ R118, R161, R118, !PT ;  /* 0x00000076a1767209 */ /* 0x000fe40007810000 */
[----:B------:R-:W-:Y:S02]  /*8030*/  ISETP.GT.AND P3, PT, R130, 0x61, PT ;  /* 0x000000618200780c */ /* 0x000fe40003f64270 */
[----:B------:R-:W3:Y:S01]  /*8040*/  MUFU.TANH R209, R209 ;  /* 0x000000d100d17308 */ /* 0x000ee20000002400 */
[----:B-----5:R-:W-:Y:S01]  /*8050*/  FSEL R203, R104, -INF , P2 ;  /* 0xff80000068cb7808 */ /* 0x020fe20001000000 */
[--C-:B------:R-:W-:Y:S01]  /*8060*/  FFMA.FTZ R104, R157, R88, -R102.reuse ;  /* 0x000000589d687223 */ /* 0x100fe20000010866 */
[----:B------:R-:W-:Y:S02]  /*8070*/  FMNMX.FTZ R118, R159, R118, !PT ;  /* 0x000000769f767209 */ /* 0x000fe40007810000 */
[----:B------:R-:W-:Y:S02]  /*8080*/  ISETP.GT.AND P2, PT, R130, 0x68, PT ;  /* 0x000000688200780c */ /* 0x000fe40003f44270 */
[----:B--2---:R-:W-:Y:S01]  /*8090*/  FSEL R157, R106, -INF , P3 ;  /* 0xff8000006a9d7808 */ /* 0x004fe20001800000 */
[----:B------:R-:W2:Y:S01]  /*80a0*/  MUFU.TANH R116, R116 ;  /* 0x0000007400747308 */ /* 0x000ea20000002400 */
[----:B------:R-:W-:Y:S01]  /*80b0*/  FMNMX.FTZ R118, R203, R118, !PT ;  /* 0x00000076cb767209 */ /* 0x000fe20007810000 */
[----:B------:R-:W-:Y:S01]  /*80c0*/  FFMA.FTZ R106, R135, R88, -R102 ;  /* 0x00000058876a7223 */ /* 0x000fe20000010866 */
[----:B------:R-:W-:-:S02]  /*80d0*/  ISETP.GT.AND P3, PT, R130, 0x69, PT ;  /* 0x000000698200780c */ /* 0x000fc40003f64270 */
[----:B0-----:R-:W-:Y:S02]  /*80e0*/  FSEL R205, R205, -INF , P2 ;  /* 0xff800000cdcd7808 */ /* 0x001fe40001000000 */
[----:B------:R-:W-:Y:S01]  /*80f0*/  FMNMX.FTZ R118, R157, R118, !PT ;  /* 0x000000769d767209 */ /* 0x000fe20007810000 */
[----:B------:R-:W0:Y:S01]  /*8100*/  MUFU.TANH R96, R96 ;  /* 0x0000006000607308 */ /* 0x000e220000002400 */
[C---:B------:R-:W-:Y:S02]  /*8110*/  ISETP.GT.AND P2, PT, R130.reuse, 0x70, PT ;  /* 0x000000708200780c */ /* 0x040fe40003f44270 */
[----:B-1----:R-:W-:Y:S02]  /*8120*/  FSEL R207, R207, -INF , P3 ;  /* 0xff800000cfcf7808 */ /* 0x002fe40001800000 */
[----:B------:R-:W-:Y:S02]  /*8130*/  FMNMX.FTZ R118, R205, R118, !PT ;  /* 0x00000076cd767209 */ /* 0x000fe40007810000 */
[----:B------:R-:W-:Y:S01]  /*8140*/  ISETP.GT.AND P3, PT, R130, 0x71, PT ;  /* 0x000000718200780c */ /* 0x000fe20003f64270 */
[----:B------:R-:W1:Y:S01]  /*8150*/  MUFU.TANH R92, R92 ;  /* 0x0000005c005c7308 */ /* 0x000e620000002400 */
[----:B---3--:R-:W-:-:S02]  /*8160*/  FSEL R209, R209, -INF , P2 ;  /* 0xff800000d1d17808 */ /* 0x008fc40001000000 */
[----:B------:R-:W-:Y:S02]  /*8170*/  FMNMX.FTZ R118, R207, R118, !PT ;  /* 0x00000076cf767209 */ /* 0x000fe40007810000 */
[----:B------:R-:W-:Y:S02]  /*8180*/  ISETP.GT.AND P2, PT, R130, 0x78, PT ;  /* 0x000000788200780c */ /* 0x000fe40003f44270 */
[----:B--2---:R-:W-:Y:S01]  /*8190*/  FSEL R135, R116, -INF , P3 ;  /* 0xff80000074877808 */ /* 0x004fe20001800000 */
[----:B------:R-:W2:Y:S01]  /*81a0*/  MUFU.TANH R90, R90 ;  /* 0x0000005a005a7308 */ /* 0x000ea20000002400 */
[----:B------:R-:W-:Y:S01]  /*81b0*/  FMNMX.FTZ R118, R209, R118, !PT ;  /* 0x00000076d1767209 */ /* 0x000fe20007810000 */
[-CC-:B------:R-:W-:Y:S01]  /*81c0*/  FFMA.FTZ R116, R149, R88.reuse, -R102.reuse ;  /* 0x0000005895747223 */ /* 0x180fe20000010866 */
[----:B------:R-:W-:Y:S02]  /*81d0*/  ISETP.GT.AND P3, PT, R130, 0x79, PT ;  /* 0x000000798200780c */ /* 0x000fe40003f64270 */
[----:B0-----:R-:W-:Y:S01]  /*81e0*/  FSEL R211, R96, -INF , P2 ;  /* 0xff80000060d37808 */ /* 0x001fe20001000000 */
[----:B------:R-:W-:-:S01]  /*81f0*/  FFMA.FTZ R96, R131, R88, -R102 ;  /* 0x0000005883607223 */ /* 0x000fc20000010866 */
[----:B------:R-:W-:Y:S01]  /*8200*/  FMNMX.FTZ R118, R135, R118, !PT ;  /* 0x0000007687767209 */ /* 0x000fe20007810000 */
[----:B------:R-:W0:Y:S01]  /*8210*/  MUFU.TANH R91, R91 ;  /* 0x0000005b005b7308 */ /* 0x000e220000002400 */
[----:B------:R-:W-:Y:S01]  /*8220*/  ISETP.GT.AND P2, PT, R130, 0x80, PT ;  /* 0x000000808200780c */ /* 0x000fe20003f44270 */
[-CC-:B------:R-:W-:Y:S01]  /*8230*/  FFMA.FTZ R131, R145, R88.reuse, -R102.reuse ;  /* 0x0000005891837223 */ /* 0x180fe20000010866 */
[----:B-1----:R-:W-:Y:S01]  /*8240*/  FSEL R213, R92, -INF , P3 ;  /* 0xff8000005cd57808 */ /* 0x002fe20001800000 */
[----:B------:R-:W-:Y:S01]  /*8250*/  FFMA.FTZ R92, R113, R88, -R102 ;  /* 0x00000058715c7223 */ /* 0x000fe20000010866 */
[----:B------:R-:W-:-:S02]  /*8260*/  FMNMX.FTZ R118, R211, R118, !PT ;  /* 0x00000076d3767209 */ /* 0x000fc40007810000 */
[----:B------:R-:W-:Y:S01]  /*8270*/  ISETP.GT.AND P3, PT, R130, 0x81, PT ;  /* 0x000000818200780c */ /* 0x000fe20003f64270 */
[----:B------:R-:W1:Y:S01]  /*8280*/  MUFU.TANH R94, R94 ;  /* 0x0000005e005e7308 */ /* 0x000e620000002400 */
[----:B--2---:R-:W-:Y:S01]  /*8290*/  FSEL R215, R90, -INF , P2 ;  /* 0xff8000005ad77808 */ /* 0x004fe20001000000 */
[----:B------:R-:W-:Y:S01]  /*82a0*/  FFMA.FTZ R90, R109, R88, -R102 ;  /* 0x000000586d5a7223 */ /* 0x000fe20000010866 */
[----:B------:R-:W-:Y:S02]  /*82b0*/  FMNMX.FTZ R118, R213, R118, !PT ;  /* 0x00000076d5767209 */ /* 0x000fe40007810000 */
[----:B------:R-:W-:Y:S02]  /*82c0*/  ISETP.GT.AND P2, PT, R130, 0x88, PT ;  /* 0x000000888200780c */ /* 0x000fe40003f44270 */
[----:B------:R-:W-:Y:S01]  /*82d0*/  FMNMX.FTZ R118, R215, R118, !PT ;  /* 0x00000076d7767209 */ /* 0x000fe20007810000 */
[----:B------:R-:W-:Y:S01]  /*82e0*/  MUFU.TANH R95, R95 ;  /* 0x0000005f005f7308 */ /* 0x000fe20000002400 */
[----:B0-----:R-:W-:-:S02]  /*82f0*/  FSEL R91, R91, -INF , P3 ;  /* 0xff8000005b5b7808 */ /* 0x001fc40001800000 */
[----:B------:R-:W-:Y:S02]  /*8300*/  ISETP.GT.AND P3, PT, R130, 0x89, PT ;  /* 0x000000898200780c */ /* 0x000fe40003f64270 */
[----:B------:R-:W-:-:S03]  /*8310*/  FMNMX.FTZ R118, R91, R118, !PT ;  /* 0x000000765b767209 */ /* 0x000fc60007810000 */
[----:B------:R-:W0:Y:S01]  /*8320*/  MUFU.TANH R98, R98 ;  /* 0x0000006200627308 */ /* 0x000e220000002400 */
[----:B-1----:R-:W-:Y:S01]  /*8330*/  FSEL R109, R94, -INF , P2 ;  /* 0xff8000005e6d7808 */ /* 0x002fe20001000000 */
[-CC-:B------:R-:W-:Y:S01]  /*8340*/  FFMA.FTZ R94, R129, R88.reuse, -R102.reuse ;  /* 0x00000058815e7223 */ /* 0x180fe20000010866 */
[----:B------:R-:W-:Y:S01]  /*8350*/  ISETP.GT.AND P2, PT, R130, 0x90, PT ;  /* 0x000000908200780c */ /* 0x000fe20003f44270 */
[--C-:B------:R-:W-:Y:S01]  /*8360*/  FFMA.FTZ R129, R133, R88, -R102.reuse ;  /* 0x0000005885817223 */ /* 0x100fe20000010866 */
[----:B------:R-:W-:Y:S01]  /*8370*/  FMNMX.FTZ R118, R109, R118, !PT ;  /* 0x000000766d767209 */ /* 0x000fe20007810000 */
[----:B------:R-:W-:Y:S01]  /*8380*/  FFMA.FTZ R133, R153, R88, -R102 ;  /* 0x0000005899857223 */ /* 0x000fe20000010866 */
[----:B------:R-:W-:Y:S01]  /*8390*/  FSEL R153, R89, RZ, P1 ;  /* 0x000000ff59997208 */ /* 0x000fe20000800000 */
[----:B------:R-:W1:Y:S04]  /*83a0*/  MUFU.TANH R99, R99 ;  /* 0x0000006300637308 */ /* 0x000e680000002400 */
[----:B------:R-:W-:-:S04]  /*83b0*/  FADD.FTZ R153, -R153, R4 ;  /* 0x0000000499997221 */ /* 0x000fc80000010100 */
[----:B------:R-:W2:Y:S01]  /*83c0*/  MUFU.TANH R100, R100 ;  /* 0x0000006400647308 */ /* 0x000ea20000002400 */
[----:B0-----:R-:W-:Y:S01]  /*83d0*/  FSEL R217, R98, -INF , P2 ;  /* 0xff80000062d97808 */ /* 0x001fe20001000000 */
[-C--:B------:R-:W-:Y:S01]  /*83e0*/  FFMA.FTZ R98, R117, R88.reuse, -R102 ;  /* 0x0000005875627223 */ /* 0x080fe20000010866 */
[----:B------:R-:W-:Y:S01]  /*83f0*/  ISETP.GT.AND P2, PT, R130, 0x98, PT ;  /* 0x000000988200780c */ /* 0x000fe20003f44270 */
[----:B------:R-:W-:-:S04]  /*8400*/  FMUL.FTZ R153, R153, R88 ;  /* 0x0000005899997220 */ /* 0x000fc80000410000 */
[----:B------:R0:W-:Y:S08]  /*8410*/  MUFU.EX2 R127, R7 ;  /* 0x00000007007f7308 */ /* 0x0001f00000000800 */
[----:B------:R-:W3:Y:S01]  /*8420*/  MUFU.TANH R103, R103 ;  /* 0x0000006700677308 */ /* 0x000ee20000002400 */
[----:B0-----:R-:W-:-:S01]  /*8430*/  FFMA.FTZ R7, R105, R88, -R102 ;  /* 0x0000005869077223 */ /* 0x001fc20000010866 */
[----:B------:R-:W-:-:S02]  /*8440*/  FSEL R105, R95, -INF , P3 ;  /* 0xff8000005f697808 */ /* 0x000fc40001800000 */
[C---:B------:R-:W-:Y:S02]  /*8450*/  ISETP.GT.AND P3, PT, R130.reuse, 0x91, PT ;  /* 0x000000918200780c */ /* 0x040fe40003f64270 */
[----:B------:R-:W-:Y:S02]  /*8460*/  FMNMX.FTZ R118, R105, R118, !PT ;  /* 0x0000007669767209 */ /* 0x000fe40007810000 */
[----:B-1----:R-:W-:Y:S01]  /*8470*/  FSEL R99, R99, -INF , P3 ;  /* 0xff80000063637808 */ /* 0x002fe20001800000 */
[----:B------:R0:W-:Y:S01]  /*8480*/  MUFU.EX2 R95, R7 ;  /* 0x00000007005f7308 */ /* 0x0001e20000000800 */
[----:B------:R-:W-:Y:S02]  /*8490*/  FMNMX.FTZ R118, R217, R118, !PT ;  /* 0x00000076d9767209 */ /* 0x000fe40007810000 */
[----:B------:R-:W-:Y:S02]  /*84a0*/  ISETP.GT.AND P3, PT, R130, 0x99, PT ;  /* 0x000000998200780c */ /* 0x000fe40003f64270 */
[----:B--2---:R-:W-:Y:S01]  /*84b0*/  FSEL R113, R100, -INF , P2 ;  /* 0xff80000064717808 */ /* 0x004fe20001000000 */
[----:B------:R-:W-:Y:S01]  /*84c0*/  FFMA.FTZ R100, R143, R88, -R102 ;  /* 0x000000588f647223 */ /* 0x000fe20000010866 */
[----:B------:R-:W-:Y:S01]  /*84d0*/  FMNMX.FTZ R118, R99, R118, !PT ;  /* 0x0000007663767209 */ /* 0x000fe20007810000 */
[----:B------:R-:W-:Y:S01]  /*84e0*/  MUFU.EX2 R108, R108 ;  /* 0x0000006c006c7308 */ /* 0x000fe20000000800 */
[----:B---3--:R-:W-:-:S02]  /*84f0*/  FSEL R117, R103, -INF , P3 ;  /* 0xff80000067757808 */ /* 0x008fc40001800000 */
[----:B------:R-:W-:-:S04]  /*8500*/  FMNMX.FTZ R118, R113, R118, !PT ;  /* 0x0000007671767209 */ /* 0x000fc80007810000 */
[----:B------:R-:W-:Y:S01]  /*8510*/  FMNMX.FTZ R118, R117, R118, !PT ;  /* 0x0000007675767209 */ /* 0x000fe20007810000 */
[----:B------:R1:W-:Y:S04]  /*8520*/  MUFU.EX2 R103, R98 ;  /* 0x0000006200677308 */ /* 0x0003e80000000800 */
[----:B0-----:R-:W0:Y:S04]  /*8530*/  SHFL.BFLY PT, R7, R118, 0x2, 0x1f ;  /* 0x0c401f0076077f89 */ /* 0x001e2800000e0000 */
[----:B------:R-:W-:Y:S01]  /*8540*/  MUFU.EX2 R115, R115 ;  /* 0x0000007300737308 */ /* 0x000fe20000000800 */
[----:B-1----:R-:W-:-:S07]  /*8550*/  FFMA.FTZ R98, R141, R88, -R102 ;  /* 0x000000588d627223 */ /* 0x002fce0000010866 */
        /* <DEDUP_REMOVED lines=10> */
[----:B------:R-:W-:-:S03]  /*8600*/  FFMA.FTZ R120, R155, R88, -R102 ;  /* 0x000000589b787223 */ /* 0x000fc60000010866 */
[C---:B------:R-:W-:Y:S01]  /*8610*/  FSETP.NEU.FTZ.AND P2, PT, R7.reuse, -INF , PT ;  /* 0xff8000000700780b */ /* 0x040fe20003f5d000 */
[----:B------:R-:W-:-:S02]  /*8620*/  FFMA.FTZ R122, R7, R88, -8 ;  /* 0xc1000000077a7423 */ /* 0x000fc40000010058 */
[----:B------:R-:W-:Y:S01]  /*8630*/  MUFU.EX2 R12, R12 ;  /* 0x0000000c000c7308 */ /* 0x000fe20000000800 */
[----:B------:R-:W-:Y:S02]  /*8640*/  FSEL R138, R7, RZ, P2 ;  /* 0x000000ff078a7208 */ /* 0x000fe40001000000 */
[----:B------:R-:W-:-:S05]  /*8650*/  FSEL R102, R122, RZ, P2 ;  /* 0x000000ff7a667208 */ /* 0x000fca0001000000 */
[----:B------:R-:W-:Y:S01]  /*8660*/  FFMA.FTZ R4, R123, R88, -R102 ;  /* 0x000000587b047223 */ /* 0x000fe20000010866 */
[----:B------:R-:W-:-:S01]  /*8670*/  FADD.FTZ R123, -R138, R5 ;  /* 0x000000058a7b7221 */ /* 0x000fc20000010100 */
[-CC-:B------:R-:W-:Y:S01]  /*8680*/  FFMA.FTZ R141, R6, R88.reuse, -R102.reuse ;  /* 0x00000058068d7223 */ /* 0x180fe20000010866 */
[----:B------:R-:W-:-:S01]  /*8690*/  FFMA.FTZ R6, R175, R88, -R102 ;  /* 0x00000058af067223 */ /* 0x000fc20000010866 */
[----:B------:R0:W1:Y:S01]  /*86a0*/  MUFU.EX2 R5, R153 ;  /* 0x0000009900057308 */ /* 0x0000620000000800 */
[-C--:B------:R-:W-:Y:S01]  /*86b0*/  FMUL.FTZ R138, R123, R88.reuse ;  /* 0x000000587b8a7220 */ /* 0x080fe20000410000 */
        /* <DEDUP_REMOVED lines=10> */
[-CC-:B0-----:R-:W-:Y:S01]  /*8760*/  FFMA.FTZ R153, R159, R88.reuse, -R102.reuse ;  /* 0x000000589f997223 */ /* 0x181fe20000010866 */
[----:B------:R-:W-:-:S01]  /*8770*/  FFMA.FTZ R149, R171, R88, -R102 ;  /* 0x00000058ab957223 */ /* 0x000fc20000010866 */
[-CC-:B------:R-:W-:Y:S01]  /*8780*/  FFMA.FTZ R132, R197, R88.reuse, -R102.reuse ;  /* 0x00000058c5847223 */ /* 0x180fe20000010866 */
[----:B------:R-:W-:-:S01]  /*8790*/  FFMA.FTZ R137, R137, R88, -R102 ;  /* 0x0000005889897223 */ /* 0x000fc20000010866 */
[----:B------:R-:W0:Y:S01]  /*87a0*/  MUFU.EX2 R138, R138 ;  /* 0x0000008a008a7308 */ /* 0x000e220000000800 */
[----:B-1----:R-:W-:-:S01]  /*87b0*/  FFMA.FTZ R144, R5, R3, R108 ;  /* 0x0000000305907223 */ /* 0x002fc2000001006c */
        /* <DEDUP_REMOVED lines=28> */
[----:B------:R-:W-:Y:S02]  /*8980*/  FADD.FTZ R2, R114, R3 ;  /* 0x0000000372027221 */ /* 0x000fe40000010000 */
[----:B------:R-:W0:Y:S01]  /*8990*/  MUFU.EX2 R126, R126 ;  /* 0x0000007e007e7308 */ /* 0x000e220000000800 */
[----:B-1----:R-:W-:-:S01]  /*89a0*/  FADD.FTZ R146, R124, R155 ;  /* 0x0000009b7c927221 */ /* 0x002fc20000010000 */
[----:B------:R-:W-:Y:S01]  /*89b0*/  FFMA.FTZ R155, R157, R88, -R102 ;  /* 0x000000589d9b7223 */ /* 0x000fe20000010866 */
[----:B------:R-:W-:-:S04]  /*89c0*/  FADD.FTZ R3, R9, R2 ;  /* 0x0000000209037221 */ /* 0x000fc80000010000 */
[----:B------:R-:W-:Y:S01]  /*89d0*/  FADD.FTZ R2, R8, R3 ;  /* 0x0000000308027221 */ /* 0x000fe20000010000 */
[----:B------:R-:W1:Y:S01]  /*89e0*/  MUFU.EX2 R145, R145 ;  /* 0x0000009100917308 */ /* 0x000e620000000800 */
[----:B--2---:R-:W-:-:S02]  /*89f0*/  FADD.FTZ R159, R11, R146 ;  /* 0x000000920b9f7221 */ /* 0x004fc40000010000 */
[----:B------:R-:W-:-:S04]  /*8a00*/  FADD.FTZ R3, R13, R2 ;  /* 0x000000020d037221 */ /* 0x000fc80000010000 */
[----:B------:R-:W-:Y:S01]  /*8a10*/  FADD.FTZ R2, R10, R3 ;  /* 0x000000030a027221 */ /* 0x000fe20000010000 */
[----:B------:R-:W2:Y:S01]  /*8a20*/  MUFU.EX2 R128, R128 ;  /* 0x0000008000807308 */ /* 0x000ea20000000800 */
[----:B0-----:R-:W-:-:S02]  /*8a30*/  FADD.FTZ R146, R126, R159 ;  /* 0x0000009f7e927221 */ /* 0x001fc40000010000 */
[----:B------:R-:W-:-:S04]  /*8a40*/  FADD.FTZ R3, R21, R2 ;  /* 0x0000000215037221 */ /* 0x000fc80000010000 */
[----:B------:R-:W-:Y:S01]  /*8a50*/  FADD.FTZ R2, R12, R3 ;  /* 0x000000030c027221 */ /* 0x000fe20000010000 */
[----:B------:R-:W0:Y:S01]  /*8a60*/  MUFU.EX2 R15, R15 ;  /* 0x0000000f000f7308 */ /* 0x000e220000000800 */
[----:B-1----:R-:W-:-:S01]  /*8a70*/  FADD.FTZ R157, R145, R146 ;  /* 0x00000092919d7221 */ /* 0x002fc20000010000 */
[----:B------:R-:W-:Y:S01]  /*8a80*/  FFMA.FTZ R146, R205, R88, -R102 ;  /* 0x00000058cd927223 */ /* 0x000fe20000010866 */
[----:B------:R-:W-:-:S05]  /*8a90*/  FADD.FTZ R3, R139, R2 ;  /* 0x000000028b037221 */ /* 0x000fca0000010000 */
[----:B------:R-:W1:Y:S01]  /*8aa0*/  MUFU.EX2 R130, R130 ;  /* 0x0000008200827308 */ /* 0x000e620000000800 */
[----:B--2---:R-:W-:-:S01]  /*8ab0*/  FADD.FTZ R148, R128, R157 ;  /* 0x0000009d80947221 */ /* 0x004fc20000010000 */
[----:B------:R-:W-:-:S06]  /*8ac0*/  FFMA.FTZ R157, R207, R88, -R102 ;  /* 0x00000058cf9d7223 */ /* 0x000fcc0000010866 */
[----:B------:R-:W2:Y:S01]  /*8ad0*/  MUFU.EX2 R149, R149 ;  /* 0x0000009500957308 */ /* 0x000ea20000000800 */
[----:B0-----:R-:W-:-:S07]  /*8ae0*/  FADD.FTZ R159, R15, R148 ;  /* 0x000000940f9f7221 */ /* 0x001fce0000010000 */
[----:B------:R-:W0:Y:S01]  /*8af0*/  MUFU.EX2 R132, R132 ;  /* 0x0000008400847308 */ /* 0x000e220000000800 */
[----:B-1----:R-:W-:-:S07]  /*8b00*/  FADD.FTZ R148, R130, R159 ;  /* 0x0000009f82947221 */ /* 0x002fce0000010000 */
        /* <DEDUP_REMOVED lines=15> */
[----:B--2---:R-:W-:-:S01]  /*8c00*/  FADD.FTZ R2, R151, R150 ;  /* 0x0000009697027221 */ /* 0x004fc20000010000 */
[----:B------:R-:W-:-:S06]  /*8c10*/  FFMA.FTZ R150, R211, R88, -R102 ;  /* 0x00000058d3967223 */ /* 0x000fcc0000010866 */
[----:B------:R-:W2:Y:S01]  /*8c20*/  MUFU.EX2 R136, R136 ;  /* 0x0000008800887308 */ /* 0x000ea20000000800 */
[----:B0-----:R-:W-:-:S04]  /*8c30*/  FADD.FTZ R152, R20, R3 ;  /* 0x0000000314987221 */ /* 0x001fc80000010000 */
[----:B------:R-:W-:-:S03]  /*8c40*/  FADD.FTZ R161, R127, R152 ;  /* 0x000000987fa17221 */ /* 0x000fc60000010000 */
        /* <DEDUP_REMOVED lines=22> */
[----:B--2---:R-:W-:-:S04]  /*8db0*/  FADD.FTZ R2, R90, R3 ;  /* 0x000000035a027221 */ /* 0x004fc80000010000 */
[----:B------:R-:W-:-:S03]  /*8dc0*/  FADD.FTZ R3, R95, R2 ;  /* 0x000000025f037221 */ /* 0x000fc60000010000 */
[----:B------:R-:W2:Y:S01]  /*8dd0*/  MUFU.EX2 R92, R92 ;  /* 0x0000005c005c7308 */ /* 0x000ea20000000800 */
[----:B0-----:R-:W-:-:S07]  /*8de0*/  FADD.FTZ R154, R142, R161 ;  /* 0x000000a18e9a7221 */ /* 0x001fce0000010000 */
[----:B------:R-:W0:Y:S01]  /*8df0*/  MUFU.EX2 R144, R144 ;  /* 0x0000009000907308 */ /* 0x000e220000000800 */
[----:B-1----:R-:W-:-:S07]  /*8e00*/  FADD.FTZ R161, R153, R154 ;  /* 0x0000009a99a17221 */ /* 0x002fce0000010000 */
[----:B------:R-:W1:Y:S01]  /*8e10*/  MUFU.EX2 R155, R155 ;  /* 0x0000009b009b7308 */ /* 0x000e620000000800 */
[----:B--2---:R-:W-:-:S04]  /*8e20*/  FADD.FTZ R2, R92, R3 ;  /* 0x000000035c027221 */ /* 0x004fc80000010000 */
[----:B------:R-:W-:Y:S01]  /*8e30*/  FADD.FTZ R156, R103, R2 ;  /* 0x00000002679c7221 */ /* 0x000fe20000010000 */
[----:B------:R-:W-:-:S02]  /*8e40*/  FFMA.FTZ R2, R105, R88, -R102 ;  /* 0x0000005869027223 */ /* 0x000fc40000010866 */
        /* <DEDUP_REMOVED lines=11> */
[----:B------:R-:W-:-:S05]  /*8f00*/  FFMA.FTZ R102, R117, R88, -R102 ;  /* 0x0000005875667223 */ /* 0x000fca0000010866 */
        /* <DEDUP_REMOVED lines=8> */
[----:B------:R-:W-:Y:S01]  /*8f90*/  MUFU.EX2 R150, R150 ;  /* 0x0000009600967308 */ /* 0x000fe20000000800 */
[----:B0-----:R-:W-:-:S07]  /*8fa0*/  FADD.FTZ R3, R135, R156 ;  /* 0x0000009c87037221 */ /* 0x001fce0000010000 */
[----:B------:R-:W0:Y:S08]  /*8fb0*/  MUFU.EX2 R98, R98 ;  /* 0x0000006200627308 */ /* 0x000e300000000800 */
[----:B------:R-:W2:Y:S08]  /*8fc0*/  MUFU.EX2 R159, R159 ;  /* 0x0000009f009f7308 */ /* 0x000eb00000000800 */
[----:B------:R-:W3:Y:S08]  /*8fd0*/  MUFU.EX2 R100, R100 ;  /* 0x0000006400647308 */ /* 0x000ef00000000800 */
[----:B------:R-:W4:Y:S08]  /*8fe0*/  MUFU.EX2 R152, R152 ;  /* 0x0000009800987308 */ /* 0x000f300000000800 */
[----:B------:R-:W5:Y:S08]  /*8ff0*/  MUFU.EX2 R131, R131 ;  /* 0x0000008300837308 */ /* 0x000f700000000800 */
[----:B------:R-:W5:Y:S08]  /*9000*/  MUFU.EX2 R91, R91 ;  /* 0x0000005b005b7308 */ /* 0x000f700000000800 */
[----:B------:R-:W5:Y:S08]  /*9010*/  MUFU.EX2 R101, R101 ;  /* 0x0000006500657308 */ /* 0x000f700000000800 */
[----:B------:R1:W5:Y:S08]  /*9020*/  MUFU.EX2 R165, R109 ;  /* 0x0000006d00a57308 */ /* 0x0003700000000800 */
[----:B------:R2:W-:Y:S01]  /*9030*/  MUFU.EX2 R158, R2 ;  /* 0x00000002009e7308 */ /* 0x0005e20000000800 */
[----:B-1----:R-:W-:-:S04]  /*9040*/  FADD.FTZ R109, R97, R154 ;  /* 0x0000009a616d7221 */ /* 0x002fc80000010000 */
[----:B0-----:R-:W-:-:S03]  /*9050*/  FADD.FTZ R109, R98, R109 ;  /* 0x0000006d626d7221 */ /* 0x001fc60000010000 */
[----:B------:R-:W0:Y:S01]  /*9060*/  MUFU.EX2 R116, R116 ;  /* 0x0000007400747308 */ /* 0x000e220000000800 */
[----:B--2---:R-:W-:-:S04]  /*9070*/  FADD.FTZ R2, R150, R3 ;  /* 0x0000000396027221 */ /* 0x004fc80000010000 */
[----:B------:R-:W-:Y:S01]  /*9080*/  FADD.FTZ R3, R159, R2 ;  /* 0x000000029f037221 */ /* 0x000fe20000010000 */
[----:B---3--:R-:W-:-:S02]  /*9090*/  FADD.FTZ R2, R100, R109 ;  /* 0x0000006d64027221 */ /* 0x008fc40000010000 */
[----:B------:R-:W1:Y:S01]  /*90a0*/  MUFU.EX2 R118, R118 ;  /* 0x0000007600767308 */ /* 0x000e620000000800 */
[----:B----4-:R-:W-:-:S01]  /*90b0*/  FADD.FTZ R154, R152, R3 ;  /* 0x00000003989a7221 */ /* 0x010fc20000010000 */
[----:B-----5:R-:W-:-:S03]  /*90c0*/  FADD.FTZ R2, R131, R2 ;  /* 0x0000000283027221 */ /* 0x020fc60000010000 */
[----:B------:R-:W-:Y:S01]  /*90d0*/  FADD.FTZ R154, R91, R154 ;  /* 0x0000009a5b9a7221 */ /* 0x000fe20000010000 */
[----:B------:R-:W-:-:S02]  /*90e0*/  FADD.FTZ R3, R101, R2 ;  /* 0x0000000265037221 */ /* 0x000fc40000010000 */
[----:B------:R-:W2:Y:S01]  /*90f0*/  MUFU.EX2 R105, R105 ;  /* 0x0000006900697308 */ /* 0x000ea20000000800 */
[----:B------:R-:W-:-:S01]  /*9100*/  FADD.FTZ R154, R165, R154 ;  /* 0x0000009aa59a7221 */ /* 0x000fc20000010000 */
[----:B0-----:R-:W-:-:S03]  /*9110*/  FADD.FTZ R3, R116, R3 ;  /* 0x0000000374037221 */ /* 0x001fc60000010000 */
        /* <DEDUP_REMOVED lines=13> */
[----:B-1----:R-:W-:-:S03]  /*91f0*/  FADD.FTZ R3, R120, R3 ;  /* 0x0000000378037221 */ /* 0x002fc60000010000 */
[----:B--2---:R-:W-:Y:S01]  /*9200*/  FADD.FTZ R2, R102, R154 ;  /* 0x0000009a66027221 */ /* 0x004fe20000010000 */
[----:B------:R-:W-:Y:S06]  /*9210*/  @!P0 BRA `(.L_x_2162) ;  /* 0x0000000000048947 */ /* 0x000fec0003800000 */
[----:B------:R-:W-:Y:S01]  /*9220*/  BPT.TRAP 0x1 ;  /* 0x000000040000795c */ /* 0x000fe20000300000 */
.L_x_2162:
[----:B------:R-:W-:Y:S01]  /*9230*/  UISETP.GT.AND UP0, UPT, UR55, UR53, UPT ;  /* 0x000000353700728c */ /* 0x000fe2000bf04270 */
[----:B------:R-:W-:Y:S01]  /*9240*/  F2FP.SATFINITE.E4M3.F32.PACK_AB_MERGE_C R9, R9, R114, RZ ;  /* 0x000000720909723e */ /* 0x000fe200048070ff */
[----:B------:R-:W-:Y:S01]  /*9250*/  ULEA UR6, UR54, UR41, 0x3 ;  /* 0x0000002936067291 */ /* 0x000fe2000f8e183f */
[----:B------:R-:W-:Y:S01]  /*9260*/  F2FP.SATFINITE.E4M3.F32.PACK_AB_MERGE_C R10, R21, R10, RZ ;  /* 0x0000000a150a723e */ /* 0x000fe200048070ff */
[----:B------:R-:W-:Y:S01]  /*9270*/  UIADD3 UR55, UR55, -0x1, URZ ;  /* 0xffffffff37377890 */ /* 0x000fe2000fffe03f */
[----:B------:R-:W-:Y:S01]  /*9280*/  F2FP.SATFINITE.E4M3.F32.PACK_AB_MERGE_C R4, R123, R4, RZ ;  /* 0x000000047b04723e */ /* 0x000fe200048070ff */
[----:B------:R-:W-:Y:S01]  /*9290*/  UIADD3 UR6, UR6, 0x29860, URZ ;  /* 0x0002986006067890 */ /* 0x000fe2000fffe03f */
[----:B------:R-:W-:Y:S01]  /*92a0*/  PLOP3.LUT P1, PT, PT, PT, UP0, 0x80, 0x0 ;  /* 0x000000000000781c */ /* 0x000fe20003f2f008 */
[----:B------:R-:W-:Y:S01]  /*92b0*/  UMOV UR56, UR44 ;  /* 0x0000002c00387c82 */ /* 0x000fe20008000000 */
[----:B------:R-:W-:Y:S01]  /*92c0*/  F2FP.SATFINITE.E4M3.F32.PACK_AB_MERGE_C R93, R94, R93, RZ ;  /* 0x0000005d5e5d723e */ /* 0x000fe200048070ff */
[----:B------:R-:W-:Y:S01]  /*92d0*/  UPRMT UR6, UR39, 0x654, UR6 ;  /* 0x0000065427067896 */ /* 0x000fe20008000006 */
[----:B------:R-:W-:Y:S01]  /*92e0*/  F2FP.SATFINITE.E4M3.F32.PACK_AB_MERGE_C R110, R119, R110, RZ ;  /* 0x0000006e776e723e */ /* 0x000fe200048070ff */
[----:B------:R-:W-:Y:S01]  /*92f0*/  UMOV UR54, UR43 ;  /* 0x0000002b00367c82 */ /* 0x000fe20008000000 */
[----:B------:R-:W-:Y:S01]  /*9300*/  F2FP.SATFINITE.E4M3.F32.PACK_AB_MERGE_C R122, R143, R122, RZ ;  /* 0x0000007a8f7a723e */ /* 0x000fe200048070ff */
[-C--:B------:R-:W-:Y:S01]  /*9310*/  FMUL.FTZ R24, R24, R5.reuse ;  /* 0x0000000518187220 */ /* 0x080fe20000410000 */
[----:B------:R-:W-:Y:S01]  /*9320*/  F2FP.SATFINITE.E4M3.F32.PACK_AB_MERGE_C R126, R145, R126, RZ ;  /* 0x0000007e917e723e */ /* 0x000fe200048070ff */
[-C--:B------:R-:W-:Y:S01]  /*9330*/  FMUL.FTZ R25, R25, R5.reuse ;  /* 0x0000000519197220 */ /* 0x080fe20000410000 */
[----:B------:R-:W-:Y:S01]  /*9340*/  F2FP.SATFINITE.E4M3.F32.PACK_AB_MERGE_C R130, R149, R130, RZ ;  /* 0x000000829582723e */ /* 0x000fe200048070ff */
[-C--:B------:R-:W-:Y:S01]  /*9350*/  FMUL.FTZ R28, R28, R5.reuse ;  /* 0x000000051c1c7220 */ /* 0x080fe20000410000 */
[----:B------:R-:W-:Y:S01]  /*9360*/  F2FP.SATFINITE.E4M3.F32.PACK_AB_MERGE_C R14, R163, R14, RZ ;  /* 0x0000000ea30e723e */ /* 0x000fe200048070ff */
[----:B------:R-:W-:Y:S01]  /*9370*/  SYNCS.ARRIVE.TRANS64.RED.A1T0 RZ, [UR6], RZ ;  /* 0x000000ffffff79a7 */ /* 0x000fe20008100406 */
        /* <DEDUP_REMOVED lines=92> */
[----:B------:R-:W-:-:S02]  /*9940*/  IMAD.MOV.U32 R5, RZ, RZ, R7 ;  /* 0x000000ffff057224 */ /* 0x000fc400078e0007 */
[----:B------:R-:W-:Y:S01]  /*9950*/  IMAD.MOV.U32 R4, RZ, RZ, R89 ;  /* 0x000000ffff047224 */ /* 0x000fe200078e0059 */
[----:B------:R-:W-:Y:S06]  /*9960*/  @P1 BRA `(.L_x_2163) ;  /* 0xffffffbc00781947 */ /* 0x000fec000383ffff */
.L_x_2152:
[----:B------:R-:W-:-:S13]  /*9970*/  ISETP.LE.AND P1, PT, RZ, UR55, PT ;  /* 0x00000037ff007c0c */ /* 0x000fda000bf23270 */
[----:B------:R-:W-:Y:S05]  /*9980*/  @!P1 BRA `(.L_x_2164) ;  /* 0x0000003400c09947 */ /* 0x000fea0003800000 */
[----:B------:R-:W-:Y:S01]  /*9990*/  IMAD.MOV.U32 R5, RZ, RZ, R7 ;  /* 0x000000ffff057224 */ /* 0x000fe200078e0007 */
[----:B------:R-:W-:Y:S01]  /*99a0*/  UMOV UR49, UR44 ;  /* 0x0000002c00317c82 */ /* 0x000fe20008000000 */
[----:B------:R-:W-:Y:S01]  /*99b0*/  IMAD.MOV.U32 R4, RZ, RZ, R89 ;  /* 0x000000ffff047224 */ /* 0x000fe200078e0059 */
[----:B------:R-:W-:-:S06]  /*99c0*/  UMOV UR48, UR43 ;  /* 0x0000002b00307c82 */ /* 0x000fcc0008000000 */
.L_x_2175:
[----:B------:R-:W-:Y:S01]  /*99d0*/  ISETP.NE.AND P2, PT, RZ, UR40, PT ;  /* 0x00000028ff007c0c */ /* 0x000fe2000bf45270 */
[----:B------:R-:W-:-:S04]  /*99e0*/  UISETP.NE.AND UP0, UPT, UR48, 0x1, UPT ;  /* 0x000000013000788c */ /* 0x000fc8000bf05270 */
[----:B------:R-:W-:-:S04]  /*99f0*/  USEL UR44, URZ, 0x1, UP0 ;  /* 0x000000013f2c7887 */ /* 0x000fc80008000000 */
[----:B------:R-:W-:-:S04]  /*9a00*/  ULOP3.LUT UR44, UR49, UR44, URZ, 0x3c, !UPT ;  /* 0x0000002c312c7292 */ /* 0x000fc8000f8e3c3f */
[----:B------:R-:W-:Y:S08]  /*9a10*/  @P2 BRA `(.L_x_2165) ;  /* 0x0000000000382947 */ /* 0x000ff00003800000 */
[----:B------:R-:W-:Y:S05]  /*9a20*/  @!P0 BRA `(.L_x_2166) ;  /* 0x0000000000048947 */ /* 0x000fea0003800000 */
[----:B------:R-:W-:Y:S01]  /*9a30*/  BPT.TRAP 0x1 ;  /* 0x000000040000795c */ /* 0x000fe20000300000 */
.L_x_2166:
        /* <DEDUP_REMOVED lines=9> */
.L_x_2167:
[----:B-1----:R-:W-:Y:S05]  /*9ad0*/  @P1 BRA `(.L_x_2165) ;  /* 0x0000000000081947 */ /* 0x002fea0003800000 */
[----:B------:R-:W1:Y:S02]  /*9ae0*/  SYNCS.PHASECHK.TRANS64.TRYWAIT P1, [UR6+0x29830], R6 ;  /* 0x02983006ff0075a7 */ /* 0x000e640008020146 */
[----:B-1----:R-:W-:Y:S05]  /*9af0*/  @!P1 BRA `(.L_x_2168) ;  /* 0x000000b800809947 */ /* 0x002fea0003800000 */
.L_x_2165:
        /* <DEDUP_REMOVED lines=191> */
.L_x_2170:
[----:B------:R-:W-:Y:S01]  /*a6f0*/  ULEA UR6, UR48, UR41, 0x3 ;  /* 0x0000002930067291 */ /* 0x000fe2000f8e183f */
[----:B------:R-:W-:-:S05]  /*a700*/  IMAD.U32 R6, RZ, RZ, UR49 ;  /* 0x00000031ff067e24 */ /* 0x000fca000f8e00ff */
[----:B------:R-:W-:-:S04]  /*a710*/  SHF.L.U32 R6, R6, 0x1f, RZ ;  /* 0x0000001f06067819 */ /* 0x000fc800000006ff */
[----:B------:R0:W1:Y:S01]  /*a720*/  SYNCS.PHASECHK.TRANS64.TRYWAIT P1, [UR6+0x29850], R6 ;  /* 0x02985006ff0075a7 */ /* 0x0000620008020146 */
[----:B------:R-:W-:Y:S05]  /*a730*/  @!P0 BRA `(.L_x_2171) ;  /* 0x0000000000048947 */ /* 0x000fea0003800000 */
[----:B------:R-:W-:Y:S01]  /*a740*/  BPT.TRAP 0x1 ;  /* 0x000000040000795c */ /* 0x000fe20000300000 */
.L_x_2171:
[----:B-1----:R-:W-:Y:S05]  /*a750*/  @P1 BRA `(.L_x_2169) ;  /* 0x0000000000081947 */ /* 0x002fea0003800000 */
[----:B------:R-:W1:Y:S02]  /*a760*/  SYNCS.PHASECHK.TRANS64.TRYWAIT P1, [UR6+0x29850], R6 ;  /* 0x02985006ff0075a7 */ /* 0x000e640008020146 */
[----:B-1----:R-:W-:Y:S05]  /*a770*/  @!P1 BRA `(.L_x_2172) ;  /* 0x000000ac00789947 */ /* 0x002fea0003800000 */
.L_x_2169:
        /* <DEDUP_REMOVED lines=36> */
.L_x_2173:
        /* <DEDUP_REMOVED lines=104> */
[----:B------:R-:W1:Y:S01]  /*b040*/  LDC R88, c[0x0][0x988] ;  /* 0x00026200ff587b82 */ /* 0x000e620000000800 */
[----:B------:R-:W-:-:S04]  /*b050*/  ULEA UR6, UR43, UR41, 0x3 ;  /* 0x000000292b067291 */ /* 0x000fc8000f8e183f */
[----:B------:R-:W-:Y:S01]  /*b060*/  UIADD3 UR6, UR6, 0x29840, URZ ;  /* 0x0002984006067890 */ /* 0x000fe2000fffe03f */
[----:B------:R-:W3:Y:S01]  /*b070*/  MUFU.TANH R165, R165 ;  /* 0x000000a500a57308 */ /* 0x000ee20000002400 */
[----:B--2---:R-:W-:Y:S02]  /*b080*/  FMNMX.FTZ R10, R21, R10, !PT ;  /* 0x0000000a150a7209 */ /* 0x004fe40007810000 */
[----:B------:R-:W-:-:S05]  /*b090*/  UPRMT UR6, UR39, 0x654, UR6 ;  /* 0x0000065427067896 */ /* 0x000fca0008000006 */
[----:B------:R-:W2:Y:S01]  /*b0a0*/  MUFU.TANH R155, R155 ;  /* 0x0000009b009b7308 */ /* 0x000ea20000002400 */
[----:B0-----:R-:W-:-:S03]  /*b0b0*/  FMNMX.FTZ R8, R163, R8, !PT ;  /* 0x00000008a3087209 */ /* 0x001fc60007810000 */
[----:B------:R-:W-:Y:S04]  /*b0c0*/  SYNCS.ARRIVE.TRANS64.RED.A1T0 RZ, [UR6], RZ ;  /* 0x000000ffffff79a7 */ /* 0x000fe80008100406 */
        /* <DEDUP_REMOVED lines=144> */
[----:B------:R-:W-:Y:S01]  /*b9d0*/  FFMA.FTZ R96, R98, R88, -R112 ;  /* 0x0000005862607223 */ /* 0x000fe20000010870 */
[----:B------:R-:W-:-:S01]  /*b9e0*/  FADD.FTZ R5, -R7, R5 ;  /* 0x0000000507057221 */ /* 0x000fc20000010100 */
[-C--:B------:R-:W-:Y:S01]  /*b9f0*/  FFMA.FTZ R98, R7, R88.reuse, -8 ;  /* 0xc100000007627423 */ /* 0x080fe20000010058 */
[-C--:B------:R-:W-:Y:S01]  /*ba00*/  FMUL.FTZ R4, R4, R88.reuse ;  /* 0x0000005804047220 */ /* 0x080fe20000410000 */
[-C--:B------:R-:W-:Y:S01]  /*ba10*/  FFMA.FTZ R169, R169, R88.reuse, -R112 ;  /* 0x00000058a9a97223 */ /* 0x080fe20000010870 */
[-C--:B------:R-:W-:Y:S01]  /*ba20*/  FMUL.FTZ R5, R5, R88.reuse ;  /* 0x0000005805057220 */ /* 0x080fe20000410000 */
[-C--:B------:R-:W-:Y:S01]  /*ba30*/  FFMA.FTZ R6, R6, R88.reuse, -R98 ;  /* 0x0000005806067223 */ /* 0x080fe20000010862 */
[----:B------:R-:W-:-:S01]  /*ba40*/  FFMA.FTZ R8, R153, R88, -R112 ;  /* 0x0000005899087223 */ /* 0x000fc20000010870 */
[-C--:B------:R-:W-:Y:S01]  /*ba50*/  FFMA.FTZ R9, R9, R88.reuse, -R98 ;  /* 0x0000005809097223 */ /* 0x080fe20000010862 */
[----:B------:R-:W-:Y:S01]  /*ba60*/  MUFU.EX2 R4, R4 ;  /* 0x0000000400047308 */ /* 0x000fe20000000800 */
[----:B------:R-:W-:-:S01]  /*ba70*/  FFMA.FTZ R10, R171, R88, -R112 ;  /* 0x00000058ab0a7223 */ /* 0x000fc20000010870 */
[-C--:B------:R-:W-:Y:S01]  /*ba80*/  FFMA.FTZ R11, R11, R88.reuse, -R98 ;  /* 0x000000580b0b7223 */ /* 0x080fe20000010862 */
[----:B------:R-:W-:-:S01]  /*ba90*/  FFMA.FTZ R114, R199, R88, -R112 ;  /* 0x00000058c7727223 */ /* 0x000fc20000010870 */
[-CC-:B------:R-:W-:Y:S01]  /*baa0*/  FFMA.FTZ R153, R173, R88.reuse, -R112.reuse ;  /* 0x00000058ad997223 */ /* 0x180fe20000010870 */
[----:B------:R-:W-:-:S01]  /*bab0*/  FFMA.FTZ R199, R100, R88, -R112 ;  /* 0x0000005864c77223 */ /* 0x000fc20000010870 */
[-C--:B------:R-:W-:Y:S01]  /*bac0*/  FFMA.FTZ R100, R13, R88.reuse, -R98 ;  /* 0x000000580d647223 */ /* 0x080fe20000010862 */
[----:B------:R-:W-:-:S01]  /*bad0*/  FFMA.FTZ R12, R159, R88, -R112 ;  /* 0x000000589f0c7223 */ /* 0x000fc20000010870 */
[----:B------:R-:W0:Y:S01]  /*bae0*/  MUFU.EX2 R169, R169 ;  /* 0x000000a900a97308 */ /* 0x000e220000000800 */
        /* <DEDUP_REMOVED lines=9> */
[-CC-:B------:R-:W-:Y:S01]  /*bb80*/  FFMA.FTZ R102, R185, R88.reuse, -R112.reuse ;  /* 0x00000058b9667223 */ /* 0x180fe20000010870 */
[----:B------:R-:W-:-:S01]  /*bb90*/  FFMA.FTZ R161, R165, R88, -R112 ;  /* 0x00000058a5a17223 */ /* 0x000fc20000010870 */
[-C--:B------:R-:W-:Y:S01]  /*bba0*/  FFMA.FTZ R185, R108, R88.reuse, -R112 ;  /* 0x000000586cb97223 */ /* 0x080fe20000010870 */
[----:B------:R-:W-:-:S01]  /*bbb0*/  FFMA.FTZ R108, R157, R88, -R98 ;  /* 0x000000589d6c7223 */ /* 0x000fc20000010862 */
[-C--:B------:R-:W-:Y:S01]  /*bbc0*/  FFMA.FTZ R20, R167, R88.reuse, -R112 ;  /* 0x00000058a7147223 */ /* 0x080fe20000010870 */
        /* <DEDUP_REMOVED lines=18> */
[----:B-1----:R-:W-:-:S01]  /*bcf0*/  FFMA.FTZ R2, R5, R2, R6 ;  /* 0x0000000205027223 */ /* 0x002fc20000010006 */
[-CC-:B------:R-:W-:Y:S01]  /*bd00*/  FFMA.FTZ R120, R213, R88.reuse, -R112.reuse ;  /* 0x00000058d5787223 */ /* 0x180fe20000010870 */
[----:B------:R-:W-:-:S01]  /*bd10*/  FFMA.FTZ R173, R215, R88, -R112 ;  /* 0x00000058d7ad7223 */ /* 0x000fc20000010870 */
[-CC-:B------:R-:W-:Y:S01]  /*bd20*/  FFMA.FTZ R122, R217, R88.reuse, -R112.reuse ;  /* 0x00000058d97a7223 */ /* 0x180fe20000010870 */
[----:B------:R-:W-:-:S01]  /*bd30*/  FFMA.FTZ R175, R219, R88, -R112 ;  /* 0x00000058dbaf7223 */ /* 0x000fc20000010870 */
[-CC-:B------:R-:W-:Y:S01]  /*bd40*/  FFMA.FTZ R124, R221, R88.reuse, -R112.reuse ;  /* 0x00000058dd7c7223 */ /* 0x180fe20000010870 */
[----:B------:R-:W-:-:S01]  /*bd50*/  FFMA.FTZ R177, R223, R88, -R112 ;  /* 0x00000058dfb17223 */ /* 0x000fc20000010870 */
[----:B------:R-:W1:Y:S01]  /*bd60*/  MUFU.EX2 R10, R10 ;  /* 0x0000000a000a7308 */ /* 0x000e620000000800 */
        /* <DEDUP_REMOVED lines=28> */
[----:B------:R-:W-:-:S03]  /*bf30*/  FFMA.FTZ R101, R101, R88, -R98 ;  /* 0x0000005865657223 */ /* 0x000fc60000010862 */
        /* <DEDUP_REMOVED lines=10> */
[-CC-:B------:R-:W-:Y:S01]  /*bfe0*/  FFMA.FTZ R144, R107, R88.reuse, -R98.reuse ;  /* 0x000000586b907223 */ /* 0x180fe20000010862 */
[----:B------:R-:W-:-:S05]  /*bff0*/  FFMA.FTZ R107, R109, R88, -R98 ;  /* 0x000000586d6b7223 */ /* 0x000fca0000010862 */
        /* <DEDUP_REMOVED lines=99> */
[----:B------:R-:W-:Y:S01]  /*c630*/  MUFU.EX2 R177, R177 ;  /* 0x000000b100b17308 */ /* 0x000fe20000000800 */
[----:B0-----:R-:W-:-:S07]  /*c640*/  FADD.FTZ R154, R124, R115 ;  /* 0x000000737c9a7221 */ /* 0x001fce0000010000 */
[----:B------:R-:W0:Y:S01]  /*c650*/  MUFU.EX2 R148, R148 ;  /* 0x0000009400947308 */ /* 0x000e220000000800 */
[----:B--2---:R-:W-:-:S07]  /*c660*/  FADD.FTZ R3, R109, R2 ;  /* 0x000000026d037221 */ /* 0x004fce0000010000 */
[----:B------:R-:W-:Y:S08]  /*c670*/  MUFU.EX2 R126, R126 ;  /* 0x0000007e007e7308 */ /* 0x000ff00000000800 */
[----:B------:R-:W1:Y:S01]  /*c680*/  MUFU.EX2 R111, R111 ;  /* 0x0000006f006f7308 */ /* 0x000e620000000800 */
[----:B0-----:R-:W-:-:S07]  /*c690*/  FADD.FTZ R2, R148, R3 ;  /* 0x0000000394027221 */ /* 0x001fce0000010000 */
[----:B------:R-:W-:Y:S08]  /*c6a0*/  MUFU.EX2 R179, R179 ;  /* 0x000000b300b37308 */ /* 0x000ff00000000800 */
[----:B------:R-:W0:Y:S01]  /*c6b0*/  MUFU.EX2 R150, R150 ;  /* 0x0000009600967308 */ /* 0x000e220000000800 */
[----:B-1----:R-:W-:-:S07]  /*c6c0*/  FADD.FTZ R3, R111, R2 ;  /* 0x000000026f037221 */ /* 0x002fce0000010000 */
[----:B------:R-:W-:Y:S08]  /*c6d0*/  MUFU.EX2 R128, R128 ;  /* 0x0000008000807308 */ /* 0x000ff00000000800 */
[----:B------:R-:W1:Y:S01]  /*c6e0*/  MUFU.EX2 R113, R113 ;  /* 0x0000007100717308 */ /* 0x000e620000000800 */
[----:B0-----:R-:W-:-:S07]  /*c6f0*/  FADD.FTZ R2, R150, R3 ;  /* 0x0000000396027221 */ /* 0x001fce0000010000 */
[----:B------:R-:W0:Y:S08]  /*c700*/  MUFU.EX2 R181, R181 ;  /* 0x000000b500b57308 */ /* 0x000e300000000800 */
[----:B------:R2:W-:Y:S01]  /*c710*/  MUFU.EX2 R156, R93 ;  /* 0x0000005d009c7308 */ /* 0x0005e20000000800 */
[----:B-1----:R-:W-:-:S07]  /*c720*/  FADD.FTZ R3, R113, R2 ;  /* 0x0000000271037221 */ /* 0x002fce0000010000 */
[----:B------:R-:W1:Y:S01]  /*c730*/  MUFU.EX2 R152, R152 ;  /* 0x0000009800987308 */ /* 0x000e620000000800 */
[----:B--2---:R-:W-:-:S04]  /*c740*/  FADD.FTZ R93, R177, R154 ;  /* 0x0000009ab15d7221 */ /* 0x004fc80000010000 */
[----:B------:R-:W-:-:S03]  /*c750*/  FADD.FTZ R154, R126, R93 ;  /* 0x0000005d7e9a7221 */ /* 0x000fc60000010000 */
[----:B------:R-:W2:Y:S01]  /*c760*/  MUFU.EX2 R104, R104 ;  /* 0x0000006800687308 */ /* 0x000ea20000000800 */
[----:B------:R-:W-:-:S04]  /*c770*/  FADD.FTZ R93, R179, R154 ;  /* 0x0000009ab35d7221 */ /* 0x000fc80000010000 */
[----:B------:R-:W-:-:S03]  /*c780*/  FADD.FTZ R154, R128, R93 ;  /* 0x0000005d809a7221 */ /* 0x000fc60000010000 */
[----:B------:R-:W3:Y:S01]  /*c790*/  MUFU.EX2 R185, R185 ;  /* 0x000000b900b97308 */ /* 0x000ee20000000800 */
[----:B0-----:R-:W-:-:S01]  /*c7a0*/  FADD.FTZ R93, R181, R154 ;  /* 0x0000009ab55d7221 */ /* 0x001fc20000010000 */
[----:B-1----:R-:W-:-:S04]  /*c7b0*/  FADD.FTZ R3, R152, R3 ;  /* 0x0000000398037221 */ /* 0x002fc80000010000 */
[----:B------:R-:W-:Y:S02]  /*c7c0*/  FADD.FTZ R3, R156, R3 ;  /* 0x000000039c037221 */ /* 0x000fe40000010000 */
[----:B------:R-:W0:Y:S01]  /*c7d0*/  MUFU.EX2 R95, R95 ;  /* 0x0000005f005f7308 */ /* 0x000e220000000800 */
[----:B--2---:R-:W-:-:S07]  /*c7e0*/  FADD.FTZ R2, R104, R93 ;  /* 0x0000005d68027221 */ /* 0x004fce0000010000 */
[----:B------:R-:W1:Y:S01]  /*c7f0*/  MUFU.EX2 R94, R94 ;  /* 0x0000005e005e7308 */ /* 0x000e620000000800 */
[----:B---3--:R-:W-:-:S07]  /*c800*/  FADD.FTZ R93, R185, R2 ;  /* 0x00000002b95d7221 */ /* 0x008fce0000010000 */
        /* <DEDUP_REMOVED lines=18> */
.L_x_2174:
        /* <DEDUP_REMOVED lines=14> */
[-C--:B------:R-:W-:Y:S01]  /*ca10*/  FMUL.FTZ R24, R24, R4.reuse ;  /* 0x0000000418187220 */ /* 0x080fe20000410000 */
[----:B------:R-:W-:Y:S01]  /*ca20*/  F2FP.SATFINITE.E4M3.F32.PACK_AB_MERGE_C R130, R112, R21, R130 ;  /* 0x000000157082723e */ /* 0x000fe20004807082 */
[----:B------:R-:W-:Y:S01]  /*ca30*/  FMUL.FTZ R25, R25, R4 ;  /* 0x0000000419197220 */ /* 0x000fe20000410000 */
[----:B------:R-:W-:Y:S01]  /*ca40*/  F2FP.SATFINITE.E4M3.F32.PACK_AB_MERGE_C R127, R123, R136, R127 ;  /* 0x000000887b7f723e */ /* 0x000fe2000480707f */
        /* <DEDUP_REMOVED lines=98> */
[----:B------:R-:W-:Y:S01]  /*d070*/  F2FP.SATFINITE.E4M3.F32.PACK_AB_MERGE_C R171, R99, R91, R98 ;  /* 0x0000005b63ab723e */ /* 0x000fe20004807062 */
[----:B------:R-:W-:Y:S06]  /*d080*/  @P1 BRA `(.L_x_2175) ;  /* 0xffffffc800501947 */ /* 0x000fec000383ffff */
.L_x_2164:
[----:B------:R-:W-:Y:S06]  /*d090*/  BAR.ARV 0x8, 0x180 ;  /* 0x0206000000007b1d */ /* 0x000fec0000002000 */
[----:B------:R-:W-:Y:S05]  /*d0a0*/  @!P0 BRA `(.L_x_2176) ;  /* 0x0000000000048947 */ /* 0x000fea0003800000 */
[----:B------:R-:W-:Y:S01]  /*d0b0*/  BPT.TRAP 0x1 ;  /* 0x000000040000795c */ /* 0x000fe20000300000 */
.L_x_2176:
[----:B------:R-:W-:Y:S01]  /*d0c0*/  ULEA UR9, UR43, UR41, 0x3 ;  /* 0x000000292b097291 */ /* 0x000fe2000f8e183f */
[----:B------:R-:W-:-:S05]  /*d0d0*/  IMAD.U32 R0, RZ, RZ, UR44 ;  /* 0x0000002cff007e24 */ /* 0x000fca000f8e00ff */
[----:B------:R-:W-:-:S04]  /*d0e0*/  SHF.L.U32 R0, R0, 0x1f, RZ ;  /* 0x0000001f00007819 */ /* 0x000fc800000006ff */
[----:B------:R0:W1:Y:S01]  /*d0f0*/  SYNCS.PHASECHK.TRANS64.TRYWAIT P1, [UR9+0x29850], R0 ;  /* 0x02985000ff0075a7 */ /* 0x0000620008020149 */
[----:B------:R-:W-:Y:S05]  /*d100*/  @!P0 BRA `(.L_x_2177) ;  /* 0x0000000000048947 */ /* 0x000fea0003800000 */
[----:B------:R-:W-:Y:S01]  /*d110*/  BPT.TRAP 0x1 ;  /* 0x000000040000795c */ /* 0x000fe20000300000 */
.L_x_2177:
[----:B-1----:R-:W-:Y:S05]  /*d120*/  @P1 BRA `(.L_x_2178) ;  /* 0x0000000000081947 */ /* 0x002fea0003800000 */
[----:B------:R-:W1:Y:S02]  /*d130*/  SYNCS.PHASECHK.TRANS64.TRYWAIT P1, [UR9+0x29850], R0 ;  /* 0x02985000ff0075a7 */ /* 0x000e640008020149 */
[----:B-1----:R-:W-:Y:S05]  /*d140*/  @!P1 BRA `(.L_x_2179) ;  /* 0x00000084001c9947 */ /* 0x002fea0003800000 */
.L_x_2178:
        /* <DEDUP_REMOVED lines=22> */
[----:B------:R-:W-:Y:S02]  /*d2b0*/  @UP0 USHF.R.S32.HI UR6, URZ, 0x1f, UR42 ;  /* 0x0000001f3f060899 */ /* 0x000fe4000801142a */
[----:B------:R-:W-:Y:S02]  /*d2c0*/  @UP0 USHF.R.S32.HI UR7, URZ, 0x1f, UR38 ;  /* 0x0000001f3f070899 */ /* 0x000fe40008011426 */
[----:B------:R-:W-:-:S04]  /*d2d0*/  @UP0 UIMAD UR6, UR6, UR12, URZ ;  /* 0x0000000c060602a4 */ /* 0x000fc8000f8e023f */
        /* <DEDUP_REMOVED lines=11> */
[----:B-1----:R-:W-:Y:S01]  /*d390*/  IMAD.U32 R5, RZ, RZ, UR7 ;  /* 0x00000007ff057e24 */ /* 0x002fe2000f8e00ff */
[----:B------:R-:W-:Y:S02]  /*d3a0*/  UMOV UR7, 0xc0000010 ;  /* 0xc000001000077882 */ /* 0x000fe40000000000 */
[----:B------:R-:W-:Y:S02]  /*d3b0*/  UMOV UR6, UR4 ;  /* 0x0000000400067c82 */ /* 0x000fe40008000000 */
[----:B------:R1:W2:Y:S01]  /*d3c0*/  @P1 LDG.E R6, desc[UR50][R4.64] ;  /* 0x0000003204061981 */ /* 0x0002a2000c1e1900 */
[----:B------:R-:W-:Y:S02]  /*d3d0*/  WARPGROUP.DEPBAR.LE gsb0, 0x0 ;  /* 0x00008000000079c5 */ /* 0x000fe40000010000 */
[----:B------:R-:W-:-:S06]  /*d3e0*/  WARPGROUP.ARRIVE ;  /* 0x00000000000079c5 */ /* 0x000fcc0000000000 */
[----:B------:R-:W-:Y:S01]  /*d3f0*/  QGMMA.64x128x32.F32.E4M3.E4M3 R24, R176, gdesc[UR4], R24, gsb0 ;  /* 0x01e00004b0187df3 */ /* 0x000fe20008000818 */
[----:B------:R-:W-:Y:S01]  /*d400*/  UIADD3 UR4, UR8, 0x300, URZ ;  /* 0x0000030008047890 */ /* 0x000fe2000fffe03f */
[----:B------:R-:W-:-:S06]  /*d410*/  UMOV UR7, 0xc0000010 ;  /* 0xc000001000077882 */ /* 0x000fcc0000000000 */
[----:B------:R-:W-:Y:S01]  /*d420*/  UMOV UR6, UR4 ;  /* 0x0000000400067c82 */ /* 0x000fe20008000000 */
[----:B------:R-:W-:Y:S01]  /*d430*/  UIADD3 UR8, UR8, 0x400, URZ ;  /* 0x0000040008087890 */ /* 0x000fe2000fffe03f */
[----:B0-----:R-:W0:Y:S04]  /*d440*/  SHFL.BFLY PT, R0, R3, 0x2, 0x1f ;  /* 0x0c401f0003007f89 */ /* 0x001e2800000e0000 */
[----:B------:R-:W3:Y:S01]  /*d450*/  SHFL.BFLY PT, R9, R2, 0x2, 0x1f ;  /* 0x0c401f0002097f89 */ /* 0x000ee200000e0000 */
[----:B------:R-:W-:Y:S02]  /*d460*/  WARPGROUP.DEPBAR.LE gsb0, 0x0 ;  /* 0x00008000000079c5 */ /* 0x000fe40000010000 */
[----:B------:R-:W-:-:S06]  /*d470*/  WARPGROUP.ARRIVE ;  /* 0x00000000000079c5 */ /* 0x000fcc0000000000 */
[----:B------:R-:W-:Y:S01]  /*d480*/  QGMMA.64x128x32.F32.E4M3.E4M3 R24, R172, gdesc[UR4], R24, gsb0 ;  /* 0x01e00004ac187df3 */ /* 0x000fe20008000818 */
[----:B------:R-:W-:Y:S01]  /*d490*/  UMOV UR6, UR8 ;  /* 0x0000000800067c82 */ /* 0x000fe20008000000 */
[----:B------:R-:W-:Y:S01]  /*d4a0*/  UMOV UR7, 0xc0000010 ;  /* 0xc000001000077882 */ /* 0x000fe20000000000 */
[----:B0-----:R-:W-:-:S01]  /*d4b0*/  FADD.FTZ R0, R0, R3 ;  /* 0x0000000300007221 */ /* 0x001fc20000010000 */
[----:B---3--:R-:W-:-:S04]  /*d4c0*/  FADD.FTZ R9, R9, R2 ;  /* 0x0000000209097221 */ /* 0x008fc80000010000 */
[----:B-1----:R-:W0:Y:S04]  /*d4d0*/  SHFL.BFLY PT, R5, R0, 0x1, 0x1f ;  /* 0x0c201f0000057f89 */ /* 0x002e2800000e0000 */
        /* <DEDUP_REMOVED lines=31> */
.L_x_2180:
        /* <DEDUP_REMOVED lines=16> */
[-C--:B------:R-:W-:Y:S01]  /*d7d0*/  FMUL.FTZ R57, R26, R96.reuse ;  /* 0x000000601a397220 */ /* 0x080fe20000410000 */
[-C--:B------:R-:W-:Y:S01]  /*d7e0*/  FMUL.FTZ R49, R27, R96.reuse ;  /* 0x000000601b317220 */ /* 0x080fe20000410000 */
[-C--:B------:R-:W-:Y:S01]  /*d7f0*/  FMUL.FTZ R48, R30, R96.reuse ;  /* 0x000000601e307220 */ /* 0x080fe20000410000 */
[-C--:B------:R-:W-:Y:S01]  /*d800*/  FMUL.FTZ R40, R31, R96.reuse ;  /* 0x000000601f287220 */ /* 0x080fe20000410000 */
[-C--:B------:R-:W-:Y:S01]  /*d810*/  FMUL.FTZ R41, R34, R96.reuse ;  /* 0x0000006022297220 */ /* 0x080fe20000410000 */
        /* <DEDUP_REMOVED lines=53> */
.L_x_2144:
        /* <DEDUP_REMOVED lines=26> */
[----:B------:R-:W-:Y:S01]  /*dd10*/  F2FP.BF16.F32.PACK_AB R27, R54, R27 ;  /* 0x0000001b361b723e */ /* 0x000fe200000010ff */
[----:B0-----:R-:W-:Y:S01]  /*dd20*/  IMAD.SHL.U32 R24, R35, 0x4, RZ ;  /* 0x0000000423187824 */ /* 0x001fe200078e00ff */
        /* <DEDUP_REMOVED lines=15> */
[----:B------:R-:W-:Y:S01]  /*de20*/  F2FP.BF16.F32.PACK_AB R89, R88, R89 ;  /* 0x000000595859723e */ /* 0x000fe200000010ff */
[----:B------:R-:W-:Y:S01]  /*de30*/  USHF.R.S32.HI UR12, URZ, 0x1f, UR38 ;  /* 0x0000001f3f0c7899 */ /* 0x000fe20008011426 */
[----:B------:R-:W-:Y:S01]  /*de40*/  LOP3.LUT R24, R24, 0xc, RZ, 0xc0, !PT ;  /* 0x0000000c18187812 */ /* 0x000fe200078ec0ff */
[----:B------:R-:W-:Y:S01]  /*de50*/  ULDC.64 UR8, c[0x0][0xb90] ;  /* 0x0002e40000087ab9 */ /* 0x000fe20000000a00 */
[----:B------:R-:W-:Y:S01]  /*de60*/  USHF.R.S32.HI UR13, URZ, 0x1f, UR42 ;  /* 0x0000001f3f0d7899 */ /* 0x000fe2000801142a */
[----:B------:R-:W-:Y:S01]  /*de70*/  BAR.SYNC.DEFER_BLOCKING 0x1, 0x100 ;  /* 0x0044000000007b1d */ /* 0x000fe20000010000 */
[----:B------:R-:W-:-:S05]  /*de80*/  IADD3 R24, P0, R24, UR6, RZ ;  /* 0x0000000618187c10 */ /* 0x000fca000ff1e0ff */
[----:B------:R-:W-:Y:S01]  /*de90*/  IMAD.X R25, RZ, RZ, UR7, P0 ;  /* 0x00000007ff197e24 */ /* 0x000fe200080e06ff */
[----:B------:R-:W-:-:S04]  /*dea0*/  ULDC.64 UR10, c[0x0][0xb98] ;  /* 0x0002e600000a7ab9 */ /* 0x000fc80000000a00 */
[----:B------:R0:W2:Y:S01]  /*deb0*/  LDG.E.CONSTANT R24, desc[UR50][R24.64] ;  /* 0x0000003218187981 */ /* 0x0000a2000c1e9900 */
[----:B------:R-:W-:Y:S02]  /*dec0*/  UIMAD UR5, UR12, UR8, URZ ;  /* 0x000000080c0572a4 */ /* 0x000fe4000f8e023f */
[----:B------:R-:W-:Y:S01]  /*ded0*/  UIMAD.WIDE.U32 UR6, UR38, UR8, URZ ;  /* 0x00000008260672a5 */ /* 0x000fe2000f8e003f */
[----:B------:R-:W1:Y:S01]  /*dee0*/  S2R R34, SR_SWINHI ;  /* 0x0000000000227919 */ /* 0x000e620000002f00 */
[----:B------:R-:W-:Y:S02]  /*def0*/  UIMAD UR5, UR38, UR9, UR5 ;  /* 0x00000009260572a4 */ /* 0x000fe4000f8e0205 */
[----:B------:R-:W-:Y:S02]  /*df00*/  UIMAD UR8, UR13, UR10, URZ ;  /* 0x0000000a0d0872a4 */ /* 0x000fe4000f8e023f */
[----:B------:R-:W-:Y:S01]  /*df10*/  UIADD3 UR7, UR7, UR5, URZ ;  /* 0x0000000507077290 */ /* 0x000fe2000fffe03f */
[----:B0-----:R-:W-:Y:S01]  /*df20*/  LOP3.LUT P0, R25, R35, 0x3, RZ, 0xc0, !PT ;  /* 0x0000000323197812 */ /* 0x001fe2000780c0ff */
[----:B------:R-:W-:-:S02]  /*df30*/  UIMAD UR8, UR42, UR11, UR8 ;  /* 0x0000000b2a0872a4 */ /* 0x000fc4000f8e0208 */
[----:B------:R-:W-:Y:S01]  /*df40*/  UIMAD.WIDE.U32 UR6, UR42, UR10, UR6 ;  /* 0x0000000a2a0672a5 */ /* 0x000fe2000f8e0006 */
[----:B------:R-:W-:Y:S01]  /*df50*/  ISETP.EQ.OR P0, PT, R25, 0x3, !P0 ;  /* 0x000000031900780c */ /* 0x000fe20004702670 */
[----:B------:R-:W-:Y:S01]  /*df60*/  ULDC UR5, c[0x0][0xa88] ;  /* 0x0002a20000057ab9 */ /* 0x000fe20000000800 */
[----:B------:R-:W-:Y:S02]  /*df70*/  ULDC.64 UR10, c[0x0][0xaf0] ;  /* 0x0002bc00000a7ab9 */ /* 0x000fe40000000a00 */
[----:B------:R-:W-:Y:S02]  /*df80*/  SEL R61, R7, R6, P0 ;  /* 0x00000006073d7207 */ /* 0x000fe40000000000 */
[----:B------:R-:W-:Y:S02]  /*df90*/  SEL R58, R6, R7, P0 ;  /* 0x00000007063a7207 */ /* 0x000fe40000000000 */
[----:B------:R-:W-:Y:S02]  /*dfa0*/  SEL R55, R29, R28, P0 ;  /* 0x0000001c1d377207 */ /* 0x000fe40000000000 */
[----:B------:R-:W-:Y:S01]  /*dfb0*/  SEL R52, R28, R29, P0 ;  /* 0x0000001d1c347207 */ /* 0x000fe20000000000 */
[----:B------:R-:W-:Y:S01]  /*dfc0*/  IMAD R29, R23, 0x40, R16 ;  /* 0x00000040171d7824 */ /* 0x000fe200078e0210 */
[----:B------:R-:W-:-:S02]  /*dfd0*/  SEL R65, R31, R30, P0 ;  /* 0x0000001e1f417207 */ /* 0x000fc40000000000 */
[----:B------:R-:W-:Y:S02]  /*dfe0*/  SEL R62, R30, R31, P0 ;  /* 0x0000001f1e3e7207 */ /* 0x000fe40000000000 */
[----:B------:R-:W0:Y:S01]  /*dff0*/  LDC R30, c[0x0][0xbe8] ;  /* 0x0002fa00ff1e7b82 */ /* 0x000e220000000800 */
[----:B------:R-:W-:Y:S02]  /*e000*/  SEL R73, R9, R8, P0 ;  /* 0x0000000809497207 */ /* 0x000fe40000000000 */
[----:B------:R-:W-:Y:S02]  /*e010*/  SEL R70, R8, R9, P0 ;  /* 0x0000000908467207 */ /* 0x000fe40000000000 */
[----:B------:R-:W-:Y:S02]  /*e020*/  SEL R67, R27, R26, P0 ;  /* 0x0000001a1b437207 */ /* 0x000fe40000000000 */
[----:B------:R-:W-:Y:S02]  /*e030*/  MOV R4, R3 ;  /* 0x0000000300047202 */ /* 0x000fe40000000f00 */
[----:B-1----:R-:W-:-:S02]  /*e040*/  MOV R5, R34 ;  /* 0x0000002200057202 */ /* 0x002fc40000000f00 */
[----:B------:R-:W-:Y:S02]  /*e050*/  SEL R64, R26, R27, P0 ;  /* 0x0000001b1a407207 */ /* 0x000fe40000000000 */
[----:B------:R-:W-:Y:S01]  /*e060*/  SEL R57, R15, R14, P0 ;  /* 0x0000000e0f397207 */ /* 0x000fe20000000000 */
[--C-:B------:R-:W-:Y:S01]  /*e070*/  IMAD.WIDE R6, R191, 0x2, R4.reuse ;  /* 0x00000002bf067825 */ /* 0x100fe200078e0204 */
[----:B------:R-:W-:Y:S02]  /*e080*/  SEL R54, R14, R15, P0 ;  /* 0x0000000f0e367207 */ /* 0x000fe40000000000 */
[----:B------:R-:W-:Y:S01]  /*e090*/  SEL R69, R21, R20, P0 ;  /* 0x0000001415457207 */ /* 0x000fe20000000000 */
[----:B------:R-:W-:Y:S01]  /*e0a0*/  IMAD.WIDE R28, R29, 0x2, R4 ;  /* 0x000000021d1c7825 */ /* 0x000fe200078e0204 */
[C---:B------:R-:W-:Y:S02]  /*e0b0*/  IADD3 R43, P6, R6.reuse, 0x4060, RZ ;  /* 0x00004060062b7810 */ /* 0x040fe40007fde0ff */
[----:B------:R-:W-:-:S02]  /*e0c0*/  IADD3 R5, P2, R6, 0x20, RZ ;  /* 0x0000002006057810 */ /* 0x000fc40007f5e0ff */
[----:B------:R-:W-:Y:S02]  /*e0d0*/  LOP3.LUT R42, R43, 0x380, RZ, 0xc0, !PT ;  /* 0x000003802b2a7812 */ /* 0x000fe400078ec0ff */
[----:B------:R-:W-:Y:S01]  /*e0e0*/  SEL R66, R20, R21, P0 ;  /* 0x0000001514427207 */ /* 0x000fe20000000000 */
[--C-:B------:R-:W-:Y:S01]  /*e0f0*/  IMAD.X R35, RZ, RZ, R7.reuse, P2 ;  /* 0x000000ffff237224 */ /* 0x100fe200010e0607 */
[----:B------:R-:W-:Y:S02]  /*e100*/  SHF.R.U64 R42, R42, 0x3, RZ ;  /* 0x000000032a2a7819 */ /* 0x000fe400000012ff */
[----:B------:R-:W-:Y:S02]  /*e110*/  LOP3.LUT R4, R5, 0x380, RZ, 0xc0, !PT ;  /* 0x0000038005047812 */ /* 0x000fe400078ec0ff */
[----:B------:R-:W-:Y:S01]  /*e120*/  LOP3.LUT R42, R42, R43, RZ, 0x3c, !PT ;  /* 0x0000002b2a2a7212 */ /* 0x000fe200078e3cff */
[----:B------:R-:W-:Y:S01]  /*e130*/  IMAD.X R43, RZ, RZ, R7, P6 ;  /* 0x000000ffff2b7224 */ /* 0x000fe200030e0607 */
[----:B------:R-:W-:-:S02]  /*e140*/  IADD3 R9, P6, R6, 0x40, RZ ;  /* 0x0000004006097810 */ /* 0x000fc40007fde0ff */
[----:B------:R-:W-:Y:S02]  /*e150*/  IADD3 R15, P2, R28, 0x2000, RZ ;  /* 0x000020001c0f7810 */ /* 0x000fe40007f5e0ff */
[----:B------:R-:W-:Y:S01]  /*e160*/  LOP3.LUT R45, R6, 0x380, RZ, 0xc0, !PT ;  /* 0x00000380062d7812 */ /* 0x000fe200078ec0ff */
[----:B------:R-:W-:Y:S01]  /*e170*/  IMAD.X R27, RZ, RZ, R7, P6 ;  /* 0x000000ffff1b7224 */ /* 0x000fe200030e0607 */
[----:B------:R-:W-:Y:S02]  /*e180*/  IADD3 R21, P6, R28, 0x1000, RZ ;  /* 0x000010001c157810 */ /* 0x000fe40007fde0ff */
[----:B------:R-:W-:Y:S02]  /*e190*/  SHF.R.U64 R4, R4, 0x3, RZ ;  /* 0x0000000304047819 */ /* 0x000fe400000012ff */
[----:B------:R-:W-:Y:S02]  /*e1a0*/  LOP3.LUT R20, R21, 0x380, RZ, 0xc0, !PT ;  /* 0x0000038015147812 */ /* 0x000fe400078ec0ff */
[----:B------:R-:W-:-:S02]  /*e1b0*/  LOP3.LUT R14, R15, 0x380, RZ, 0xc0, !PT ;  /* 0x000003800f0e7812 */ /* 0x000fc400078ec0ff */
[----:B------:R-:W-:Y:S02]  /*e1c0*/  SEL R59, R11, R10, P0 ;  /* 0x0000000a0b3b7207 */ /* 0x000fe40000000000 */
[----:B------:R-:W-:Y:S02]  /*e1d0*/  SEL R56, R10, R11, P0 ;  /* 0x0000000b0a387207 */ /* 0x000fe40000000000 */
[----:B------:R-:W-:Y:S02]  /*e1e0*/  SHF.R.U64 R45, R45, 0x3, RZ ;  /* 0x000000032d2d7819 */ /* 0x000fe400000012ff */
[----:B------:R-:W-:Y:S02]  /*e1f0*/  IADD3 R11, P3, R6, 0x4000, RZ ;  /* 0x00004000060b7810 */ /* 0x000fe40007f7e0ff */
[----:B------:R-:W-:Y:S02]  /*e200*/  LOP3.LUT R34, R4, R5, RZ, 0x3c, !PT ;  /* 0x0000000504227212 */ /* 0x000fe400078e3cff */
[----:B------:R-:W-:-:S02]  /*e210*/  SHF.R.U64 R20, R20, 0x3, RZ ;  /* 0x0000000314147819 */ /* 0x000fc400000012ff */
[----:B------:R-:W-:Y:S02]  /*e220*/  SHF.R.U64 R14, R14, 0x3, RZ ;  /* 0x000000030e0e7819 */ /* 0x000fe400000012ff */
[----:B------:R-:W-:Y:S02]  /*e230*/  LOP3.LUT R4, R9, 0x380, RZ, 0xc0, !PT ;  /* 0x0000038009047812 */ /* 0x000fe400078ec0ff */
[----:B------:R-:W-:Y:S02]  /*e240*/  SEL R71, R13, R12, P0 ;  /* 0x0000000c0d477207 */ /* 0x000fe40000000000 */
[----:B------:R-:W-:Y:S02]  /*e250*/  SEL R68, R12, R13, P0 ;  /* 0x0000000d0c447207 */ /* 0x000fe40000000000 */
[C---:B------:R-:W-:Y:S02]  /*e260*/  IADD3 R13, P5, R6.reuse, 0x4040, RZ ;  /* 0x00004040060d7810 */ /* 0x040fe40007fbe0ff */
[----:B------:R-:W-:-:S02]  /*e270*/  IADD3 R10, P4, R6, 0x4020, RZ ;  /* 0x00004020060a7810 */ /* 0x000fc40007f9e0ff */
[----:B------:R-:W-:Y:S01]  /*e280*/  IADD3 R8, P1, R6, 0x60, RZ ;  /* 0x0000006006087810 */ /* 0x000fe20007f3e0ff */
[--C-:B------:R-:W-:Y:S01]  /*e290*/  IMAD.X R41, RZ, RZ, R7.reuse, P5 ;  /* 0x000000ffff297224 */ /* 0x100fe200028e0607 */
[----:B------:R-:W-:Y:S01]  /*e2a0*/  LOP3.LUT R44, R45, R6, RZ, 0x3c, !PT ;  /* 0x000000062d2c7212 */ /* 0x000fe200078e3cff */
[----:B------:R-:W-:Y:S01]  /*e2b0*/  IMAD.MOV.U32 R45, RZ, RZ, R7 ;  /* 0x000000ffff2d7224 */ /* 0x000fe200078e0007 */
[----:B------:R-:W-:Y:S02]  /*e2c0*/  LOP3.LUT R6, R11, 0x380, RZ, 0xc0, !PT ;  /* 0x000003800b067812 */ /* 0x000fe400078ec0ff */
[----:B------:R-:W-:Y:S01]  /*e2d0*/  LOP3.LUT R20, R20, R21, RZ, 0x3c, !PT ;  /* 0x0000001514147212 */ /* 0x000fe200078e3cff */
[--C-:B------:R-:W-:Y:S01]  /*e2e0*/  IMAD.X R21, RZ, RZ, R29.reuse, P6 ;  /* 0x000000ffff157224 */ /* 0x100fe200030e061d */
[----:B------:R-:W-:Y:S01]  /*e2f0*/  LOP3.LUT R14, R14, R15, RZ, 0x3c, !PT ;  /* 0x0000000f0e0e7212 */ /* 0x000fe200078e3cff */
[----:B------:R-:W-:Y:S01]  /*e300*/  IMAD.X R15, RZ, RZ, R29, P2 ;  /* 0x000000ffff0f7224 */ /* 0x000fe200010e061d */
[----:B------:R-:W-:-:S02]  /*e310*/  SHF.R.U64 R4, R4, 0x3, RZ ;  /* 0x0000000304047819 */ /* 0x000fc400000012ff */
[----:B------:R-:W-:Y:S02]  /*e320*/  IADD3 R31, P6, R28, 0x7000, RZ ;  /* 0x000070001c1f7810 */ /* 0x000fe40007fde0ff */
[----:B0-----:R-:W-:Y:S02]  /*e330*/  ISETP.NE.AND P2, PT, R30, 0x1, PT ;  /* 0x000000011e00780c */ /* 0x001fe40003f45270 */
[----:B------:R-:W-:Y:S02]  /*e340*/  SHF.R.U64 R6, R6, 0x3, RZ ;  /* 0x0000000306067819 */ /* 0x000fe400000012ff */
[----:B------:R-:W-:Y:S02]  /*e350*/  SEL R63, R48, R49, P0 ;  /* 0x00000031303f7207 */ /* 0x000fe40000000000 */
[----:B------:R-:W-:Y:S02]  /*e360*/  LOP3.LUT R26, R4, R9, RZ, 0x3c, !PT ;  /* 0x00000009041a7212 */ /* 0x000fe400078e3cff */
[----:B------:R-:W-:-:S02]  /*e370*/  SEL R48, R49, R48, P0 ;  /* 0x0000003031307207 */ /* 0x000fc40000000000 */
[----:B------:R-:W-:Y:S02]  /*e380*/  LOP3.LUT R4, R31, 0x380, RZ, 0xc0, !PT ;  /* 0x000003801f047812 */ /* 0x000fe400078ec0ff */
[----:B------:R-:W-:Y:S02]  /*e390*/  SEL R49, R38, R39, P0 ;  /* 0x0000002726317207 */ /* 0x000fe40000000000 */
[----:B------:R-:W-:Y:S01]  /*e3a0*/  SEL R60, R39, R38, P0 ;  /* 0x00000026273c7207 */ /* 0x000fe20000000000 */
[----:B------:R-:W-:Y:S01]  /*e3b0*/  IMAD.X R39, RZ, RZ, R7, P3 ;  /* 0x000000ffff277224 */ /* 0x000fe200018e0607 */
[----:B------:R-:W-:Y:S02]  /*e3c0*/  LOP3.LUT R38, R6, R11, RZ, 0x3c, !PT ;  /* 0x0000000b06267212 */ /* 0x000fe400078e3cff */
[----:B------:R-:W-:Y:S02]  /*e3d0*/  LOP3.LUT R6, R8, 0x380, RZ, 0xc0, !PT ;  /* 0x0000038008067812 */ /* 0x000fe400078ec0ff */
[----:B------:R-:W-:-:S02]  /*e3e0*/  SHF.R.U64 R4, R4, 0x3, RZ ;  /* 0x0000000304047819 */ /* 0x000fc400000012ff */
[----:B------:R-:W-:Y:S02]  /*e3f0*/  SHF.R.U64 R5, R6, 0x3, RZ ;  /* 0x0000000306057819 */ /* 0x000fe400000012ff */
[----:B------:R-:W-:Y:S02]  /*e400*/  LOP3.LUT R4, R4, R31, RZ, 0x3c, !PT ;  /* 0x0000001f04047212 */ /* 0x000fe400078e3cff */
[----:B------:R-:W0:Y:S01]  /*e410*/  @P2 LDC R31, c[0x0][0xbec] ;  /* 0x0002fb00ff1f2b82 */ /* 0x000e220000000800 */
[----:B------:R-:W-:Y:S02]  /*e420*/  SEL R53, R33, R32, P0 ;  /* 0x0000002021357207 */ /* 0x000fe40000000000 */
[----:B------:R-:W-:Y:S01]  /*e430*/  SEL R50, R32, R33, P0 ;  /* 0x0000002120327207 */ /* 0x000fe20000000000 */
[----:B------:R-:W-:Y:S01]  /*e440*/  IMAD.X R33, RZ, RZ, R7, P1 ;  /* 0x000000ffff217224 */ /* 0x000fe200008e0607 */
[----:B------:R-:W-:Y:S02]  /*e450*/  LOP3.LUT R32, R5, R8, RZ, 0x3c, !PT ;  /* 0x0000000805207212 */ /* 0x000fe400078e3cff */
[----:B------:R-:W-:-:S02]  /*e460*/  MOV R83, R44 ;  /* 0x0000002c00537202 */ /* 0x000fc40000000f00 */
[----:B------:R-:W-:Y:S02]  /*e470*/  MOV R82, R32 ;  /* 0x0000002000527202 */ /* 0x000fe40000000f00 */
[----:B------:R-:W1:Y:S01]  /*e480*/  @P2 LDC R32, c[0x0][0xbf0] ;  /* 0x0002fc00ff202b82 */ /* 0x000e620000000800 */
[----:B------:R-:W-:Y:S01]  /*e490*/  MOV R44, R34 ;  /* 0x00000022002c7202 */ /* 0x000fe20000000f00 */
[----:B------:R-:W-:Y:S01]  /*e4a0*/  VIADD R34, R18, UR37 ;  /* 0x0000002512227c36 */ /* 0x000fe20008000000 */
[----:B------:R-:W-:Y:S02]  /*e4b0*/  LOP3.LUT R12, R13, 0x380, RZ, 0xc0, !PT ;  /* 0x000003800d0c7812 */ /* 0x000fe400078ec0ff */
[----:B------:R-:W-:Y:S02]  /*e4c0*/  SEL R51, R37, R36, P0 ;  /* 0x0000002425337207 */ /* 0x000fe40000000000 */
[----:B------:R-:W-:Y:S01]  /*e4d0*/  SEL R46, R36, R37, P0 ;  /* 0x00000025242e7207 */ /* 0x000fe20000000000 */
[----:B------:R-:W-:Y:S01]  /*e4e0*/  IMAD.X R37, RZ, RZ, R7, P4 ;  /* 0x000000ffff257224 */ /* 0x000fe200020e0607 */
[----:B------:R-:W-:-:S02]  /*e4f0*/  SEL R25, R94, R93, P0 ;  /* 0x0000005d5e197207 */ /* 0x000fc40000000000 */
[----:B------:R-:W-:Y:S02]  /*e500*/  SEL R47, R90, R89, P0 ;  /* 0x000000595a2f7207 */ /* 0x000fe40000000000 */
[----:B------:R-:W-:Y:S01]  /*e510*/  MOV R45, R26 ;  /* 0x0000001a002d7202 */ /* 0x000fe20000000f00 */
[----:B0-----:R-:W-:Y:S01]  /*e520*/  @P2 IMAD.HI.U32 R27, R34, R31, RZ ;  /* 0x0000001f221b2227 */ /* 0x001fe200078e00ff */
[----:B------:R-:W-:Y:S02]  /*e530*/  SEL R94, R93, R94, P0 ;  /* 0x0000005e5d5e7207 */ /* 0x000fe40000000000 */
[----:B------:R-:W-:Y:S01]  /*e540*/  SEL R90, R89, R90, P0 ;  /* 0x0000005a595a7207 */ /* 0x000fe20000000000 */
[----:B------:R-:W-:Y:S01]  /*e550*/  IMAD.MOV.U32 R26, RZ, RZ, R34 ;  /* 0x000000ffff1a7224 */ /* 0x000fe200078e0022 */
[----:B------:R-:W-:Y:S02]  /*e560*/  LOP3.LUT R7, R10, 0x380, RZ, 0xc0, !PT ;  /* 0x000003800a077812 */ /* 0x000fe400078ec0ff */
[----:B------:R-:W-:-:S02]  /*e570*/  SHF.R.U64 R12, R12, 0x3, RZ ;  /* 0x000000030c0c7819 */ /* 0x000fc400000012ff */
[----:B------:R-:W-:Y:S02]  /*e580*/  SHF.R.U64 R7, R7, 0x3, RZ ;  /* 0x0000000307077819 */ /* 0x000fe400000012ff */
[----:B------:R-:W-:Y:S02]  /*e590*/  LOP3.LUT R40, R12, R13, RZ, 0x3c, !PT ;  /* 0x0000000d0c287212 */ /* 0x000fe400078e3cff */
[----:B------:R-:W-:Y:S02]  /*e5a0*/  IADD3 R13, P1, R28, 0x3000, RZ ;  /* 0x000030001c0d7810 */ /* 0x000fe40007f3e0ff */
[----:B------:R-:W-:Y:S02]  /*e5b0*/  LOP3.LUT R36, R7, R10, RZ, 0x3c, !PT ;  /* 0x0000000a07247212 */ /* 0x000fe400078e3cff */
[----:B-1----:R-:W-:Y:S02]  /*e5c0*/  @P2 SHF.R.U32.HI R26, RZ, R32, R27 ;  /* 0x00000020ff1a2219 */ /* 0x002fe4000001161b */
[----:B------:R-:W-:-:S02]  /*e5d0*/  LOP3.LUT R12, R13, 0x380, RZ, 0xc0, !PT ;  /* 0x000003800d0c7812 */ /* 0x000fc400078ec0ff */
[----:B------:R-:W-:Y:S01]  /*e5e0*/  MOV R80, R36 ;  /* 0x0000002400507202 */ /* 0x000fe20000000f00 */
[----:B------:R-:W-:Y:S01]  /*e5f0*/  IMAD.MOV R37, RZ, RZ, -R26 ;  /* 0x000000ffff257224 */ /* 0x000fe200078e0a1a */
[----:B------:R-:W-:Y:S02]  /*e600*/  SEL R75, R86, R87, P0 ;  /* 0x00000057564b7207 */ /* 0x000fe40000000000 */
[----:B------:R-:W-:Y:S01]  /*e610*/  SHF.R.U64 R12, R12, 0x3, RZ ;  /* 0x000000030c0c7819 */ /* 0x000fe200000012ff */
[----:B------:R-:W-:Y:S01]  /*e620*/  IMAD R37, R30, R37, R34 ;  /* 0x000000251e257224 */ /* 0x000fe200078e0222 */
[----:B------:R-:W-:Y:S02]  /*e630*/  SEL R86, R87, R86, P0 ;  /* 0x0000005657567207 */ /* 0x000fe40000000000 */
[----:B------:R-:W-:Y:S01]  /*e640*/  LOP3.LUT R12, R12, R13, RZ, 0x3c, !PT ;  /* 0x0000000d0c0c7212 */ /* 0x000fe200078e3cff */
[----:B------:R-:W-:Y:S01]  /*e650*/  IMAD.X R13, RZ, RZ, R29, P1 ;  /* 0x000000ffff0d7224 */ /* 0x000fe200008e061d */
[----:B------:R-:W-:-:S02]  /*e660*/  MOV R77, R42 ;  /* 0x0000002a004d7202 */ /* 0x000fc40000000f00 */
[----:B------:R-:W-:Y:S02]  /*e670*/  MOV R79, R40 ;  /* 0x00000028004f7202 */ /* 0x000fe40000000f00 */
[----:B------:R-:W-:Y:S01]  /*e680*/  MOV R27, UR8 ;  /* 0x00000008001b7c02 */ /* 0x000fe20008000f00 */
[----:B------:R-:W-:Y:S01]  /*e690*/  ULDC.64 UR8, c[0x0][0xae8] ;  /* 0x0002ba0000087ab9 */ /* 0x000fe20000000a00 */
[----:B------:R-:W-:Y:S02]  /*e6a0*/  IADD3 R40, P1, R26, UR6, RZ ;  /* 0x000000061a287c10 */ /* 0x000fe4000ff3e0ff */
[----:B------:R-:W-:Y:S02]  /*e6b0*/  SHF.R.S32.HI R36, RZ, 0x1f, R37 ;  /* 0x0000001fff247819 */ /* 0x000fe40000011425 */
[C---:B------:R-:W-:Y:S02]  /*e6c0*/  IADD3 R9, P4, R28.reuse, 0x5000, RZ ;  /* 0x000050001c097810 */ /* 0x040fe40007f9e0ff */
[----:B------:R-:W-:-:S02]  /*e6d0*/  IADD3 R11, P3, R28, 0x4000, RZ ;  /* 0x000040001c0b7810 */ /* 0x000fc40007f7e0ff */
[----:B------:R-:W-:Y:S02]  /*e6e0*/  LOP3.LUT R8, R9, 0x380, RZ, 0xc0, !PT ;  /* 0x0000038009087812 */ /* 0x000fe400078ec0ff */
[----:B------:R-:W-:Y:S02]  /*e6f0*/  LOP3.LUT R10, R11, 0x380, RZ, 0xc0, !PT ;  /* 0x000003800b0a7812 */ /* 0x000fe400078ec0ff */
[----:B------:R-:W-:Y:S02]  /*e700*/  MOV R81, R38 ;  /* 0x0000002600517202 */ /* 0x000fe40000000f00 */
[----:B------:R-:W-:Y:S02]  /*e710*/  SHF.R.U64 R8, R8, 0x3, RZ ;  /* 0x0000000308087819 */ /* 0x000fe400000012ff */
[----:B------:R-:W-:Y:S02]  /*e720*/  SHF.R.U64 R10, R10, 0x3, RZ ;  /* 0x000000030a0a7819 */ /* 0x000fe400000012ff */
[----:B------:R-:W-:Y:S01]  /*e730*/  LOP3.LUT R8, R8, R9, RZ, 0x3c, !PT ;  /* 0x0000000908087212 */ /* 0x000fe200078e3cff */
[--C-:B------:R-:W-:Y:S01]  /*e740*/  IMAD.X R9, RZ, RZ, R29.reuse, P4 ;  /* 0x000000ffff097224 */ /* 0x100fe200020e061d */
[----:B------:R-:W-:Y:S01]  /*e750*/  LOP3.LUT R10, R10, R11, RZ, 0x3c, !PT ;  /* 0x0000000b0a0a7212 */ /* 0x000fe200078e3cff */
[----:B------:R-:W-:Y:S01]  /*e760*/  IMAD.X R11, RZ, RZ, R29, P3 ;  /* 0x000000ffff0b7224 */ /* 0x000fe200018e061d */
[----:B------:R-:W-:-:S02]  /*e770*/  IADD3 R7, P5, R28, 0x6000, RZ ;  /* 0x000060001c077810 */ /* 0x000fc40007fbe0ff */
[----:B------:R-:W-:Y:S02]  /*e780*/  LOP3.LUT R5, R28, 0x380, RZ, 0xc0, !PT ;  /* 0x000003801c057812 */ /* 0x000fe400078ec0ff */
[----:B------:R-:W-:Y:S02]  /*e790*/  LOP3.LUT R6, R7, 0x380, RZ, 0xc0, !PT ;  /* 0x0000038007067812 */ /* 0x000fe400078ec0ff */
[----:B------:R-:W-:Y:S02]  /*e7a0*/  SHF.R.U64 R5, R5, 0x3, RZ ;  /* 0x0000000305057819 */ /* 0x000fe400000012ff */
[----:B------:R-:W-:Y:S02]  /*e7b0*/  SHF.R.U64 R6, R6, 0x3, RZ ;  /* 0x0000000306067819 */ /* 0x000fe400000012ff */
[----:B------:R-:W-:Y:S01]  /*e7c0*/  LOP3.LUT R28, R5, R28, RZ, 0x3c, !PT ;  /* 0x0000001c051c7212 */ /* 0x000fe200078e3cff */
[--C-:B------:R-:W-:Y:S01]  /*e7d0*/  IMAD.X R5, RZ, RZ, R29.reuse, P6 ;  /* 0x000000ffff057224 */ /* 0x100fe200030e061d */
[----:B------:R-:W-:Y:S01]  /*e7e0*/  LOP3.LUT R6, R6, R7, RZ, 0x3c, !PT ;  /* 0x0000000706067212 */ /* 0x000fe200078e3cff */
[----:B------:R-:W-:Y:S01]  /*e7f0*/  IMAD.X R7, RZ, RZ, R29, P5 ;  /* 0x000000ffff077224 */ /* 0x000fe200028e061d */
[----:B--2---:R-:W-:Y:S01]  /*e800*/  LOP3.LUT R31, R24, 0x2, RZ, 0x3c, !PT ;  /* 0x00000002181f7812 */ /* 0x004fe200078e3cff */
[----:B------:R-:W-:Y:S04]  /*e810*/  SHFL.IDX PT, R25, R25, R24, 0x1c1f ;  /* 0x001c1f1819197589 */ /* 0x000fe800000e0000 */
[----:B------:R-:W-:Y:S04]  /*e820*/  SHFL.IDX PT, R47, R47, R24, 0x1c1f ;  /* 0x001c1f182f2f7589 */ /* 0x000fe800000e0000 */
[----:B------:R-:W-:Y:S04]  /*e830*/  SHFL.IDX PT, R94, R94, R31, 0x1c1f ;  /* 0x001c1f1f5e5e7589 */ /* 0x000fe800000e0000 */
[----:B------:R-:W0:Y:S04]  /*e840*/  SHFL.IDX PT, R90, R90, R31, 0x1c1f ;  /* 0x001c1f1f5a5a7589 */ /* 0x000e2800000e0000 */
[----:B------:R-:W-:Y:S04]  /*e850*/  SHFL.IDX PT, R63, R63, R24, 0x1c1f ;  /* 0x001c1f183f3f7589 */ /* 0x000fe800000e0000 */
[----:B------:R-:W-:Y:S04]  /*e860*/  SHFL.IDX PT, R48, R48, R31, 0x1c1f ;  /* 0x001c1f1f30307589 */ /* 0x000fe800000e0000 */
[----:B------:R-:W-:Y:S04]  /*e870*/  SHFL.IDX PT, R51, R51, R24, 0x1c1f ;  /* 0x001c1f1833337589 */ /* 0x000fe800000e0000 */
[----:B------:R-:W1:Y:S04]  /*e880*/  SHFL.IDX PT, R46, R46, R31, 0x1c1f ;  /* 0x001c1f1f2e2e7589 */ /* 0x000e6800000e0000 */
[----:B------:R-:W-:Y:S04]  /*e890*/  SHFL.IDX PT, R49, R49, R24, 0x1c1f ;  /* 0x001c1f1831317589 */ /* 0x000fe800000e0000 */
[----:B------:R-:W2:Y:S01]  /*e8a0*/  SHFL.IDX PT, R60, R60, R31, 0x1c1f ;  /* 0x001c1f1f3c3c7589 */ /* 0x000ea200000e0000 */
[----:B0-----:R-:W-:-:S02]  /*e8b0*/  SEL R32, R47, R90, P0 ;  /* 0x0000005a2f207207 */ /* 0x001fc40000000000 */
[----:B------:R-:W-:Y:S01]  /*e8c0*/  SEL R34, R90, R47, P0 ;  /* 0x0000002f5a227207 */ /* 0x000fe20000000000 */
[----:B------:R-:W-:Y:S04]  /*e8d0*/  SHFL.IDX PT, R65, R65, R24, 0x1c1f ;  /* 0x001c1f1841417589 */ /* 0x000fe800000e0000 */
[----:B------:R-:W0:Y:S04]  /*e8e0*/  SHFL.IDX PT, R62, R62, R31, 0x1c1f ;  /* 0x001c1f1f3e3e7589 */ /* 0x000e2800000e0000 */
[----:B------:R-:W-:Y:S04]  /*e8f0*/  SHFL.IDX PT, R53, R53, R24, 0x1c1f ;  /* 0x001c1f1835357589 */ /* 0x000fe800000e0000 */
[----:B------:R-:W-:Y:S01]  /*e900*/  SHFL.IDX PT, R55, R55, R24, 0x1c1f ;  /* 0x001c1f1837377589 */ /* 0x000fe200000e0000 */
[----:B-1----:R-:W-:-:S03]  /*e910*/  SEL R38, R46, R51, P0 ;  /* 0x000000332e267207 */ /* 0x002fc60000000000 */
[----:B------:R-:W-:Y:S04]  /*e920*/  SHFL.IDX PT, R57, R57, R24, 0x1c1f ;  /* 0x001c1f1839397589 */ /* 0x000fe800000e0000 */
[----:B------:R-:W-:Y:S01]  /*e930*/  SHFL.IDX PT, R59, R59, R24, 0x1c1f ;  /* 0x001c1f183b3b7589 */ /* 0x000fe200000e0000 */
[----:B--2---:R-:W-:Y:S02]  /*e940*/  SEL R33, R49, R60, P0 ;  /* 0x0000003c31217207 */ /* 0x004fe40000000000 */
[----:B------:R-:W-:Y:S01]  /*e950*/  SEL R35, R60, R49, P0 ;  /* 0x000000313c237207 */ /* 0x000fe20000000000 */
[----:B------:R-:W-:Y:S04]  /*e960*/  SHFL.IDX PT, R42, R61, R24, 0x1c1f ;  /* 0x001c1f183d2a7589 */ /* 0x000fe800000e0000 */
[----:B------:R-:W-:Y:S01]  /*e970*/  SHFL.IDX PT, R67, R67, R24, 0x1c1f ;  /* 0x001c1f1843437589 */ /* 0x000fe200000e0000 */
[----:B0-----:R-:W-:-:S03]  /*e980*/  SEL R39, R62, R65, P0 ;  /* 0x000000413e277207 */ /* 0x001fc60000000000 */
[----:B------:R-:W-:Y:S04]  /*e990*/  SHFL.IDX PT, R69, R69, R24, 0x1c1f ;  /* 0x001c1f1845457589 */ /* 0x000fe800000e0000 */
[----:B------:R-:W-:Y:S04]  /*e9a0*/  SHFL.IDX PT, R71, R71, R24, 0x1c1f ;  /* 0x001c1f1847477589 */ /* 0x000fe800000e0000 */
[----:B------:R-:W-:Y:S04]  /*e9b0*/  SHFL.IDX PT, R73, R73, R24, 0x1c1f ;  /* 0x001c1f1849497589 */ /* 0x000fe800000e0000 */
[----:B------:R0:W-:Y:S04]  /*e9c0*/  SHFL.IDX PT, R75, R75, R24, 0x1c1f ;  /* 0x001c1f184b4b7589 */ /* 0x0001e800000e0000 */
[----:B------:R-:W-:Y:S04]  /*e9d0*/  SHFL.IDX PT, R50, R50, R31, 0x1c1f ;  /* 0x001c1f1f32327589 */ /* 0x000fe800000e0000 */
[----:B------:R-:W-:Y:S01]  /*e9e0*/  SHFL.IDX PT, R72, R64, R31, 0x1c1f ;  /* 0x001c1f1f40487589 */ /* 0x000fe200000e0000 */
[----:B0-----:R-:W-:-:S03]  /*e9f0*/  SHF.R.S32.HI R24, RZ, 0x1f, R26 ;  /* 0x0000001fff187819 */ /* 0x001fc6000001141a */
[----:B------:R-:W-:Y:S01]  /*ea00*/  SHFL.IDX PT, R52, R52, R31, 0x1c1f ;  /* 0x001c1f1f34347589 */ /* 0x000fe200000e0000 */
[----:B------:R-:W-:Y:S02]  /*ea10*/  SEL R26, R94, R25, P0 ;  /* 0x000000195e1a7207 */ /* 0x000fe40000000000 */
[----:B------:R-:W-:Y:S01]  /*ea20*/  IADD3.X R41, R24, UR7, R27, P1, !PT ;  /* 0x0000000718297c10 */ /* 0x000fe20008ffe41b */
[----:B------:R-:W-:Y:S01]  /*ea30*/  SHFL.IDX PT, R74, R66, R31, 0x1c1f ;  /* 0x001c1f1f424a7589 */ /* 0x000fe200000e0000 */
[----:B------:R-:W-:Y:S01]  /*ea40*/  ULDC.64 UR6, c[0x0][0xb88] ;  /* 0x0002e20000067ab9 */ /* 0x000fe20000000a00 */
[----:B------:R-:W-:Y:S01]  /*ea50*/  SEL R24, R25, R94, P0 ;  /* 0x0000005e19187207 */ /* 0x000fe20000000000 */
[----:B------:R-:W-:Y:S01]  /*ea60*/  IMAD R36, R36, UR6, RZ ;  /* 0x0000000624247c24 */ /* 0x000fe2000f8e02ff */
[----:B------:R-:W-:Y:S01]  /*ea70*/  SHFL.IDX PT, R54, R54, R31, 0x1c1f ;  /* 0x001c1f1f36367589 */ /* 0x000fe200000e0000 */
[----:B------:R-:W-:Y:S01]  /*ea80*/  SEL R25, R63, R48, P0 ;  /* 0x000000303f197207 */ /* 0x000fe20000000000 */
[C---:B------:R-:W-:Y:S01]  /*ea90*/  IMAD.WIDE.U32 R40, R37.reuse, UR6, R40 ;  /* 0x0000000625287c25 */ /* 0x040fe2000f8e0028 */
[----:B------:R-:W-:Y:S01]  /*eaa0*/  SEL R27, R48, R63, P0 ;  /* 0x0000003f301b7207 */ /* 0x000fe20000000000 */
[----:B------:R-:W-:Y:S01]  /*eab0*/  SHFL.IDX PT, R76, R68, R31, 0x1c1f ;  /* 0x001c1f1f444c7589 */ /* 0x000fe200000e0000 */
[----:B------:R-:W-:Y:S01]  /*eac0*/  LOP3.LUT P1, RZ, R188, 0x3, RZ, 0xc0, !PT ;  /* 0x00000003bcff7812 */ /* 0x000fe2000782c0ff */
[----:B------:R-:W-:Y:S01]  /*ead0*/  IMAD R47, R37, UR7, R36 ;  /* 0x00000007252f7c24 */ /* 0x000fe2000f8e0224 */
[----:B------:R-:W-:Y:S01]  /*eae0*/  SEL R36, R51, R46, P0 ;  /* 0x0000002e33247207 */ /* 0x000fe20000000000 */
[----:B------:R-:W0:Y:S01]  /*eaf0*/  SHFL.IDX PT, R56, R56, R31, 0x1c1f ;  /* 0x001c1f1f38387589 */ /* 0x000e2200000e0000 */
[----:B------:R-:W-:Y:S01]  /*eb00*/  VIADD R46, R190, UR37 ;  /* 0x00000025be2e7c36 */ /* 0x000fe20008000000 */
[----:B------:R-:W-:Y:S01]  /*eb10*/  ULDC.64 UR6, c[0x0][0xb50] ;  /* 0x0002d40000067ab9 */ /* 0x000fe20000000a00 */
[----:B------:R-:W-:Y:S01]  /*eb20*/  SEL R37, R65, R62, P0 ;  /* 0x0000003e41257207 */ /* 0x000fe20000000000 */
[----:B------:R-:W1:Y:S04]  /*eb30*/  SHFL.IDX PT, R78, R70, R31, 0x1c1f ;  /* 0x001c1f1f464e7589 */ /* 0x000e6800000e0000 */
[----:B------:R-:W2:Y:S04]  /*eb40*/  SHFL.IDX PT, R43, R58, R31, 0x1c1f ;  /* 0x001c1f1f3a2b7589 */ /* 0x000ea800000e0000 */
[----:B------:R3:W4:Y:S04]  /*eb50*/  SHFL.IDX PT, R86, R86, R31, 0x1c1f ;  /* 0x001c1f1f56567589 */ /* 0x00072800000e0000 */
[----:B------:R2:W-:Y:S04]  /*eb60*/  STSM.16.M88.4 [R83], R24 ;  /* 0x0000001853007844 */ /* 0x0005e80000000200 */
[----:B------:R4:W-:Y:S01]  /*eb70*/  STSM.16.M88.4 [R44], R32 ;  /* 0x000000202c007844 */ /* 0x0009e20000000200 */
[----:B---3--:R-:W-:-:S03]  /*eb80*/  IMAD R31, R30, UR5, RZ ;  /* 0x000000051e1f7c24 */ /* 0x008fc6000f8e02ff */
[----:B------:R3:W-:Y:S01]  /*eb90*/  STSM.16.M88.4 [R45], R36 ;  /* 0x000000242d007844 */ /* 0x0007e20000000200 */
[----:B0-----:R-:W-:Y:S02]  /*eba0*/  SEL R64, R59, R56, P0 ;  /* 0x000000383b407207 */ /* 0x001fe40000000000 */
[----:B------:R-:W-:Y:S02]  /*ebb0*/  ISETP.GE.OR P3, PT, R46, R31, P1 ;  /* 0x0000001f2e00720c */ /* 0x000fe40000f66670 */
[----:B------:R-:W-:Y:S02]  /*ebc0*/  SEL R66, R56, R59, P0 ;  /* 0x0000003b38427207 */ /* 0x000fe40000000000 */
[----:B-1----:R-:W-:Y:S01]  /*ebd0*/  SEL R65, R73, R78, P0 ;  /* 0x0000004e49417207 */ /* 0x002fe20000000000 */
[----:B--2---:R-:W-:Y:S01]  /*ebe0*/  VIADD R24, R46, 0x8 ;  /* 0x000000082e187836 */ /* 0x004fe20000000000 */
[----:B------:R-:W-:Y:S01]  /*ebf0*/  SEL R26, R50, R53, P0 ;  /* 0x00000035321a7207 */ /* 0x000fe20000000000 */
[----:B------:R-:W-:Y:S01]  /*ec00*/  IMAD.IADD R25, R41, 0x1, R47 ;  /* 0x0000000129197824 */ /* 0x000fe200078e022f */
[----:B------:R-:W-:-:S02]  /*ec10*/  LEA R41, P4, R40, UR6, 0x2 ;  /* 0x0000000628297c11 */ /* 0x000fc4000f8810ff */
[----:B------:R-:W-:Y:S02]  /*ec20*/  ISETP.GE.OR P1, PT, R24, R31, P1 ;  /* 0x0000001f1800720c */ /* 0x000fe40000f26670 */
[----:B------:R-:W-:Y:S01]  /*ec30*/  LEA.HI.X R40, R40, UR7, R25, 0x2, P4 ;  /* 0x0000000728287c11 */ /* 0x000fe2000a0f1419 */
[----:B------:R-:W-:Y:S01]  /*ec40*/  SHFL.IDX PT, R60, R41, RZ, 0x1c1f ;  /* 0x001c1fff293c7589 */ /* 0x000fe200000e0000 */
[----:B------:R-:W-:Y:S02]  /*ec50*/  SEL R24, R53, R50, P0 ;  /* 0x0000003235187207 */ /* 0x000fe40000000000 */
[----:B------:R-:W-:Y:S01]  /*ec60*/  SEL R25, R67, R72, P0 ;  /* 0x0000004843197207 */ /* 0x000fe20000000000 */
[----:B------:R-:W0:Y:S01]  /*ec70*/  SHFL.IDX PT, R61, R40, RZ, 0x1c1f ;  /* 0x001c1fff283d7589 */ /* 0x000e2200000e0000 */
[----:B------:R-:W-:Y:S02]  /*ec80*/  SEL R27, R72, R67, P0 ;  /* 0x00000043481b7207 */ /* 0x000fe40000000000 */
[----:B----4-:R-:W-:Y:S01]  /*ec90*/  SEL R32, R55, R52, P0 ;  /* 0x0000003437207207 */ /* 0x010fe20000000000 */
[----:B------:R-:W-:Y:S01]  /*eca0*/  SHFL.IDX PT, R62, R41, 0x1, 0x1c1f ;  /* 0x003c1f00293e7f89 */ /* 0x000fe200000e0000 */
[----:B------:R-:W-:-:S02]  /*ecb0*/  SEL R34, R52, R55, P0 ;  /* 0x0000003734227207 */ /* 0x000fc40000000000 */
[----:B------:R-:W-:Y:S01]  /*ecc0*/  SEL R33, R69, R74, P0 ;  /* 0x0000004a45217207 */ /* 0x000fe20000000000 */
[----:B------:R-:W-:Y:S01]  /*ecd0*/  STSM.16.M88.4 [R82], R24 ;  /* 0x0000001852007844 */ /* 0x000fe20000000200 */
[----:B------:R-:W-:Y:S02]  /*ece0*/  SEL R35, R74, R69, P0 ;  /* 0x000000454a237207 */ /* 0x000fe40000000000 */
[----:B------:R-:W-:Y:S01]  /*ecf0*/  SEL R44, R57, R54, P0 ;  /* 0x00000036392c7207 */ /* 0x000fe20000000000 */
[----:B------:R-:W1:Y:S01]  /*ed00*/  SHFL.IDX PT, R63, R40, 0x1, 0x1c1f ;  /* 0x003c1f00283f7f89 */ /* 0x000e6200000e0000 */
[----:B------:R-:W-:Y:S02]  /*ed10*/  SEL R46, R54, R57, P0 ;  /* 0x00000039362e7207 */ /* 0x000fe40000000000 */
[----:B---3--:R-:W-:Y:S01]  /*ed20*/  SEL R45, R71, R76, P0 ;  /* 0x0000004c472d7207 */ /* 0x008fe20000000000 */
[----:B------:R-:W-:Y:S01]  /*ed30*/  STSM.16.M88.4 [R81], R32 ;  /* 0x0000002051007844 */ /* 0x000fe20000000200 */
[----:B------:R-:W-:-:S02]  /*ed40*/  SEL R47, R76, R71, P0 ;  /* 0x000000474c2f7207 */ /* 0x000fc40000000000 */
[----:B------:R-:W-:Y:S02]  /*ed50*/  SEL R67, R78, R73, P0 ;  /* 0x000000494e437207 */ /* 0x000fe40000000000 */
[----:B------:R-:W-:Y:S01]  /*ed60*/  SEL R68, R42, R43, P0 ;  /* 0x0000002b2a447207 */ /* 0x000fe20000000000 */
[----:B------:R-:W-:Y:S01]  /*ed70*/  STSM.16.M88.4 [R80], R44 ;  /* 0x0000002c50007844 */ /* 0x000fe20000000200 */
[----:B------:R-:W-:Y:S02]  /*ed80*/  SEL R70, R43, R42, P0 ;  /* 0x0000002a2b467207 */ /* 0x000fe40000000000 */
[----:B------:R-:W-:Y:S01]  /*ed90*/  SEL R69, R75, R86, P0 ;  /* 0x000000564b457207 */ /* 0x000fe20000000000 */
[----:B------:R2:W-:Y:S01]  /*eda0*/  STSM.16.M88.4 [R79], R64 ;  /* 0x000000404f007844 */ /* 0x0005e20000000200 */
[----:B------:R-:W-:-:S05]  /*edb0*/  SEL R71, R86, R75, P0 ;  /* 0x0000004b56477207 */ /* 0x000fca0000000000 */
[----:B------:R-:W-:Y:S01]  /*edc0*/  STSM.16.M88.4 [R77], R68 ;  /* 0x000000444d007844 */ /* 0x000fe20000000200 */
[----:B------:R-:W-:Y:S08]  /*edd0*/  BAR.SYNC.DEFER_BLOCKING 0x1, 0x100 ;  /* 0x0044000000007b1d */ /* 0x000ff00000010000 */
[----:B--2---:R-:W2:Y:S01]  /*ede0*/  @P2 LDC R65, c[0x0][0xbec] ;  /* 0x0002fb00ff412b82 */ /* 0x004ea20000000800 */
[----:B------:R-:W-:Y:S01]  /*edf0*/  UIMAD UR5, UR12, UR8, URZ ;  /* 0x000000080c0572a4 */ /* 0x000fe2000f8e023f */
[----:B0-----:R0:W-:Y:S04]  /*ee00*/  @!P3 ST.E desc[UR50][R60.64], R2 ;  /* 0x000000023c00b985 */ /* 0x0011e8000c101932 */
[----:B-1----:R1:W-:Y:S01]  /*ee10*/  @!P1 ST.E desc[UR50][R62.64], R0 ;  /* 0x000000003e009985 */ /* 0x0023e2000c101932 */
[----:B------:R-:W-:Y:S01]  /*ee20*/  UIMAD.WIDE.U32 UR6, UR38, UR8, URZ ;  /* 0x00000008260672a5 */ /* 0x000fe2000f8e003f */
[----:B0-----:R-:W0:Y:S01]  /*ee30*/  @P2 LDC R61, c[0x0][0xbf0] ;  /* 0x0002fc00ff3d2b82 */ /* 0x001e220000000800 */
[----:B-1----:R-:W-:Y:S01]  /*ee40*/  IMAD R0, R22, 0x20, R23 ;  /* 0x0000002016007824 */ /* 0x002fe200078e0217 */
[----:B------:R-:W-:Y:S01]  /*ee50*/  UIMAD UR5, UR38, UR9, UR5 ;  /* 0x00000009260572a4 */ /* 0x000fe2000f8e0205 */
[----:B------:R1:W5:Y:S02]  /*ee60*/  LD.E.128 R44, desc[UR50][R6.64] ;  /* 0x00000032062c7980 */ /* 0x000364000c101d00 */
[----:B------:R-:W-:Y:S01]  /*ee70*/  VIADD R2, R0, UR37 ;  /* 0x0000002500027c36 */ /* 0x000fe20008000000 */
[----:B------:R-:W-:Y:S01]  /*ee80*/  UIMAD UR8, UR13, UR10, URZ ;  /* 0x0000000a0d0872a4 */ /* 0x000fe2000f8e023f */
[----:B------:R3:W5:Y:S02]  /*ee90*/  LD.E.128 R52, desc[UR50][R8.64] ;  /* 0x0000003208347980 */ /* 0x000764000c101d00 */
[----:B--2---:R-:W-:Y:S01]  /*eea0*/  @P2 IMAD.HI.U32 R0, R2, R65, RZ ;  /* 0x0000004102002227 */ /* 0x004fe200078e00ff */
[----:B------:R-:W-:Y:S01]  /*eeb0*/  UIADD3 UR7, UR7, UR5, URZ ;  /* 0x0000000507077290 */ /* 0x000fe2000fffe03f */
[----:B------:R2:W5:Y:S02]  /*eec0*/  LD.E.128 R32, desc[UR50][R4.64] ;  /* 0x0000003204207980 */ /* 0x000564000c101d00 */
[----:B-1----:R-:W-:Y:S01]  /*eed0*/  IMAD.MOV.U32 R7, RZ, RZ, R2 ;  /* 0x000000ffff077224 */ /* 0x002fe200078e0002 */
[----:B------:R-:W-:Y:S01]  /*eee0*/  UIMAD UR5, UR42, UR11, UR8 ;  /* 0x0000000b2a0572a4 */ /* 0x000fe2000f8e0208 */
[----:B------:R-:W5:Y:S01]  /*eef0*/  LD.E.128 R48, desc[UR50][R28.64] ;  /* 0x000000321c307980 */ /* 0x000f62000c101d00 */
[----:B------:R-:W-:Y:S01]  /*ef00*/  UIMAD.WIDE.U32 UR6, UR42, UR10, UR6 ;  /* 0x0000000a2a0672a5 */ /* 0x000fe2000f8e0006 */
[----:B------:R-:W-:-:S02]  /*ef10*/  ULDC.64 UR8, c[0x0][0xae0] ;  /* 0x0002b80000087ab9 */ /* 0x000fc40000000a00 */
[----:B------:R-:W5:Y:S01]  /*ef20*/  LD.E.128 R40, desc[UR50][R20.64] ;  /* 0x0000003214287980 */ /* 0x000f62000c101d00 */
[----:B0-----:R-:W-:Y:S01]  /*ef30*/  @P2 SHF.R.U32.HI R7, RZ, R61, R0 ;  /* 0x0000003dff072219 */ /* 0x001fe20000011600 */
[----:B------:R-:W-:Y:S02]  /*ef40*/  UIADD3 UR5, UR7, UR5, URZ ;  /* 0x0000000507057290 */ /* 0x000fe4000fffe03f */
[----:B------:R-:W5:Y:S01]  /*ef50*/  LD.E.128 R36, desc[UR50][R14.64] ;  /* 0x000000320e247980 */ /* 0x000f62000c101d00 */
[--C-:B------:R-:W-:Y:S01]  /*ef60*/  SHF.R.S32.HI R0, RZ, 0x1f, R7.reuse ;  /* 0x0000001fff007819 */ /* 0x100fe20000011407 */
[----:B---3--:R-:W-:Y:S02]  /*ef70*/  IMAD.MOV R9, RZ, RZ, -R7 ;  /* 0x000000ffff097224 */ /* 0x008fe400078e0a07 */
[----:B------:R-:W5:Y:S01]  /*ef80*/  LD.E.128 R24, desc[UR50][R12.64] ;  /* 0x000000320c187980 */ /* 0x000f62000c101d00 */
[----:B--2---:R-:W-:Y:S02]  /*ef90*/  IMAD.U32 R5, RZ, RZ, UR7 ;  /* 0x00000007ff057e24 */ /* 0x004fe4000f8e00ff */
[----:B------:R-:W-:Y:S01]  /*efa0*/  IMAD R0, R0, UR8, RZ ;  /* 0x0000000800007c24 */ /* 0x000fe2000f8e02ff */
[----:B------:R0:W5:Y:S01]  /*efb0*/  LD.E.128 R56, desc[UR50][R10.64] ;  /* 0x000000320a387980 */ /* 0x000162000c101d00 */
[----:B------:R-:W-:-:S02]  /*efc0*/  IMAD R9, R30, R9, R2 ;  /* 0x000000091e097224 */ /* 0x000fc400078e0202 */
        /* <DEDUP_REMOVED lines=11> */
[----:B------:R-:W-:-:S04]  /*f080*/  IMAD.WIDE.U32 R4, R7, UR8, R4 ;  /* 0x0000000807047c25 */ /* 0x000fc8000f8e0004 */
        /* <DEDUP_REMOVED lines=9> */
[----:B------:R-:W-:Y:S02]  /*f120*/  IMAD.IADD R5, R5, 0x1, R7 ;  /* 0x0000000105057824 */ /* 0x000fe400078e0207 */
[----:B------:R-:W-:Y:S01]  /*f130*/  VIADD R3, R3, 0x29820 ;  /* 0x0002982003037836 */ /* 0x000fe20000000000 */
[-C--:B------:R-:W-:Y:S01]  /*f140*/  ISETP.GE.AND P0, PT, R0, R31.reuse, PT ;  /* 0x0000001f0000720c */ /* 0x080fe20003f06270 */
[----:B------:R-:W-:Y:S01]  /*f150*/  VIADD R0, R8, 0x40 ;  /* 0x0000004008007836 */ /* 0x000fe20000000000 */
[----:B------:R-:W-:Y:S02]  /*f160*/  LEA.HI.X R7, R4, UR7, R5, 0x1, P3 ;  /* 0x0000000704077c11 */ /* 0x000fe400098f0c05 */
[----:B------:R-:W-:Y:S01]  /*f170*/  PRMT R3, RZ, 0x654, R3 ;  /* 0x00000654ff037816 */ /* 0x000fe20000000003 */
[----:B-1----:R0:W1:Y:S01]  /*f180*/  SHFL.IDX PT, R4, R6, RZ, 0x181f ;  /* 0x00181fff06047589 */ /* 0x00206200000e0000 */
        /* <DEDUP_REMOVED lines=8> */
[CC--:B-1----:R-:W-:Y:S02]  /*f210*/  @!P2 LEA R2, P4, R16.reuse, R4.reuse, 0x1 ;  /* 0x000000041002a211 */ /* 0x0c2fe400078808ff */
[C---:B------:R-:W-:Y:S02]  /*f220*/  @!P3 LEA R4, P5, R19.reuse, R4, 0x1 ;  /* 0x000000041304b211 */ /* 0x040fe400078a08ff */
[-C--:B0-2---:R-:W-:Y:S02]  /*f230*/  @!P2 LEA.HI.X R3, R16, R0.reuse, R193, 0x1, P4 ;  /* 0x000000001003a211 */ /* 0x085fe400020f0cc1 */
[----:B------:R-:W-:-:S03]  /*f240*/  @!P3 LEA.HI.X R5, R19, R0, R192, 0x1, P5 ;  /* 0x000000001305b211 */ /* 0x000fc600028f0cc0 */
[----:B-----5:R3:W-:Y:S04]  /*f250*/  @!P2 ST.E.128 desc[UR50][R2.64], R48 ;  /* 0x000000300200a985 */ /* 0x0207e8000c101d32 */
[----:B------:R3:W-:Y:S02]  /*f260*/  @!P3 ST.E.128 desc[UR50][R4.64], R56 ;  /* 0x000000380400b985 */ /* 0x0007e4000c101d32 */
.L_x_2184:
[----:B------:R-:W-:Y:S05]  /*f270*/  BSYNC B1 ;  /* 0x0000000000017941 */ /* 0x000fea0003800000 */
.L_x_2183:
[----:B--2---:R2:W4:Y:S01]  /*f280*/  SHFL.IDX PT, R0, R7, 0x1, 0x181f ;  /* 0x00381f0007007f89 */ /* 0x00452200000e0000 */
[----:B------:R-:W-:Y:S03]  /*f290*/  BSSY B1, `(.L_x_2185) ;  /* 0x000000c000017945 */ /* 0x000fe60003800000 */
[----:B-1-3--:R2:W1:Y:S01]  /*f2a0*/  SHFL.IDX PT, R4, R6, 0x1, 0x181f ;  /* 0x00381f0006047f89 */ /* 0x00a46200000e0000 */
[----:B------:R-:W-:Y:S05]  /*f2b0*/  @P0 BRA `(.L_x_2186) ;  /* 0x0000000000240947 */ /* 0x000fea0003800000 */
[----:B------:R-:W-:Y:S02]  /*f2c0*/  ULDC UR5, c[0x0][0xac8] ;  /* 0x0002b20000057ab9 */ /* 0x000fe40000000800 */
[----:B------:R-:W-:Y:S02]  /*f2d0*/  ISETP.GE.AND P3, PT, R16, UR5, PT ;  /* 0x0000000510007c0c */ /* 0x000fe4000bf66270 */
[----:B------:R-:W-:-:S11]  /*f2e0*/  ISETP.GE.AND P4, PT, R19, UR5, PT ;  /* 0x0000000513007c0c */ /* 0x000fd6000bf86270 */
[CC--:B-1----:R-:W-:Y:S02]  /*f2f0*/  @!P3 LEA R2, P0, R16.reuse, R4.reuse, 0x1 ;  /* 0x000000041002b211 */ /* 0x0c2fe400078008ff */
[C---:B------:R-:W-:Y:S02]  /*f300*/  @!P4 LEA R4, P2, R19.reuse, R4, 0x1 ;  /* 0x000000041304c211 */ /* 0x040fe400078408ff */
[-C--:B0---4-:R-:W-:Y:S02]  /*f310*/  @!P3 LEA.HI.X R3, R16, R0.reuse, R193, 0x1, P0 ;  /* 0x000000001003b211 */ /* 0x091fe400000f0cc1 */
[----:B------:R-:W-:-:S03]  /*f320*/  @!P4 LEA.HI.X R5, R19, R0, R192, 0x1, P2 ;  /* 0x000000001305c211 */ /* 0x000fc600010f0cc0 */
[----:B-----5:R3:W-:Y:S04]  /*f330*/  @!P3 ST.E.128 desc[UR50][R2.64], R40 ;  /* 0x000000280200b985 */ /* 0x0207e8000c101d32 */
[----:B------:R3:W-:Y:S02]  /*f340*/  @!P4 ST.E.128 desc[UR50][R4.64], R52 ;  /* 0x000000340400c985 */ /* 0x0007e4000c101d32 */
.L_x_2186:
[----:B------:R-:W-:Y:S05]  /*f350*/  BSYNC B1 ;  /* 0x0000000000017941 */ /* 0x000fea0003800000 */
.L_x_2185:
[----:B----4-:R4:W0:Y:S01]  /*f360*/  SHFL.IDX PT, R0, R7, 0x2, 0x181f ;  /* 0x00581f0007007f89 */ /* 0x01082200000e0000 */
        /* <DEDUP_REMOVED lines=8> */
[-C--:B0-----:R-:W-:Y:S02]  /*f3f0*/  @!P2 LEA.HI.X R3, R16, R0.reuse, R193, 0x1, P0 ;  /* 0x000000001003a211 */ /* 0x081fe400000f0cc1 */
[----:B------:R-:W-:-:S03]  /*f400*/  @!P3 LEA.HI.X R5, R19, R0, R192, 0x1, P1 ;  /* 0x000000001305b211 */ /* 0x000fc600008f0cc0 */
[----:B-----5:R3:W-:Y:S04]  /*f410*/  @!P2 ST.E.128 desc[UR50][R2.64], R36 ;  /* 0x000000240200a985 */ /* 0x0207e8000c101d32 */
[----:B------:R3:W-:Y:S02]  /*f420*/  @!P3 ST.E.128 desc[UR50][R4.64], R44 ;  /* 0x0000002c0400b985 */ /* 0x0007e4000c101d32 */
.L_x_2188:
[----:B------:R-:W-:Y:S05]  /*f430*/  BSYNC B1 ;  /* 0x0000000000017941 */ /* 0x000fea0003800000 */
.L_x_2187:
[----:B0-----:R-:W-:Y:S01]  /*f440*/  VIADD R0, R8, 0x60 ;  /* 0x0000006008007836 */ /* 0x001fe20000000000 */
[----:B--2-4-:R-:W0:Y:S04]  /*f450*/  SHFL.IDX PT, R7, R7, 0x3, 0x181f ;  /* 0x00781f0007077f89 */ /* 0x014e2800000e0000 */
[----:B------:R-:W-:Y:S01]  /*f460*/  ISETP.GE.AND P0, PT, R0, R31, PT ;  /* 0x0000001f0000720c */ /* 0x000fe20003f06270 */
[----:B------:R-:W2:-:S12]  /*f470*/  SHFL.IDX PT, R6, R6, 0x3, 0x181f ;  /* 0x00781f0006067f89 */ /* 0x000e9800000e0000 */
[----:B------:R-:W-:Y:S05]  /*f480*/  @P0 BRA `(.L_x_2189) ;  /* 0x0000000800800947 */ /* 0x000fea0003800000 */
[----:B------:R-:W-:Y:S02]  /*f490*/  ULDC UR5, c[0x0][0xac8] ;  /* 0x0002b20000057ab9 */ /* 0x000fe40000000800 */
[----:B------:R-:W-:-:S13]  /*f4a0*/  ISETP.GE.AND P1, PT, R16, UR5, PT ;  /* 0x0000000510007c0c */ /* 0x000fda000bf26270 */
[----:B--23--:R-:W-:-:S04]  /*f4b0*/  @!P1 LEA R2, P0, R16, R6, 0x1 ;  /* 0x0000000610029211 */ /* 0x00cfc800078008ff */
[----:B0-----:R-:W-:Y:S02]  /*f4c0*/  @!P1 LEA.HI.X R3, R16, R7, R193, 0x1, P0 ;  /* 0x0000000710039211 */ /* 0x001fe400000f0cc1 */
[----:B------:R-:W-:-:S03]  /*f4d0*/  ISETP.GE.AND P0, PT, R19, UR5, PT ;  /* 0x0000000513007c0c */ /* 0x000fc6000bf06270 */
[----:B-----5:R4:W-:Y:S10]  /*f4e0*/  @!P1 ST.E.128 desc[UR50][R2.64], R24 ;  /* 0x0000001802009985 */ /* 0x0209f4000c101d32 */
[----:B------:R-:W-:Y:S05]  /*f4f0*/  @P0 BRA `(.L_x_2189) ;  /* 0x0000000800640947 */ /* 0x000fea0003800000 */
[----:B----4-:R-:W-:-:S04]  /*f500*/  LEA R2, P0, R19, R6, 0x1 ;  /* 0x0000000613027211 */ /* 0x010fc800078008ff */
[----:B------:R-:W-:-:S05]  /*f510*/  LEA.HI.X R3, R19, R7, R192, 0x1, P0 ;  /* 0x0000000713037211 */ /* 0x000fca00000f0cc0 */
[----:B------:R0:W-:Y:S01]  /*f520*/  ST.E.128 desc[UR50][R2.64], R32 ;  /* 0x0000002002007985 */ /* 0x0001e2000c101d32 */
[----:B------:R-:W-:Y:S05]  /*f530*/  BRA `(.L_x_2189) ;  /* 0x0000000800547947 */ /* 0x000fea0003800000 */
.L_x_2182:
[----:B------:R-:W0:Y:S01]  /*f540*/  LDC R8, c[0x0][0xbe8] ;  /* 0x0002fa00ff087b82 */ /* 0x000e220000000800 */
[----:B------:R-:W-:Y:S01]  /*f550*/  ISETP.GE.AND P0, PT, R194, 0x80, PT ;  /* 0x00000080c200780c */ /* 0x000fe20003f06270 */
[----:B------:R-:W-:Y:S01]  /*f560*/  USHF.R.S32.HI UR8, URZ, 0x1f, UR38 ;  /* 0x0000001f3f087899 */ /* 0x000fe20008011426 */
[----:B------:R-:W-:Y:S01]  /*f570*/  BSSY B1, `(.L_x_2190) ;  /* 0x000002f000017945 */ /* 0x000fe20003800000 */
[----:B------:R-:W-:Y:S01]  /*f580*/  USHF.R.S32.HI UR9, URZ, 0x1f, UR42 ;  /* 0x0000001f3f097899 */ /* 0x000fe2000801142a */
[----:B------:R-:W-:Y:S01]  /*f590*/  IMAD R6, R22, 0x20, R23 ;  /* 0x0000002016067824 */ /* 0x000fe200078e0217 */
        /* <DEDUP_REMOVED lines=14> */
[----:B------:R-:W-:Y:S01]  /*f680*/  IMAD.MOV.U32 R2, RZ, RZ, R4 ;  /* 0x000000ffff027224 */ /* 0x000fe200078e0004 */
[----:B------:R-:W-:Y:S02]  /*f690*/  UIMAD UR5, UR8, UR10, URZ ;  /* 0x0000000a080572a4 */ /* 0x000fe4000f8e023f */
[----:B------:R-:W-:Y:S02]  /*f6a0*/  UIMAD.WIDE.U32 UR6, UR38, UR10, URZ ;  /* 0x0000000a260672a5 */ /* 0x000fe4000f8e003f */
[----:B------:R-:W-:-:S03]  /*f6b0*/  UIMAD UR5, UR38, UR11, UR5 ;  /* 0x0000000b260572a4 */ /* 0x000fc6000f8e0205 */
[----:B------:R-:W-:Y:S01]  /*f6c0*/  ULDC.64 UR10, c[0x0][0xb98] ;  /* 0x0002e600000a7ab9 */ /* 0x000fe20000000a00 */
[----:B------:R-:W-:Y:S02]  /*f6d0*/  UIADD3 UR7, UR7, UR5, URZ ;  /* 0x0000000507077290 */ /* 0x000fe4000fffe03f */
[----:B------:R-:W2:Y:S01]  /*f6e0*/  @P0 LDC R5, c[0x0][0xbec] ;  /* 0x0002fb00ff050b82 */ /* 0x000ea20000000800 */
[----:B------:R-:W-:Y:S02]  /*f6f0*/  UIMAD UR5, UR9, UR10, URZ ;  /* 0x0000000a090572a4 */ /* 0x000fe4000f8e023f */
[----:B------:R-:W-:Y:S02]  /*f700*/  UIMAD.WIDE.U32 UR6, UR42, UR10, UR6 ;  /* 0x0000000a2a0672a5 */ /* 0x000fe4000f8e0006 */
[----:B------:R-:W-:-:S03]  /*f710*/  UIMAD UR5, UR42, UR11, UR5 ;  /* 0x0000000b2a0572a4 */ /* 0x000fc6000f8e0205 */
[----:B------:R-:W3:Y:S01]  /*f720*/  @P0 LDC R7, c[0x0][0xbf0] ;  /* 0x0002fc00ff070b82 */ /* 0x000ee20000000800 */
[----:B------:R-:W-:Y:S01]  /*f730*/  ULDC.64 UR10, c[0x0][0xb88] ;  /* 0x0002e200000a7ab9 */ /* 0x000fe20000000a00 */
[----:B--2---:R-:W-:-:S05]  /*f740*/  @P0 IMAD.HI.U32 R0, R4, R5, RZ ;  /* 0x0000000504000227 */ /* 0x004fca00078e00ff */
[----:B---3--:R-:W-:-:S05]  /*f750*/  @P0 SHF.R.U32.HI R2, RZ, R7, R0 ;  /* 0x00000007ff020219 */ /* 0x008fca0000011600 */
[----:B------:R-:W-:-:S04]  /*f760*/  IMAD.MOV R5, RZ, RZ, -R2 ;  /* 0x000000ffff057224 */ /* 0x000fc800078e0a02 */
[----:B------:R-:W-:Y:S01]  /*f770*/  IMAD R5, R3, R5, R4 ;  /* 0x0000000503057224 */ /* 0x000fe200078e0204 */
[----:B------:R-:W-:Y:S01]  /*f780*/  SHF.R.S32.HI R3, RZ, 0x1f, R2 ;  /* 0x0000001fff037819 */ /* 0x000fe20000011402 */
[----:B------:R-:W-:Y:S01]  /*f790*/  IMAD.U32 R4, RZ, RZ, UR5 ;  /* 0x00000005ff047e24 */ /* 0x000fe2000f8e00ff */
[----:B------:R-:W-:Y:S02]  /*f7a0*/  IADD3 R2, P0, R2, UR6, RZ ;  /* 0x0000000602027c10 */ /* 0x000fe4000ff1e0ff */
[----:B------:R-:W-:Y:S02]  /*f7b0*/  SHF.R.S32.HI R0, RZ, 0x1f, R5 ;  /* 0x0000001fff007819 */ /* 0x000fe40000011405 */
[----:B------:R-:W-:Y:S01]  /*f7c0*/  IADD3.X R3, R3, UR7, R4, P0, !PT ;  /* 0x0000000703037c10 */ /* 0x000fe200087fe404 */
[----:B------:R-:W-:Y:S02]  /*f7d0*/  ULDC.64 UR6, c[0x0][0xb50] ;  /* 0x0002d40000067ab9 */ /* 0x000fe40000000a00 */
[----:B------:R-:W-:-:S02]  /*f7e0*/  IMAD R0, R0, UR10, RZ ;  /* 0x0000000a00007c24 */ /* 0x000fc4000f8e02ff */
[----:B------:R-:W-:-:S04]  /*f7f0*/  IMAD.WIDE.U32 R2, R5, UR10, R2 ;  /* 0x0000000a05027c25 */ /* 0x000fc8000f8e0002 */
[----:B------:R-:W-:Y:S01]  /*f800*/  IMAD R7, R5, UR11, R0 ;  /* 0x0000000b05077c24 */ /* 0x000fe2000f8e0200 */
[----:B------:R-:W-:-:S04]  /*f810*/  LEA R4, P0, R2, UR6, 0x2 ;  /* 0x0000000602047c11 */ /* 0x000fc8000f8010ff */
[----:B------:R-:W-:-:S04]  /*f820*/  IADD3 R3, R3, R7, RZ ;  /* 0x0000000703037210 */ /* 0x000fc80007ffe0ff */
[----:B------:R-:W-:Y:S01]  /*f830*/  LEA.HI.X R5, R2, UR7, R3, 0x2, P0 ;  /* 0x0000000702057c11 */ /* 0x000fe200080f1403 */
[----:B------:R-:W-:-:S05]  /*f840*/  IMAD.MOV.U32 R3, RZ, RZ, -0x800000 ;  /* 0xff800000ff037424 */ /* 0x000fca00078e00ff */
[----:B------:R2:W-:Y:S02]  /*f850*/  STG.E desc[UR50][R4.64], R3 ;  /* 0x0000000304007986 */ /* 0x0005e4000c101932 */
.L_x_2191:
[----:B------:R-:W-:Y:S05]  /*f860*/  BSYNC B1 ;  /* 0x0000000000017941 */ /* 0x000fea0003800000 */
.L_x_2190:
[----:B------:R-:W-:Y:S01]  /*f870*/  ULDC.64 UR10, c[0x0][0xae8] ;  /* 0x0002ba00000a7ab9 */ /* 0x000fe20000000a00 */
[----:B------:R-:W-:Y:S01]  /*f880*/  VIADD R6, R6, UR37 ;  /* 0x0000002506067c36 */ /* 0x000fe20008000000 */
[----:B------:R-:W-:Y:S01]  /*f890*/  UIMAD UR5, UR8, UR10, URZ ;  /* 0x0000000a080572a4 */ /* 0x000fe2000f8e023f */
[----:B------:R-:W-:Y:S01]  /*f8a0*/  BSSY B1, `(.L_x_2192) ;  /* 0x0000034000017945 */ /* 0x000fe20003800000 */
[----:B------:R-:W-:Y:S01]  /*f8b0*/  UIMAD.WIDE.U32 UR6, UR38, UR10, URZ ;  /* 0x0000000a260672a5 */ /* 0x000fe2000f8e003f */
[----:B0-----:R-:W-:Y:S01]  /*f8c0*/  @P1 IMAD.HI.U32 R0, R6, R9, RZ ;  /* 0x0000000906001227 */ /* 0x001fe200078e00ff */
[----:B------:R-:W-:-:S03]  /*f8d0*/  UIMAD UR5, UR38, UR11, UR5 ;  /* 0x0000000b260572a4 */ /* 0x000fc6000f8e0205 */
[----:B------:R-:W-:Y:S01]  /*f8e0*/  ULDC.64 UR10, c[0x0][0xaf0] ;  /* 0x0002bc00000a7ab9 */ /* 0x000fe20000000a00 */
[----:B------:R-:W-:Y:S01]  /*f8f0*/  UIADD3 UR7, UR7, UR5, URZ ;  /* 0x0000000507077290 */ /* 0x000fe2000fffe03f */
[----:B--2---:R-:W-:Y:S01]  /*f900*/  IMAD.MOV.U32 R5, RZ, RZ, R6 ;  /* 0x000000ffff057224 */ /* 0x004fe200078e0006 */
[----:B------:R-:W-:Y:S01]  /*f910*/  UIMAD UR5, UR9, UR10, URZ ;  /* 0x0000000a090572a4 */ /* 0x000fe2000f8e023f */
[----:B-1----:R-:W-:Y:S01]  /*f920*/  @P1 SHF.R.U32.HI R5, RZ, R11, R0 ;  /* 0x0000000bff051219 */ /* 0x002fe20000011600 */
[----:B------:R-:W-:Y:S02]  /*f930*/  UIMAD.WIDE.U32 UR6, UR42, UR10, UR6 ;  /* 0x0000000a2a0672a5 */ /* 0x000fe4000f8e0006 */
[----:B------:R-:W-:Y:S01]  /*f940*/  UIMAD UR5, UR42, UR11, UR5 ;  /* 0x0000000b2a0572a4 */ /* 0x000fe2000f8e0205 */
[--C-:B------:R-:W-:Y:S01]  /*f950*/  SHF.R.S32.HI R0, RZ, 0x1f, R5.reuse ;  /* 0x0000001fff007819 */ /* 0x100fe20000011405 */
[----:B------:R-:W-:Y:S01]  /*f960*/  IMAD.MOV R7, RZ, RZ, -R5 ;  /* 0x000000ffff077224 */ /* 0x000fe200078e0a05 */
[----:B------:R-:W-:Y:S01]  /*f970*/  ULDC.64 UR8, c[0x0][0xae0] ;  /* 0x0002b80000087ab9 */ /* 0x000fe20000000a00 */
[----:B------:R-:W-:-:S02]  /*f980*/  UIADD3 UR5, UR7, UR5, URZ ;  /* 0x0000000507057290 */ /* 0x000fc4000fffe03f */
[----:B------:R-:W-:Y:S02]  /*f990*/  IMAD.U32 R3, RZ, RZ, UR7 ;  /* 0x00000007ff037e24 */ /* 0x000fe4000f8e00ff */
[----:B------:R-:W-:Y:S02]  /*f9a0*/  IMAD R0, R0, UR8, RZ ;  /* 0x0000000800007c24 */ /* 0x000fe4000f8e02ff */
[----:B------:R-:W-:Y:S02]  /*f9b0*/  IMAD R7, R8, R7, R6 ;  /* 0x0000000708077224 */ /* 0x000fe400078e0206 */
[----:B------:R-:W-:Y:S01]  /*f9c0*/  IMAD.U32 R2, RZ, RZ, UR6 ;  /* 0x00000006ff027e24 */ /* 0x000fe2000f8e00ff */
[----:B------:R-:W-:Y:S01]  /*f9d0*/  ULDC.64 UR6, c[0x0][0xad8] ;  /* 0x0002b60000067ab9 */ /* 0x000fe20000000a00 */
[----:B------:R-:W-:Y:S01]  /*f9e0*/  IMAD.U32 R3, RZ, RZ, UR5 ;  /* 0x00000005ff037e24 */ /* 0x000fe2000f8e00ff */
[----:B------:R-:W-:Y:S01]  /*f9f0*/  ULDC UR5, c[0x0][0xa88] ;  /* 0x0002a20000057ab9 */ /* 0x000fe20000000800 */
[C---:B------:R-:W-:Y:S01]  /*fa00*/  IMAD R9, R5.reuse, UR9, R0 ;  /* 0x0000000905097c24 */ /* 0x040fe2000f8e0200 */
[----:B------:R-:W-:Y:S01]  /*fa10*/  SHF.R.S32.HI R0, RZ, 0x1f, R7 ;  /* 0x0000001fff007819 */ /* 0x000fe20000011407 */
[----:B------:R-:W-:-:S04]  /*fa20*/  IMAD.WIDE.U32 R2, R5, UR8, R2 ;  /* 0x0000000805027c25 */ /* 0x000fc8000f8e0002 */
        /* <DEDUP_REMOVED lines=14> */
[----:B------:R0:W1:Y:S02]  /*fb10*/  SHFL.IDX PT, R2, R4, RZ, 0x181f ;  /* 0x00181fff04027589 */ /* 0x00006400000e0000 */
[----:B------:R-:W-:Y:S02]  /*fb20*/  ISETP.GE.AND P0, PT, R0, R9, PT ;  /* 0x000000090000720c */ /* 0x000fe40003f06270 */
[----:B------:R0:W2:Y:S01]  /*fb30*/  SHFL.IDX PT, R0, R5, RZ, 0x181f ;  /* 0x00181fff05007589 */ /* 0x0000a200000e0000 */
[----:B------:R-:W-:Y:S10]  /*fb40*/  @P2 BRA `(.L_x_2193) ;  /* 0x0000000000242947 */ /* 0x000ff40003800000 */
[----:B------:R-:W-:Y:S02]  /*fb50*/  ULDC UR5, c[0x0][0xac8] ;  /* 0x0002b20000057ab9 */ /* 0x000fe40000000800 */
[----:B------:R-:W-:Y:S02]  /*fb60*/  ISETP.GE.AND P4, PT, R16, UR5, PT ;  /* 0x0000000510007c0c */ /* 0x000fe4000bf86270 */
[----:B------:R-:W-:-:S11]  /*fb70*/  ISETP.GE.AND P5, PT, R19, UR5, PT ;  /* 0x0000000513007c0c */ /* 0x000fd6000bfa6270 */
[CC--:B-1----:R-:W-:Y:S02]  /*fb80*/  @!P4 LEA R10, P2, R16.reuse, R2.reuse, 0x1 ;  /* 0x00000002100ac211 */ /* 0x0c2fe400078408ff */
[C---:B------:R-:W-:Y:S02]  /*fb90*/  @!P5 LEA R2, P3, R19.reuse, R2, 0x1 ;  /* 0x000000021302d211 */ /* 0x040fe400078608ff */
[-C--:B--2---:R-:W-:Y:S02]  /*fba0*/  @!P4 LEA.HI.X R11, R16, R0.reuse, R193, 0x1, P2 ;  /* 0x00000000100bc211 */ /* 0x084fe400010f0cc1 */
[----:B------:R-:W-:-:S03]  /*fbb0*/  @!P5 LEA.HI.X R3, R19, R0, R192, 0x1, P3 ;  /* 0x000000001303d211 */ /* 0x000fc600018f0cc0 */
[----:B------:R3:W-:Y:S04]  /*fbc0*/  @!P4 ST.E.128 desc[UR50][R10.64], RZ ;  /* 0x000000ff0a00c985 */ /* 0x0007e8000c101d32 */
[----:B------:R3:W-:Y:S02]  /*fbd0*/  @!P5 ST.E.128 desc[UR50][R2.64], RZ ;  /* 0x000000ff0200d985 */ /* 0x0007e4000c101d32 */
.L_x_2193:
[----:B------:R-:W-:Y:S05]  /*fbe0*/  BSYNC B1 ;  /* 0x0000000000017941 */ /* 0x000fea0003800000 */
.L_x_2192:
        /* <DEDUP_REMOVED lines=9> */
[-C--:B----4-:R-:W-:Y:S02]  /*fc80*/  @!P3 LEA.HI.X R11, R16, R0.reuse, R193, 0x1, P1 ;  /* 0x00000000100bb211 */ /* 0x090fe400008f0cc1 */
[----:B------:R-:W-:-:S03]  /*fc90*/  @!P4 LEA.HI.X R3, R19, R0, R192, 0x1, P2 ;  /* 0x000000001303c211 */ /* 0x000fc600010f0cc0 */
[----:B------:R3:W-:Y:S04]  /*fca0*/  @!P3 ST.E.128 desc[UR50][R10.64], RZ ;  /* 0x000000ff0a00b985 */ /* 0x0007e8000c101d32 */
[----:B------:R3:W-:Y:S02]  /*fcb0*/  @!P4 ST.E.128 desc[UR50][R2.64], RZ ;  /* 0x000000ff0200c985 */ /* 0x0007e4000c101d32 */
.L_x_2195:
[----:B------:R-:W-:Y:S05]  /*fcc0*/  BSYNC B1 ;  /* 0x0000000000017941 */ /* 0x000fea0003800000 */
.L_x_2194:
        /* <DEDUP_REMOVED lines=11> */
[----:B------:R3:W-:Y:S04]  /*fd80*/  @!P2 ST.E.128 desc[UR50][R10.64], RZ ;  /* 0x000000ff0a00a985 */ /* 0x0007e8000c101d32 */
[----:B------:R3:W-:Y:S02]  /*fd90*/  @!P3 ST.E.128 desc[UR50][R2.64], RZ ;  /* 0x000000ff0200b985 */ /* 0x0007e4000c101d32 */
.L_x_2197:
[----:B------:R-:W-:Y:S05]  /*fda0*/  BSYNC B1 ;  /* 0x0000000000017941 */ /* 0x000fea0003800000 */
.L_x_2196:
[----:B---3--:R-:W-:Y:S01]  /*fdb0*/  VIADD R3, R6, 0x60 ;  /* 0x0000006006037836 */ /* 0x008fe20000000000 */
[----:B0-----:R0:W3:Y:S04]  /*fdc0*/  SHFL.IDX PT, R0, R5, 0x3, 0x181f ;  /* 0x00781f0005007f89 */ /* 0x0010e800000e0000 */
[----:B------:R-:W-:Y:S01]  /*fdd0*/  ISETP.GE.AND P0, PT, R3, R9, PT ;  /* 0x000000090300720c */ /* 0x000fe20003f06270 */
[----:B-1----:R0:W1:-:S12]  /*fde0*/  SHFL.IDX PT, R2, R4, 0x3, 0x181f ;  /* 0x00781f0004027f89 */ /* 0x00205800000e0000 */
[----:B0-----:R-:W-:Y:S05]  /*fdf0*/  @P0 BRA `(.L_x_2189) ;  /* 0x0000000000240947 */ /* 0x001fea0003800000 */
[----:B------:R-:W-:Y:S02]  /*fe00*/  ULDC UR5, c[0x0][0xac8] ;  /* 0x0002b20000057ab9 */ /* 0x000fe40000000800 */
[----:B------:R-:W-:Y:S02]  /*fe10*/  ISETP.GE.AND P2, PT, R16, UR5, PT ;  /* 0x0000000510007c0c */ /* 0x000fe4000bf46270 */
[----:B------:R-:W-:-:S11]  /*fe20*/  ISETP.GE.AND P3, PT, R19, UR5, PT ;  /* 0x0000000513007c0c */ /* 0x000fd6000bf66270 */
[CC--:B-12-4-:R-:W-:Y:S02]  /*fe30*/  @!P2 LEA R4, P0, R16.reuse, R2.reuse, 0x1 ;  /* 0x000000021004a211 */ /* 0x0d6fe400078008ff */
[C---:B------:R-:W-:Y:S02]  /*fe40*/  @!P3 LEA R2, P1, R19.reuse, R2, 0x1 ;  /* 0x000000021302b211 */ /* 0x040fe400078208ff */
[-C--:B---3--:R-:W-:Y:S02]  /*fe50*/  @!P2 LEA.HI.X R5, R16, R0.reuse, R193, 0x1, P0 ;  /* 0x000000001005a211 */ /* 0x088fe400000f0cc1 */
[----:B------:R-:W-:-:S03]  /*fe60*/  @!P3 LEA.HI.X R3, R19, R0, R192, 0x1, P1 ;  /* 0x000000001303b211 */ /* 0x000fc600008f0cc0 */
[----:B------:R0:W-:Y:S04]  /*fe70*/  @!P2 ST.E.128 desc[UR50][R4.64], RZ ;  /* 0x000000ff0400a985 */ /* 0x0001e8000c101d32 */
[----:B------:R0:W-:Y:S02]  /*fe80*/  @!P3 ST.E.128 desc[UR50][R2.64], RZ ;  /* 0x000000ff0200b985 */ /* 0x0001e4000c101d32 */
.L_x_2189:
[----:B------:R-:W-:Y:S05]  /*fe90*/  BSYNC B0 ;  /* 0x0000000000007941 */ /* 0x000fea0003800000 */
.L_x_2181:
[----:B------:R-:W-:Y:S02]  /*fea0*/  ULDC UR5, c[0x0][0xc38] ;  /* 0x00030e0000057ab9 */ /* 0x000fe40000000800 */
[----:B------:R-:W-:-:S06]  /*feb0*/  UISETP.GE.AND UP0, UPT, UR4, UR5, UPT ;  /* 0x000000050400728c */ /* 0x000fcc000bf06270 */
[----:B------:R-:W-:-:S13]  /*fec0*/  PLOP3.LUT P0, PT, PT, PT, UP0, 0x80, 0x0 ;  /* 0x000000000000781c */ /* 0x000fda0003f0f008 */
[----:B------:R-:W-:Y:S05]  /*fed0*/  @!P0 BRA `(.L_x_2198) ;  /* 0xffffff0c00888947 */ /* 0x000fea000383ffff */
[----:B------:R-:W-:Y:S05]  /*fee0*/  EXIT ;  /* 0x000000000000794d */ /* 0x000fea0003800000 */
.L_x_2140:
[----:B------:R-:W-:-:S08]  /*fef0*/  NOP ;  /* 0x0000000000007918 */ /* 0x000fd00000000000 */
[----:B------:R-:W0:-:S00]  /*ff00*/  USETMAXREG.DEALLOC.CTAPOOL 0x28 ;  /* 0x00000028000079c8 */ /* 0x000e0000080e0500 */
[----:B0-----:R-:W-:-:S06]  /*ff10*/  LOP3.LUT R0, R0, 0x3, RZ, 0xc0, !PT ;  /* 0x0000000300007812 */ /* 0x001fcc00078ec0ff */
[----:B------:R-:W0:Y:S01]  /*ff20*/  S2UR UR5, SR_CTAID.X ;  /* 0x00000000000579c3 */ /* 0x000e220000002500 */
[----:B------:R-:W-:Y:S01]  /*ff30*/  LOP3.LUT R16, R16, 0xffffefff, RZ, 0xc0, !PT ;  /* 0xffffefff10107812 */ /* 0x000fe200078ec0ff */
[----:B------:R-:W-:Y:S01]  /*ff40*/  STL [R1+0x1c], RZ ;  /* 0x00001cff01007387 */ /* 0x000fe20000100800 */
[----:B------:R-:W-:Y:S02]  /*ff50*/  IMAD.MOV.U32 R32, RZ, RZ, 0x1 ;  /* 0x00000001ff207424 */ /* 0x000fe400078e00ff */
[----:B------:R-:W-:Y:S01]  /*ff60*/  IMAD.MOV.U32 R19, RZ, RZ, RZ ;  /* 0x000000ffff137224 */ /* 0x000fe200078e00ff */
[----:B------:R1:W2:Y:S02]  /*ff70*/  SHFL.IDX PT, R2, R0, RZ, 0x1f ;  /* 0x00001fff00027589 */ /* 0x0002a400000e0000 */
[----:B-1----:R-:W0:Y:S01]  /*ff80*/  LDC R0, c[0x0][0xc38] ;  /* 0x00030e00ff007b82 */ /* 0x002e220000000800 */
[----:B--2---:R-:W-:-:S13]  /*ff90*/  ISETP.NE.AND P0, PT, R2, RZ, PT ;  /* 0x000000ff0200720c */ /* 0x004fda0003f05270 */
[----:B------:R-:W-:Y:S01]  /*ffa0*/  @P0 LOP3.LUT R16, R16, 0x1000, RZ, 0xfc, !PT ;  /* 0x0000100010100812 */ /* 0x000fe200078efcff */
[----:B------:R-:W-:Y:S06]  /*ffb0*/  @P0 BAR.ARV 0x4, 0x180 ;  /* 0x0106000000000b1d */ /* 0x000fec0000002000 */
[----:B0-----:R-:W-:-:S13]  /*ffc0*/  ISETP.LE.AND P0, PT, R0, UR5, PT ;  /* 0x0000000500007c0c */ /* 0x001fda000bf03270 */
[----:B------:R-:W-:Y:S05]  /*ffd0*/  @P0 BRA `(.L_x_2199) ;  /* 0x0000004c00e40947 */ /* 0x000fea0003800000 */
[----:B------:R-:W2:Y:S01]  /*ffe0*/  LDL R10, [R1+0x4] ;  /* 0x00000400010a7983 */ /* 0x000ea20000100800 */
[----:B------:R-:W-:Y:S01]  /*fff0*/  ULDC.64 UR6, c[0x0][0x2f0] ;  /* 0x0000bc0000067ab9 */ /* 0x000fe20000000a00 */
[----:B------:R-:W-:Y:S01]  /*10000*/  ULDC UR8, c[0x0][0x320] ;  /* 0x0000c80000087ab9 */ /* 0x000fe20000000800 */
[----:B------:R-:W-:Y:S01]  /*10010*/  LOP3.LUT R16, R16, 0xfffffff7, RZ, 0xc0, !PT ;  /* 0xfffffff710107812 */ /* 0x000fe200078ec0ff */
[----:B------:R-:W0:Y:S01]  /*10020*/  S2R R7, SR_TID.X ;  /* 0x0000000000077919 */ /* 0x000e220000002100 */
[----:B------:R-:W-:Y:S01]  /*10030*/  ULDC UR9, c[0x0][0x2b8] ;  /* 0x0000ae0000097ab9 */ /* 0x000fe20000000800 */
[----:B------:R-:W-:Y:S01]  /*10040*/  IMAD.MOV.U32 R35, RZ, RZ, 0x40 ;  /* 0x00000040ff237424 */ /* 0x000fe200078e00ff */
[----:B------:R-:W-:Y:S01]  /*10050*/  ULDC.64 UR10, c[0x0][0x418] ;  /* 0x00010600000a7ab9 */ /* 0x000fe20000000a00 */
[----:B------:R-:W-:Y:S01]  /*10060*/  ULDC UR4, c[0x0][0x424] ;  /* 0x0001090000047ab9 */ /* 0x000fe20000000800 */
[----:B------:R-:W-:Y:S01]  /*10070*/  ULDC UR39, c[0x0][0x288] ;  /* 0x0000a20000277ab9 */ /* 0x000fe20000000800 */
[----:B------:R-:W-:Y:S01]  /*10080*/  ULDC UR38, c[0x0][0x448] ;  /* 0x0001120000267ab9 */ /* 0x000fe20000000800 */
[C---:B0-----:R-:W-:Y:S01]  /*10090*/  IMAD.SHL.U32 R4, R7.reuse, 0x10, RZ ;  /* 0x0000001007047824 */ /* 0x041fe200078e00ff */
[C---:B------:R-:W-:Y:S01]  /*100a0*/  LOP3.LUT R11, R7.reuse, 0x7f, RZ, 0xc0, !PT ;  /* 0x0000007f070b7812 */ /* 0x040fe200078ec0ff */
[C---:B------:R-:W-:Y:S01]  /*100b0*/  IMAD.SHL.U32 R6, R7.reuse, 0x2, RZ ;  /* 0x0000000207067824 */ /* 0x040fe200078e00ff */
[C---:B------:R-:W-:Y:S01]  /*100c0*/  LOP3.LUT P1, RZ, R7.reuse, 0x4, RZ, 0xc0, !PT ;  /* 0x0000000407ff7812 */ /* 0x040fe2000782c0ff */
[C---:B------:R-:W-:Y:S01]  /*100d0*/  IMAD.SHL.U32 R0, R7.reuse, 0x20, RZ ;  /* 0x0000002007007824 */ /* 0x040fe200078e00ff */
[C---:B------:R-:W-:Y:S01]  /*100e0*/  LOP3.LUT R3, R4.reuse, 0x1b0, RZ, 0xc0, !PT ;  /* 0x000001b004037812 */ /* 0x040fe200078ec0ff */
[----:B------:R-:W-:Y:S01]  /*100f0*/  IMAD.SHL.U32 R34, R7, 0x4, RZ ;  /* 0x0000000407227824 */ /* 0x000fe200078e00ff */
[----:B------:R-:W-:-:S02]  /*10100*/  LOP3.LUT R36, R4, 0x30, RZ, 0xc0, !PT ;  /* 0x0000003004247812 */ /* 0x000fc400078ec0ff */
[----:B------:R-:W-:Y:S01]  /*10110*/  LOP3.LUT R9, R3, 0x30, R6, 0x78, !PT ;  /* 0x0000003003097812 */ /* 0x000fe200078e7806 */
[----:B------:R-:W-:Y:S01]  /*10120*/  IMAD.SHL.U32 R3, R7, 0x80, RZ ;  /* 0x0000008007037824 */ /* 0x000fe200078e00ff */
[----:B------:R-:W-:Y:S02]  /*10130*/  LOP3.LUT R6, R36, 0x40, RZ, 0xfc, !PT ;  /* 0x0000004024067812 */ /* 0x000fe400078efcff */
[----:B------:R-:W-:Y:S02]  /*10140*/  LOP3.LUT R2, R0, 0x80, RZ, 0xc0, !PT ;  /* 0x0000008000027812 */ /* 0x000fe400078ec0ff */
[C---:B------:R-:W-:Y:S02]  /*10150*/  ISETP.GE.AND P4, PT, R6.reuse, UR7, PT ;  /* 0x0000000706007c0c */ /* 0x040fe4000bf86270 */
[----:B------:R-:W-:Y:S02]  /*10160*/  ISETP.GE.AND P3, PT, R6, UR8, PT ;  /* 0x0000000806007c0c */ /* 0x000fe4000bf66270 */
[----:B------:R-:W-:-:S02]  /*10170*/  LOP3.LUT R5, R0, 0x380, RZ, 0xc0, !PT ;  /* 0x0000038000057812 */ /* 0x000fc400078ec0ff */
[----:B------:R-:W-:Y:S02]  /*10180*/  ISETP.GE.AND P2, PT, R6, UR9, PT ;  /* 0x0000000906007c0c */ /* 0x000fe4000bf46270 */
[----:B------:R-:W-:Y:S02]  /*10190*/  LOP3.LUT R2, R2, 0x10, R7, 0xf8, !PT ;  /* 0x0000001002027812 */ /* 0x000fe400078ef807 */
[----:B------:R-:W-:Y:S02]  /*101a0*/  LOP3.LUT R5, R5, 0x30, R4, 0xf8, !PT ;  /* 0x0000003005057812 */ /* 0x000fe400078ef804 */
[--C-:B------:R-:W-:Y:S02]  /*101b0*/  LOP3.LUT R8, R2, 0x10, R34.reuse, 0x78, !PT ;  /* 0x0000001002087812 */ /* 0x100fe400078e7822 */
[----:B------:R-:W-:Y:S02]  /*101c0*/  @P4 LOP3.LUT R16, R16, 0x8, RZ, 0xfc, !PT ;  /* 0x0000000810104812 */ /* 0x000fe400078efcff */
[----:B------:R-:W-:-:S02]  /*101d0*/  LOP3.LUT R34, R5, 0x70, R34, 0x78, !PT ;  /* 0x0000007005227812 */ /* 0x000fc400078e7822 */
[----:B------:R-:W-:Y:S02]  /*101e0*/  LOP3.LUT R16, R16, 0xfffffffe, RZ, 0xc0, !PT ;  /* 0xfffffffe10107812 */ /* 0x000fe400078ec0ff */
[----:B------:R-:W-:Y:S02]  /*101f0*/  LOP3.LUT P0, RZ, R7, 0x10, RZ, 0xc0, !PT ;  /* 0x0000001007ff7812 */ /* 0x000fe4000780c0ff */
[----:B------:R-:W-:Y:S02]  /*10200*/  @P3 LOP3.LUT R16, R16, 0x1, RZ, 0xfc, !PT ;  /* 0x0000000110103812 */ /* 0x000fe400078efcff */
[----:B------:R-:W-:Y:S02]  /*10210*/  SHF.R.U32.HI R2, RZ, 0x5, R11 ;  /* 0x00000005ff027819 */ /* 0x000fe4000001160b */
[----:B------:R-:W-:Y:S02]  /*10220*/  LOP3.LUT R5, R3, 0x380, RZ, 0xc0, !PT ;  /* 0x0000038003057812 */ /* 0x000fe400078ec0ff */
[----:B------:R-:W-:-:S02]  /*10230*/  LOP3.LUT R16, R16, 0xfffffbff, RZ, 0xc0, !PT ;  /* 0xfffffbff10107812 */ /* 0x000fc400078ec0ff */
[----:B------:R-:W-:Y:S01]  /*10240*/  LOP3.LUT R7, R36, 0x80, RZ, 0xfc, !PT ;  /* 0x0000008024077812 */ /* 0x000fe200078efcff */
[----:B------:R-:W-:Y:S01]  /*10250*/  IMAD R5, R2, 0x10, R5 ;  /* 0x0000001002057824 */ /* 0x000fe200078e0205 */
[----:B------:R-:W-:Y:S02]  /*10260*/  SEL R6, R35, 0xffffffc0, !P1 ;  /* 0xffffffc023067807 */ /* 0x000fe40004800000 */
[----:B------:R-:W-:Y:S02]  /*10270*/  @P2 LOP3.LUT R16, R16, 0x400, RZ, 0xfc, !PT ;  /* 0x0000040010102812 */ /* 0x000fe400078efcff */
[C---:B------:R-:W-:Y:S02]  /*10280*/  ISETP.GE.AND P2, PT, R7.reuse, UR7, PT ;  /* 0x0000000707007c0c */ /* 0x040fe4000bf46270 */
[----:B------:R-:W-:Y:S01]  /*10290*/  ISETP.GE.AND P1, PT, R7, UR9, PT ;  /* 0x0000000907007c0c */ /* 0x000fe2000bf26270 */
[----:B------:R-:W-:Y:S01]  /*102a0*/  IMAD.SHL.U32 R7, R2, 0x200, RZ ;  /* 0x0000020002077824 */ /* 0x000fe200078e00ff */
[----:B------:R-:W-:-:S04]  /*102b0*/  LOP3.LUT R6, R5, 0x70, R4, 0x78, !PT ;  /* 0x0000007005067812 */ /* 0x000fc800078e7804 */
[C---:B------:R-:W-:Y:S02]  /*102c0*/  LOP3.LUT R4, R7.reuse, 0x40, R4, 0xf8, !PT ;  /* 0x0000004007047812 */ /* 0x040fe400078ef804 */
[--C-:B------:R-:W-:Y:S02]  /*102d0*/  LOP3.LUT R7, R7, 0x60, R0.reuse, 0xf8, !PT ;  /* 0x0000006007077812 */ /* 0x100fe400078ef800 */
[----:B------:R-:W-:Y:S02]  /*102e0*/  LOP3.LUT R3, R6, 0xc00, R3, 0xf8, !PT ;  /* 0x00000c0006037812 */ /* 0x000fe400078ef803 */
[----:B------:R-:W-:Y:S02]  /*102f0*/  LOP3.LUT R7, R7, 0x100, R0, 0xf8, !PT ;  /* 0x0000010007077812 */ /* 0x000fe400078ef800 */
[----:B------:R-:W-:Y:S01]  /*10300*/  LOP3.LUT R4, R4, R9, RZ, 0xfc, !PT ;  /* 0x0000000904047212 */ /* 0x000fe200078efcff */
[----:B------:R0:W-:Y:S04]  /*10310*/  STL [R1+0x10], R3 ;  /* 0x0000100301007387 */ /* 0x0001e80000100800 */
[----:B------:R-:W-:Y:S01]  /*10320*/  STL [R1+0x8], R4 ;  /* 0x0000080401007387 */ /* 0x000fe20000100800 */
[----:B0-----:R-:W-:-:S05]  /*10330*/  LOP3.LUT R3, R7, R8, RZ, 0xfc, !PT ;  /* 0x0000000807037212 */ /* 0x001fca00078efcff */
[----:B------:R0:W-:Y:S01]  /*10340*/  STL [R1+0xc], R3 ;  /* 0x00000c0301007387 */ /* 0x0001e20000100800 */
[----:B------:R-:W-:Y:S02]  /*10350*/  LOP3.LUT R16, R16, 0xfffffffb, RZ, 0xc0, !PT ;  /* 0xfffffffb10107812 */ /* 0x000fe400078ec0ff */
[----:B------:R-:W-:Y:S02]  /*10360*/  MOV R17, 0x400 ;  /* 0x0000040000117802 */ /* 0x000fe40000000f00 */
[----:B0-----:R-:W-:Y:S02]  /*10370*/  MOV R3, UR5 ;  /* 0x0000000500037c02 */ /* 0x001fe40008000f00 */
[----:B------:R-:W-:-:S03]  /*10380*/  @P2 LOP3.LUT R16, R16, 0x4, RZ, 0xfc, !PT ;  /* 0x0000000410102812 */ /* 0x000fc600078efcff */
[----:B------:R0:W-:Y:S01]  /*10390*/  STL [R1+0x18], R3 ;  /* 0x0000180301007387 */ /* 0x0001e20000100800 */
[----:B------:R-:W-:Y:S02]  /*103a0*/  SEL R35, R35, 0xffffffc0, !P0 ;  /* 0xffffffc023237807 */ /* 0x000fe40004000000 */
[----:B------:R-:W-:Y:S02]  /*103b0*/  ISETP.GE.AND P0, PT, R36, UR7, PT ;  /* 0x0000000724007c0c */ /* 0x000fe4000bf06270 */
[----:B0-----:R-:W-:Y:S01]  /*103c0*/  SHF.R.U32.HI R3, RZ, 0x2, R11 ;  /* 0x00000002ff037819 */ /* 0x001fe2000001160b */
[----:B------:R-:W-:Y:S01]  /*103d0*/  IMAD.SHL.U32 R2, R2, 0x400, RZ ;  /* 0x0000040002027824 */ /* 0x000fe200078e00ff */
[----:B------:R-:W-:Y:S02]  /*103e0*/  LOP3.LUT R16, R16, 0xfffffdff, RZ, 0xc0, !PT ;  /* 0xfffffdff10107812 */ /* 0x000fe400078ec0ff */
[----:B------:R-:W-:Y:S01]  /*103f0*/  LOP3.LUT R0, R3, 0x60, R0, 0xf8, !PT ;  /* 0x0000006003007812 */ /* 0x000fe200078ef800 */
[----:B------:R-:W-:Y:S01]  /*10400*/  UISETP.NE.U32.AND UP0, UPT, UR10, URZ, UPT ;  /* 0x0000003f0a00728c */ /* 0x000fe2000bf05070 */
[----:B------:R-:W-:-:S02]  /*10410*/  @P1 LOP3.LUT R16, R16, 0x200, RZ, 0xfc, !PT ;  /* 0x0000020010101812 */ /* 0x000fc400078efcff */
[----:B------:R-:W-:Y:S01]  /*10420*/  LOP3.LUT R2, R0, 0x80, RZ, 0xfc, !PT ;  /* 0x0000008000027812 */ /* 0x000fe200078efcff */
[----:B------:R-:W-:Y:S01]  /*10430*/  UISETP.NE.AND.EX UP0, UPT, UR11, URZ, UPT, UP0 ;  /* 0x0000003f0b00728c */ /* 0x000fe2000bf05300 */
[----:B------:R0:W-:Y:S01]  /*10440*/  STL [R1+0x1c], RZ ;  /* 0x00001cff01007387 */ /* 0x0001e20000100800 */
[----:B------:R-:W-:Y:S02]  /*10450*/  ISETP.GE.AND P1, PT, R36, UR8, PT ;  /* 0x0000000824007c0c */ /* 0x000fe4000bf26270 */
[----:B------:R-:W-:Y:S01]  /*10460*/  LOP3.LUT R16, R16, 0xffffffef, RZ, 0xc0, !PT ;  /* 0xffffffef10107812 */ /* 0x000fe200078ec0ff */
[----:B------:R-:W-:-:S03]  /*10470*/  USEL UR4, UR4, 0x1, UP0 ;  /* 0x0000000104047887 */ /* 0x000fc60008000000 */
[----:B------:R-:W-:Y:S01]  /*10480*/  @P0 LOP3.LUT R16, R16, 0x10, RZ, 0xfc, !PT ;  /* 0x0000001010100812 */ /* 0x000fe200078efcff */
[----:B------:R-:W-:Y:S01]  /*10490*/  UIMAD UR37, UR4, UR6, URZ ;  /* 0x00000006042572a4 */ /* 0x000fe2000f8e023f */
[----:B------:R-:W-:Y:S02]  /*104a0*/  ISETP.GE.AND P0, PT, R36, UR9, PT ;  /* 0x0000000924007c0c */ /* 0x000fe4000bf06270 */
[----:B------:R-:W-:Y:S01]  /*104b0*/  LOP3.LUT R16, R16, 0xfffffffd, RZ, 0xc0, !PT ;  /* 0xfffffffd10107812 */ /* 0x000fe200078ec0ff */
[----:B------:R-:W-:-:S03]  /*104c0*/  UIADD3 UR4, UR37, 0x9f, URZ ;  /* 0x0000009f25047890 */ /* 0x000fc6000fffe03f */
[----:B------:R-:W-:Y:S01]  /*104d0*/  @P1 LOP3.LUT R16, R16, 0x2, RZ, 0xfc, !PT ;  /* 0x0000000210101812 */ /* 0x000fe200078efcff */
[----:B------:R-:W-:-:S03]  /*104e0*/  UIMAD.WIDE UR4, UR4, 0x66666667, URZ ;  /* 0x66666667040478a5 */ /* 0x000fc6000f8e023f */
[----:B------:R-:W-:Y:S01]  /*104f0*/  LOP3.LUT R16, R16, 0xfffff7ff, RZ, 0xc0, !PT ;  /* 0xfffff7ff10107812 */ /* 0x000fe200078ec0ff */
[----:B------:R-:W-:Y:S01]  /*10500*/  USHF.R.U32.HI UR40, URZ, 0x1f, UR5 ;  /* 0x0000001f3f287899 */ /* 0x000fe20008011605 */
[----:B------:R-:W-:Y:S02]  /*10510*/  IMAD.MOV.U32 R32, RZ, RZ, 0x1 ;  /* 0x00000001ff207424 */ /* 0x000fe400078e00ff */
[----:B------:R-:W-:Y:S01]  /*10520*/  IMAD.MOV.U32 R19, RZ, RZ, RZ ;  /* 0x000000ffff137224 */ /* 0x000fe200078e00ff */
[----:B------:R-:W-:Y:S01]  /*10530*/  @P0 LOP3.LUT R16, R16, 0x800, RZ, 0xfc, !PT ;  /* 0x0000080010100812 */ /* 0x000fe200078efcff */
[----:B------:R-:W-:Y:S01]  /*10540*/  UIMAD UR38, UR38, UR39, URZ ;  /* 0x00000027262672a4 */ /* 0x000fe2000f8e023f */
[----:B------:R-:W-:Y:S01]  /*10550*/  ULDC UR45, c[0x0][0xc] ;  /* 0x00000300002d7ab9 */ /* 0x000fe20000000800 */
[----:B------:R-:W-:Y:S02]  /*10560*/  ULOP3.LUT UR46, UR36, 0x2, URZ, 0xfc, !UPT ;  /* 0x00000002242e7892 */ /* 0x000fe4000f8efc3f */
[----:B------:R-:W-:-:S02]  /*10570*/  ULOP3.LUT UR47, UR36, 0x1, URZ, 0xfc, !UPT ;  /* 0x00000001242f7892 */ /* 0x000fc4000f8efc3f */
[----:B------:R-:W-:Y:S02]  /*10580*/  UIADD3 UR39, UR37, 0xa0, -UR39 ;  /* 0x000000a025277890 */ /* 0x000fe4000fffe827 */
[----:B------:R-:W-:Y:S01]  /*10590*/  ULEA.HI.SX32 UR40, UR5, UR40, 0x1a ;  /* 0x0000002805287291 */ /* 0x000fe2000f8fd23f */
[----:B--2---:R-:W-:-:S05]  /*105a0*/  LEA R17, R10, R17, 0x18 ;  /* 0x000000110a117211 */ /* 0x004fca00078ec0ff */
[----:B------:R-:W-:-:S05]  /*105b0*/  IMAD.IADD R0, R17, 0x1, R4 ;  /* 0x0000000111007824 */ /* 0x000fca00078e0204 */
[----:B------:R0:W-:Y:S02]  /*105c0*/  STL [R1+0x14], R0 ;  /* 0x0000140001007387 */ /* 0x0001e40000100800 */
.L_x_2266:
[----:B0-----:R-:W2:Y:S01]  /*105d0*/  LDL R0, [R1+0x18] ;  /* 0x0000180001007983 */ /* 0x001ea20000100800 */
        /* <DEDUP_REMOVED lines=13> */
[----:B-1----:R-:W-:Y:S05]  /*106b0*/  @P0 BRA `(.L_x_2200) ;  /* 0x0000000000200947 */ /* 0x002fea0003800000 */
        /* <DEDUP_REMOVED lines=8> */
.L_x_2200:
[----:B------:R-:W-:Y:S01]  /*10740*/  ULDC UR8, c[0x0][0xc54] ;  /* 0x0003150000087ab9 */ /* 0x000fe20000000800 */
[----:B------:R-:W-:Y:S01]  /*10750*/  UMOV UR6, UR7 ;  /* 0x0000000700067c82 */ /* 0x000fe20008000000 */
[----:B------:R-:W-:-:S11]  /*10760*/  UISETP.NE.AND UP0, UPT, UR8, 0x1, UPT ;  /* 0x000000010800788c */ /* 0x000fd6000bf05270 */
[----:B------:R-:W-:Y:S02]  /*10770*/  @UP0 ULDC.64 UR10, c[0x0][0xc58] ;  /* 0x00031600000a0ab9 */ /* 0x000fe40000000a00 */
[----:B------:R-:W-:-:S04]  /*10780*/  UIMAD.WIDE.U32 UR4, UR7, UR10, URZ ;  /* 0x0000000a070472a5 */ /* 0x000fc8000f8e003f */
[----:B------:R-:W-:-:S04]  /*10790*/  @UP0 USHF.R.U32.HI UR6, URZ, UR11, UR5 ;  /* 0x0000000b3f060299 */ /* 0x000fc80008011605 */
[----:B------:R-:W-:-:S12]  /*107a0*/  UIMAD UR4, UR6, UR8, URZ ;  /* 0x00000008060472a4 */ /* 0x000fd8000f8e023f */
.L_x_2201:
        /* <DEDUP_REMOVED lines=13> */
[----:B------:R-:W-:Y:S01]  /*10880*/  PLOP3.LUT P0, PT, PT, PT, UP0, 0x80, 0x0 ;  /* 0x000000000000781c */ /* 0x000fe20003f0f008 */
[----:B------:R-:W-:-:S03]  /*10890*/  @UP1 USHF.R.U32.HI UR42, URZ, UR7, UR5 ;  /* 0x000000073f2a1299 */ /* 0x000fc60008011605 */
[----:B------:R-:W-:Y:S02]  /*108a0*/  @UP0 ULDC.64 UR4, c[0x0][0xa28] ;  /* 0x00028a0000040ab9 */ /* 0x000fe40000000a00 */
[----:B------:R-:W-:-:S06]  /*108b0*/  @UP0 UIMAD.WIDE UR4, UR42, 0x4, UR4 ;  /* 0x000000042a0408a5 */ /* 0x000fcc000f8e0204 */
[----:B------:R-:W-:Y:S01]  /*108c0*/  IMAD.U32 R2, RZ, RZ, UR4 ;  /* 0x00000004ff027e24 */ /* 0x000fe2000f8e00ff */
[----:B------:R-:W-:Y:S01]  /*108d0*/  ULOP3.LUT UR43, UR6, 0x1ffffff, URZ, 0x3c, !UPT ;  /* 0x01ffffff062b7892 */ /* 0x000fe2000f8e3c3f */
[----:B------:R-:W-:Y:S01]  /*108e0*/  IMAD.U32 R3, RZ, RZ, UR5 ;  /* 0x00000005ff037e24 */ /* 0x000fe2000f8e00ff */
[----:B------:R-:W-:Y:S01]  /*108f0*/  ULDC UR5, c[0x0][0x448] ;  /* 0x0001120000057ab9 */ /* 0x000fe20000000800 */
[----:B------:R-:W-:-:S03]  /*10900*/  ULDC UR4, c[0x0][0xc3c] ;  /* 0x00030f0000047ab9 */ /* 0x000fc60000000800 */
[----:B------:R-:W2:Y:S01]  /*10910*/  @P0 LDG.E R22, desc[UR50][R2.64] ;  /* 0x0000003202160981 */ /* 0x000ea2000c1e1900 */
[----:B------:R-:W-:Y:S01]  /*10920*/  UISETP.NE.AND UP2, UPT, UR5, 0x1, UPT ;  /* 0x000000010500788c */ /* 0x000fe2000bf45270 */
[----:B------:R-:W-:Y:S01]  /*10930*/  BSSY B7, `(.L_x_2202) ;  /* 0x0000447000077945 */ /* 0x000fe20003800000 */
[----:B------:R-:W-:Y:S02]  /*10940*/  UIADD3 UR43, UR43, UR4, URZ ;  /* 0x000000042b2b7290 */ /* 0x000fe4000fffe03f */
[----:B------:R-:W-:Y:S02]  /*10950*/  UP2UR UR48, UPR, URZ, 0x4 ;  /* 0x000000043f307883 */ /* 0x000fe40008000000 */
[----:B------:R-:W-:-:S04]  /*10960*/  USHF.L.U32 UR6, UR43, 0x7, URZ ;  /* 0x000000072b067899 */ /* 0x000fc8000800063f */
[----:B------:R-:W-:Y:S01]  /*10970*/  UIADD3 UR6, UR6, 0x7f, URZ ;  /* 0x0000007f06067890 */ /* 0x000fe2000fffe03f */
[----:B------:R-:W-:Y:S01]  /*10980*/  @UP2 ULDC UR4, c[0x0][0x44c] ;  /* 0x0001130000042ab9 */ /* 0x000fe20000000800 */
[----:B------:R-:W-:Y:S02]  /*10990*/  @UP2 ULDC UR7, c[0x0][0x450] ;  /* 0x0001140000072ab9 */ /* 0x000fe40000000800 */
[----:B------:R-:W-:-:S04]  /*109a0*/  UIMAD.WIDE.U32 UR4, UR6, UR4, URZ ;  /* 0x00000004060472a5 */ /* 0x000fc8000f8e003f */
[----:B------:R-:W-:-:S04]  /*109b0*/  @UP2 USHF.R.U32.HI UR6, URZ, UR7, UR5 ;  /* 0x000000073f062299 */ /* 0x000fc80008011605 */
[----:B------:R-:W-:-:S04]  /*109c0*/  UIADD3 UR4, UR39, UR6, URZ ;  /* 0x0000000627047290 */ /* 0x000fc8000fffe03f */
[----:B------:R-:W-:-:S04]  /*109d0*/  UIMAD.WIDE UR4, UR4, 0x66666667, URZ ;  /* 0x66666667040478a5 */ /* 0x000fc8000f8e023f */
[----:B------:R-:W-:-:S04]  /*109e0*/  USHF.R.U32.HI UR4, URZ, 0x1f, UR5 ;  /* 0x0000001f3f047899 */ /* 0x000fc80008011605 */
[----:B------:R-:W-:-:S04]  /*109f0*/  ULEA.HI.SX32 UR4, UR5, UR4, 0x1a ;  /* 0x0000000405047291 */ /* 0x000fc8000f8fd23f */
[----:B------:R-:W-:-:S04]  /*10a00*/  UISETP.LT.AND UP0, UPT, UR40, UR4, UPT ;  /* 0x000000042800728c */ /* 0x000fc8000bf01270 */
[----:B------:R-:W-:-:S06]  /*10a10*/  USEL UR44, UR40, UR4, UP0 ;  /* 0x00000004282c7287 */ /* 0x000fcc0008000000 */
[----:B------:R-:W-:Y:S01]  /*10a20*/  ISETP.LT.AND P0, PT, RZ, UR44, PT ;  /* 0x0000002cff007c0c */ /* 0x000fe2000bf01270 */
[----:B--2---:R0:W-:-:S12]  /*10a30*/  STL [R1], R22 ;  /* 0x0000001601007387 */ /* 0x0041d80000100800 */
[----:B------:R-:W-:Y:S05]  /*10a40*/  @P0 BRA `(.L_x_2203) ;  /* 0x0000000000480947 */ /* 0x000fea0003800000 */
[----:B------:R-:W1:Y:S02]  /*10a50*/  S2R R0, SR_TID.X ;  /* 0x0000000000007919 */ /* 0x000e640000002100 */
[----:B-1----:R-:W-:-:S04]  /*10a60*/  LOP3.LUT R0, R0, 0x7f, RZ, 0xc0, !PT ;  /* 0x0000007f00007812 */ /* 0x002fc800078ec0ff */
[----:B------:R-:W-:-:S13]  /*10a70*/  ISETP.NE.AND P1, PT, R0, RZ, PT ;  /* 0x000000ff0000720c */ /* 0x000fda0003f25270 */
[----:B------:R-:W-:Y:S05]  /*10a80*/  @P1 BRA `(.L_x_2204) ;  /* 0x0000004000c41947 */ /* 0x000fea0003800000 */
[----:B------:R-:W1:Y:S01]  /*10a90*/  S2R R7, SR_LANEID ;  /* 0x0000000000077919 */ /* 0x000e620000000000 */
[----:B------:R-:W-:Y:S01]  /*10aa0*/  VOTEU.ANY UR4, UPT, PT ;  /* 0x0000000000047886 */ /* 0x000fe200038e0100 */
[----:B------:R-:W2:Y:S01]  /*10ab0*/  LDC.64 R2, c[0x0][0xc80] ;  /* 0x00032000ff027b82 */ /* 0x000ea20000000a00 */
[----:B------:R-:W1:Y:S08]  /*10ac0*/  FLO.U32 R0, UR4 ;  /* 0x0000000400007d00 */ /* 0x000e7000080e0000 */
[----:B------:R-:W2:Y:S01]  /*10ad0*/  POPC R5, UR4 ;  /* 0x0000000400057d09 */ /* 0x000ea20008000000 */
[----:B-1----:R-:W-:-:S13]  /*10ae0*/  ISETP.EQ.U32.AND P0, PT, R0, R7, PT ;  /* 0x000000070000720c */ /* 0x002fda0003f02070 */
[----:B--2---:R-:W2:Y:S01]  /*10af0*/  @P0 ATOMG.E.ADD.STRONG.GPU PT, R3, desc[UR50][R2.64], R5 ;  /* 0x00000005020309a8 */ /* 0x004ea200081ee1f2 */
[----:B------:R-:W1:Y:S02]  /*10b00*/  S2R R4, SR_LTMASK ;  /* 0x0000000000047919 */ /* 0x000e640000003900 */
[----:B-1----:R-:W-:-:S04]  /*10b10*/  LOP3.LUT R4, R4, UR4, RZ, 0xc0, !PT ;  /* 0x0000000404047c12 */ /* 0x002fc8000f8ec0ff */
[----:B------:R-:W1:Y:S01]  /*10b20*/  POPC R7, R4 ;  /* 0x0000000400077309 */ /* 0x000e620000000000 */
[----:B--2---:R-:W1:Y:S02]  /*10b30*/  SHFL.IDX PT, R0, R3, R0, 0x1f ;  /* 0x00001f0003007589 */ /* 0x004e6400000e0000 */
[----:B-1----:R-:W-:-:S05]  /*10b40*/  IADD3 R0, R0, UR45, R7 ;  /* 0x0000002d00007c10 */ /* 0x002fca000fffe007 */
[----:B------:R1:W-:Y:S01]  /*10b50*/  STL [R1+0x18], R0 ;  /* 0x0000180001007387 */ /* 0x0003e20000100800 */
[----:B------:R-:W-:Y:S05]  /*10b60*/  BRA `(.L_x_2204) ;  /* 0x00000040008c7947 */ /* 0x000fea0003800000 */
.L_x_2203:
        /* <DEDUP_REMOVED lines=20> */
.L_x_2206:
[----:B------:R-:W-:Y:S05]  /*10cb0*/  BSYNC B6 ;  /* 0x0000000000067941 */ /* 0x000fea0003800000 */
.L_x_2205:
        /* <DEDUP_REMOVED lines=22> */
.L_x_2208:
[----:B------:R-:W-:Y:S05]  /*10e20*/  BSYNC B6 ;  /* 0x0000000000067941 */ /* 0x000fea0003800000 */
.L_x_2207:
        /* <DEDUP_REMOVED lines=20> */
.L_x_2210:
[----:B------:R-:W-:Y:S05]  /*10f70*/  BSYNC B6 ;  /* 0x0000000000067941 */ /* 0x000fea0003800000 */
.L_x_2209:
        /* <DEDUP_REMOVED lines=19> */
.L_x_2212:
[----:B------:R-:W-:Y:S05]  /*110b0*/  BSYNC B6 ;  /* 0x0000000000067941 */ /* 0x000fea0003800000 */
.L_x_2211:
        /* <DEDUP_REMOVED lines=8> */
[----:B------:R-:W-:Y:S01]  /*11140*/  MOV R2, UR4 ;  /* 0x0000000400027c02 */ /* 0x000fe20008000f00 */
[----:B------:R-:W-:Y:S01]  /*11150*/  IMAD.U32 R3, RZ, RZ, UR5 ;  /* 0x00000005ff037e24 */ /* 0x000fe2000f8e00ff */
[----:B------:R-:W-:-:S04]  /*11160*/  ULDC UR4, c[0x0][0xc48] ;  /* 0x0003120000047ab9 */ /* 0x000fc80000000800 */
[----:B------:R2:W5:Y:S01]  /*11170*/  @P0 LDG.E R31, desc[UR50][R2.64] ;  /* 0x00000032021f0981 */ /* 0x000562000c1e1900 */
[----:B------:R-:W-:Y:S01]  /*11180*/  UMOV UR5, 0xffffffff ;  /* 0xffffffff00057882 */ /* 0x000fe20000000000 */
[----:B------:R-:W-:Y:S02]  /*11190*/  IMAD.U32 R18, RZ, RZ, UR4 ;  /* 0x00000004ff127e24 */ /* 0x000fe4000f8e00ff */
[----:B------:R-:W-:Y:S05]  /*111a0*/  BRA.DIV UR5, `(.L_x_2213) ;  /* 0x00000046051c7947 */ /* 0x000fea000b800000 */
.L_x_2286:
[----:B------:R-:W3:Y:S01]  /*111b0*/  S2R R0, SR_TID.X ;  /* 0x0000000000007919 */ /* 0x000ee20000002100 */
[----:B------:R-:W-:Y:S01]  /*111c0*/  UMOV UR4, 0xa0 ;  /* 0x000000a000047882 */ /* 0x000fe20000000000 */
[----:B-1----:R-:W-:Y:S01]  /*111d0*/  ISETP.NE.AND P2, PT, R20, 0x1, PT ;  /* 0x000000011400780c */ /* 0x002fe20003f45270 */
[----:B------:R-:W-:Y:S01]  /*111e0*/  UIMAD UR4, UR44, UR4, -0xa0 ;  /* 0xffffff602c0474a4 */ /* 0x000fe2000f8e0204 */
[----:B------:R-:W1:Y:S01]  /*111f0*/  S2R R10, SR_TID.X ;  /* 0x00000000000a7919 */ /* 0x000e620000002100 */
[----:B-----5:R-:W-:Y:S02]  /*11200*/  SHF.R.S32.HI R37, RZ, 0x1f, R31 ;  /* 0x0000001fff257819 */ /* 0x020fe4000001141f */
[----:B------:R-:W-:-:S08]  /*11210*/  LOP3.LUT R16, R16, 0xffffff7f, RZ, 0xc0, !PT ;  /* 0xffffff7f10107812 */ /* 0x000fd000078ec0ff */
[----:B------:R-:W4:Y:S01]  /*11220*/  @P2 LDC R5, c[0x0][0x434] ;  /* 0x00010d00ff052b82 */ /* 0x000f220000000800 */
[----:B------:R-:W-:-:S07]  /*11230*/  @P2 LOP3.LUT R16, R16, 0x80, RZ, 0xfc, !PT ;  /* 0x0000008010102812 */ /* 0x000fce00078efcff */
[----:B------:R-:W0:Y:S01]  /*11240*/  @P2 LDC R7, c[0x0][0x438] ;  /* 0x00010e00ff072b82 */ /* 0x000e220000000800 */
[----:B---3--:R-:W-:Y:S01]  /*11250*/  LOP3.LUT R0, R0, 0x7f, RZ, 0xc0, !PT ;  /* 0x0000007f00007812 */ /* 0x008fe200078ec0ff */
[----:B-1----:R-:W-:-:S03]  /*11260*/  IMAD.SHL.U32 R13, R10, 0x20, RZ ;  /* 0x000000200a0d7824 */ /* 0x002fc600078e00ff */
[----:B------:R-:W-:Y:S01]  /*11270*/  SHF.R.U32.HI R11, RZ, 0x2, R0 ;  /* 0x00000002ff0b7819 */ /* 0x000fe20000011600 */
[----:B------:R-:W-:-:S03]  /*11280*/  IMAD.SHL.U32 R10, R10, 0x20, RZ ;  /* 0x000000200a0a7824 */ /* 0x000fc600078e00ff */
[C---:B------:R-:W-:Y:S02]  /*11290*/  LOP3.LUT R13, R11.reuse, 0x60, R13, 0xf8, !PT ;  /* 0x000000600b0d7812 */ /* 0x040fe400078ef80d */
[----:B------:R-:W-:Y:S02]  /*112a0*/  LOP3.LUT R10, R11, 0x60, R10, 0xf8, !PT ;  /* 0x000000600b0a7812 */ /* 0x000fe400078ef80a */
[----:B------:R-:W-:Y:S01]  /*112b0*/  LOP3.LUT R13, R13, 0x80, RZ, 0xfc, !PT ;  /* 0x000000800d0d7812 */ /* 0x000fe200078efcff */
[----:B------:R-:W1:Y:S04]  /*112c0*/  @P2 LDC R11, c[0x0][0x438] ;  /* 0x00010e00ff0b2b82 */ /* 0x000e680000000800 */
[----:B------:R-:W-:-:S05]  /*112d0*/  VIADD R0, R13, UR4 ;  /* 0x000000040d007c36 */ /* 0x000fca0008000000 */
[C---:B------:R-:W-:Y:S01]  /*112e0*/  ISETP.GE.AND P0, PT, R0.reuse, UR37, PT ;  /* 0x0000002500007c0c */ /* 0x040fe2000bf06270 */
[----:B------:R-:W-:-:S03]  /*112f0*/  IMAD.IADD R0, R0, 0x1, R22 ;  /* 0x0000000100007824 */ /* 0x000fc600078e0216 */
[----:B------:R-:W-:Y:S01]  /*11300*/  ISETP.GT.U32.OR P0, PT, R13, 0x9f, P0 ;  /* 0x0000009f0d00780c */ /* 0x000fe20000704470 */
[----:B----4-:R-:W-:-:S04]  /*11310*/  @P2 IMAD.HI.U32 R4, R0, R5, RZ ;  /* 0x0000000500042227 */ /* 0x010fc800078e00ff */
[----:B------:R-:W-:Y:S01]  /*11320*/  IMAD.MOV.U32 R8, RZ, RZ, R0 ;  /* 0x000000ffff087224 */ /* 0x000fe200078e0000 */
[----:B0-----:R-:W-:-:S07]  /*11330*/  @P2 SHF.R.U32.HI R8, RZ, R7, R4 ;  /* 0x00000007ff082219 */ /* 0x001fce0000011604 */
[----:B--2---:R-:W0:Y:S01]  /*11340*/  @!P0 LDC.64 R2, c[0x0][0x428] ;  /* 0x00010a00ff028b82 */ /* 0x004e220000000a00 */
[----:B------:R-:W-:-:S07]  /*11350*/  @!P0 SHF.R.S32.HI R7, RZ, 0x1f, R8 ;  /* 0x0000001fff078819 */ /* 0x000fce0000011408 */
[----:B------:R-:W2:Y:S01]  /*11360*/  @!P0 LDC.64 R4, c[0x0][0x418] ;  /* 0x00010600ff048b82 */ /* 0x000ea20000000a00 */
[----:B0-----:R-:W-:-:S04]  /*11370*/  @!P0 IMAD R6, R37, R2, RZ ;  /* 0x0000000225068224 */ /* 0x001fc800078e02ff */
[----:B------:R-:W-:Y:S02]  /*11380*/  @!P0 IMAD R9, R31, R3, R6 ;  /* 0x000000031f098224 */ /* 0x000fe400078e0206 */
[----:B------:R-:W-:-:S04]  /*11390*/  @!P0 IMAD.MOV.U32 R6, RZ, RZ, R8 ;  /* 0x000000ffff068224 */ /* 0x000fc800078e0008 */
[----:B------:R-:W-:-:S04]  /*113a0*/  @!P0 IMAD.WIDE.U32 R2, R31, R2, R6 ;  /* 0x000000021f028225 */ /* 0x000fc800078e0006 */
[----:B------:R-:W-:Y:S01]  /*113b0*/  @!P0 IMAD.IADD R3, R9, 0x1, R3 ;  /* 0x0000000109038824 */ /* 0x000fe200078e0203 */
[----:B--2---:R-:W-:Y:S01]  /*113c0*/  @!P0 LEA R4, P1, R2, R4, 0x2 ;  /* 0x0000000402048211 */ /* 0x004fe200078210ff */
[----:B------:R-:W-:Y:S02]  /*113d0*/  IMAD.MOV.U32 R6, RZ, RZ, RZ ;  /* 0x000000ffff067224 */ /* 0x000fe400078e00ff */
[----:B------:R-:W-:Y:S01]  /*113e0*/  VIADD R7, R10, UR4 ;  /* 0x000000040a077c36 */ /* 0x000fe20008000000 */
[----:B------:R-:W-:Y:S01]  /*113f0*/  @!P0 LEA.HI.X R5, R2, R5, R3, 0x2, P1 ;  /* 0x0000000502058211 */ /* 0x000fe200008f1403 */
[----:B------:R-:W0:Y:S04]  /*11400*/  @P2 LDC R10, c[0x0][0x434] ;  /* 0x00010d00ff0a2b82 */ /* 0x000e280000000800 */
[----:B------:R2:W5:Y:S01]  /*11410*/  @!P0 LDG.E R6, desc[UR50][R4.64] ;  /* 0x0000003204068981 */ /* 0x000562000c1e1900 */
[C---:B------:R-:W-:Y:S01]  /*11420*/  ISETP.GE.AND P0, PT, R7.reuse, UR37, PT ;  /* 0x0000002507007c0c */ /* 0x040fe2000bf06270 */
[----:B------:R-:W-:-:S04]  /*11430*/  IMAD.IADD R7, R7, 0x1, R22 ;  /* 0x0000000107077824 */ /* 0x000fc800078e0216 */
[----:B------:R-:W-:-:S08]  /*11440*/  IMAD.MOV.U32 R9, RZ, RZ, R7 ;  /* 0x000000ffff097224 */ /* 0x000fd000078e0007 */
[----:B------:R-:W3:Y:S01]  /*11450*/  @!P0 LDC.64 R2, c[0x0][0x428] ;  /* 0x00010a00ff028b82 */ /* 0x000ee20000000a00 */
[----:B0-----:R-:W-:-:S05]  /*11460*/  @P2 IMAD.HI.U32 R10, R7, R10, RZ ;  /* 0x0000000a070a2227 */ /* 0x001fca00078e00ff */
[----:B-1----:R-:W-:-:S04]  /*11470*/  @P2 SHF.R.U32.HI R9, RZ, R11, R10 ;  /* 0x0000000bff092219 */ /* 0x002fc8000001160a */
[--C-:B--2---:R-:W-:Y:S01]  /*11480*/  @!P0 SHF.R.S32.HI R5, RZ, 0x1f, R9.reuse ;  /* 0x0000001fff058819 */ /* 0x104fe20000011409 */
[----:B------:R-:W-:Y:S02]  /*11490*/  @!P0 IMAD.MOV.U32 R4, RZ, RZ, R9 ;  /* 0x000000ffff048224 */ /* 0x000fe400078e0009 */
[-C--:B---3--:R-:W-:Y:S02]  /*114a0*/  @!P0 IMAD R10, R37, R2.reuse, RZ ;  /* 0x00000002250a8224 */ /* 0x088fe400078e02ff */
[----:B------:R-:W-:-:S04]  /*114b0*/  @!P0 IMAD.WIDE.U32 R4, R31, R2, R4 ;  /* 0x000000021f048225 */ /* 0x000fc800078e0004 */
[----:B------:R-:W-:Y:S02]  /*114c0*/  @!P0 IMAD R10, R31, R3, R10 ;  /* 0x000000031f0a8224 */ /* 0x000fe400078e020a */
[----:B------:R-:W0:Y:S02]  /*114d0*/  @!P0 LDC.64 R2, c[0x0][0x418] ;  /* 0x00010600ff028b82 */ /* 0x000e240000000a00 */
[----:B------:R-:W-:Y:S02]  /*114e0*/  @!P0 IMAD.IADD R10, R5, 0x1, R10 ;  /* 0x00000001050a8824 */ /* 0x000fe400078e020a */
[----:B------:R-:W-:-:S04]  /*114f0*/  IMAD.MOV R5, RZ, RZ, -R8 ;  /* 0x000000ffff057224 */ /* 0x000fc800078e0a08 */
[----:B------:R-:W-:Y:S02]  /*11500*/  IMAD R5, R20, R5, R0 ;  /* 0x0000000514057224 */ /* 0x000fe400078e0200 */
[----:B------:R-:W-:-:S05]  /*11510*/  IMAD.U32 R0, RZ, RZ, UR46 ;  /* 0x0000002eff007e24 */ /* 0x000fca000f8e00ff */
[----:B------:R-:W-:Y:S02]  /*11520*/  ISETP.NE.AND P2, PT, R0, 0x3, PT ;  /* 0x000000030000780c */ /* 0x000fe40003f45270 */
[----:B0-----:R-:W-:-:S04]  /*11530*/  @!P0 LEA R2, P1, R4, R2, 0x2 ;  /* 0x0000000204028211 */ /* 0x001fc800078210ff */
[----:B------:R-:W-:Y:S01]  /*11540*/  @!P0 LEA.HI.X R3, R4, R3, R10, 0x2, P1 ;  /* 0x0000000304038211 */ /* 0x000fe200008f140a */
[----:B------:R-:W-:Y:S01]  /*11550*/  IMAD.MOV.U32 R4, RZ, RZ, RZ ;  /* 0x000000ffff047224 */ /* 0x000fe200078e00ff */
[----:B------:R-:W-:Y:S01]  /*11560*/  LOP3.LUT R16, R16, 0xffffffbf, RZ, 0xc0, !PT ;  /* 0xffffffbf10107812 */ /* 0x000fe200078ec0ff */
[----:B------:R-:W-:-:S04]  /*11570*/  IMAD.MOV R8, RZ, RZ, -R9 ;  /* 0x000000ffff087224 */ /* 0x000fc800078e0a09 */
[----:B------:R0:W5:Y:S01]  /*11580*/  @!P0 LDG.E R4, desc[UR50][R2.64] ;  /* 0x0000003202048981 */ /* 0x000162000c1e1900 */
[----:B------:R-:W-:Y:S01]  /*11590*/  ISETP.GT.U32.AND P0, PT, R13, 0x9f, PT ;  /* 0x0000009f0d00780c */ /* 0x000fe20003f04070 */
[----:B------:R-:W-:Y:S01]  /*115a0*/  IMAD R9, RZ, RZ, -UR42 ;  /* 0x8000002aff097e24 */ /* 0x000fe2000f8e02ff */
[----:B------:R-:W-:Y:S01]  /*115b0*/  @P2 LOP3.LUT R16, R16, 0x40, RZ, 0xfc, !PT ;  /* 0x0000004010102812 */ /* 0x000fe200078efcff */
[----:B------:R-:W-:Y:S02]  /*115c0*/  IMAD.U32 R12, RZ, RZ, UR44 ;  /* 0x0000002cff0c7e24 */ /* 0x000fe4000f8e00ff */
[----:B------:R-:W-:Y:S01]  /*115d0*/  IMAD R18, R18, R9, UR41 ;  /* 0x0000002912127e24 */ /* 0x000fe2000f8e0209 */
[----:B------:R-:W-:Y:S01]  /*115e0*/  LOP3.LUT R16, R16, 0xffffffdf, RZ, 0xc0, !PT ;  /* 0xffffffdf10107812 */ /* 0x000fe200078ec0ff */
[----:B------:R-:W-:Y:S02]  /*115f0*/  IMAD R7, R20, R8, R7 ;  /* 0x0000000814077224 */ /* 0x000fe400078e0207 */
[----:B------:R-:W-:Y:S01]  /*11600*/  VIADD R12, R12, 0xffffffff ;  /* 0xffffffff0c0c7836 */ /* 0x000fe20000000000 */
[----:B------:R-:W-:-:S03]  /*11610*/  SHF.R.S32.HI R33, RZ, 0x1f, R18 ;  /* 0x0000001fff217819 */ /* 0x000fc60000011412 */
[----:B------:R-:W-:Y:S01]  /*11620*/  @P0 LOP3.LUT R16, R16, 0x20, RZ, 0xfc, !PT ;  /* 0x0000002010100812 */ /* 0x000fe200078efcff */
[----:B0-----:R-:W-:Y:S06]  /*11630*/  @!P2 BRA `(.L_x_2214) ;  /* 0x000000000004a947 */ /* 0x001fec0003800000 */
[----:B------:R-:W-:Y:S01]  /*11640*/  BPT.TRAP 0x1 ;  /* 0x000000040000795c */ /* 0x000fe20000300000 */
.L_x_2214:
[----:B------:R-:W-:Y:S01]  /*11650*/  IMAD R0, R19, 0x8, R17 ;  /* 0x0000000813007824 */ /* 0x000fe200078e0211 */
[----:B------:R-:W-:Y:S01]  /*11660*/  SHF.L.U32 R28, R32, 0x1f, RZ ;  /* 0x0000001f201c7819 */ /* 0x000fe200000006ff */
[----:B------:R-:W-:Y:S01]  /*11670*/  BSSY B0, `(.L_x_2215) ;  /* 0x0000004000007945 */ /* 0x000fe20003800000 */
[----:B------:R-:W-:Y:S02]  /*11680*/  SHF.R.S32.HI R24, RZ, 0x1f, R7 ;  /* 0x0000001fff187819 */ /* 0x000fe40000011407 */
[----:B------:R-:W0:Y:S02]  /*11690*/  SYNCS.PHASECHK.TRANS64.TRYWAIT P0, [R0+URZ+0x29880], R28 ;  /* 0x0298801c000075a7 */ /* 0x000e24000800017f */
[----:B0-----:R-:W-:Y:S05]  /*116a0*/  @!P0 BRA `(.L_x_2216) ;  /* 0x0000004000088947 */ /* 0x001fea0003800000 */
.L_x_2287:
[----:B------:R-:W-:Y:S05]  /*116b0*/  BSYNC B0 ;  /* 0x0000000000007941 */ /* 0x000fea0003800000 */
.L_x_2215:
        /* <DEDUP_REMOVED lines=54> */
[----:B-1----:R-:W-:-:S05]  /*11a20*/  IADD3 R2, P0, R36, R2, RZ ;  /* 0x0000000224027210 */ /* 0x002fca0007f1e0ff */
[----:B--2---:R-:W-:Y:S01]  /*11a30*/  IMAD.X R3, RZ, RZ, R3, P0 ;  /* 0x000000ffff037224 */ /* 0x004fe200000e0603 */
        /* <DEDUP_REMOVED lines=31> */
.L_x_2299:
        /* <DEDUP_REMOVED lines=12> */
.L_x_2218:
        /* <DEDUP_REMOVED lines=11> */
.L_x_2219:
[----:B------:R2:W-:Y:S01]  /*11da0*/  SYNCS.ARRIVE.TRANS64.A1T0 RZ, [R0+URZ+0x29870], RZ ;  /* 0x029870ff00ff79a7 */ /* 0x0005e2000810003f */
[----:B------:R-:W-:Y:S05]  /*11db0*/  @!P6 BRA `(.L_x_2220) ;  /* 0x000000000004e947 */ /* 0x000fea0003800000 */
[----:B------:R-:W-:Y:S01]  /*11dc0*/  BPT.TRAP 0x1 ;  /* 0x000000040000795c */ /* 0x000fe20000300000 */
.L_x_2220:
[----:B------:R-:W3:Y:S01]  /*11dd0*/  SYNCS.PHASECHK.TRANS64.TRYWAIT P0, [R0+URZ+0x29840], R28 ;  /* 0x0298401c000075a7 */ /* 0x000ee2000800017f */
[----:B------:R-:W-:Y:S04]  /*11de0*/  BSSY B0, `(.L_x_2221) ;  /* 0x0000002000007945 */ /* 0x000fe80003800000 */
[----:B---3--:R-:W-:Y:S05]  /*11df0*/  @!P0 BRA `(.L_x_2222) ;  /* 0x0000004000108947 */ /* 0x008fea0003800000 */
.L_x_2300:
[----:B------:R-:W-:Y:S05]  /*11e00*/  BSYNC B0 ;  /* 0x0000000000007941 */ /* 0x000fea0003800000 */
.L_x_2221:
[----:B------:R-:W4:Y:S01]  /*11e10*/  LDL R10, [R1+0x8] ;  /* 0x00000800010a7983 */ /* 0x000f220000100800 */
[----:B------:R-:W-:Y:S01]  /*11e20*/  ULDC.64 UR4, c[0x0][0x300] ;  /* 0x0000c00000047ab9 */ /* 0x000fe20000000a00 */
[----:B------:R-:W-:Y:S01]  /*11e30*/  ULDC.64 UR6, c[0x0][0x310] ;  /* 0x0000c40000067ab9 */ /* 0x000fe20000000a00 */
        /* <DEDUP_REMOVED lines=19> */
[----:B------:R-:W-:Y:S02]  /*11f70*/  IMAD.IADD R3, R3, 0x1, R9 ;  /* 0x0000000103037824 */ /* 0x000fe400078e0209 */
[----:B------:R-:W-:Y:S02]  /*11f80*/  IMAD R5, R27, UR6, RZ ;  /* 0x000000061b057c24 */ /* 0x000fe4000f8e02ff */
[----:B------:R-:W-:-:S04]  /*11f90*/  IMAD.WIDE.U32 R2, R6, UR6, R2 ;  /* 0x0000000606027c25 */ /* 0x000fc8000f8e0002 */
[----:B------:R-:W-:-:S04]  /*11fa0*/  IMAD R5, R6, UR7, R5 ;  /* 0x0000000706057c24 */ /* 0x000fc8000f8e0205 */
[----:B------:R-:W-:Y:S02]  /*11fb0*/  IMAD.IADD R3, R3, 0x1, R5 ;  /* 0x0000000103037824 */ /* 0x000fe400078e0205 */
[----:B------:R-:W-:-:S03]  /*11fc0*/  IMAD.WIDE.U32 R2, R18, UR8, R2 ;  /* 0x0000000812027c25 */ /* 0x000fc6000f8e0002 */
        /* <DEDUP_REMOVED lines=9> */
[----:B-1----:R-:W-:-:S03]  /*12060*/  @P4 IMAD.IADD R23, R17, 0x1, R5 ;  /* 0x0000000111174824 */ /* 0x002fc600078e0205 */
[----:B------:R-:W-:Y:S01]  /*12070*/  SHFL.IDX PT, R6, R6, RZ, 0x1c1f ;  /* 0x001c1fff06067589 */ /* 0x000fe200000e0000 */
[----:B----4-:R-:W-:-:S03]  /*12080*/  @P5 IADD3 R8, P0, R36, R14, RZ ;  /* 0x0000000e24085210 */ /* 0x010fc60007f1e0ff */
[----:B------:R-:W1:Y:S02]  /*12090*/  SHFL.IDX PT, R14, R4, 0x1, 0x1c1f ;  /* 0x003c1f00040e7f89 */ /* 0x000e6400000e0000 */
[----:B-----5:R-:W-:Y:S01]  /*120a0*/  @P5 IMAD.X R3, RZ, RZ, R2, P0 ;  /* 0x000000ffff035224 */ /* 0x020fe200000e0602 */
[----:B------:R-:W-:Y:S01]  /*120b0*/  LOP3.LUT P0, RZ, R16, 0x10, RZ, 0xc0, !PT ;  /* 0x0000001010ff7812 */ /* 0x000fe2000780c0ff */
[----:B------:R-:W-:-:S12]  /*120c0*/  @P5 IMAD.MOV.U32 R2, RZ, RZ, R8 ;  /* 0x000000ffff025224 */ /* 0x000fd800078e0008 */
[----:B------:R-:W-:Y:S04]  /*120d0*/  @P5 LDGSTS.E.BYPASS.LTC128B.128 [R21+0x1a400], desc[UR50][R2.64], !P0 ;  /* 0x1a40000002155fae */ /* 0x000fe8000c101d72 */
[----:B------:R-:W-:Y:S01]  /*120e0*/  @P5 LDGSTS.E.BYPASS.LTC128B.128 [R21+0x1cc00], desc[UR50][R2.64+0x40], !P6 ;  /* 0x1cc0004002155fae */ /* 0x000fe2000f101d72 */
[----:B-1----:R-:W-:-:S03]  /*120f0*/  @P4 IADD3 R8, P0, R36, R14, RZ ;  /* 0x0000000e24084210 */ /* 0x002fc60007f1e0ff */
[----:B------:R1:W-:Y:S01]  /*12100*/  @P5 LDGSTS.E.BYPASS.LTC128B.128 [R21+0x1f400], desc[UR50][R2.64+0x80], !P1 ;  /* 0x1f40008002155fae */ /* 0x0003e2000c901d72 */
[----:B------:R-:W-:-:S03]  /*12110*/  LOP3.LUT P5, RZ, R16, 0x10, RZ, 0xc0, !PT ;  /* 0x0000001010ff7812 */ /* 0x000fc600078ac0ff */
[----:B------:R-:W-:Y:S04]  /*12120*/  SHFL.IDX PT, R14, R4, 0x2, 0x1c1f ;  /* 0x005c1f00040e7f89 */ /* 0x000fe800000e0000 */
[----:B-1----:R-:W1:Y:S01]  /*12130*/  SHFL.IDX PT, R2, R7, 0x1, 0x1c1f ;  /* 0x003c1f0007027f89 */ /* 0x002e6200000e0000 */
[----:B------:R-:W-:Y:S02]  /*12140*/  @P3 IMAD.IADD R21, R17, 0x1, R5 ;  /* 0x0000000111153824 */ /* 0x000fe400078e0205 */
[----:B-1----:R-:W-:Y:S02]  /*12150*/  @P4 IMAD.X R25, RZ, RZ, R2, P0 ;  /* 0x000000ffff194224 */ /* 0x002fe400000e0602 */
[----:B------:R-:W-:Y:S01]  /*12160*/  @P4 IMAD.MOV.U32 R2, RZ, RZ, R8 ;  /* 0x000000ffff024224 */ /* 0x000fe200078e0008 */
[----:B------:R-:W-:-:S02]  /*12170*/  @P3 IADD3 R8, P0, R36, R14, RZ ;  /* 0x0000000e24083210 */ /* 0x000fc40007f1e0ff */
[----:B------:R-:W-:Y:S01]  /*12180*/  @P4 MOV R3, R25 ;  /* 0x0000001900034202 */ /* 0x000fe20000000f00 */
[----:B------:R-:W-:Y:S04]  /*12190*/  SHFL.IDX PT, R14, R4, 0x3, 0x1c1f ;  /* 0x007c1f00040e7f89 */ /* 0x000fe800000e0000 */
[----:B------:R-:W-:Y:S04]  /*121a0*/  @P4 LDGSTS.E.BYPASS.LTC128B.128 [R23+0x1ac00], desc[UR50][R2.64], !P5 ;  /* 0x1ac0000002174fae */ /* 0x000fe8000e901d72 */
[----:B------:R-:W-:Y:S04]  /*121b0*/  @P4 LDGSTS.E.BYPASS.LTC128B.128 [R23+0x1d400], desc[UR50][R2.64+0x40], !P6 ;  /* 0x1d40004002174fae */ /* 0x000fe8000f101d72 */
[----:B------:R1:W-:Y:S04]  /*121c0*/  @P4 LDGSTS.E.BYPASS.LTC128B.128 [R23+0x1fc00], desc[UR50][R2.64+0x80], !P1 ;  /* 0x1fc0008002174fae */ /* 0x0003e8000c901d72 */
[----:B-1----:R-:W1:Y:S04]  /*121d0*/  SHFL.IDX PT, R2, R7, 0x2, 0x1c1f ;  /* 0x005c1f0007027f89 */ /* 0x002e6800000e0000 */
[----:B------:R-:W4:Y:S01]  /*121e0*/  SHFL.IDX PT, R7, R7, 0x3, 0x1c1f ;  /* 0x007c1f0007077f89 */ /* 0x000f2200000e0000 */
[----:B-1----:R-:W-:Y:S01]  /*121f0*/  @P3 IMAD.X R25, RZ, RZ, R2, P0 ;  /* 0x000000ffff193224 */ /* 0x002fe200000e0602 */
[----:B------:R-:W-:Y:S01]  /*12200*/  @P2 IADD3 R14, P0, R36, R14, RZ ;  /* 0x0000000e240e2210 */ /* 0x000fe20007f1e0ff */
[----:B------:R-:W-:-:S02]  /*12210*/  @P3 IMAD.MOV.U32 R2, RZ, RZ, R8 ;  /* 0x000000ffff023224 */ /* 0x000fc400078e0008 */
[----:B------:R-:W-:Y:S02]  /*12220*/  @P3 IMAD.MOV.U32 R3, RZ, RZ, R25 ;  /* 0x000000ffff033224 */ /* 0x000fe400078e0019 */
[----:B----4-:R-:W-:Y:S02]  /*12230*/  @P2 IMAD.X R23, RZ, RZ, R7, P0 ;  /* 0x000000ffff172224 */ /* 0x010fe400000e0607 */
[----:B------:R-:W-:Y:S01]  /*12240*/  @P2 IMAD.IADD R25, R17, 0x1, R5 ;  /* 0x0000000111192824 */ /* 0x000fe200078e0205 */
[----:B------:R-:W-:Y:S04]  /*12250*/  @P3 LDGSTS.E.BYPASS.LTC128B.128 [R21+0x1b400], desc[UR50][R2.64], !P5 ;  /* 0x1b40000002153fae */ /* 0x000fe8000e901d72 */
[----:B------:R-:W-:Y:S04]  /*12260*/  @P3 LDGSTS.E.BYPASS.LTC128B.128 [R21+0x1dc00], desc[UR50][R2.64+0x40], !P6 ;  /* 0x1dc0004002153fae */ /* 0x000fe8000f101d72 */
[----:B------:R1:W-:Y:S02]  /*12270*/  @P3 LDGSTS.E.BYPASS.LTC128B.128 [R21+0x20400], desc[UR50][R2.64+0x80], !P1 ;  /* 0x2040008002153fae */ /* 0x0003e4000c901d72 */
[----:B-1----:R-:W-:-:S02]  /*12280*/  @P2 IMAD.MOV.U32 R2, RZ, RZ, R14 ;  /* 0x000000ffff022224 */ /* 0x002fc400078e000e */
[----:B------:R-:W-:Y:S01]  /*12290*/  @P2 IMAD.MOV.U32 R3, RZ, RZ, R23 ;  /* 0x000000ffff032224 */ /* 0x000fe200078e0017 */
[----:B------:R1:W4:Y:S04]  /*122a0*/  SHFL.IDX PT, R14, R9, RZ, 0x1c1f ;  /* 0x001c1fff090e7589 */ /* 0x00032800000e0000 */
[----:B------:R1:W-:Y:S04]  /*122b0*/  @P2 LDGSTS.E.BYPASS.LTC128B.128 [R25+0x1bc00], desc[UR50][R2.64], !P5 ;  /* 0x1bc0000002192fae */ /* 0x0003e8000e901d72 */
[----:B------:R1:W-:Y:S04]  /*122c0*/  @P2 LDGSTS.E.BYPASS.LTC128B.128 [R25+0x1e400], desc[UR50][R2.64+0x40], !P6 ;  /* 0x1e40004002192fae */ /* 0x0003e8000f101d72 */
[----:B------:R1:W-:Y:S02]  /*122d0*/  @P2 LDGSTS.E.BYPASS.LTC128B.128 [R25+0x20c00], desc[UR50][R2.64+0x80], !P1 ;  /* 0x20c0008002192fae */ /* 0x0003e4000c901d72 */
.L_x_2312:
[----:B------:R-:W-:Y:S01]  /*122e0*/  LOP3.LUT P0, RZ, R16, 0x100, RZ, 0xc0, !PT ;  /* 0x0000010010ff7812 */ /* 0x000fe2000780c0ff */
[----:B------:R-:W-:-:S12]  /*122f0*/  BSSY B0, `(.L_x_2224) ;  /* 0x000000e000007945 */ /* 0x000fd80003800000 */
[----:B------:R-:W-:Y:S05]  /*12300*/  @!P0 BRA `(.L_x_2225) ;  /* 0x0000000000308947 */ /* 0x000fea0003800000 */
[C---:B------:R-:W-:Y:S01]  /*12310*/  LOP3.LUT P3, RZ, R16.reuse, 0x10, RZ, 0xc0, !PT ;  /* 0x0000001010ff7812 */ /* 0x040fe2000786c0ff */
[----:B------:R-:W-:Y:S01]  /*12320*/  IMAD.IADD R5, R17, 0x1, R5 ;  /* 0x0000000111057824 */ /* 0x000fe200078e0205 */
[C---:B------:R-:W-:Y:S02]  /*12330*/  LOP3.LUT P2, RZ, R16.reuse, 0x8, RZ, 0xc0, !PT ;  /* 0x0000000810ff7812 */ /* 0x040fe4000784c0ff */
[----:B------:R-:W-:Y:S02]  /*12340*/  LOP3.LUT P1, RZ, R16, 0x4, RZ, 0xc0, !PT ;  /* 0x0000000410ff7812 */ /* 0x000fe4000782c0ff */
[----:B-1--4-:R-:W-:-:S05]  /*12350*/  IADD3 R2, P0, R36, R14, RZ ;  /* 0x0000000e24027210 */ /* 0x012fca0007f1e0ff */
[----:B------:R-:W-:-:S05]  /*12360*/  IMAD.X R3, RZ, RZ, R6, P0 ;  /* 0x000000ffff037224 */ /* 0x000fca00000e0606 */
[----:B------:R-:W-:Y:S01]  /*12370*/  @!PT LDS RZ, [RZ] ;  /* 0x00000000fffff984 */ /* 0x000fe20000000800 */
[----:B------:R-:W-:Y:S01]  /*12380*/  @!PT LDS RZ, [RZ] ;  /* 0x00000000fffff984 */ /* 0x000fe20000000800 */
[----:B------:R-:W-:Y:S01]  /*12390*/  @!PT LDS RZ, [RZ] ;  /* 0x00000000fffff984 */ /* 0x000fe20000000800 */
[----:B------:R1:W-:Y:S04]  /*123a0*/  LDGSTS.E.BYPASS.LTC128B.128 [R5+0x1c400], desc[UR50][R2.64], !P3 ;  /* 0x1c40000002057fae */ /* 0x0003e8000d901d72 */
[----:B------:R1:W-:Y:S04]  /*123b0*/  LDGSTS.E.BYPASS.LTC128B.128 [R5+0x1ec00], desc[UR50][R2.64+0x40], !P2 ;  /* 0x1ec0004002057fae */ /* 0x0003e8000d101d72 */
[----:B------:R1:W-:Y:S02]  /*123c0*/  LDGSTS.E.BYPASS.LTC128B.128 [R5+0x21400], desc[UR50][R2.64+0x80], !P1 ;  /* 0x2140008002057fae */ /* 0x0003e4000c901d72 */
.L_x_2225:
[----:B------:R-:W-:Y:S05]  /*123d0*/  BSYNC B0 ;  /* 0x0000000000007941 */ /* 0x000fea0003800000 */
.L_x_2224:
[----:B------:R-:W-:Y:S01]  /*123e0*/  NOP ;  /* 0x0000000000007918 */ /* 0x000fe20000000000 */
[----:B------:R-:W-:-:S13]  /*123f0*/  PLOP3.LUT P0, PT, PT, PT, PT, 0x80, 0x0 ;  /* 0x000000000000781c */ /* 0x000fda0003f0f070 */
.L_x_2226:
[----:B------:R-:W-:Y:S02]  /*12400*/  PLOP3.LUT P1, PT, P1, P0, PT, 0xa2, 0x0 ;  /* 0x000000000000781c */ /* 0x000fe40000f21472 */
[----:B------:R-:W-:-:S08]  /*12410*/  @P0 R2UR P1, UR4, R0 ;  /* 0x00000000000402ca */ /* 0x000fd00000020000 */
[----:B------:R-:W-:-:S05]  /*12420*/  @P0 PLOP3.LUT P0, PT, P1, PT, PT, 0x80, 0x0 ;  /* 0x000000000000081c */ /* 0x000fca0000f0f070 */
[----:B------:R-:W-:Y:S01]  /*12430*/  @!P1 SYNCS.ARRIVE.TRANS64.RED.A0T1 RZ, [UR4+0x29830], RZ ;  /* 0x029830ffffff99a7 */ /* 0x000fe20008200404 */
[----:B------:R-:W-:Y:S07]  /*12440*/  @!P1 ARRIVES.LDGSTSBAR.64.TRANSCNT [UR4+0x29830] ;  /* 0x02983000ff0099b0 */ /* 0x000fee0008000a84 */
[----:B------:R-:W-:Y:S05]  /*12450*/  @P0 BRA.U.ANY `(.L_x_2226) ;  /* 0xfffffffd00e80947 */ /* 0x000fea000393ffff */
[----:B------:R-:W-:Y:S01]  /*12460*/  NOP ;  /* 0x0000000000007918 */ /* 0x000fe20000000000 */
[----:B-1----:R-:W-:-:S05]  /*12470*/  IMAD.U32 R2, RZ, RZ, UR46 ;  /* 0x0000002eff027e24 */ /* 0x002fca000f8e00ff */
[----:B------:R-:W-:-:S13]  /*12480*/  ISETP.NE.AND P2, PT, R2, 0x3, PT ;  /* 0x000000030200780c */ /* 0x000fda0003f45270 */
[----:B------:R-:W-:Y:S05]  /*12490*/  @!P2 BRA `(.L_x_2227) ;  /* 0x000000000004a947 */ /* 0x000fea0003800000 */
[----:B------:R-:W-:Y:S01]  /*124a0*/  BPT.TRAP 0x1 ;  /* 0x000000040000795c */ /* 0x000fe20000300000 */
.L_x_2227:
[----:B------:R1:W-:Y:S02]  /*124b0*/  SYNCS.ARRIVE.TRANS64.A1T0 RZ, [R0+URZ+0x29830], RZ ;  /* 0x029830ff00ff79a7 */ /* 0x0003e4000810003f */
[----:B------:R-:W-:Y:S05]  /*124c0*/  WARPSYNC.ALL ;  /* 0x0000000000007948 */ /* 0x000fea0003800000 */
[----:B------:R-:W-:Y:S01]  /*124d0*/  BSSY B6, `(.L_x_2228) ;  /* 0x0000015000067945 */ /* 0x000fe20003800000 */
[----:B0123--:R-:W-:Y:S01]  /*124e0*/  VIADD R0, R17, 0x14400 ;  /* 0x0001440011007836 */ /* 0x00ffe20000000000 */
        /* <DEDUP_REMOVED lines=18> */
[----:B0---4-:R-:W-:Y:S05]  /*12610*/  CALL.ABS.NOINC R2 ;  /* 0x0000000002007343 */ /* 0x011fea0003c00000 */
.L_x_2229:
[----:B------:R-:W-:Y:S05]  /*12620*/  BSYNC B6 ;  /* 0x0000000000067941 */ /* 0x000fea0003800000 */
.L_x_2228:
[----:B------:R0:W5:Y:S01]  /*12630*/  LDL R8, [R1+0x14] ;  /* 0x0000140001087983 */ /* 0x0001620000100800 */
[----:B------:R-:W-:Y:S01]  /*12640*/  UISETP.NE.AND UP0, UPT, UR48, URZ, UPT ;  /* 0x0000003f3000728c */ /* 0x000fe2000bf05270 */
[----:B------:R-:W-:Y:S01]  /*12650*/  IMAD.U32 R5, RZ, RZ, UR43 ;  /* 0x0000002bff057e24 */ /* 0x000fe2000f8e00ff */
[----:B------:R-:W1:Y:S01]  /*12660*/  S2R R2, SR_TID.X ;  /* 0x0000000000027919 */ /* 0x000e620000002100 */
[----:B------:R-:W-:Y:S01]  /*12670*/  R2UR UR6, R33 ;  /* 0x00000000210672ca */ /* 0x000fe200000e0000 */
[----:B------:R-:W-:Y:S02]  /*12680*/  ULDC.64 UR8, c[0x0][0x2d8] ;  /* 0x0000b60000087ab9 */ /* 0x000fe40000000a00 */
[----:B------:R-:W-:Y:S02]  /*12690*/  PLOP3.LUT P0, PT, PT, PT, UP0, 0x80, 0x0 ;  /* 0x000000000000781c */ /* 0x000fe40003f0f008 */
[C---:B------:R-:W-:Y:S02]  /*126a0*/  LOP3.LUT P3, RZ, R16.reuse, 0x800, RZ, 0xc0, !PT ;  /* 0x0000080010ff7812 */ /* 0x040fe4000786c0ff */
[C---:B------:R-:W-:Y:S01]  /*126b0*/  LOP3.LUT P4, RZ, R16.reuse, 0x400, RZ, 0xc0, !PT ;  /* 0x0000040010ff7812 */ /* 0x040fe2000788c0ff */
[----:B------:R-:W-:Y:S01]  /*126c0*/  @UP0 ULDC UR4, c[0x0][0x44c] ;  /* 0x0001130000040ab9 */ /* 0x000fe20000000800 */
[----:B------:R-:W-:-:S02]  /*126d0*/  LOP3.LUT P5, RZ, R16, 0x200, RZ, 0xc0, !PT ;  /* 0x0000020010ff7812 */ /* 0x000fc400078ac0ff */
[C---:B-1----:R-:W-:Y:S01]  /*126e0*/  LOP3.LUT R20, R2.reuse, 0x7f, RZ, 0xc0, !PT ;  /* 0x0000007f02147812 */ /* 0x042fe200078ec0ff */
[----:B------:R-:W-:-:S03]  /*126f0*/  IMAD.SHL.U32 R2, R2, 0x20, RZ ;  /* 0x0000002002027824 */ /* 0x000fc600078e00ff */
[----:B------:R-:W-:-:S04]  /*12700*/  SHF.R.U32.HI R20, RZ, 0x2, R20 ;  /* 0x00000002ff147819 */ /* 0x000fc80000011614 */
[----:B------:R-:W-:-:S04]  /*12710*/  LOP3.LUT R2, R20, 0x60, R2, 0xf8, !PT ;  /* 0x0000006014027812 */ /* 0x000fc800078ef802 */
[----:B------:R-:W-:-:S05]  /*12720*/  LEA R5, R5, R2, 0x7 ;  /* 0x0000000205057211 */ /* 0x000fca00078e38ff */
        /* <DEDUP_REMOVED lines=15> */
[----:B------:R-:W1:Y:S01]  /*12820*/  S2R R20, SR_TID.X ;  /* 0x0000000000147919 */ /* 0x000e620000002100 */
        /* <DEDUP_REMOVED lines=20> */
[----:B-1----:R-:W-:Y:S02]  /*12970*/  LOP3.LUT R20, R20, 0x7f, RZ, 0xc0, !PT ;  /* 0x0000007f14147812 */ /* 0x002fe400078ec0ff */
[----:B------:R-:W-:Y:S02]  /*12980*/  IADD3.X R4, R3, UR5, R5, P0, !PT ;  /* 0x0000000503047c10 */ /* 0x000fe400087fe405 */
[----:B------:R-:W-:Y:S01]  /*12990*/  SHF.R.U32.HI R10, RZ, 0x2, R20 ;  /* 0x00000002ff0a7819 */ /* 0x000fe20000011614 */
[----:B0-----:R-:W-:Y:S06]  /*129a0*/  BRA.DIV UR4, `(.L_x_2230) ;  /* 0x0000003a04fc7947 */ /* 0x001fec000b800000 */
[----:B----4-:R-:W0:Y:S01]  /*129b0*/  SHFL.IDX PT, R14, R0, RZ, 0x1c1f ;  /* 0x001c1fff000e7589 */ /* 0x010e2200000e0000 */
[----:B------:R-:W-:-:S03]  /*129c0*/  IMAD.U32 R5, RZ, RZ, UR43 ;  /* 0x0000002bff057e24 */ /* 0x000fc6000f8e00ff */
[----:B------:R-:W1:Y:S01]  /*129d0*/  SHFL.IDX PT, R2, R4, RZ, 0x1c1f ;  /* 0x001c1fff04027589 */ /* 0x000e6200000e0000 */
[----:B------:R-:W-:-:S03]  /*129e0*/  IMAD R5, R5, 0x80, R10 ;  /* 0x0000008005057824 */ /* 0x000fc600078e020a */
[----:B------:R-:W-:Y:S01]  /*129f0*/  SHFL.IDX PT, R6, R4, 0x1, 0x1c1f ;  /* 0x003c1f0004067f89 */ /* 0x000fe200000e0000 */
        /* <DEDUP_REMOVED lines=13> */
[----:B------:R-:W-:Y:S01]  /*12ad0*/  SHFL.IDX PT, R6, R4, 0x2, 0x1c1f ;  /* 0x005c1f0004067f89 */ /* 0x000fe200000e0000 */
[----:B------:R-:W-:Y:S02]  /*12ae0*/  @!P0 IMAD.MOV.U32 R3, RZ, RZ, R7 ;  /* 0x000000ffff038224 */ /* 0x000fe400078e0007 */
[----:B------:R-:W-:Y:S01]  /*12af0*/  VIADD R7, R5, 0x40 ;  /* 0x0000004005077836 */ /* 0x000fe20000000000 */
[----:B------:R-:W0:Y:S04]  /*12b00*/  SHFL.IDX PT, R14, R0, 0x2, 0x1c1f ;  /* 0x005c1f00000e7f89 */ /* 0x000e2800000e0000 */
[----:B------:R-:W-:Y:S04]  /*12b10*/  @!P0 LDGSTS.E.BYPASS.LTC128B.128 [R8+0x14c00], desc[UR50][R2.64], !P3 ;  /* 0x14c0000002088fae */ /* 0x000fe8000d901d72 */
[----:B------:R-:W-:Y:S04]  /*12b20*/  @!P0 LDGSTS.E.BYPASS.LTC128B.128 [R8+0x16c00], desc[UR50][R2.64+0x40], !P4 ;  /* 0x16c0004002088fae */ /* 0x000fe8000e101d72 */
[----:B------:R1:W-:Y:S01]  /*12b30*/  @!P0 LDGSTS.E.BYPASS.LTC128B.128 [R8+0x18c00], desc[UR50][R2.64+0x80], !P5 ;  /* 0x18c0008002088fae */ /* 0x0003e2000e901d72 */
[----:B------:R-:W-:-:S03]  /*12b40*/  ISETP.GE.AND P0, PT, R7, UR38, PT ;  /* 0x0000002607007c0c */ /* 0x000fc6000bf06270 */
[----:B------:R-:W2:Y:S10]  /*12b50*/  SHFL.IDX PT, R4, R4, 0x3, 0x1c1f ;  /* 0x007c1f0004047f89 */ /* 0x000eb400000e0000 */
[----:B0-----:R-:W-:-:S05]  /*12b60*/  @!P0 IADD3 R14, P1, R36, R14, RZ ;  /* 0x0000000e240e8210 */ /* 0x001fca0007f3e0ff */
[----:B------:R-:W-:Y:S02]  /*12b70*/  @!P0 IMAD.X R7, RZ, RZ, R6, P1 ;  /* 0x000000ffff078224 */ /* 0x000fe400008e0606 */
[----:B-1----:R-:W-:Y:S02]  /*12b80*/  @!P0 IMAD.MOV.U32 R2, RZ, RZ, R14 ;  /* 0x000000ffff028224 */ /* 0x002fe400078e000e */
[----:B------:R-:W-:Y:S01]  /*12b90*/  @!P0 IMAD.MOV.U32 R3, RZ, RZ, R7 ;  /* 0x000000ffff038224 */ /* 0x000fe200078e0007 */
[----:B------:R0:W1:Y:S04]  /*12ba0*/  SHFL.IDX PT, R14, R0, 0x3, 0x1c1f ;  /* 0x007c1f00000e7f89 */ /* 0x00006800000e0000 */
[----:B------:R0:W-:Y:S04]  /*12bb0*/  @!P0 LDGSTS.E.BYPASS.LTC128B.128 [R8+0x15400], desc[UR50][R2.64], !P3 ;  /* 0x1540000002088fae */ /* 0x0001e8000d901d72 */
[----:B------:R0:W-:Y:S04]  /*12bc0*/  @!P0 LDGSTS.E.BYPASS.LTC128B.128 [R8+0x17400], desc[UR50][R2.64+0x40], !P4 ;  /* 0x1740004002088fae */ /* 0x0001e8000e101d72 */
[----:B--2---:R0:W-:Y:S02]  /*12bd0*/  @!P0 LDGSTS.E.BYPASS.LTC128B.128 [R8+0x19400], desc[UR50][R2.64+0x80], !P5 ;  /* 0x1940008002088fae */ /* 0x0041e4000e901d72 */
.L_x_2321:
[----:B------:R-:W-:-:S05]  /*12be0*/  VIADD R5, R5, 0x60 ;  /* 0x0000006005057836 */ /* 0x000fca0000000000 */
[----:B------:R-:W-:-:S13]  /*12bf0*/  ISETP.GE.AND P0, PT, R5, UR38, PT ;  /* 0x0000002605007c0c */ /* 0x000fda000bf06270 */
[----:B01----:R-:W-:-:S05]  /*12c00*/  @!P0 IADD3 R2, P1, R36, R14, RZ ;  /* 0x0000000e24028210 */ /* 0x003fca0007f3e0ff */
        /* <DEDUP_REMOVED lines=9> */
.L_x_2231:
        /* <DEDUP_REMOVED lines=18> */
.L_x_2322:
[----:B------:R-:W-:Y:S05]  /*12dc0*/  BSYNC B0 ;  /* 0x0000000000007941 */ /* 0x000fea0003800000 */
.L_x_2232:
[----:B------:R-:W-:-:S06]  /*12dd0*/  UISETP.GE.AND UP0, UPT, UR44, 0x2, UPT ;  /* 0x000000022c00788c */ /* 0x000fcc000bf06270 */
[----:B------:R-:W-:-:S13]  /*12de0*/  PLOP3.LUT P0, PT, PT, PT, UP0, 0x40, 0x0 ;  /* 0x000000000000781c */ /* 0x000fda0003f0e808 */
[----:B------:R-:W-:Y:S05]  /*12df0*/  @P0 BRA `(.L_x_2234) ;  /* 0x0000001400d40947 */ /* 0x000fea0003800000 */
[----:B------:R-:W-:Y:S01]  /*12e00*/  UIADD3 UR4, UR44, -0x2, URZ ;  /* 0xfffffffe2c047890 */ /* 0x000fe2000fffe03f */
[----:B------:R-:W-:Y:S02]  /*12e10*/  IMAD.MOV.U32 R22, RZ, RZ, R32 ;  /* 0x000000ffff167224 */ /* 0x000fe400078e0020 */
[----:B------:R-:W-:-:S03]  /*12e20*/  IMAD.MOV.U32 R10, RZ, RZ, R19 ;  /* 0x000000ffff0a7224 */ /* 0x000fc600078e0013 */
[----:B------:R-:W-:-:S07]  /*12e30*/  IMAD.U32 R30, RZ, RZ, UR4 ;  /* 0x00000004ff1e7e24 */ /* 0x000fce000f8e00ff */
.L_x_2254:
[----:B------:R-:W2:Y:S01]  /*12e40*/  LDL R2, [R1] ;  /* 0x0000000001027983 */ /* 0x000ea20000100800 */
[----:B01----:R-:W0:Y:S01]  /*12e50*/  LDC R0, c[0x0][0x430] ;  /* 0x00010c00ff007b82 */ /* 0x003e220000000800 */
[----:B------:R-:W1:Y:S01]  /*12e60*/  S2R R3, SR_TID.X ;  /* 0x0000000000037919 */ /* 0x000e620000002100 */
[----:B------:R-:W3:Y:S01]  /*12e70*/  S2R R7, SR_TID.X ;  /* 0x0000000000077919 */ /* 0x000ee20000002100 */
[----:B------:R-:W4:Y:S01]  /*12e80*/  S2R R8, SR_TID.X ;  /* 0x0000000000087919 */ /* 0x000f220000002100 */
[----:B0-----:R-:W-:Y:S02]  /*12e90*/  ISETP.NE.AND P0, PT, R0, 0x1, PT ;  /* 0x000000010000780c */ /* 0x001fe40003f05270 */
[----:B-1----:R-:W-:-:S11]  /*12ea0*/  LOP3.LUT R4, R3, 0x7f, RZ, 0xc0, !PT ;  /* 0x0000007f03047812 */ /* 0x002fd600078ec0ff */
[----:B------:R-:W0:Y:S01]  /*12eb0*/  @P0 LDC R0, c[0x0][0x434] ;  /* 0x00010d00ff000b82 */ /* 0x000e220000000800 */
[----:B------:R-:W-:-:S07]  /*12ec0*/  SHF.R.U32.HI R6, RZ, 0x2, R4 ;  /* 0x00000002ff067819 */ /* 0x000fce0000011604 */
[----:B------:R-:W1:Y:S01]  /*12ed0*/  @P0 LDC R5, c[0x0][0x438] ;  /* 0x00010e00ff050b82 */ /* 0x000e620000000800 */
[----:B----4-:R-:W-:-:S07]  /*12ee0*/  IMAD.SHL.U32 R9, R8, 0x20, RZ ;  /* 0x0000002008097824 */ /* 0x010fce00078e00ff */
[----:B------:R-:W4:Y:S01]  /*12ef0*/  @P0 LDC R3, c[0x0][0x434] ;  /* 0x00010d00ff030b82 */ /* 0x000f220000000800 */
[----:B------:R-:W-:Y:S05]  /*12f00*/  YIELD ;  /* 0x0000000000007946 */ /* 0x000fea0003800000 */
[----:B------:R-:W-:Y:S01]  /*12f10*/  ULDC.64 UR4, c[0x0][0x428] ;  /* 0x00010a0000047ab9 */ /* 0x000fe20000000a00 */
[----:B------:R-:W-:Y:S01]  /*12f20*/  ULDC.64 UR6, c[0x0][0x418] ;  /* 0x0001060000067ab9 */ /* 0x000fe20000000a00 */
[----:B------:R-:W-:-:S04]  /*12f30*/  IMAD R8, R37, UR4, RZ ;  /* 0x0000000425087c24 */ /* 0x000fc8000f8e02ff */
[----:B------:R-:W-:Y:S02]  /*12f40*/  IMAD R8, R31, UR5, R8 ;  /* 0x000000051f087c24 */ /* 0x000fe4000f8e0208 */
[----:B--2---:R-:W-:Y:S01]  /*12f50*/  IMAD R4, R30, 0xa0, R2 ;  /* 0x000000a01e047824 */ /* 0x004fe200078e0202 */
[C---:B---3--:R-:W-:Y:S02]  /*12f60*/  LOP3.LUT R2, R7.reuse, 0x7f, RZ, 0xc0, !PT ;  /* 0x0000007f07027812 */ /* 0x048fe400078ec0ff */
[----:B------:R-:W-:-:S04]  /*12f70*/  SHF.L.U32 R7, R7, 0x5, RZ ;  /* 0x0000000507077819 */ /* 0x000fc800000006ff */
[----:B------:R-:W-:Y:S02]  /*12f80*/  LOP3.LUT R7, R6, 0x60, R7, 0xf8, !PT ;  /* 0x0000006006077812 */ /* 0x000fe400078ef807 */
[----:B------:R-:W-:Y:S02]  /*12f90*/  SHF.R.U32.HI R6, RZ, 0x2, R2 ;  /* 0x00000002ff067819 */ /* 0x000fe40000011602 */
[----:B------:R-:W2:Y:S01]  /*12fa0*/  @P0 LDC R2, c[0x0][0x438] ;  /* 0x00010e00ff020b82 */ /* 0x000ea20000000800 */
[----:B------:R-:W-:Y:S01]  /*12fb0*/  IMAD.IADD R7, R7, 0x1, R4 ;  /* 0x0000000107077824 */ /* 0x000fe200078e0204 */
[----:B------:R-:W-:-:S03]  /*12fc0*/  LOP3.LUT R9, R6, 0x60, R9, 0xf8, !PT ;  /* 0x0000006006097812 */ /* 0x000fc600078ef809 */
[----:B0-----:R-:W-:Y:S01]  /*12fd0*/  @P0 IMAD.HI.U32 R0, R7, R0, RZ ;  /* 0x0000000007000227 */ /* 0x001fe200078e00ff */
[----:B------:R-:W-:-:S03]  /*12fe0*/  LOP3.LUT R9, R9, 0x80, RZ, 0xfc, !PT ;  /* 0x0000008009097812 */ /* 0x000fc600078efcff */
[----:B------:R-:W-:Y:S01]  /*12ff0*/  IMAD.MOV.U32 R6, RZ, RZ, R7 ;  /* 0x000000ffff067224 */ /* 0x000fe200078e0007 */
[----:B-1----:R-:W-:Y:S01]  /*13000*/  @P0 SHF.R.U32.HI R6, RZ, R5, R0 ;  /* 0x00000005ff060219 */ /* 0x002fe20000011600 */
[----:B------:R-:W-:-:S04]  /*13010*/  IMAD.IADD R0, R9, 0x1, R4 ;  /* 0x0000000109007824 */ /* 0x000fc800078e0204 */
[----:B----4-:R-:W-:-:S04]  /*13020*/  @P0 IMAD.HI.U32 R3, R0, R3, RZ ;  /* 0x0000000300030227 */ /* 0x010fc800078e00ff */
[----:B------:R-:W-:Y:S01]  /*13030*/  IMAD.MOV.U32 R11, RZ, RZ, R0 ;  /* 0x000000ffff0b7224 */ /* 0x000fe200078e0000 */
[----:B------:R-:W-:Y:S02]  /*13040*/  ISETP.GT.U32.AND P1, PT, R9, 0x9f, PT ;  /* 0x0000009f0900780c */ /* 0x000fe40003f24070 */
[----:B--2---:R-:W-:Y:S01]  /*13050*/  @P0 SHF.R.U32.HI R11, RZ, R2, R3 ;  /* 0x00000002ff0b0219 */ /* 0x004fe20000011603 */
[--C-:B------:R-:W-:Y:S01]  /*13060*/  IMAD.MOV.U32 R2, RZ, RZ, R6.reuse ;  /* 0x000000ffff027224 */ /* 0x100fe200078e0006 */
[----:B------:R-:W-:-:S03]  /*13070*/  SHF.R.S32.HI R3, RZ, 0x1f, R6 ;  /* 0x0000001fff037819 */ /* 0x000fc60000011406 */
[----:B------:R-:W-:-:S04]  /*13080*/  IMAD.WIDE.U32 R2, R31, UR4, R2 ;  /* 0x000000041f027c25 */ /* 0x000fc8000f8e0002 */
[----:B------:R-:W-:Y:S01]  /*13090*/  IMAD.IADD R3, R8, 0x1, R3 ;  /* 0x0000000108037824 */ /* 0x000fe200078e0203 */
[----:B------:R-:W-:-:S04]  /*130a0*/  LEA R4, P0, R2, UR6, 0x2 ;  /* 0x0000000602047c11 */ /* 0x000fc8000f8010ff */
[----:B------:R-:W-:Y:S01]  /*130b0*/  LEA.HI.X R5, R2, UR7, R3, 0x2, P0 ;  /* 0x0000000702057c11 */ /* 0x000fe200080f1403 */
[--C-:B------:R-:W-:Y:S01]  /*130c0*/  @!P1 IMAD.MOV.U32 R2, RZ, RZ, R11.reuse ;  /* 0x000000ffff029224 */ /* 0x100fe200078e000b */
[----:B------:R-:W-:-:S03]  /*130d0*/  @!P1 SHF.R.S32.HI R3, RZ, 0x1f, R11 ;  /* 0x0000001fff039819 */ /* 0x000fc6000001140b */
[----:B------:R-:W-:Y:S01]  /*130e0*/  @!P1 IMAD.WIDE.U32 R2, R31, UR4, R2 ;  /* 0x000000041f029c25 */ /* 0x000fe2000f8e0002 */
[----:B------:R-:W-:-:S03]  /*130f0*/  ULDC UR4, c[0x0][0x430] ;  /* 0x00010c0000047ab9 */ /* 0x000fc60000000800 */
[----:B------:R-:W-:Y:S01]  /*13100*/  @!P1 IMAD.IADD R3, R8, 0x1, R3 ;  /* 0x0000000108039824 */ /* 0x000fe200078e0203 */
[----:B------:R-:W-:-:S04]  /*13110*/  @!P1 LEA R8, P0, R2, UR6, 0x2 ;  /* 0x0000000602089c11 */ /* 0x000fc8000f8010ff */
[----:B------:R-:W-:Y:S01]  /*13120*/  @!P1 LEA.HI.X R9, R2, UR7, R3, 0x2, P0 ;  /* 0x0000000702099c11 */ /* 0x000fe200080f1403 */
[----:B------:R-:W-:Y:S02]  /*13130*/  IMAD.MOV R2, RZ, RZ, -R6 ;  /* 0x000000ffff027224 */ /* 0x000fe400078e0a06 */
[----:B------:R0:W2:Y:S01]  /*13140*/  LDG.E R6, desc[UR50][R4.64] ;  /* 0x0000003204067981 */ /* 0x0000a2000c1e1900 */
[----:B------:R-:W-:Y:S02]  /*13150*/  IMAD.U32 R12, RZ, RZ, UR46 ;  /* 0x0000002eff0c7e24 */ /* 0x000fe4000f8e00ff */
[----:B0-----:R-:W-:Y:S02]  /*13160*/  IMAD.MOV.U32 R4, RZ, RZ, RZ ;  /* 0x000000ffff047224 */ /* 0x001fe400078e00ff */
[----:B------:R-:W-:-:S04]  /*13170*/  VIADD R19, R10, 0x1 ;  /* 0x000000010a137836 */ /* 0x000fc80000000000 */
[----:B------:R0:W5:Y:S01]  /*13180*/  @!P1 LDG.E R4, desc[UR50][R8.64] ;  /* 0x0000003208049981 */ /* 0x000162000c1e1900 */
[----:B------:R-:W-:Y:S01]  /*13190*/  ISETP.NE.AND P1, PT, R12, 0x3, PT ;  /* 0x000000030c00780c */ /* 0x000fe20003f25270 */
[----:B------:R-:W-:Y:S01]  /*131a0*/  IMAD.MOV R3, RZ, RZ, -R11 ;  /* 0x000000ffff037224 */ /* 0x000fe200078e0a0b */
[----:B------:R-:W-:-:S03]  /*131b0*/  ISETP.NE.AND P0, PT, R19, 0x2, PT ;  /* 0x000000021300780c */ /* 0x000fc60003f05270 */
[----:B------:R-:W-:Y:S01]  /*131c0*/  IMAD R5, R3, UR4, R0 ;  /* 0x0000000403057c24 */ /* 0x000fe2000f8e0200 */
[----:B------:R-:W-:Y:S01]  /*131d0*/  SEL R32, RZ, 0x1, P0 ;  /* 0x00000001ff207807 */ /* 0x000fe20000000000 */
[----:B------:R-:W-:Y:S02]  /*131e0*/  IMAD.MOV.U32 R0, RZ, RZ, R30 ;  /* 0x000000ffff007224 */ /* 0x000fe400078e001e */
[----:B------:R-:W-:Y:S01]  /*131f0*/  IMAD R7, R2, UR4, R7 ;  /* 0x0000000402077c24 */ /* 0x000fe2000f8e0207 */
[----:B------:R-:W-:Y:S01]  /*13200*/  SEL R19, R19, RZ, P0 ;  /* 0x000000ff13137207 */ /* 0x000fe20000000000 */
[----:B------:R-:W-:Y:S01]  /*13210*/  VIADD R30, R30, 0xffffffff ;  /* 0xffffffff1e1e7836 */ /* 0x000fe20000000000 */
[----:B------:R-:W-:Y:S02]  /*13220*/  LOP3.LUT R32, R22, R32, RZ, 0x3c, !PT ;  /* 0x0000002016207212 */ /* 0x000fe400078e3cff */
[----:B------:R-:W-:Y:S02]  /*13230*/  ISETP.GT.AND P2, PT, R0, RZ, PT ;  /* 0x000000ff0000720c */ /* 0x000fe40003f44270 */
[----:B--2---:R-:W-:Y:S01]  /*13240*/  SHF.R.S32.HI R28, RZ, 0x1f, R6 ;  /* 0x0000001fff1c7819 */ /* 0x004fe20000011406 */
[----:B0-----:R-:W-:Y:S10]  /*13250*/  @!P1 BRA `(.L_x_2235) ;  /* 0x0000000000049947 */ /* 0x001ff40003800000 */
[----:B------:R-:W-:Y:S01]  /*13260*/  BPT.TRAP 0x1 ;  /* 0x000000040000795c */ /* 0x000fe20000300000 */
.L_x_2235:
[----:B------:R-:W-:Y:S01]  /*13270*/  IMAD R0, R19, 0x8, R17 ;  /* 0x0000000813007824 */ /* 0x000fe200078e0211 */
[----:B------:R-:W-:Y:S01]  /*13280*/  SHF.L.U32 R29, R32, 0x1f, RZ ;  /* 0x0000001f201d7819 */ /* 0x000fe200000006ff */
[----:B------:R-:W-:Y:S01]  /*13290*/  BSSY B0, `(.L_x_2236) ;  /* 0x0000004000007945 */ /* 0x000fe20003800000 */
[----:B------:R-:W-:Y:S02]  /*132a0*/  SHF.R.S32.HI R27, RZ, 0x1f, R7 ;  /* 0x0000001fff1b7819 */ /* 0x000fe40000011407 */
[----:B------:R-:W0:Y:S02]  /*132b0*/  SYNCS.PHASECHK.TRANS64.TRYWAIT P0, [R0+URZ+0x29880], R29 ;  /* 0x0298801d000075a7 */ /* 0x000e24000800017f */
[----:B0-----:R-:W-:Y:S05]  /*132c0*/  @!P0 BRA `(.L_x_2237) ;  /* 0x0000003800048947 */ /* 0x001fea0003800000 */
.L_x_2323:
[----:B------:R-:W-:Y:S05]  /*132d0*/  BSYNC B0 ;  /* 0x0000000000007941 */ /* 0x000fea0003800000 */
.L_x_2236:
        /* <DEDUP_REMOVED lines=41> */
[----:B------:R-:W2:Y:S01]  /*13570*/  SHFL.IDX PT, R3, R9, RZ, 0x1c1f ;  /* 0x001c1fff09037589 */ /* 0x000ea200000e0000 */
[----:B------:R-:W-:-:S03]  /*13580*/  IADD3 R21, R35, R20, RZ ;  /* 0x0000001423157210 */ /* 0x000fc60007ffe0ff */
        /* <DEDUP_REMOVED lines=24> */
.L_x_2335:
        /* <DEDUP_REMOVED lines=9> */
.L_x_2239:
        /* <DEDUP_REMOVED lines=11> */
.L_x_2240:
[----:B------:R2:W-:Y:S01]  /*13850*/  SYNCS.ARRIVE.TRANS64.A1T0 RZ, [R0+URZ+0x29870], RZ ;  /* 0x029870ff00ff79a7 */ /* 0x0005e2000810003f */
[----:B------:R-:W-:Y:S05]  /*13860*/  @!P3 BRA `(.L_x_2241) ;  /* 0x000000000004b947 */ /* 0x000fea0003800000 */
[----:B------:R-:W-:Y:S01]  /*13870*/  BPT.TRAP 0x1 ;  /* 0x000000040000795c */ /* 0x000fe20000300000 */
.L_x_2241:
[----:B------:R-:W3:Y:S01]  /*13880*/  SYNCS.PHASECHK.TRANS64.TRYWAIT P0, [R0+URZ+0x29840], R29 ;  /* 0x0298401d000075a7 */ /* 0x000ee2000800017f */
[----:B------:R-:W-:Y:S04]  /*13890*/  BSSY B0, `(.L_x_2242) ;  /* 0x0000002000007945 */ /* 0x000fe80003800000 */
[----:B---3--:R-:W-:Y:S05]  /*138a0*/  @!P0 BRA `(.L_x_2243) ;  /* 0x0000003800148947 */ /* 0x008fea0003800000 */
.L_x_2336:
[----:B------:R-:W-:Y:S05]  /*138b0*/  BSYNC B0 ;  /* 0x0000000000007941 */ /* 0x000fea0003800000 */
.L_x_2242:
        /* <DEDUP_REMOVED lines=67> */
.L_x_2348:
        /* <DEDUP_REMOVED lines=10> */
.L_x_2245:
        /* <DEDUP_REMOVED lines=11> */
.L_x_2246:
[----:B------:R0:W-:Y:S02]  /*13e40*/  SYNCS.ARRIVE.TRANS64.A1T0 RZ, [R0+URZ+0x29830], RZ ;  /* 0x029830ff00ff79a7 */ /* 0x0001e4000810003f */
[----:B0-23--:R-:W-:-:S05]  /*13e50*/  IMAD.U32 R0, RZ, RZ, UR47 ;  /* 0x0000002fff007e24 */ /* 0x00dfca000f8e00ff */
[----:B------:R-:W-:-:S13]  /*13e60*/  ISETP.NE.AND P0, PT, R0, 0x3, PT ;  /* 0x000000030000780c */ /* 0x000fda0003f05270 */
[----:B------:R-:W-:Y:S05]  /*13e70*/  @!P0 BRA `(.L_x_2247) ;  /* 0x0000000000048947 */ /* 0x000fea0003800000 */
[----:B------:R-:W-:Y:S01]  /*13e80*/  BPT.TRAP 0x1 ;  /* 0x000000040000795c */ /* 0x000fe20000300000 */
.L_x_2247:
[----:B------:R-:W-:Y:S01]  /*13e90*/  LOP3.LUT R3, R22, 0x1, RZ, 0x3c, !PT ;  /* 0x0000000116037812 */ /* 0x000fe200078e3cff */
[----:B------:R-:W-:Y:S01]  /*13ea0*/  IMAD R0, R10, 0x8, R17 ;  /* 0x000000080a007824 */ /* 0x000fe200078e0211 */
[----:B------:R-:W-:Y:S02]  /*13eb0*/  BSSY B0, `(.L_x_2248) ;  /* 0x0000004000007945 */ /* 0x000fe40003800000 */
[----:B------:R-:W-:-:S04]  /*13ec0*/  SHF.L.U32 R3, R3, 0x1f, RZ ;  /* 0x0000001f03037819 */ /* 0x000fc800000006ff */
[----:B------:R-:W0:Y:S02]  /*13ed0*/  SYNCS.PHASECHK.TRANS64.TRYWAIT P1, [R0+URZ+0x29870], R3 ;  /* 0x02987003000075a7 */ /* 0x000e24000802017f */
[----:B0-----:R-:W-:Y:S05]  /*13ee0*/  @!P1 BRA `(.L_x_2249) ;  /* 0x0000003800149947 */ /* 0x001fea0003800000 */
.L_x_2349:
[----:B------:R-:W-:Y:S05]  /*13ef0*/  BSYNC B0 ;  /* 0x0000000000007941 */ /* 0x000fea0003800000 */
.L_x_2248:
[----:B------:R-:W-:-:S05]  /*13f00*/  IMAD.U32 R2, RZ, RZ, UR46 ;  /* 0x0000002eff027e24 */ /* 0x000fca000f8e00ff */
[----:B------:R-:W-:-:S13]  /*13f10*/  ISETP.NE.AND P1, PT, R2, 0x3, PT ;  /* 0x000000030200780c */ /* 0x000fda0003f25270 */
[----:B------:R-:W-:Y:S05]  /*13f20*/  @!P1 BRA `(.L_x_2250) ;  /* 0x0000000000049947 */ /* 0x000fea0003800000 */
[----:B------:R-:W-:Y:S01]  /*13f30*/  BPT.TRAP 0x1 ;  /* 0x000000040000795c */ /* 0x000fe20000300000 */
.L_x_2250:
[----:B0-----:R-:W-:Y:S01]  /*13f40*/  SHF.L.U32 R3, R22, 0x1f, RZ ;  /* 0x0000001f16037819 */ /* 0x001fe200000006ff */
[----:B------:R-:W-:-:S03]  /*13f50*/  IMAD R12, R10, 0x5000, RZ ;  /* 0x000050000a0c7824 */ /* 0x000fc600078e02ff */
[----:B------:R-:W0:Y:S02]  /*13f60*/  SYNCS.PHASECHK.TRANS64.TRYWAIT P1, [R0+URZ+0x29860], R3 ;  /* 0x02986003000075a7 */ /* 0x000e24000802017f */
[----:B0-----:R-:W-:Y:S05]  /*13f70*/  @!P1 BRA `(.L_x_2251) ;  /* 0x0000003800049947 */ /* 0x001fea0003800000 */
.L_x_2350:
[----:B------:R-:W2:Y:S04]  /*13f80*/  LDL R2, [R1+0x10] ;  /* 0x0000100001027983 */ /* 0x000ea80000100800 */
[----:B------:R-:W1:Y:S01]  /*13f90*/  LDL R13, [R1+0xc] ;  /* 0x00000c00010d7983 */ /* 0x000e620000100800 */
[----:B------:R-:W-:Y:S05]  /*13fa0*/  WARPSYNC.ALL ;  /* 0x0000000000007948 */ /* 0x000fea0003800000 */
[----:B------:R-:W3:Y:S01]  /*13fb0*/  S2R R9, SR_TID.X ;  /* 0x0000000000097919 */ /* 0x000ee20000002100 */
[----:B------:R-:W-:-:S02]  /*13fc0*/  IMAD.MOV.U32 R14, RZ, RZ, 0x40 ;  /* 0x00000040ff0e7424 */ /* 0x000fc400078e00ff */
[----:B------:R-:W-:Y:S01]  /*13fd0*/  IMAD.U32 R25, RZ, RZ, UR46 ;  /* 0x0000002eff197e24 */ /* 0x000fe2000f8e00ff */
[----:B---3--:R-:W-:-:S04]  /*13fe0*/  LOP3.LUT P1, RZ, R9, 0x4, RZ, 0xc0, !PT ;  /* 0x0000000409ff7812 */ /* 0x008fc8000782c0ff */
[----:B------:R-:W-:Y:S02]  /*13ff0*/  SEL R14, R14, 0xffffffc0, !P1 ;  /* 0xffffffc00e0e7807 */ /* 0x000fe40004800000 */
[----:B------:R-:W-:Y:S02]  /*14000*/  ISETP.NE.AND P1, PT, R25, 0x3, PT ;  /* 0x000000031900780c */ /* 0x000fe40003f25270 */
[C---:B--2---:R-:W-:Y:S02]  /*14010*/  LOP3.LUT R2, R12.reuse, R2, RZ, 0xfc, !PT ;  /* 0x000000020c027212 */ /* 0x044fe400078efcff */
[----:B-1----:R-:W-:-:S03]  /*14020*/  LOP3.LUT R24, R12, R13, RZ, 0xfc, !PT ;  /* 0x0000000d0c187212 */ /* 0x002fc600078efcff */
[C---:B0-----:R-:W-:Y:S01]  /*14030*/  IMAD.IADD R3, R17.reuse, 0x1, R2 ;  /* 0x0000000111037824 */ /* 0x041fe200078e0202 */
[----:B------:R-:W-:-:S03]  /*14040*/  IADD3 R24, R17, R24, RZ ;  /* 0x0000001811187210 */ /* 0x000fc60007ffe0ff */
        /* <DEDUP_REMOVED lines=69> */
.L_x_2252:
[----:B-1----:R1:W-:Y:S01]  /*144a0*/  SYNCS.ARRIVE.TRANS64.A1T0 RZ, [R0+URZ+0x29850], RZ ;  /* 0x029850ff00ff79a7 */ /* 0x0023e2000810003f */
[----:B------:R-:W-:Y:S06]  /*144b0*/  BAR.SYNC.DEFER_BLOCKING 0x2, 0x80 ;  /* 0x0082000000007b1d */ /* 0x000fec0000010000 */
[----:B------:R-:W-:Y:S05]  /*144c0*/  @!P0 BRA `(.L_x_2253) ;  /* 0x0000000000048947 */ /* 0x000fea0003800000 */
[----:B------:R-:W-:Y:S01]  /*144d0*/  BPT.TRAP 0x1 ;  /* 0x000000040000795c */ /* 0x000fe20000300000 */
.L_x_2253:
[----:B------:R-:W2:Y:S01]  /*144e0*/  LDL R2, [R1+0x4] ;  /* 0x0000040001027983 */ /* 0x000ea20000100800 */
[----:B-1----:R-:W-:Y:S02]  /*144f0*/  VIADD R0, R0, 0x29880 ;  /* 0x0002988000007836 */ /* 0x002fe40000000000 */
[----:B------:R-:W-:Y:S02]  /*14500*/  IMAD.MOV.U32 R22, RZ, RZ, R32 ;  /* 0x000000ffff167224 */ /* 0x000fe400078e0020 */
[----:B0-----:R-:W-:Y:S01]  /*14510*/  IMAD.MOV.U32 R10, RZ, RZ, R19 ;  /* 0x000000ffff0a7224 */ /* 0x001fe200078e0013 */
[----:B--2---:R-:W-:-:S04]  /*14520*/  PRMT R0, R2, 0x654, R0 ;  /* 0x0000065402007816 */ /* 0x004fc80000000000 */
[----:B------:R1:W-:Y:S01]  /*14530*/  SYNCS.ARRIVE.TRANS64.RED.A1T0 RZ, [R0+URZ], RZ ;  /* 0x000000ff00ff79a7 */ /* 0x0003e2000810043f */
[----:B------:R-:W-:Y:S05]  /*14540*/  @P2 BRA `(.L_x_2254) ;  /* 0xffffffe8003c2947 */ /* 0x000fea000383ffff */
.L_x_2234:
[----:B01----:R-:W0:Y:S01]  /*14550*/  S2R R0, SR_TID.X ;  /* 0x0000000000007919 */ /* 0x003e220000002100 */
[----:B------:R-:W-:Y:S01]  /*14560*/  BSSY B0, `(.L_x_2255) ;  /* 0x0000012000007945 */ /* 0x000fe20003800000 */
[----:B------:R-:W-:Y:S01]  /*14570*/  IMAD.U32 R6, RZ, RZ, UR47 ;  /* 0x0000002fff067e24 */ /* 0x000fe2000f8e00ff */
        /* <DEDUP_REMOVED lines=15> */
[----:B------:R0:W-:Y:S02]  /*14670*/  STL [R1+0x18], R0 ;  /* 0x0000180001007387 */ /* 0x0001e40000100800 */
.L_x_2256:
[----:B------:R-:W-:Y:S05]  /*14680*/  BSYNC B0 ;  /* 0x0000000000007941 */ /* 0x000fea0003800000 */
.L_x_2255:
[----:B------:R-:W-:-:S13]  /*14690*/  ISETP.NE.AND P2, PT, R6, 0x3, PT ;  /* 0x000000030600780c */ /* 0x000fda0003f45270 */
[----:B------:R-:W-:Y:S05]  /*146a0*/  @!P2 BRA `(.L_x_2257) ;  /* 0x000000000004a947 */ /* 0x000fea0003800000 */
[----:B------:R-:W-:Y:S01]  /*146b0*/  BPT.TRAP 0x1 ;  /* 0x000000040000795c */ /* 0x000fe20000300000 */
.L_x_2257:
[----:B------:R-:W-:Y:S01]  /*146c0*/  LOP3.LUT R3, R32, 0x1, RZ, 0x3c, !PT ;  /* 0x0000000120037812 */ /* 0x000fe200078e3cff */
[----:B------:R-:W-:Y:S01]  /*146d0*/  IMAD R18, R19, 0x8, R17 ;  /* 0x0000000813127824 */ /* 0x000fe200078e0211 */
[----:B------:R-:W-:Y:S02]  /*146e0*/  BSSY B0, `(.L_x_2258) ;  /* 0x0000004000007945 */ /* 0x000fe40003800000 */
[----:B------:R-:W-:-:S04]  /*146f0*/  SHF.L.U32 R3, R3, 0x1f, RZ ;  /* 0x0000001f03037819 */ /* 0x000fc800000006ff */
[----:B------:R-:W1:Y:S02]  /*14700*/  SYNCS.PHASECHK.TRANS64.TRYWAIT P0, [R18+URZ+0x29870], R3 ;  /* 0x02987003120075a7 */ /* 0x000e64000800017f */
[----:B-1----:R-:W-:Y:S05]  /*14710*/  @!P0 BRA `(.L_x_2259) ;  /* 0x0000003000308947 */ /* 0x002fea0003800000 */
.L_x_2351:
[----:B------:R-:W-:Y:S05]  /*14720*/  BSYNC B0 ;  /* 0x0000000000007941 */ /* 0x000fea0003800000 */
.L_x_2258:
[----:B0-----:R-:W-:-:S05]  /*14730*/  IMAD.U32 R0, RZ, RZ, UR46 ;  /* 0x0000002eff007e24 */ /* 0x001fca000f8e00ff */
[----:B------:R-:W-:-:S13]  /*14740*/  ISETP.NE.AND P0, PT, R0, 0x3, PT ;  /* 0x000000030000780c */ /* 0x000fda0003f05270 */
[----:B------:R-:W-:Y:S05]  /*14750*/  @!P0 BRA `(.L_x_2260) ;  /* 0x0000000000048947 */ /* 0x000fea0003800000 */
[----:B------:R-:W-:Y:S01]  /*14760*/  BPT.TRAP 0x1 ;  /* 0x000000040000795c */ /* 0x000fe20000300000 */
.L_x_2260:
[----:B-1----:R-:W-:-:S04]  /*14770*/  SHF.L.U32 R3, R32, 0x1f, RZ ;  /* 0x0000001f20037819 */ /* 0x002fc800000006ff */
[----:B------:R-:W0:Y:S02]  /*14780*/  SYNCS.PHASECHK.TRANS64.TRYWAIT P0, [R18+URZ+0x29860], R3 ;  /* 0x02986003120075a7 */ /* 0x000e24000800017f */
[----:B0-----:R-:W-:Y:S05]  /*14790*/  @!P0 BRA `(.L_x_2261) ;  /* 0x0000003000248947 */ /* 0x001fea0003800000 */
.L_x_2352:
[----:B------:R-:W2:Y:S04]  /*147a0*/  LDL R2, [R1+0x10] ;  /* 0x0000100001027983 */ /* 0x000ea80000100800 */
[----:B------:R-:W3:Y:S01]  /*147b0*/  LDL R14, [R1+0xc] ;  /* 0x00000c00010e7983 */ /* 0x000ee20000100800 */
[----:B------:R-:W1:Y:S01]  /*147c0*/  S2R R4, SR_TID.X ;  /* 0x0000000000047919 */ /* 0x000e620000002100 */
[----:B------:R-:W-:Y:S02]  /*147d0*/  IMAD R0, R19, 0x5000, RZ ;  /* 0x0000500013007824 */ /* 0x000fe400078e02ff */
[----:B------:R-:W-:Y:S01]  /*147e0*/  IMAD.MOV.U32 R8, RZ, RZ, 0x40 ;  /* 0x00000040ff087424 */ /* 0x000fe200078e00ff */
[----:B------:R-:W-:Y:S05]  /*147f0*/  WARPSYNC.ALL ;  /* 0x0000000000007948 */ /* 0x000fea0003800000 */
[----:B-1----:R-:W-:-:S04]  /*14800*/  LOP3.LUT P0, RZ, R4, 0x4, RZ, 0xc0, !PT ;  /* 0x0000000404ff7812 */ /* 0x002fc8000780c0ff */
[----:B------:R-:W-:Y:S01]  /*14810*/  SEL R8, R8, 0xffffffc0, !P0 ;  /* 0xffffffc008087807 */ /* 0x000fe20004000000 */
[----:B------:R-:W-:-:S05]  /*14820*/  IMAD.U32 R28, RZ, RZ, UR46 ;  /* 0x0000002eff1c7e24 */ /* 0x000fca000f8e00ff */
[----:B------:R-:W-:Y:S02]  /*14830*/  ISETP.NE.AND P0, PT, R28, 0x3, PT ;  /* 0x000000031c00780c */ /* 0x000fe40003f05270 */
[----:B--2---:R-:W-:-:S05]  /*14840*/  LOP3.LUT R2, R0, R2, RZ, 0xfc, !PT ;  /* 0x0000000200027212 */ /* 0x004fca00078efcff */
[----:B------:R-:W-:-:S04]  /*14850*/  IMAD.IADD R2, R17, 0x1, R2 ;  /* 0x0000000111027824 */ /* 0x000fc800078e0202 */
[----:B0-----:R-:W-:Y:S01]  /*14860*/  IMAD.IADD R3, R8, 0x1, R2 ;  /* 0x0000000108037824 */ /* 0x001fe200078e0202 */
[----:B------:R-:W0:Y:S04]  /*14870*/  LDSM.16.MT88.4 R4, [R2+0xa400] ;  /* 0x00a400000204783b */ /* 0x000e280000004200 */
[----:B------:R-:W1:Y:S01]  /*14880*/  LDSM.16.MT88.4 R8, [R3+0xa400] ;  /* 0x00a400000308783b */ /* 0x000e620000004200 */
[----:B---3--:R-:W-:-:S05]  /*14890*/  LOP3.LUT R0, R0, R14, RZ, 0xfc, !PT ;  /* 0x0000000e00007212 */ /* 0x008fca00078efcff */
[----:B------:R-:W-:Y:S01]  /*148a0*/  IMAD.IADD R0, R17, 0x1, R0 ;  /* 0x0000000111007824 */ /* 0x000fe200078e0200 */
[C-C-:B0-----:R-:W-:Y:S02]  /*148b0*/  PRMT R12, R4.reuse, 0x6420, R5.reuse ;  /* 0x00006420040c7816 */ /* 0x141fe40000000005 */
[----:B------:R-:W-:Y:S02]  /*148c0*/  PRMT R13, R4, 0x7531, R5 ;  /* 0x00007531040d7816 */ /* 0x000fe40000000005 */
[C-C-:B------:R-:W-:Y:S02]  /*148d0*/  PRMT R14, R6.reuse, 0x6420, R7.reuse ;  /* 0x00006420060e7816 */ /* 0x140fe40000000007 */
[----:B------:R-:W-:Y:S02]  /*148e0*/  PRMT R15, R6, 0x7531, R7 ;  /* 0x00007531060f7816 */ /* 0x000fe40000000007 */
[C-C-:B-1----:R-:W-:Y:S02]  /*148f0*/  PRMT R20, R8.reuse, 0x6420, R9.reuse ;  /* 0x0000642008147816 */ /* 0x142fe40000000009 */
[----:B------:R-:W-:-:S02]  /*14900*/  PRMT R21, R8, 0x7531, R9 ;  /* 0x0000753108157816 */ /* 0x000fc40000000009 */
[C-C-:B------:R-:W-:Y:S02]  /*14910*/  PRMT R22, R10.reuse, 0x6420, R11.reuse ;  /* 0x000064200a167816 */ /* 0x140fe4000000000b */
[----:B------:R-:W-:Y:S01]  /*14920*/  PRMT R23, R10, 0x7531, R11 ;  /* 0x000075310a177816 */ /* 0x000fe2000000000b */
[----:B------:R-:W-:Y:S04]  /*14930*/  STSM.16.M88.4 [R0+0x400], R12 ;  /* 0x0004000c00007844 */ /* 0x000fe80000000200 */
[----:B------:R-:W-:Y:S04]  /*14940*/  STSM.16.M88.4 [R0+0xc00], R20 ;  /* 0x000c001400007844 */ /* 0x000fe80000000200 */
[----:B------:R-:W0:Y:S04]  /*14950*/  LDSM.16.MT88.4 R4, [R2+0xb400] ;  /* 0x00b400000204783b */ /* 0x000e280000004200 */
[----:B------:R-:W1:Y:S01]  /*14960*/  LDSM.16.MT88.4 R8, [R3+0xb400] ;  /* 0x00b400000308783b */ /* 0x000e620000004200 */
[----:B0-----:R-:W-:-:S02]  /*14970*/  PRMT R12, R4, 0x6420, R5 ;  /* 0x00006420040c7816 */ /* 0x001fc40000000005 */
[----:B------:R-:W-:Y:S02]  /*14980*/  PRMT R13, R4, 0x7531, R5 ;  /* 0x00007531040d7816 */ /* 0x000fe40000000005 */
[C-C-:B------:R-:W-:Y:S02]  /*14990*/  PRMT R14, R6.reuse, 0x6420, R7.reuse ;  /* 0x00006420060e7816 */ /* 0x140fe40000000007 */
[----:B------:R-:W-:Y:S02]  /*149a0*/  PRMT R15, R6, 0x7531, R7 ;  /* 0x00007531060f7816 */ /* 0x000fe40000000007 */
[C-C-:B-1----:R-:W-:Y:S02]  /*149b0*/  PRMT R24, R8.reuse, 0x6420, R9.reuse ;  /* 0x0000642008187816 */ /* 0x142fe40000000009 */
[----:B------:R-:W-:Y:S02]  /*149c0*/  PRMT R25, R8, 0x7531, R9 ;  /* 0x0000753108197816 */ /* 0x000fe40000000009 */
[----:B------:R-:W-:-:S02]  /*149d0*/  PRMT R26, R10, 0x6420, R11 ;  /* 0x000064200a1a7816 */ /* 0x000fc4000000000b */
        /* <DEDUP_REMOVED lines=37> */
[----:B------:R0:W-:Y:S04]  /*14c30*/  STSM.16.M88.4 [R0+0x4400], R12 ;  /* 0x0044000c00007844 */ /* 0x0001e80000000200 */
        /* <DEDUP_REMOVED lines=9> */
.L_x_2262:
[----:B-1----:R1:W-:Y:S01]  /*14cd0*/  SYNCS.ARRIVE.TRANS64.A1T0 RZ, [R18+URZ+0x29850], RZ ;  /* 0x029850ff12ff79a7 */ /* 0x0023e2000810003f */
[----:B------:R-:W-:Y:S06]  /*14ce0*/  BAR.SYNC.DEFER_BLOCKING 0x2, 0x80 ;  /* 0x0082000000007b1d */ /* 0x000fec0000010000 */
[----:B------:R-:W-:Y:S05]  /*14cf0*/  @!P2 BRA `(.L_x_2263) ;  /* 0x000000000004a947 */ /* 0x000fea0003800000 */
[----:B------:R-:W-:Y:S01]  /*14d00*/  BPT.TRAP 0x1 ;  /* 0x000000040000795c */ /* 0x000fe20000300000 */
.L_x_2263:
[----:B0-----:R-:W2:Y:S01]  /*14d10*/  LDL R0, [R1+0x4] ;  /* 0x0000040001007983 */ /* 0x001ea20000100800 */
[----:B-1----:R-:W-:Y:S02]  /*14d20*/  VIADD R18, R18, 0x29880 ;  /* 0x0002988012127836 */ /* 0x002fe40000000000 */
[----:B------:R-:W-:-:S05]  /*14d30*/  VIADD R19, R19, 0x1 ;  /* 0x0000000113137836 */ /* 0x000fca0000000000 */
[----:B------:R-:W-:-:S04]  /*14d40*/  ISETP.NE.AND P0, PT, R19, 0x2, PT ;  /* 0x000000021300780c */ /* 0x000fc80003f05270 */
[----:B------:R-:W-:Y:S02]  /*14d50*/  SEL R3, RZ, 0x1, P0 ;  /* 0x00000001ff037807 */ /* 0x000fe40000000000 */
[----:B------:R-:W-:Y:S02]  /*14d60*/  SEL R19, R19, RZ, P0 ;  /* 0x000000ff13137207 */ /* 0x000fe40000000000 */
[----:B------:R-:W-:Y:S02]  /*14d70*/  LOP3.LUT R32, R32, R3, RZ, 0x3c, !PT ;  /* 0x0000000320207212 */ /* 0x000fe400078e3cff */
[----:B--2---:R-:W-:-:S04]  /*14d80*/  PRMT R18, R0, 0x654, R18 ;  /* 0x0000065400127816 */ /* 0x004fc80000000012 */
[----:B------:R0:W-:Y:S03]  /*14d90*/  SYNCS.ARRIVE.TRANS64.RED.A1T0 RZ, [R18+URZ], RZ ;  /* 0x000000ff12ff79a7 */ /* 0x0001e6000810043f */
.L_x_2204:
[----:B------:R-:W-:Y:S05]  /*14da0*/  BSYNC B7 ;  /* 0x0000000000077941 */ /* 0x000fea0003800000 */
.L_x_2202:
[----:B-1----:R1:W5:Y:S04]  /*14db0*/  LDL R0, [R1+0x4] ;  /* 0x0000040001007983 */ /* 0x0023680000100800 */
[----:B------:R1:W5:Y:S01]  /*14dc0*/  LDL R2, [R1+0x18] ;  /* 0x0000180001027983 */ /* 0x0003620000100800 */
[----:B------:R-:W-:-:S13]  /*14dd0*/  LOP3.LUT P0, RZ, R16, 0x1000, RZ, 0xc0, !PT ;  /* 0x0000100010ff7812 */ /* 0x000fda000780c0ff */
[----:B-1----:R-:W-:Y:S05]  /*14de0*/  @!P0 BRA `(.L_x_2264) ;  /* 0x0000000000288947 */ /* 0x002fea0003800000 */
[----:B------:R-:W1:Y:S08]  /*14df0*/  S2UR UR4, SR_CgaCtaId ;  /* 0x00000000000479c3 */ /* 0x000e700000008800 */
[----:B------:R-:W-:Y:S01]  /*14e00*/  BAR.SYNC.DEFER_BLOCKING 0x5, 0x180 ;  /* 0x0146000000007b1d */ /* 0x000fe20000010000 */
[----:B------:R-:W-:Y:S01]  /*14e10*/  MOV R17, 0x400 ;  /* 0x0000040000117802 */ /* 0x000fe20000000f00 */
[----:B-1---5:R-:W-:-:S05]  /*14e20*/  IMAD.U32 R0, RZ, RZ, UR4 ;  /* 0x00000004ff007e24 */ /* 0x022fca000f8e00ff */
[----:B------:R-:W-:Y:S01]  /*14e30*/  LEA R17, R0, R17, 0x18 ;  /* 0x0000001100117211 */ /* 0x000fe200078ec0ff */
[----:B------:R-:W-:Y:S04]  /*14e40*/  STL [R1+0x4], R0 ;  /* 0x0000040001007387 */ /* 0x000fe80000100800 */
[----:B------:R-:W1:Y:S04]  /*14e50*/  LDS R2, [R17+0x298d0] ;  /* 0x0298d00011027984 */ /* 0x000e680000000800 */
[----:B-1----:R1:W-:Y:S01]  /*14e60*/  STL [R1+0x18], R2 ;  /* 0x0000180201007387 */ /* 0x0023e20000100800 */
[----:B------:R-:W-:Y:S06]  /*14e70*/  BAR.ARV 0x4, 0x180 ;  /* 0x0106000000007b1d */ /* 0x000fec0000002000 */
[----:B------:R-:W-:Y:S05]  /*14e80*/  BRA `(.L_x_2265) ;  /* 0x0000000000287947 */ /* 0x000fea0003800000 */
.L_x_2264:
[----:B-----5:R-:W-:Y:S01]  /*14e90*/  IMAD.MOV.U32 R3, RZ, RZ, R0 ;  /* 0x000000ffff037224 */ /* 0x020fe200078e0000 */
[----:B------:R-:W-:Y:S01]  /*14ea0*/  @!P1 MOV R0, 0x400 ;  /* 0x0000040000009802 */ /* 0x000fe20000000f00 */
[----:B------:R-:W-:Y:S06]  /*14eb0*/  BAR.SYNC.DEFER_BLOCKING 0x4, 0x180 ;  /* 0x0106000000007b1d */ /* 0x000fec0000010000 */
[----:B------:R-:W1:Y:S02]  /*14ec0*/  @!P1 S2R R3, SR_CgaCtaId ;  /* 0x0000000000039919 */ /* 0x000e640000008800 */
[----:B-1----:R-:W-:Y:S01]  /*14ed0*/  @!P1 LEA R17, R3, R0, 0x18 ;  /* 0x0000000003119211 */ /* 0x002fe200078ec0ff */
[----:B------:R-:W-:Y:S04]  /*14ee0*/  @!P1 STL [R1+0x4], R3 ;  /* 0x0000040301009387 */ /* 0x000fe80000100800 */
[----:B------:R-:W1:Y:S04]  /*14ef0*/  SHFL.IDX PT, R0, R2, RZ, 0x1f ;  /* 0x00001fff02007589 */ /* 0x000e6800000e0000 */
[----:B------:R2:W-:Y:S04]  /*14f00*/  @!P1 STS [R17+0x298d0], R2 ;  /* 0x0298d00211009388 */ /* 0x0005e80000000800 */
[----:B-1----:R2:W-:Y:S01]  /*14f10*/  STL [R1+0x18], R0 ;  /* 0x0000180001007387 */ /* 0x0025e20000100800 */
[----:B------:R-:W-:Y:S06]  /*14f20*/  BAR.ARV 0x5, 0x180 ;  /* 0x0146000000007b1d */ /* 0x000fec0000002000 */
.L_x_2265:
[----:B--2---:R-:W2:Y:S01]  /*14f30*/  LDL R0, [R1+0x18] ;  /* 0x0000180001007983 */ /* 0x004ea20000100800 */
[----:B------:R-:W-:Y:S02]  /*14f40*/  ULDC UR4, c[0x0][0xc38] ;  /* 0x00030e0000047ab9 */ /* 0x000fe40000000800 */
[----:B--2---:R-:W-:-:S13]  /*14f50*/  ISETP.GE.AND P0, PT, R0, UR4, PT ;  /* 0x0000000400007c0c */ /* 0x004fda000bf06270 */
[----:B------:R-:W-:Y:S05]  /*14f60*/  @!P0 BRA `(.L_x_2266) ;  /* 0xffffffb400988947 */ /* 0x000fea000383ffff */
.L_x_2199:
[----:B------:R-:W2:Y:S01]  /*14f70*/  LDL.LU R0, [R1+0x1c] ;  /* 0x00001c0001007983 */ /* 0x000ea20000300800 */
[----:B------:R-:W-:Y:S01]  /*14f80*/  BSSY B0, `(.L_x_2267) ;  /* 0x000000b000007945 */ /* 0x000fe20003800000 */
[----:B------:R-:W3:Y:S01]  /*14f90*/  S2R R5, SR_CgaCtaId ;  /* 0x0000000000057919 */ /* 0x000ee20000008800 */
[----:B--2---:R-:W-:-:S05]  /*14fa0*/  VIADD R0, R0, 0x1 ;  /* 0x0000000100007836 */ /* 0x004fca0000000000 */
[----:B-1----:R-:W-:-:S04]  /*14fb0*/  LEA.HI R2, R0, R0, RZ, 0x1 ;  /* 0x0000000000027211 */ /* 0x002fc800078f08ff */
[----:B------:R-:W-:Y:S02]  /*14fc0*/  LOP3.LUT R3, R2, 0xfffffffe, RZ, 0xc0, !PT ;  /* 0xfffffffe02037812 */ /* 0x000fe400078ec0ff */
[----:B------:R-:W-:-:S03]  /*14fd0*/  MOV R2, 0x400 ;  /* 0x0000040000027802 */ /* 0x000fc60000000f00 */
[----:B------:R-:W-:Y:S01]  /*14fe0*/  IMAD.IADD R0, R0, 0x1, -R3 ;  /* 0x0000000100007824 */ /* 0x000fe200078e0a03 */
[----:B---3--:R-:W-:-:S04]  /*14ff0*/  LEA R4, R5, R2, 0x18 ;  /* 0x0000000205047211 */ /* 0x008fc800078ec0ff */
[----:B------:R-:W-:-:S04]  /*15000*/  SHF.L.U32 R0, R0, 0x1f, RZ ;  /* 0x0000001f00007819 */ /* 0x000fc800000006ff */
[----:B------:R-:W1:Y:S02]  /*15010*/  SYNCS.PHASECHK.TRANS64.TRYWAIT P0, [R4+URZ+0x29820], R0 ;  /* 0x02982000040075a7 */ /* 0x000e64000800017f */
[----:B-1----:R-:W-:Y:S05]  /*15020*/  @!P0 BRA `(.L_x_2268) ;  /* 0x0000002800148947 */ /* 0x002fea0003800000 */
.L_x_2353:
[----:B------:R-:W-:Y:S05]  /*15030*/  BSYNC B0 ;  /* 0x0000000000007941 */ /* 0x000fea0003800000 */
.L_x_2267:
[----:B------:R-:W-:-:S03]  /*15040*/  UMOV UR4, 0xffffffff ;  /* 0xffffffff00047882 */ /* 0x000fc60000000000 */
[----:B------:R-:W-:Y:S05]  /*15050*/  BRA.DIV UR4, `(.L_x_2269) ;  /* 0x0000002a041c7947 */ /* 0x000fea000b800000 */
[----:B-1----:R-:W1:Y:S02]  /*15060*/  S2R R0, SR_TID.X ;  /* 0x0000000000007919 */ /* 0x002e640000002100 */
[----:B-1----:R-:W-:-:S04]  /*15070*/  SHF.R.U32.HI R0, RZ, 0x5, R0 ;  /* 0x00000005ff007819 */ /* 0x002fc80000011600 */
[----:B------:R-:W-:-:S05]  /*15080*/  LOP3.LUT R0, R0, 0x3, RZ, 0xc0, !PT ;  /* 0x0000000300007812 */ /* 0x000fca00078ec0ff */
[----:B------:R1:W2:Y:S02]  /*15090*/  SHFL.IDX PT, R14, R0, RZ, 0x1f ;  /* 0x00001fff000e7589 */ /* 0x0002a400000e0000 */
.L_x_2356:
[----:B--2---:R-:W-:Y:S01]  /*150a0*/  ISETP.NE.AND P0, PT, R14, RZ, PT ;  /* 0x000000ff0e00720c */ /* 0x004fe20003f05270 */
[----:B------:R-:W-:-:S12]  /*150b0*/  BSSY B0, `(.L_x_2270) ;  /* 0x000002c000007945 */ /* 0x000fd80003800000 */
[----:B------:R-:W-:Y:S05]  /*150c0*/  @P0 BRA `(.L_x_2271) ;  /* 0x0000000000a80947 */ /* 0x000fea0003800000 */
[----:B------:R-:W-:-:S03]  /*150d0*/  UMOV UR4, 0xffffffff ;  /* 0xffffffff00047882 */ /* 0x000fc60000000000 */
[----:B------:R-:W-:Y:S05]  /*150e0*/  BRA.DIV UR4, `(.L_x_2272) ;  /* 0x0000002a042c7947 */ /* 0x000fea000b800000 */
[----:B------:R-:W-:-:S13]  /*150f0*/  ELECT P6, URZ, PT ;  /* 0x00000000003f782f */ /* 0x000fda00038c0000 */
.L_x_2359:
[----:B------:R-:W-:Y:S05]  /*15100*/  @!P6 BRA `(.L_x_2271) ;  /* 0x000000000098e947 */ /* 0x000fea0003800000 */
[----:B------:R-:W-:-:S06]  /*15110*/  ULOP3.LUT UR4, UR36, 0x2, URZ, 0xfc, !UPT ;  /* 0x0000000224047892 */ /* 0x000fcc000f8efc3f */
[----:B-1----:R-:W-:-:S05]  /*15120*/  IMAD.U32 R0, RZ, RZ, UR4 ;  /* 0x00000004ff007e24 */ /* 0x002fca000f8e00ff */
[----:B------:R-:W-:-:S13]  /*15130*/  ISETP.NE.AND P0, PT, R0, 0x3, PT ;  /* 0x000000030000780c */ /* 0x000fda0003f05270 */
[----:B------:R-:W-:Y:S05]  /*15140*/  @!P0 BRA `(.L_x_2273) ;  /* 0x0000000000048947 */ /* 0x000fea0003800000 */
[----:B------:R-:W-:Y:S01]  /*15150*/  BPT.TRAP 0x1 ;  /* 0x000000040000795c */ /* 0x000fe20000300000 */
.L_x_2273:
[C---:B------:R-:W-:Y:S01]  /*15160*/  IMAD R5, R19.reuse, 0x8, R4 ;  /* 0x0000000813057824 */ /* 0x040fe200078e0204 */
[----:B------:R-:W-:Y:S01]  /*15170*/  SHF.L.U32 R0, R32, 0x1f, RZ ;  /* 0x0000001f20007819 */ /* 0x000fe200000006ff */
[----:B------:R-:W-:-:S03]  /*15180*/  VIADD R19, R19, 0x1 ;  /* 0x0000000113137836 */ /* 0x000fc60000000000 */
[----:B------:R-:W1:Y:S02]  /*15190*/  SYNCS.PHASECHK.TRANS64.TRYWAIT P1, [R5+URZ+0x29840], R0 ;  /* 0x02984000050075a7 */ /* 0x000e64000802017f */
[----:B------:R-:W-:-:S04]  /*151a0*/  ISETP.NE.AND P2, PT, R19, 0x2, PT ;  /* 0x000000021300780c */ /* 0x000fc80003f45270 */
[----:B------:R-:W-:Y:S01]  /*151b0*/  SEL R3, RZ, 0x1, P2 ;  /* 0x00000001ff037807 */ /* 0x000fe20001000000 */
[----:B-1----:R-:W-:Y:S08]  /*151c0*/  @!P1 BRA `(.L_x_2274) ;  /* 0x0000002800149947 */ /* 0x002ff00003800000 */
.L_x_2360:
[----:B------:R-:W-:Y:S02]  /*151d0*/  SEL R19, R19, RZ, P2 ;  /* 0x000000ff13137207 */ /* 0x000fe40001000000 */
[----:B------:R-:W-:Y:S01]  /*151e0*/  LOP3.LUT R2, R32, R3, RZ, 0x3c, !PT ;  /* 0x0000000320027212 */ /* 0x000fe200078e3cff */
[----:B------:R-:W-:Y:S06]  /*151f0*/  @!P0 BRA `(.L_x_2275) ;  /* 0x0000000000048947 */ /* 0x000fec0003800000 */
[----:B------:R-:W-:Y:S01]  /*15200*/  BPT.TRAP 0x1 ;  /* 0x000000040000795c */ /* 0x000fe20000300000 */
.L_x_2275:
[----:B------:R-:W-:Y:S01]  /*15210*/  IMAD R19, R19, 0x8, R4 ;  /* 0x0000000813137824 */ /* 0x000fe200078e0204 */
[----:B------:R-:W-:-:S04]  /*15220*/  SHF.L.U32 R2, R2, 0x1f, RZ ;  /* 0x0000001f02027819 */ /* 0x000fc800000006ff */
[----:B------:R-:W2:Y:S02]  /*15230*/  SYNCS.PHASECHK.TRANS64.TRYWAIT P1, [R19+URZ+0x29840], R2 ;  /* 0x02984002130075a7 */ /* 0x000ea4000802017f */
[----:B--2---:R-:W-:Y:S05]  /*15240*/  @!P1 BRA `(.L_x_2276) ;  /* 0x0000002800089947 */ /* 0x004fea0003800000 */
.L_x_2361:
[----:B------:R-:W-:Y:S05]  /*15250*/  @!P0 BRA `(.L_x_2277) ;  /* 0x0000000000048947 */ /* 0x000fea0003800000 */
[----:B------:R-:W-:Y:S01]  /*15260*/  BPT.TRAP 0x1 ;  /* 0x000000040000795c */ /* 0x000fe20000300000 */
.L_x_2277:
[----:B------:R-:W3:Y:S02]  /*15270*/  SYNCS.PHASECHK.TRANS64.TRYWAIT P1, [R5+URZ+0x29860], R0 ;  /* 0x02986000050075a7 */ /* 0x000ee4000802017f */
[----:B---3--:R-:W-:Y:S05]  /*15280*/  @!P1 BRA `(.L_x_2278) ;  /* 0x00000028000c9947 */ /* 0x008fea0003800000 */
.L_x_2362:
[----:B------:R-:W-:Y:S05]  /*15290*/  @!P0 BRA `(.L_x_2279) ;  /* 0x0000000000048947 */ /* 0x000fea0003800000 */
[----:B------:R-:W-:Y:S01]  /*152a0*/  BPT.TRAP 0x1 ;  /* 0x000000040000795c */ /* 0x000fe20000300000 */
.L_x_2279:
[----:B------:R-:W4:Y:S02]  /*152b0*/  SYNCS.PHASECHK.TRANS64.TRYWAIT P1, [R19+URZ+0x29860], R2 ;  /* 0x02986002130075a7 */ /* 0x000f24000802017f */
[----:B----4-:R-:W-:Y:S05]  /*152c0*/  @!P1 BRA `(.L_x_2280) ;  /* 0x0000002800109947 */ /* 0x010fea0003800000 */
.L_x_2363:
[----:B------:R-:W-:Y:S05]  /*152d0*/  @!P0 BRA `(.L_x_2281) ;  /* 0x0000000000048947 */ /* 0x000fea0003800000 */
[----:B------:R-:W-:Y:S01]  /*152e0*/  BPT.TRAP 0x1 ;  /* 0x000000040000795c */ /* 0x000fe20000300000 */
.L_x_2281:
[----:B------:R-:W5:Y:S02]  /*152f0*/  SYNCS.PHASECHK.TRANS64.TRYWAIT P1, [R5+URZ+0x29880], R0 ;  /* 0x02988000050075a7 */ /* 0x000f64000802017f */
[----:B-----5:R-:W-:Y:S05]  /*15300*/  @!P1 BRA `(.L_x_2282) ;  /* 0x0000002800149947 */ /* 0x020fea0003800000 */
.L_x_2364:
[----:B------:R-:W-:Y:S05]  /*15310*/  @!P0 BRA `(.L_x_2283) ;  /* 0x0000000000048947 */ /* 0x000fea0003800000 */
[----:B------:R-:W-:Y:S01]  /*15320*/  BPT.TRAP 0x1 ;  /* 0x000000040000795c */ /* 0x000fe20000300000 */
.L_x_2283:
[----:B------:R0:W0:Y:S02]  /*15330*/  SYNCS.PHASECHK.TRANS64.TRYWAIT P0, [R19+URZ+0x29880], R2 ;  /* 0x02988002130075a7 */ /* 0x000024000800017f */
[----:B0-----:R-:W-:Y:S05]  /*15340*/  @!P0 NANOSLEEP.SYNCS 0x989680 ;  /* 0x009896800000895d */ /* 0x001fea0003900000 */
[----:B------:R-:W0:Y:S02]  /*15350*/  @!P0 SYNCS.PHASECHK.TRANS64 P0, [R19+URZ+0x29880], R2 ;  /* 0x02988002130085a7 */ /* 0x000e24000800007f */
[----:B0-----:R-:W-:Y:S05]  /*15360*/  @!P0 BRA `(.L_x_2283) ;  /* 0xfffffffc00f08947 */ /* 0x001fea000383ffff */
.L_x_2271:
[----:B------:R-:W-:Y:S05]  /*15370*/  BSYNC B0 ;  /* 0x0000000000007941 */ /* 0x000fea0003800000 */
.L_x_2270:
[----:B------:R-:W-:Y:S05]  /*15380*/  EXIT ;  /* 0x000000000000794d */ /* 0x000fea0003800000 */
.L_x_2146:
[----:B0-----:R-:W-:-:S04]  /*15390*/  IMAD.U32 R3, RZ, RZ, UR41 ;  /* 0x00000029ff037e24 */ /* 0x001fc8000f8e00ff */
[----:B------:R0:W1:Y:S03]  /*153a0*/  SYNCS.PHASECHK.TRANS64.TRYWAIT P1, [R3+URZ+0x29800], R6 ;  /* 0x02980006030075a7 */ /* 0x000066000802017f */
[----:B-1----:R-:W-:Y:S05]  /*153b0*/  @!P1 NANOSLEEP.SYNCS 0x989680 ;  /* 0x009896800000995d */ /* 0x002fea0003900000 */
[----:B------:R-:W1:Y:S02]  /*153c0*/  @!P1 SYNCS.PHASECHK.TRANS64 P1, [R3+URZ+0x29800], R6 ;  /* 0x02980006030095a7 */ /* 0x000e64000802007f */
[----:B-1----:R-:W-:Y:S05]  /*153d0*/  @!P1 BRA `(.L_x_2146) ;  /* 0xfffffffc00ec9947 */ /* 0x002fea000383ffff */
[----:B------:R-:W-:Y:S05]  /*153e0*/  BRA `(.L_x_2284) ;  /* 0xfffffec400587947 */ /* 0x000fea000383ffff */
.L_x_2150:
[----:B-1----:R1:W2:Y:S02]  /*153f0*/  SYNCS.PHASECHK.TRANS64.TRYWAIT P1, [R2+URZ+0x29830], R3 ;  /* 0x02983003020075a7 */ /* 0x0022a4000802017f */
[----:B--2---:R-:W-:Y:S05]  /*15400*/  @!P1 NANOSLEEP.SYNCS 0x989680 ;  /* 0x009896800000995d */ /* 0x004fea0003900000 */
[----:B------:R-:W2:Y:S02]  /*15410*/  @!P1 SYNCS.PHASECHK.TRANS64 P1, [R2+URZ+0x29830], R3 ;  /* 0x02983003020095a7 */ /* 0x000ea4000802007f */
[----:B--2---:R-:W-:Y:S05]  /*15420*/  @!P1 BRA `(.L_x_2150) ;  /* 0xfffffffc00f09947 */ /* 0x004fea000383ffff */
[----:B------:R-:W-:Y:S05]  /*15430*/  BRA `(.L_x_2149) ;  /* 0xfffffec400747947 */ /* 0x000fea000383ffff */
.L_x_2156:
[----:B-1----:R-:W-:-:S04]  /*15440*/  MOV R7, UR6 ;  /* 0x0000000600077c02 */ /* 0x002fc80008000f00 */
[----:B------:R1:W2:Y:S03]  /*15450*/  SYNCS.PHASECHK.TRANS64.TRYWAIT P1, [R7+URZ+0x29830], R6 ;  /* 0x02983006070075a7 */ /* 0x0002a6000802017f */
[----:B--2---:R-:W-:Y:S05]  /*15460*/  @!P1 NANOSLEEP.SYNCS 0x989680 ;  /* 0x009896800000995d */ /* 0x004fea0003900000 */
[----:B------:R-:W2:Y:S02]  /*15470*/  @!P1 SYNCS.PHASECHK.TRANS64 P1, [R7+URZ+0x29830], R6 ;  /* 0x02983006070095a7 */ /* 0x000ea4000802007f */
[----:B--2---:R-:W-:Y:S05]  /*15480*/  @!P1 BRA `(.L_x_2156) ;  /* 0xfffffffc00ec9947 */ /* 0x004fea000383ffff */
[----:B------:R-:W-:Y:S05]  /*15490*/  BRA `(.L_x_2153) ;  /* 0xffffff0000f87947 */ /* 0x000fea000383ffff */
.L_x_2160:
[----:B-1----:R-:W-:-:S04]  /*154a0*/  IMAD.U32 R7, RZ, RZ, UR6 ;  /* 0x00000006ff077e24 */ /* 0x002fc8000f8e00ff */
[----:B------:R1:W2:Y:S03]  /*154b0*/  SYNCS.PHASECHK.TRANS64.TRYWAIT P1, [R7+URZ+0x29850], R6 ;  /* 0x02985006070075a7 */ /* 0x0002a6000802017f */
[----:B--2---:R-:W-:Y:S05]  /*154c0*/  @!P1 NANOSLEEP.SYNCS 0x989680 ;  /* 0x009896800000995d */ /* 0x004fea0003900000 */
[----:B------:R-:W2:Y:S02]  /*154d0*/  @!P1 SYNCS.PHASECHK.TRANS64 P1, [R7+URZ+0x29850], R6 ;  /* 0x02985006070095a7 */ /* 0x000ea4000802007f */
[----:B--2---:R-:W-:Y:S05]  /*154e0*/  @!P1 BRA `(.L_x_2160) ;  /* 0xfffffffc00ec9947 */ /* 0x004fea000383ffff */
[----:B------:R-:W-:Y:S05]  /*154f0*/  BRA `(.L_x_2157) ;  /* 0xffffff1000007947 */ /* 0x000fea000383ffff */
.L_x_2168:
[----:B-1----:R-:W-:-:S04]  /*15500*/  IMAD.U32 R7, RZ, RZ, UR6 ;  /* 0x00000006ff077e24 */ /* 0x002fc8000f8e00ff */
[----:B------:R1:W2:Y:S03]  /*15510*/  SYNCS.PHASECHK.TRANS64.TRYWAIT P1, [R7+URZ+0x29830], R6 ;  /* 0x02983006070075a7 */ /* 0x0002a6000802017f */
[----:B--2---:R-:W-:Y:S05]  /*15520*/  @!P1 NANOSLEEP.SYNCS 0x989680 ;  /* 0x009896800000995d */ /* 0x004fea0003900000 */
[----:B------:R-:W2:Y:S02]  /*15530*/  @!P1 SYNCS.PHASECHK.TRANS64 P1, [R7+URZ+0x29830], R6 ;  /* 0x02983006070095a7 */ /* 0x000ea4000802007f */
[----:B--2---:R-:W-:Y:S05]  /*15540*/  @!P1 BRA `(.L_x_2168) ;  /* 0xfffffffc00ec9947 */ /* 0x004fea000383ffff */
[----:B------:R-:W-:Y:S05]  /*15550*/  BRA `(.L_x_2165) ;  /* 0xffffff4400687947 */ /* 0x000fea000383ffff */
.L_x_2172:
[----:B-1----:R-:W-:-:S04]  /*15560*/  IMAD.U32 R7, RZ, RZ, UR6 ;  /* 0x00000006ff077e24 */ /* 0x002fc8000f8e00ff */
[----:B------:R1:W2:Y:S03]  /*15570*/  SYNCS.PHASECHK.TRANS64.TRYWAIT P1, [R7+URZ+0x29850], R6 ;  /* 0x02985006070075a7 */ /* 0x0002a6000802017f */
[----:B--2---:R-:W-:Y:S05]  /*15580*/  @!P1 NANOSLEEP.SYNCS 0x989680 ;  /* 0x009896800000995d */ /* 0x004fea0003900000 */
[----:B------:R-:W2:Y:S02]  /*15590*/  @!P1 SYNCS.PHASECHK.TRANS64 P1, [R7+URZ+0x29850], R6 ;  /* 0x02985006070095a7 */ /* 0x000ea4000802007f */
[----:B--2---:R-:W-:Y:S05]  /*155a0*/  @!P1 BRA `(.L_x_2172) ;  /* 0xfffffffc00ec9947 */ /* 0x004fea000383ffff */
[----:B------:R-:W-:Y:S05]  /*155b0*/  BRA `(.L_x_2169) ;  /* 0xffffff5000707947 */ /* 0x000fea000383ffff */
.L_x_2179:
[----:B-1----:R-:W-:-:S04]  /*155c0*/  IMAD.U32 R5, RZ, RZ, UR9 ;  /* 0x00000009ff057e24 */ /* 0x002fc8000f8e00ff */
[----:B------:R1:W2:Y:S03]  /*155d0*/  SYNCS.PHASECHK.TRANS64.TRYWAIT P1, [R5+URZ+0x29850], R0 ;  /* 0x02985000050075a7 */ /* 0x0002a6000802017f */
[----:B--2---:R-:W-:Y:S05]  /*155e0*/  @!P1 NANOSLEEP.SYNCS 0x989680 ;  /* 0x009896800000995d */ /* 0x004fea0003900000 */
[----:B------:R-:W2:Y:S02]  /*155f0*/  @!P1 SYNCS.PHASECHK.TRANS64 P1, [R5+URZ+0x29850], R0 ;  /* 0x02985000050095a7 */ /* 0x000ea4000802007f */
[----:B--2---:R-:W-:Y:S05]  /*15600*/  @!P1 BRA `(.L_x_2179) ;  /* 0xfffffffc00ec9947 */ /* 0x004fea000383ffff */
[----:B------:R-:W-:Y:S05]  /*15610*/  BRA `(.L_x_2178) ;  /* 0xffffff7800cc7947 */ /* 0x000fea000383ffff */
.L_x_2213:
        /* <DEDUP_REMOVED lines=10> */
.L_x_2285:
[----:B------:R-:W-:Y:S05]  /*156c0*/  BRA `(.L_x_2286) ;  /* 0xffffffb800b87947 */ /* 0x000fea000383ffff */
.L_x_2216:
[----:B0-----:R0:W1:Y:S02]  /*156d0*/  SYNCS.PHASECHK.TRANS64.TRYWAIT P0, [R0+URZ+0x29880], R28 ;  /* 0x0298801c000075a7 */ /* 0x001064000800017f */
[----:B-1----:R-:W-:Y:S05]  /*156e0*/  @!P0 NANOSLEEP.SYNCS 0x989680 ;  /* 0x009896800000895d */ /* 0x002fea0003900000 */
[----:B------:R-:W1:Y:S02]  /*156f0*/  @!P0 SYNCS.PHASECHK.TRANS64 P0, [R0+URZ+0x29880], R28 ;  /* 0x0298801c000085a7 */ /* 0x000e64000800007f */
[----:B-1----:R-:W-:Y:S05]  /*15700*/  @!P0 BRA `(.L_x_2216) ;  /* 0xfffffffc00f08947 */ /* 0x002fea000383ffff */
[----:B------:R-:W-:Y:S05]  /*15710*/  BRA `(.L_x_2287) ;  /* 0xffffffbc00e47947 */ /* 0x000fea000383ffff */
.L_x_2217:
        /* <DEDUP_REMOVED lines=8> */
.L_x_2289:
[----:B------:R-:W-:Y:S05]  /*157a0*/  BSYNC B0 ;  /* 0x0000000000007941 */ /* 0x000fea0003800000 */
.L_x_2288:
        /* <DEDUP_REMOVED lines=14> */
.L_x_2290:
[----:B------:R-:W-:Y:S02]  /*15890*/  IMAD.MOV.U32 R13, RZ, RZ, R8 ;  /* 0x000000ffff0d7224 */ /* 0x000fe400078e0008 */
[----:B------:R-:W-:Y:S02]  /*158a0*/  IMAD.MOV.U32 R12, RZ, RZ, 0x1 ;  /* 0x00000001ff0c7424 */ /* 0x000fe400078e00ff */
[----:B------:R-:W-:-:S07]  /*158b0*/  IMAD.MOV.U32 R2, RZ, RZ, R14 ;  /* 0x000000ffff027224 */ /* 0x000fce00078e000e */
[----:B------:R-:W-:Y:S05]  /*158c0*/  WARPSYNC.COLLECTIVE R15, `(.L_x_2291) ;  /* 0x000000000f087348 */ /* 0x000fea0003c00000 */
[----:B------:R0:W1:Y:S02]  /*158d0*/  SHFL.IDX P6, R14, R13, R12, R11 ;  /* 0x0000000c0d0e7389 */ /* 0x00006400000c000b */
[----:B01----:R-:W-:Y:S01]  /*158e0*/  ENDCOLLECTIVE ;  /* 0x000000000000791b */ /* 0x003fe20003800000 */
.L_x_2291:
[----:B------:R-:W-:-:S05]  /*158f0*/  IADD3 R2, P0, R36, R2, RZ ;  /* 0x0000000224027210 */ /* 0x000fca0007f1e0ff */
[----:B------:R-:W-:Y:S01]  /*15900*/  IMAD.X R3, RZ, RZ, R3, P0 ;  /* 0x000000ffff037224 */ /* 0x000fe200000e0603 */
[----:B------:R-:W-:Y:S02]  /*15910*/  ISETP.LT.OR P0, PT, R21, 0x1, P2 ;  /* 0x000000011500780c */ /* 0x000fe40001701670 */
[----:B------:R-:W-:-:S11]  /*15920*/  MOV R13, R9 ;  /* 0x00000009000d7202 */ /* 0x000fd60000000f00 */
        /* <DEDUP_REMOVED lines=10> */
.L_x_2292:
[----:B------:R-:W-:Y:S02]  /*159d0*/  IMAD.MOV.U32 R13, RZ, RZ, R8 ;  /* 0x000000ffff0d7224 */ /* 0x000fe400078e0008 */
[----:B------:R-:W-:Y:S02]  /*159e0*/  IMAD.MOV.U32 R12, RZ, RZ, 0x2 ;  /* 0x00000002ff0c7424 */ /* 0x000fe400078e00ff */
[----:B------:R-:W-:-:S07]  /*159f0*/  IMAD.MOV.U32 R2, RZ, RZ, R14 ;  /* 0x000000ffff027224 */ /* 0x000fce00078e000e */
[----:B------:R-:W-:Y:S05]  /*15a00*/  WARPSYNC.COLLECTIVE R15, `(.L_x_2293) ;  /* 0x000000000f087348 */ /* 0x000fea0003c00000 */
[----:B------:R0:W1:Y:S02]  /*15a10*/  SHFL.IDX P6, R14, R13, R12, R11 ;  /* 0x0000000c0d0e7389 */ /* 0x00006400000c000b */
[----:B01----:R-:W-:Y:S01]  /*15a20*/  ENDCOLLECTIVE ;  /* 0x000000000000791b */ /* 0x003fe20003800000 */
.L_x_2293:
        /* <DEDUP_REMOVED lines=14> */
.L_x_2294:
[----:B------:R-:W-:Y:S02]  /*15b10*/  IMAD.MOV.U32 R13, RZ, RZ, R8 ;  /* 0x000000ffff0d7224 */ /* 0x000fe400078e0008 */
[----:B------:R-:W-:Y:S02]  /*15b20*/  IMAD.MOV.U32 R12, RZ, RZ, 0x3 ;  /* 0x00000003ff0c7424 */ /* 0x000fe400078e00ff */
[----:B------:R-:W-:-:S07]  /*15b30*/  IMAD.MOV.U32 R2, RZ, RZ, R14 ;  /* 0x000000ffff027224 */ /* 0x000fce00078e000e */
[----:B------:R-:W-:Y:S05]  /*15b40*/  WARPSYNC.COLLECTIVE R15, `(.L_x_2295) ;  /* 0x000000000f087348 */ /* 0x000fea0003c00000 */
[----:B------:R0:W1:Y:S02]  /*15b50*/  SHFL.IDX P6, R14, R13, R12, R11 ;  /* 0x0000000c0d0e7389 */ /* 0x00006400000c000b */
[----:B01----:R-:W-:Y:S01]  /*15b60*/  ENDCOLLECTIVE ;  /* 0x000000000000791b */ /* 0x003fe20003800000 */
.L_x_2295:
        /* <DEDUP_REMOVED lines=13> */
.L_x_2296:
[----:B------:R-:W-:Y:S01]  /*15c40*/  @!PT LDS RZ, [RZ] ;  /* 0x00000000fffff984 */ /* 0x000fe20000000800 */
[----:B------:R-:W-:Y:S01]  /*15c50*/  @!PT LDS RZ, [RZ] ;  /* 0x00000000fffff984 */ /* 0x000fe20000000800 */
[----:B------:R-:W-:Y:S01]  /*15c60*/  @!PT LDS RZ, [RZ] ;  /* 0x00000000fffff984 */ /* 0x000fe20000000800 */
[----:B------:R0:W-:Y:S01]  /*15c70*/  LDGSTS.E.BYPASS.LTC128B.128 [R10+0xc400], desc[UR50][R2.64+0x40], !P0 ;  /* 0x0c400040020a7fae */ /* 0x0001e2000c101d72 */
[----:B------:R-:W-:Y:S02]  /*15c80*/  IMAD.MOV.U32 R13, RZ, RZ, R22 ;  /* 0x000000ffff0d7224 */ /* 0x000fe400078e0016 */
[----:B------:R-:W-:Y:S02]  /*15c90*/  IMAD.MOV.U32 R12, RZ, RZ, RZ ;  /* 0x000000ffff0c7224 */ /* 0x000fe400078e00ff */
[----:B0-----:R-:W-:-:S07]  /*15ca0*/  IMAD.MOV.U32 R2, RZ, RZ, R14 ;  /* 0x000000ffff027224 */ /* 0x001fce00078e000e */
[----:B------:R-:W-:Y:S05]  /*15cb0*/  WARPSYNC.COLLECTIVE R15, `(.L_x_2297) ;  /* 0x000000000f087348 */ /* 0x000fea0003c00000 */
[----:B------:R0:W1:Y:S02]  /*15cc0*/  SHFL.IDX P6, R14, R13, R12, R11 ;  /* 0x0000000c0d0e7389 */ /* 0x00006400000c000b */
[----:B01----:R-:W-:Y:S01]  /*15cd0*/  ENDCOLLECTIVE ;  /* 0x000000000000791b */ /* 0x003fe20003800000 */
.L_x_2297:
        /* <DEDUP_REMOVED lines=14> */
.L_x_2298:
        /* <DEDUP_REMOVED lines=8> */
.L_x_2222:
[----:B---3--:R3:W4:Y:S02]  /*15e40*/  SYNCS.PHASECHK.TRANS64.TRYWAIT P0, [R0+URZ+0x29840], R28 ;  /* 0x0298401c000075a7 */ /* 0x008724000800017f */
[----:B----4-:R-:W-:Y:S05]  /*15e50*/  @!P0 NANOSLEEP.SYNCS 0x989680 ;  /* 0x009896800000895d */ /* 0x010fea0003900000 */
[----:B------:R-:W4:Y:S02]  /*15e60*/  @!P0 SYNCS.PHASECHK.TRANS64 P0, [R0+URZ+0x29840], R28 ;  /* 0x0298401c000085a7 */ /* 0x000f24000800007f */
[----:B----4-:R-:W-:Y:S05]  /*15e70*/  @!P0 BRA `(.L_x_2222) ;  /* 0xfffffffc00f08947 */ /* 0x010fea000383ffff */
[----:B------:R-:W-:Y:S05]  /*15e80*/  BRA `(.L_x_2300) ;  /* 0xffffffbc00dc7947 */ /* 0x000fea000383ffff */
.L_x_2223:
        /* <DEDUP_REMOVED lines=8> */
.L_x_2302:
[----:B------:R-:W-:Y:S05]  /*15f10*/  BSYNC B0 ;  /* 0x0000000000007941 */ /* 0x000fea0003800000 */
.L_x_2301:
[----:B------:R-:W-:Y:S01]  /*15f20*/  IMAD.MOV.U32 R13, RZ, RZ, R4 ;  /* 0x000000ffff0d7224 */ /* 0x000fe200078e0004 */
[----:B------:R-:W-:Y:S01]  /*15f30*/  MOV R2, R14 ;  /* 0x0000000e00027202 */ /* 0x000fe20000000f00 */
[----:B------:R-:W-:Y:S01]  /*15f40*/  IMAD.MOV.U32 R12, RZ, RZ, RZ ;  /* 0x000000ffff0c7224 */ /* 0x000fe200078e00ff */
[----:B------:R-:W-:Y:S01]  /*15f50*/  LOP3.LUT P1, RZ, R16, 0x4, RZ, 0xc0, !PT ;  /* 0x0000000410ff7812 */ /* 0x000fe2000782c0ff */
[----:B------:R-:W-:Y:S02]  /*15f60*/  IMAD.MOV.U32 R11, RZ, RZ, 0x1c1f ;  /* 0x00001c1fff0b7424 */ /* 0x000fe400078e00ff */
[----:B------:R-:W-:Y:S02]  /*15f70*/  IMAD.MOV.U32 R15, RZ, RZ, -0x1 ;  /* 0xffffffffff0f7424 */ /* 0x000fe400078e00ff */
[C-C-:B------:R-:W-:Y:S02]  /*15f80*/  @P5 IMAD.IADD R21, R17.reuse, 0x1, R5.reuse ;  /* 0x0000000111155824 */ /* 0x140fe400078e0205 */
[----:B------:R-:W-:-:S07]  /*15f90*/  @P4 IMAD.IADD R23, R17, 0x1, R5 ;  /* 0x0000000111174824 */ /* 0x000fce00078e0205 */
[----:B------:R-:W-:Y:S05]  /*15fa0*/  WARPSYNC.COLLECTIVE R15, `(.L_x_2303) ;  /* 0x000000000f087348 */ /* 0x000fea0003c00000 */
[----:B------:R0:W1:Y:S02]  /*15fb0*/  SHFL.IDX P6, R14, R13, R12, R11 ;  /* 0x0000000c0d0e7389 */ /* 0x00006400000c000b */
[----:B01----:R-:W-:Y:S01]  /*15fc0*/  ENDCOLLECTIVE ;  /* 0x000000000000791b */ /* 0x003fe20003800000 */
.L_x_2303:
[----:B------:R-:W-:Y:S02]  /*15fd0*/  IMAD.MOV.U32 R13, RZ, RZ, R7 ;  /* 0x000000ffff0d7224 */ /* 0x000fe400078e0007 */
[----:B------:R-:W-:Y:S01]  /*15fe0*/  IMAD.MOV.U32 R12, RZ, RZ, 0x1 ;  /* 0x00000001ff0c7424 */ /* 0x000fe200078e00ff */
[----:B------:R-:W-:Y:S02]  /*15ff0*/  @P5 IADD3 R8, P0, R36, R14, RZ ;  /* 0x0000000e24085210 */ /* 0x000fe40007f1e0ff */
[----:B------:R-:W-:-:S03]  /*16000*/  LOP3.LUT P6, RZ, R16, 0x8, RZ, 0xc0, !PT ;  /* 0x0000000810ff7812 */ /* 0x000fc600078cc0ff */
[----:B------:R-:W-:Y:S01]  /*16010*/  @P5 IMAD.X R3, RZ, RZ, R2, P0 ;  /* 0x000000ffff035224 */ /* 0x000fe200000e0602 */
[----:B------:R-:W-:Y:S01]  /*16020*/  LOP3.LUT P0, RZ, R16, 0x10, RZ, 0xc0, !PT ;  /* 0x0000001010ff7812 */ /* 0x000fe2000780c0ff */
[----:B------:R-:W-:-:S12]  /*16030*/  @P5 IMAD.MOV.U32 R2, RZ, RZ, R8 ;  /* 0x000000ffff025224 */ /* 0x000fd800078e0008 */
        /* <DEDUP_REMOVED lines=8> */
.L_x_2304:
[----:B------:R-:W-:Y:S01]  /*160c0*/  @!PT LDS RZ, [RZ] ;  /* 0x00000000fffff984 */ /* 0x000fe20000000800 */
[----:B------:R-:W-:Y:S01]  /*160d0*/  @!PT LDS RZ, [RZ] ;  /* 0x00000000fffff984 */ /* 0x000fe20000000800 */
[----:B------:R-:W-:Y:S01]  /*160e0*/  @!PT LDS RZ, [RZ] ;  /* 0x00000000fffff984 */ /* 0x000fe20000000800 */
        /* <DEDUP_REMOVED lines=8> */
.L_x_2305:
[----:B------:R-:W-:Y:S02]  /*16170*/  IMAD.MOV.U32 R13, RZ, RZ, R7 ;  /* 0x000000ffff0d7224 */ /* 0x000fe400078e0007 */
[----:B------:R-:W-:Y:S01]  /*16180*/  IMAD.MOV.U32 R12, RZ, RZ, 0x2 ;  /* 0x00000002ff0c7424 */ /* 0x000fe200078e00ff */
[----:B------:R-:W-:Y:S02]  /*16190*/  @P4 IADD3 R8, P0, R36, R14, RZ ;  /* 0x0000000e24084210 */ /* 0x000fe40007f1e0ff */
[----:B------:R-:W-:-:S03]  /*161a0*/  LOP3.LUT P6, RZ, R16, 0x10, RZ, 0xc0, !PT ;  /* 0x0000001010ff7812 */ /* 0x000fc600078cc0ff */
[----:B------:R-:W-:Y:S02]  /*161b0*/  @P4 IMAD.X R25, RZ, RZ, R2, P0 ;  /* 0x000000ffff194224 */ /* 0x000fe400000e0602 */
[----:B------:R-:W-:Y:S02]  /*161c0*/  @P4 IMAD.MOV.U32 R2, RZ, RZ, R8 ;  /* 0x000000ffff024224 */ /* 0x000fe400078e0008 */
[----:B------:R-:W-:-:S06]  /*161d0*/  @P4 IMAD.MOV.U32 R3, RZ, RZ, R25 ;  /* 0x000000ffff034224 */ /* 0x000fcc00078e0019 */
[----:B------:R-:W-:Y:S01]  /*161e0*/  @!PT LDS RZ, [RZ] ;  /* 0x00000000fffff984 */ /* 0x000fe20000000800 */
[----:B------:R-:W-:Y:S01]  /*161f0*/  @!PT LDS RZ, [RZ] ;  /* 0x00000000fffff984 */ /* 0x000fe20000000800 */
[----:B------:R-:W-:Y:S01]  /*16200*/  @!PT LDS RZ, [RZ] ;  /* 0x00000000fffff984 */ /* 0x000fe20000000800 */
[----:B------:R0:W-:Y:S02]  /*16210*/  @P4 LDGSTS.E.BYPASS.LTC128B.128 [R23+0x1ac00], desc[UR50][R2.64], !P6 ;  /* 0x1ac0000002174fae */ /* 0x0001e4000f101d72 */
[----:B0-----:R-:W-:Y:S05]  /*16220*/  WARPSYNC.COLLECTIVE R15, `(.L_x_2306) ;  /* 0x000000000f087348 */ /* 0x001fea0003c00000 */
[----:B------:R1:W2:Y:S02]  /*16230*/  SHFL.IDX P6, R14, R13, R12, R11 ;  /* 0x0000000c0d0e7389 */ /* 0x0002a400000c000b */
[----:B012---:R-:W-:Y:S01]  /*16240*/  ENDCOLLECTIVE ;  /* 0x000000000000791b */ /* 0x007fe20003800000 */
.L_x_2306:
[----:B------:R-:W-:Y:S01]  /*16250*/  @!PT LDS RZ, [RZ] ;  /* 0x00000000fffff984 */ /* 0x000fe20000000800 */
[----:B------:R-:W-:Y:S01]  /*16260*/  @!PT LDS RZ, [RZ] ;  /* 0x00000000fffff984 */ /* 0x000fe20000000800 */
[----:B------:R-:W-:Y:S01]  /*16270*/  @!PT LDS RZ, [RZ] ;  /* 0x00000000fffff984 */ /* 0x000fe20000000800 */
[----:B------:R-:W-:Y:S04]  /*16280*/  @P4 LDGSTS.E.BYPASS.LTC128B.128 [R23+0x1d400], desc[UR50][R2.64+0x40], !P5 ;  /* 0x1d40004002174fae */ /* 0x000fe8000e901d72 */
[----:B------:R0:W-:Y:S01]  /*16290*/  @P4 LDGSTS.E.BYPASS.LTC128B.128 [R23+0x1fc00], desc[UR50][R2.64+0x80], !P1 ;  /* 0x1fc0008002174fae */ /* 0x0001e2000c901d72 */
[----:B------:R-:W-:Y:S01]  /*162a0*/  LOP3.LUT P4, RZ, R16, 0x10, RZ, 0xc0, !PT ;  /* 0x0000001010ff7812 */ /* 0x000fe2000788c0ff */
[----:B------:R-:W-:Y:S02]  /*162b0*/  IMAD.MOV.U32 R13, RZ, RZ, R4 ;  /* 0x000000ffff0d7224 */ /* 0x000fe400078e0004 */
[----:B0-----:R-:W-:-:S10]  /*162c0*/  IMAD.MOV.U32 R2, RZ, RZ, R14 ;  /* 0x000000ffff027224 */ /* 0x001fd400078e000e */
[----:B------:R-:W-:Y:S05]  /*162d0*/  WARPSYNC.COLLECTIVE R15, `(.L_x_2307) ;  /* 0x000000000f087348 */ /* 0x000fea0003c00000 */
[----:B------:R0:W1:Y:S02]  /*162e0*/  SHFL.IDX P6, R14, R13, R12, R11 ;  /* 0x0000000c0d0e7389 */ /* 0x00006400000c000b */
[----:B01----:R-:W-:Y:S01]  /*162f0*/  ENDCOLLECTIVE ;  /* 0x000000000000791b */ /* 0x003fe20003800000 */
.L_x_2307:
[----:B------:R-:W-:Y:S01]  /*16300*/  MOV R13, R7 ;  /* 0x00000007000d7202 */ /* 0x000fe20000000f00 */
[----:B------:R-:W-:Y:S01]  /*16310*/  IMAD.MOV.U32 R12, RZ, RZ, 0x3 ;  /* 0x00000003ff0c7424 */ /* 0x000fe200078e00ff */
[----:B------:R-:W-:-:S13]  /*16320*/  @P3 IADD3 R8, P0, R36, R14, RZ ;  /* 0x0000000e24083210 */ /* 0x000fda0007f1e0ff */
[----:B------:R-:W-:Y:S05]  /*16330*/  WARPSYNC.COLLECTIVE R15, `(.L_x_2308) ;  /* 0x000000000f087348 */ /* 0x000fea0003c00000 */
[----:B------:R0:W1:Y:S02]  /*16340*/  SHFL.IDX P6, R14, R13, R12, R11 ;  /* 0x0000000c0d0e7389 */ /* 0x00006400000c000b */
[----:B01----:R-:W-:Y:S01]  /*16350*/  ENDCOLLECTIVE ;  /* 0x000000000000791b */ /* 0x003fe20003800000 */
.L_x_2308:
[----:B------:R-:W-:Y:S02]  /*16360*/  @P3 IMAD.X R25, RZ, RZ, R2, P0 ;  /* 0x000000ffff193224 */ /* 0x000fe400000e0602 */
[----:B------:R-:W-:Y:S02]  /*16370*/  @P3 IMAD.MOV.U32 R2, RZ, RZ, R8 ;  /* 0x000000ffff023224 */ /* 0x000fe400078e0008 */
[----:B------:R-:W-:Y:S02]  /*16380*/  @P3 IMAD.MOV.U32 R3, RZ, RZ, R25 ;  /* 0x000000ffff033224 */ /* 0x000fe400078e0019 */
[----:B------:R-:W-:-:S03]  /*16390*/  @P2 IMAD.IADD R25, R17, 0x1, R5 ;  /* 0x0000000111192824 */ /* 0x000fc600078e0205 */
        /* <DEDUP_REMOVED lines=11> */
.L_x_2309:
[----:B------:R-:W-:Y:S02]  /*16450*/  IMAD.MOV.U32 R13, RZ, RZ, R6 ;  /* 0x000000ffff0d7224 */ /* 0x000fe400078e0006 */
[----:B------:R-:W-:Y:S01]  /*16460*/  IMAD.MOV.U32 R12, RZ, RZ, RZ ;  /* 0x000000ffff0c7224 */ /* 0x000fe200078e00ff */
[----:B------:R-:W-:-:S05]  /*16470*/  @P2 IADD3 R14, P0, R36, R14, RZ ;  /* 0x0000000e240e2210 */ /* 0x000fca0007f1e0ff */
[----:B------:R-:W-:-:S08]  /*16480*/  @P2 IMAD.MOV.U32 R2, RZ, RZ, R14 ;  /* 0x000000ffff022224 */ /* 0x000fd000078e000e */
[----:B------:R-:W-:Y:S05]  /*16490*/  WARPSYNC.COLLECTIVE R15, `(.L_x_2310) ;  /* 0x000000000f087348 */ /* 0x000fea0003c00000 */
[----:B------:R0:W1:Y:S02]  /*164a0*/  SHFL.IDX P6, R14, R13, R12, R11 ;  /* 0x0000000c0d0e7389 */ /* 0x00006400000c000b */
[----:B01----:R-:W-:Y:S01]  /*164b0*/  ENDCOLLECTIVE ;  /* 0x000000000000791b */ /* 0x003fe20003800000 */
.L_x_2310:
[----:B------:R-:W-:-:S04]  /*164c0*/  @P2 IMAD.X R23, RZ, RZ, R7, P0 ;  /* 0x000000ffff172224 */ /* 0x000fc800000e0607 */
[----:B------:R-:W-:-:S05]  /*164d0*/  @P2 IMAD.MOV.U32 R3, RZ, RZ, R23 ;  /* 0x000000ffff032224 */ /* 0x000fca00078e0017 */
        /* <DEDUP_REMOVED lines=11> */
.L_x_2311:
[----:B------:R-:W-:Y:S05]  /*16590*/  BRA `(.L_x_2312) ;  /* 0xffffffbc00507947 */ /* 0x000fea000383ffff */
.L_x_2230:
[----:B------:R-:W-:Y:S02]  /*165a0*/  IMAD.MOV.U32 R13, RZ, RZ, R4 ;  /* 0x000000ffff0d7224 */ /* 0x000fe400078e0004 */
[----:B------:R-:W-:Y:S02]  /*165b0*/  IMAD.MOV.U32 R12, RZ, RZ, RZ ;  /* 0x000000ffff0c7224 */ /* 0x000fe400078e00ff */
[----:B------:R-:W-:Y:S02]  /*165c0*/  IMAD.MOV.U32 R11, RZ, RZ, 0x1c1f ;  /* 0x00001c1fff0b7424 */ /* 0x000fe400078e00ff */
[----:B------:R-:W-:Y:S02]  /*165d0*/  IMAD.MOV.U32 R15, RZ, RZ, -0x1 ;  /* 0xffffffffff0f7424 */ /* 0x000fe400078e00ff */
[----:B------:R-:W-:-:S07]  /*165e0*/  IMAD.U32 R5, RZ, RZ, UR43 ;  /* 0x0000002bff057e24 */ /* 0x000fce000f8e00ff */
[----:B----45:R-:W-:Y:S05]  /*165f0*/  WARPSYNC.COLLECTIVE R15, `(.L_x_2313) ;  /* 0x000000000f087348 */ /* 0x030fea0003c00000 */
[----:B----4-:R0:W1:Y:S02]  /*16600*/  SHFL.IDX P6, R14, R13, R12, R11 ;  /* 0x0000000c0d0e7389 */ /* 0x01006400000c000b */
[----:B01---5:R-:W-:Y:S01]  /*16610*/  ENDCOLLECTIVE ;  /* 0x000000000000791b */ /* 0x023fe20003800000 */
.L_x_2313:
[----:B------:R-:W-:-:S04]  /*16620*/  IMAD R5, R5, 0x80, R10 ;  /* 0x0000008005057824 */ /* 0x000fc800078e020a */
[C---:B------:R-:W-:Y:S01]  /*16630*/  VIADD R6, R5.reuse, 0x20 ;  /* 0x0000002005067836 */ /* 0x040fe20000000000 */
[----:B------:R-:W-:Y:S01]  /*16640*/  ISETP.GE.AND P0, PT, R5, UR38, PT ;  /* 0x0000002605007c0c */ /* 0x000fe2000bf06270 */
[----:B------:R-:W-:Y:S02]  /*16650*/  IMAD.MOV.U32 R13, RZ, RZ, R0 ;  /* 0x000000ffff0d7224 */ /* 0x000fe400078e0000 */
[----:B------:R-:W-:-:S10]  /*16660*/  IMAD.MOV.U32 R2, RZ, RZ, R14 ;  /* 0x000000ffff027224 */ /* 0x000fd400078e000e */
[----:B------:R-:W-:Y:S05]  /*16670*/  WARPSYNC.COLLECTIVE R15, `(.L_x_2314) ;  /* 0x000000000f087348 */ /* 0x000fea0003c00000 */
[----:B------:R0:W1:Y:S02]  /*16680*/  SHFL.IDX P6, R14, R13, R12, R11 ;  /* 0x0000000c0d0e7389 */ /* 0x00006400000c000b */
[----:B01----:R-:W-:Y:S01]  /*16690*/  ENDCOLLECTIVE ;  /* 0x000000000000791b */ /* 0x003fe20003800000 */
.L_x_2314:
[----:B------:R-:W-:Y:S01]  /*166a0*/  IMAD.MOV.U32 R13, RZ, RZ, R4 ;  /* 0x000000ffff0d7224 */ /* 0x000fe200078e0004 */
[----:B------:R-:W-:Y:S02]  /*166b0*/  MOV R12, 0x1 ;  /* 0x00000001000c7802 */ /* 0x000fe40000000f00 */
[----:B------:R-:W-:-:S05]  /*166c0*/  @!P0 IADD3 R14, P1, R36, R14, RZ ;  /* 0x0000000e240e8210 */ /* 0x000fca0007f3e0ff */
[----:B------:R-:W-:Y:S02]  /*166d0*/  @!P0 IMAD.X R3, RZ, RZ, R2, P1 ;  /* 0x000000ffff038224 */ /* 0x000fe400008e0602 */
[----:B------:R-:W-:-:S07]  /*166e0*/  @!P0 IMAD.MOV.U32 R2, RZ, RZ, R14 ;  /* 0x000000ffff028224 */ /* 0x000fce00078e000e */
[----:B------:R-:W-:Y:S05]  /*166f0*/  WARPSYNC.COLLECTIVE R15, `(.L_x_2315) ;  /* 0x000000000f087348 */ /* 0x000fea0003c00000 */
[----:B------:R0:W1:Y:S02]  /*16700*/  SHFL.IDX P6, R14, R13, R12, R11 ;  /* 0x0000000c0d0e7389 */ /* 0x00006400000c000b */
[----:B01----:R-:W-:Y:S01]  /*16710*/  ENDCOLLECTIVE ;  /* 0x000000000000791b */ /* 0x003fe20003800000 */
.L_x_2315:
[----:B------:R-:W-:Y:S01]  /*16720*/  @!PT LDS RZ, [RZ] ;  /* 0x00000000fffff984 */ /* 0x000fe20000000800 */
[----:B------:R-:W-:Y:S01]  /*16730*/  @!PT LDS RZ, [RZ] ;  /* 0x00000000fffff984 */ /* 0x000fe20000000800 */
[----:B------:R-:W-:Y:S01]  /*16740*/  @!PT LDS RZ, [RZ] ;  /* 0x00000000fffff984 */ /* 0x000fe20000000800 */
[----:B------:R0:W-:Y:S04]  /*16750*/  @!P0 LDGSTS.E.BYPASS.LTC128B.128 [R8+0x14400], desc[UR50][R2.64], !P3 ;  /* 0x1440000002088fae */ /* 0x0001e8000d901d72 */
[----:B------:R0:W-:Y:S04]  /*16760*/  @!P0 LDGSTS.E.BYPASS.LTC128B.128 [R8+0x16400], desc[UR50][R2.64+0x40], !P4 ;  /* 0x1640004002088fae */ /* 0x0001e8000e101d72 */
[----:B------:R0:W-:Y:S01]  /*16770*/  @!P0 LDGSTS.E.BYPASS.LTC128B.128 [R8+0x18400], desc[UR50][R2.64+0x80], !P5 ;  /* 0x1840008002088fae */ /* 0x0001e2000e901d72 */
[----:B------:R-:W-:Y:S01]  /*16780*/  ISETP.GE.AND P0, PT, R6, UR38, PT ;  /* 0x0000002606007c0c */ /* 0x000fe2000bf06270 */
[----:B------:R-:W-:-:S02]  /*16790*/  IMAD.MOV.U32 R13, RZ, RZ, R0 ;  /* 0x000000ffff0d7224 */ /* 0x000fc400078e0000 */
[----:B------:R-:W-:-:S10]  /*167a0*/  IMAD.MOV.U32 R6, RZ, RZ, R14 ;  /* 0x000000ffff067224 */ /* 0x000fd400078e000e */
[----:B0-----:R-:W-:Y:S05]  /*167b0*/  WARPSYNC.COLLECTIVE R15, `(.L_x_2316) ;  /* 0x000000000f087348 */ /* 0x001fea0003c00000 */
[----:B------:R1:W2:Y:S02]  /*167c0*/  SHFL.IDX P6, R14, R13, R12, R11 ;  /* 0x0000000c0d0e7389 */ /* 0x0002a400000c000b */
[----:B012---:R-:W-:Y:S01]  /*167d0*/  ENDCOLLECTIVE ;  /* 0x000000000000791b */ /* 0x007fe20003800000 */
.L_x_2316:
[----:B------:R-:W-:Y:S02]  /*167e0*/  IMAD.MOV.U32 R13, RZ, RZ, R4 ;  /* 0x000000ffff0d7224 */ /* 0x000fe400078e0004 */
[----:B------:R-:W-:Y:S01]  /*167f0*/  IMAD.MOV.U32 R12, RZ, RZ, 0x2 ;  /* 0x00000002ff0c7424 */ /* 0x000fe200078e00ff */
[----:B------:R-:W-:-:S05]  /*16800*/  @!P0 IADD3 R14, P1, R36, R14, RZ ;  /* 0x0000000e240e8210 */ /* 0x000fca0007f3e0ff */
[----:B------:R-:W-:-:S08]  /*16810*/  @!P0 IMAD.MOV.U32 R2, RZ, RZ, R14 ;  /* 0x000000ffff028224 */ /* 0x000fd000078e000e */
[----:B------:R-:W-:Y:S05]  /*16820*/  WARPSYNC.COLLECTIVE R15, `(.L_x_2317) ;  /* 0x000000000f087348 */ /* 0x000fea0003c00000 */
[----:B------:R0:W1:Y:S02]  /*16830*/  SHFL.IDX P6, R14, R13, R12, R11 ;  /* 0x0000000c0d0e7389 */ /* 0x00006400000c000b */
[----:B01----:R-:W-:Y:S01]  /*16840*/  ENDCOLLECTIVE ;  /* 0x000000000000791b */ /* 0x003fe20003800000 */
.L_x_2317:
        /* <DEDUP_REMOVED lines=15> */
.L_x_2318:
[----:B------:R-:W-:Y:S02]  /*16940*/  IMAD.MOV.U32 R13, RZ, RZ, R4 ;  /* 0x000000ffff0d7224 */ /* 0x000fe400078e0004 */
[----:B------:R-:W-:Y:S01]  /*16950*/  IMAD.MOV.U32 R12, RZ, RZ, 0x3 ;  /* 0x00000003ff0c7424 */ /* 0x000fe200078e00ff */
[----:B------:R-:W-:-:S05]  /*16960*/  @!P0 IADD3 R14, P1, R36, R14, RZ ;  /* 0x0000000e240e8210 */ /* 0x000fca0007f3e0ff */
[----:B------:R-:W-:-:S08]  /*16970*/  @!P0 IMAD.MOV.U32 R2, RZ, RZ, R14 ;  /* 0x000000ffff028224 */ /* 0x000fd000078e000e */
[----:B------:R-:W-:Y:S05]  /*16980*/  WARPSYNC.COLLECTIVE R15, `(.L_x_2319) ;  /* 0x000000000f087348 */ /* 0x000fea0003c00000 */
[----:B------:R0:W1:Y:S02]  /*16990*/  SHFL.IDX P6, R14, R13, R12, R11 ;  /* 0x0000000c0d0e7389 */ /* 0x00006400000c000b */
[----:B01----:R-:W-:Y:S01]  /*169a0*/  ENDCOLLECTIVE ;  /* 0x000000000000791b */ /* 0x003fe20003800000 */
.L_x_2319:
        /* <DEDUP_REMOVED lines=13> */
.L_x_2320:
[----:B------:R-:W-:Y:S05]  /*16a80*/  BRA `(.L_x_2321) ;  /* 0xffffffc000547947 */ /* 0x000fea000383ffff */
.L_x_2233:
[----:B0-----:R0:W1:Y:S02]  /*16a90*/  SYNCS.PHASECHK.TRANS64.TRYWAIT P0, [R17+URZ+0x29820], R0 ;  /* 0x02982000110075a7 */ /* 0x001064000800017f */
[----:B-1----:R-:W-:Y:S05]  /*16aa0*/  @!P0 NANOSLEEP.SYNCS 0x989680 ;  /* 0x009896800000895d */ /* 0x002fea0003900000 */
[----:B------:R-:W1:Y:S02]  /*16ab0*/  @!P0 SYNCS.PHASECHK.TRANS64 P0, [R17+URZ+0x29820], R0 ;  /* 0x02982000110085a7 */ /* 0x000e64000800007f */
[----:B-1----:R-:W-:Y:S05]  /*16ac0*/  @!P0 BRA `(.L_x_2233) ;  /* 0xfffffffc00f08947 */ /* 0x002fea000383ffff */
[----:B------:R-:W-:Y:S05]  /*16ad0*/  BRA `(.L_x_2322) ;  /* 0xffffffc000b87947 */ /* 0x000fea000383ffff */
.L_x_2237:
[----:B0-----:R0:W1:Y:S02]  /*16ae0*/  SYNCS.PHASECHK.TRANS64.TRYWAIT P0, [R0+URZ+0x29880], R29 ;  /* 0x0298801d000075a7 */ /* 0x001064000800017f */
[----:B-1----:R-:W-:Y:S05]  /*16af0*/  @!P0 NANOSLEEP.SYNCS 0x989680 ;  /* 0x009896800000895d */ /* 0x002fea0003900000 */
[----:B------:R-:W1:Y:S02]  /*16b00*/  @!P0 SYNCS.PHASECHK.TRANS64 P0, [R0+URZ+0x29880], R29 ;  /* 0x0298801d000085a7 */ /* 0x000e64000800007f */
[----:B-1----:R-:W-:Y:S05]  /*16b10*/  @!P0 BRA `(.L_x_2237) ;  /* 0xfffffffc00f08947 */ /* 0x002fea000383ffff */
[----:B------:R-:W-:Y:S05]  /*16b20*/  BRA `(.L_x_2323) ;  /* 0xffffffc400e87947 */ /* 0x000fea000383ffff */
.L_x_2238:
        /* <DEDUP_REMOVED lines=8> */
.L_x_2325:
[----:B------:R-:W-:Y:S05]  /*16bb0*/  BSYNC B0 ;  /* 0x0000000000007941 */ /* 0x000fea0003800000 */
.L_x_2324:
[----:B------:R-:W-:Y:S01]  /*16bc0*/  IMAD.MOV.U32 R13, RZ, RZ, R8 ;  /* 0x000000ffff0d7224 */ /* 0x000fe200078e0008 */
[----:B------:R-:W-:Y:S01]  /*16bd0*/  MOV R12, RZ ;  /* 0x000000ff000c7202 */ /* 0x000fe20000000f00 */
[----:B------:R-:W-:Y:S01]  /*16be0*/  IMAD.MOV.U32 R11, RZ, RZ, 0x1c1f ;  /* 0x00001c1fff0b7424 */ /* 0x000fe200078e00ff */
[----:B------:R-:W-:Y:S01]  /*16bf0*/  IADD3 R20, R17, R20, R34 ;  /* 0x0000001411147210 */ /* 0x000fe20007ffe022 */
[----:B------:R-:W-:Y:S02]  /*16c00*/  IMAD.MOV.U32 R15, RZ, RZ, -0x1 ;  /* 0xffffffffff0f7424 */ /* 0x000fe400078e00ff */
[----:B------:R-:W-:Y:S02]  /*16c10*/  IMAD.MOV.U32 R3, RZ, RZ, R14 ;  /* 0x000000ffff037224 */ /* 0x000fe400078e000e */
[----:B------:R-:W-:-:S07]  /*16c20*/  IMAD.IADD R21, R35, 0x1, R20 ;  /* 0x0000000123157824 */ /* 0x000fce00078e0214 */
[----:B------:R-:W-:Y:S05]  /*16c30*/  WARPSYNC.COLLECTIVE R15, `(.L_x_2326) ;  /* 0x000000000f087348 */ /* 0x000fea0003c00000 */
[----:B------:R0:W1:Y:S02]  /*16c40*/  SHFL.IDX P6, R14, R13, R12, R11 ;  /* 0x0000000c0d0e7389 */ /* 0x00006400000c000b */
[----:B01----:R-:W-:Y:S01]  /*16c50*/  ENDCOLLECTIVE ;  /* 0x000000000000791b */ /* 0x003fe20003800000 */
.L_x_2326:
[----:B------:R-:W-:Y:S02]  /*16c60*/  IMAD.MOV.U32 R13, RZ, RZ, R9 ;  /* 0x000000ffff0d7224 */ /* 0x000fe400078e0009 */
[----:B------:R-:W-:Y:S02]  /*16c70*/  IMAD.MOV.U32 R12, RZ, RZ, 0x1 ;  /* 0x00000001ff0c7424 */ /* 0x000fe400078e00ff */
[----:B------:R-:W-:-:S07]  /*16c80*/  IMAD.MOV.U32 R2, RZ, RZ, R14 ;  /* 0x000000ffff027224 */ /* 0x000fce00078e000e */
[----:B------:R-:W-:Y:S05]  /*16c90*/  WARPSYNC.COLLECTIVE R15, `(.L_x_2327) ;  /* 0x000000000f087348 */ /* 0x000fea0003c00000 */
[----:B------:R0:W1:Y:S02]  /*16ca0*/  SHFL.IDX P6, R14, R13, R12, R11 ;  /* 0x0000000c0d0e7389 */ /* 0x00006400000c000b */
[----:B01----:R-:W-:Y:S01]  /*16cb0*/  ENDCOLLECTIVE ;  /* 0x000000000000791b */ /* 0x003fe20003800000 */
.L_x_2327:
        /* <DEDUP_REMOVED lines=12> */
.L_x_2328:
[----:B------:R-:W-:Y:S02]  /*16d80*/  IMAD.MOV.U32 R13, RZ, RZ, R9 ;  /* 0x000000ffff0d7224 */ /* 0x000fe400078e0009 */
[----:B------:R-:W-:Y:S02]  /*16d90*/  IMAD.MOV.U32 R12, RZ, RZ, 0x2 ;  /* 0x00000002ff0c7424 */ /* 0x000fe400078e00ff */
[----:B------:R-:W-:-:S07]  /*16da0*/  IMAD.MOV.U32 R2, RZ, RZ, R14 ;  /* 0x000000ffff027224 */ /* 0x000fce00078e000e */
[----:B------:R-:W-:Y:S05]  /*16db0*/  WARPSYNC.COLLECTIVE R15, `(.L_x_2329) ;  /* 0x000000000f087348 */ /* 0x000fea0003c00000 */
[----:B------:R0:W1:Y:S02]  /*16dc0*/  SHFL.IDX P6, R14, R13, R12, R11 ;  /* 0x0000000c0d0e7389 */ /* 0x00006400000c000b */
[----:B01----:R-:W-:Y:S01]  /*16dd0*/  ENDCOLLECTIVE ;  /* 0x000000000000791b */ /* 0x003fe20003800000 */
.L_x_2329:
        /* <DEDUP_REMOVED lines=12> */
.L_x_2330:
[----:B------:R-:W-:Y:S02]  /*16ea0*/  IMAD.MOV.U32 R13, RZ, RZ, R9 ;  /* 0x000000ffff0d7224 */ /* 0x000fe400078e0009 */
[----:B------:R-:W-:Y:S02]  /*16eb0*/  IMAD.MOV.U32 R12, RZ, RZ, 0x3 ;  /* 0x00000003ff0c7424 */ /* 0x000fe400078e00ff */
[----:B------:R-:W-:-:S07]  /*16ec0*/  IMAD.MOV.U32 R2, RZ, RZ, R14 ;  /* 0x000000ffff027224 */ /* 0x000fce00078e000e */
[----:B------:R-:W-:Y:S05]  /*16ed0*/  WARPSYNC.COLLECTIVE R15, `(.L_x_2331) ;  /* 0x000000000f087348 */ /* 0x000fea0003c00000 */
[----:B------:R0:W1:Y:S02]  /*16ee0*/  SHFL.IDX P6, R14, R13, R12, R11 ;  /* 0x0000000c0d0e7389 */ /* 0x00006400000c000b */
[----:B01----:R-:W-:Y:S01]  /*16ef0*/  ENDCOLLECTIVE ;  /* 0x000000000000791b */ /* 0x003fe20003800000 */
.L_x_2331:
        /* <DEDUP_REMOVED lines=12> */
.L_x_2332:
[----:B------:R-:W-:Y:S02]  /*16fc0*/  IMAD.MOV.U32 R13, RZ, RZ, R23 ;  /* 0x000000ffff0d7224 */ /* 0x000fe400078e0017 */
[----:B------:R-:W-:Y:S02]  /*16fd0*/  IMAD.MOV.U32 R12, RZ, RZ, RZ ;  /* 0x000000ffff0c7224 */ /* 0x000fe400078e00ff */
[----:B------:R-:W-:-:S07]  /*16fe0*/  IMAD.MOV.U32 R2, RZ, RZ, R14 ;  /* 0x000000ffff027224 */ /* 0x000fce00078e000e */
[----:B------:R-:W-:Y:S05]  /*16ff0*/  WARPSYNC.COLLECTIVE R15, `(.L_x_2333) ;  /* 0x000000000f087348 */ /* 0x000fea0003c00000 */
[----:B------:R0:W1:Y:S02]  /*17000*/  SHFL.IDX P6, R14, R13, R12, R11 ;  /* 0x0000000c0d0e7389 */ /* 0x00006400000c000b */
[----:B01----:R-:W-:Y:S01]  /*17010*/  ENDCOLLECTIVE ;  /* 0x000000000000791b */ /* 0x003fe20003800000 */
.L_x_2333:
[----:B------:R-:W-:-:S04]  /*17020*/  IADD3 R2, P0, R36, R2, RZ ;  /* 0x0000000224027210 */ /* 0x000fc80007f1e0ff */
[----:B------:R-:W-:-:S05]  /*17030*/  IADD3.X R3, RZ, R9, RZ, P0, !PT ;  /* 0x00000009ff037210 */ /* 0x000fca00007fe4ff */
        /* <DEDUP_REMOVED lines=10> */
.L_x_2334:
[----:B------:R-:W-:Y:S01]  /*170e0*/  IMAD.MOV.U32 R2, RZ, RZ, R14 ;  /* 0x000000ffff027224 */ /* 0x000fe200078e000e */
[----:B------:R-:W-:Y:S06]  /*170f0*/  BRA `(.L_x_2335) ;  /* 0xffffffc400847947 */ /* 0x000fec000383ffff */
.L_x_2243:
[----:B---3--:R3:W4:Y:S02]  /*17100*/  SYNCS.PHASECHK.TRANS64.TRYWAIT P0, [R0+URZ+0x29840], R29 ;  /* 0x0298401d000075a7 */ /* 0x008724000800017f */
[----:B----4-:R-:W-:Y:S05]  /*17110*/  @!P0 NANOSLEEP.SYNCS 0x989680 ;  /* 0x009896800000895d */ /* 0x010fea0003900000 */
[----:B------:R-:W4:Y:S02]  /*17120*/  @!P0 SYNCS.PHASECHK.TRANS64 P0, [R0+URZ+0x29840], R29 ;  /* 0x0298401d000085a7 */ /* 0x000f24000800007f */
[----:B----4-:R-:W-:Y:S05]  /*17130*/  @!P0 BRA `(.L_x_2243) ;  /* 0xfffffffc00f08947 */ /* 0x010fea000383ffff */
[----:B------:R-:W-:Y:S05]  /*17140*/  BRA `(.L_x_2336) ;  /* 0xffffffc400d87947 */ /* 0x000fea000383ffff */
.L_x_2244:
        /* <DEDUP_REMOVED lines=8> */
.L_x_2338:
[----:B------:R-:W-:Y:S05]  /*171d0*/  BSYNC B0 ;  /* 0x0000000000007941 */ /* 0x000fea0003800000 */
.L_x_2337:
        /* <DEDUP_REMOVED lines=9> */
.L_x_2339:
[----:B------:R-:W-:Y:S02]  /*17270*/  IMAD.MOV.U32 R13, RZ, RZ, R6 ;  /* 0x000000ffff0d7224 */ /* 0x000fe400078e0006 */
[----:B------:R-:W-:Y:S02]  /*17280*/  IMAD.MOV.U32 R12, RZ, RZ, 0x1 ;  /* 0x00000001ff0c7424 */ /* 0x000fe400078e00ff */
[----:B------:R-:W-:-:S07]  /*17290*/  IMAD.MOV.U32 R2, RZ, RZ, R14 ;  /* 0x000000ffff027224 */ /* 0x000fce00078e000e */
[----:B------:R-:W-:Y:S05]  /*172a0*/  WARPSYNC.COLLECTIVE R15, `(.L_x_2340) ;  /* 0x000000000f087348 */ /* 0x000fea0003c00000 */
[----:B------:R0:W1:Y:S02]  /*172b0*/  SHFL.IDX P6, R14, R13, R12, R11 ;  /* 0x0000000c0d0e7389 */ /* 0x00006400000c000b */
[----:B01----:R-:W-:Y:S01]  /*172c0*/  ENDCOLLECTIVE ;  /* 0x000000000000791b */ /* 0x003fe20003800000 */
.L_x_2340:
        /* <DEDUP_REMOVED lines=13> */
.L_x_2341:
[----:B------:R-:W-:Y:S02]  /*173a0*/  IMAD.MOV.U32 R13, RZ, RZ, R6 ;  /* 0x000000ffff0d7224 */ /* 0x000fe400078e0006 */
[----:B------:R-:W-:Y:S02]  /*173b0*/  IMAD.MOV.U32 R12, RZ, RZ, 0x2 ;  /* 0x00000002ff0c7424 */ /* 0x000fe400078e00ff */
[----:B------:R-:W-:-:S07]  /*173c0*/  IMAD.MOV.U32 R2, RZ, RZ, R14 ;  /* 0x000000ffff027224 */ /* 0x000fce00078e000e */
[----:B------:R-:W-:Y:S05]  /*173d0*/  WARPSYNC.COLLECTIVE R15, `(.L_x_2342) ;  /* 0x000000000f087348 */ /* 0x000fea0003c00000 */
[----:B------:R0:W1:Y:S02]  /*173e0*/  SHFL.IDX P6, R14, R13, R12, R11 ;  /* 0x0000000c0d0e7389 */ /* 0x00006400000c000b */
[----:B01----:R-:W-:Y:S01]  /*173f0*/  ENDCOLLECTIVE ;  /* 0x000000000000791b */ /* 0x003fe20003800000 */
.L_x_2342:
        /* <DEDUP_REMOVED lines=13> */
.L_x_2343:
[----:B------:R-:W-:Y:S02]  /*174d0*/  IMAD.MOV.U32 R13, RZ, RZ, R6 ;  /* 0x000000ffff0d7224 */ /* 0x000fe400078e0006 */
[----:B------:R-:W-:Y:S02]  /*174e0*/  IMAD.MOV.U32 R12, RZ, RZ, 0x3 ;  /* 0x00000003ff0c7424 */ /* 0x000fe400078e00ff */
[----:B------:R-:W-:-:S07]  /*174f0*/  IMAD.MOV.U32 R2, RZ, RZ, R14 ;  /* 0x000000ffff027224 */ /* 0x000fce00078e000e */
[----:B------:R-:W-:Y:S05]  /*17500*/  WARPSYNC.COLLECTIVE R15, `(.L_x_2344) ;  /* 0x000000000f087348 */ /* 0x000fea0003c00000 */
[----:B------:R0:W1:Y:S02]  /*17510*/  SHFL.IDX P6, R14, R13, R12, R11 ;  /* 0x0000000c0d0e7389 */ /* 0x00006400000c000b */
[----:B01----:R-:W-:Y:S01]  /*17520*/  ENDCOLLECTIVE ;  /* 0x000000000000791b */ /* 0x003fe20003800000 */
.L_x_2344:
        /* <DEDUP_REMOVED lines=13> */
.L_x_2345:
[----:B------:R-:W-:Y:S02]  /*17600*/  IMAD.MOV.U32 R13, RZ, RZ, R8 ;  /* 0x000000ffff0d7224 */ /* 0x000fe400078e0008 */
[----:B------:R-:W-:Y:S02]  /*17610*/  IMAD.MOV.U32 R12, RZ, RZ, RZ ;  /* 0x000000ffff0c7224 */ /* 0x000fe400078e00ff */
[----:B------:R-:W-:-:S07]  /*17620*/  IMAD.MOV.U32 R2, RZ, RZ, R14 ;  /* 0x000000ffff027224 */ /* 0x000fce00078e000e */
[----:B------:R-:W-:Y:S05]  /*17630*/  WARPSYNC.COLLECTIVE R15, `(.L_x_2346) ;  /* 0x000000000f087348 */ /* 0x000fea0003c00000 */
[----:B------:R0:W1:Y:S02]  /*17640*/  SHFL.IDX P6, R14, R13, R12, R11 ;  /* 0x0000000c0d0e7389 */ /* 0x00006400000c000b */
[----:B01----:R-:W-:Y:S01]  /*17650*/  ENDCOLLECTIVE ;  /* 0x000000000000791b */ /* 0x003fe20003800000 */
.L_x_2346:
        /* <DEDUP_REMOVED lines=13> */
.L_x_2347:
[----:B------:R-:W-:Y:S05]  /*17730*/  BRA `(.L_x_2348) ;  /* 0xffffffc4006c7947 */ /* 0x000fea000383ffff */
.L_x_2249:
[----:B0-----:R0:W2:Y:S02]  /*17740*/  SYNCS.PHASECHK.TRANS64.TRYWAIT P1, [R0+URZ+0x29870], R3 ;  /* 0x02987003000075a7 */ /* 0x0010a4000802017f */
[----:B--2---:R-:W-:Y:S05]  /*17750*/  @!P1 NANOSLEEP.SYNCS 0x989680 ;  /* 0x009896800000995d */ /* 0x004fea0003900000 */
[----:B------:R-:W2:Y:S02]  /*17760*/  @!P1 SYNCS.PHASECHK.TRANS64 P1, [R0+URZ+0x29870], R3 ;  /* 0x02987003000095a7 */ /* 0x000ea4000802007f */
[----:B--2---:R-:W-:Y:S05]  /*17770*/  @!P1 BRA `(.L_x_2249) ;  /* 0xfffffffc00f09947 */ /* 0x004fea000383ffff */
[----:B------:R-:W-:Y:S05]  /*17780*/  BRA `(.L_x_2349) ;  /* 0xffffffc400d87947 */ /* 0x000fea000383ffff */
.L_x_2251:
[----:B0-----:R0:W2:Y:S02]  /*17790*/  SYNCS.PHASECHK.TRANS64.TRYWAIT P1, [R0+URZ+0x29860], R3 ;  /* 0x02986003000075a7 */ /* 0x0010a4000802017f */
[----:B--2---:R-:W-:Y:S05]  /*177a0*/  @!P1 NANOSLEEP.SYNCS 0x989680 ;  /* 0x009896800000995d */ /* 0x004fea0003900000 */
[----:B------:R-:W2:Y:S02]  /*177b0*/  @!P1 SYNCS.PHASECHK.TRANS64 P1, [R0+URZ+0x29860], R3 ;  /* 0x02986003000095a7 */ /* 0x000ea4000802007f */
[----:B--2---:R-:W-:Y:S05]  /*177c0*/  @!P1 BRA `(.L_x_2251) ;  /* 0xfffffffc00f09947 */ /* 0x004fea000383ffff */
[----:B------:R-:W-:Y:S05]  /*177d0*/  BRA `(.L_x_2350) ;  /* 0xffffffc400e87947 */ /* 0x000fea000383ffff */
.L_x_2259:
[----:B-1----:R1:W2:Y:S02]  /*177e0*/  SYNCS.PHASECHK.TRANS64.TRYWAIT P0, [R18+URZ+0x29870], R3 ;  /* 0x02987003120075a7 */ /* 0x0022a4000800017f */
[----:B--2---:R-:W-:Y:S05]  /*177f0*/  @!P0 NANOSLEEP.SYNCS 0x989680 ;  /* 0x009896800000895d */ /* 0x004fea0003900000 */
[----:B------:R-:W2:Y:S02]  /*17800*/  @!P0 SYNCS.PHASECHK.TRANS64 P0, [R18+URZ+0x29870], R3 ;  /* 0x02987003120085a7 */ /* 0x000ea4000800007f */
[----:B--2---:R-:W-:Y:S05]  /*17810*/  @!P0 BRA `(.L_x_2259) ;  /* 0xfffffffc00f08947 */ /* 0x004fea000383ffff */
[----:B------:R-:W-:Y:S05]  /*17820*/  BRA `(.L_x_2351) ;  /* 0xffffffcc00bc7947 */ /* 0x000fea000383ffff */
.L_x_2261:
[----:B0-----:R0:W1:Y:S02]  /*17830*/  SYNCS.PHASECHK.TRANS64.TRYWAIT P0, [R18+URZ+0x29860], R3 ;  /* 0x02986003120075a7 */ /* 0x001064000800017f */
[----:B-1----:R-:W-:Y:S05]  /*17840*/  @!P0 NANOSLEEP.SYNCS 0x989680 ;  /* 0x009896800000895d */ /* 0x002fea0003900000 */
[----:B------:R-:W1:Y:S02]  /*17850*/  @!P0 SYNCS.PHASECHK.TRANS64 P0, [R18+URZ+0x29860], R3 ;  /* 0x02986003120085a7 */ /* 0x000e64000800007f */
[----:B-1----:R-:W-:Y:S05]  /*17860*/  @!P0 BRA `(.L_x_2261) ;  /* 0xfffffffc00f08947 */ /* 0x002fea000383ffff */
[----:B------:R-:W-:Y:S05]  /*17870*/  BRA `(.L_x_2352) ;  /* 0xffffffcc00c87947 */ /* 0x000fea000383ffff */
.L_x_2268:
[----:B-1----:R1:W2:Y:S02]  /*17880*/  SYNCS.PHASECHK.TRANS64.TRYWAIT P0, [R4+URZ+0x29820], R0 ;  /* 0x02982000040075a7 */ /* 0x0022a4000800017f */
[----:B--2---:R-:W-:Y:S05]  /*17890*/  @!P0 NANOSLEEP.SYNCS 0x989680 ;  /* 0x009896800000895d */ /* 0x004fea0003900000 */
[----:B------:R-:W2:Y:S02]  /*178a0*/  @!P0 SYNCS.PHASECHK.TRANS64 P0, [R4+URZ+0x29820], R0 ;  /* 0x02982000040085a7 */ /* 0x000ea4000800007f */
[----:B--2---:R-:W-:Y:S05]  /*178b0*/  @!P0 BRA `(.L_x_2268) ;  /* 0xfffffffc00f08947 */ /* 0x004fea000383ffff */
[----:B------:R-:W-:Y:S05]  /*178c0*/  BRA `(.L_x_2353) ;  /* 0xffffffd400d87947 */ /* 0x000fea000383ffff */
.L_x_2269:
        /* <DEDUP_REMOVED lines=11> */
.L_x_2355:
[----:B------:R-:W-:Y:S05]  /*17980*/  BSYNC B0 ;  /* 0x0000000000007941 */ /* 0x000fea0003800000 */
.L_x_2354:
[----:B------:R-:W-:Y:S05]  /*17990*/  BRA `(.L_x_2356) ;  /* 0xffffffd400c07947 */ /* 0x000fea000383ffff */
.L_x_2272:
[----:B------:R-:W-:Y:S01]  /*179a0*/  BSSY B1, `(.L_x_2357) ;  /* 0x0000006000017945 */ /* 0x000fe20003800000 */
[----:B------:R-:W-:-:S07]  /*179b0*/  IMAD.MOV.U32 R15, RZ, RZ, -0x1 ;  /* 0xffffffffff0f7424 */ /* 0x000fce00078e00ff */
[----:B01----:R-:W-:Y:S05]  /*179c0*/  WARPSYNC.COLLECTIVE R15, `(.L_x_2358) ;  /* 0x000000000f0c7348 */ /* 0x003fea0003c00000 */
[----:B------:R-:W-:Y:S02]  /*179d0*/  ELECT P6, UR62, PT ;  /* 0x00000000003e782f */ /* 0x000fe400038c0000 */
[----:B------:R-:W-:Y:S01]  /*179e0*/  MOV R14, UR62 ;  /* 0x0000003e000e7c02 */ /* 0x000fe20008000f00 */
[----:B01----:R-:W-:Y:S10]  /*179f0*/  ENDCOLLECTIVE ;  /* 0x000000000000791b */ /* 0x003ff40003800000 */
.L_x_2358:
[----:B------:R-:W-:Y:S05]  /*17a00*/  BSYNC B1 ;  /* 0x0000000000017941 */ /* 0x000fea0003800000 */
.L_x_2357:
[----:B------:R-:W-:Y:S05]  /*17a10*/  BRA `(.L_x_2359) ;  /* 0xffffffd400b87947 */ /* 0x000fea000383ffff */
.L_x_2274:
[----:B-1----:R1:W2:Y:S02]  /*17a20*/  SYNCS.PHASECHK.TRANS64.TRYWAIT P1, [R5+URZ+0x29840], R0 ;  /* 0x02984000050075a7 */ /* 0x0022a4000802017f */
[----:B--2---:R-:W-:Y:S05]  /*17a30*/  @!P1 NANOSLEEP.SYNCS 0x989680 ;  /* 0x009896800000995d */ /* 0x004fea0003900000 */
[----:B------:R-:W2:Y:S02]  /*17a40*/  @!P1 SYNCS.PHASECHK.TRANS64 P1, [R5+URZ+0x29840], R0 ;  /* 0x02984000050095a7 */ /* 0x000ea4000802007f */
[----:B--2---:R-:W-:Y:S05]  /*17a50*/  @!P1 BRA `(.L_x_2274) ;  /* 0xfffffffc00f09947 */ /* 0x004fea000383ffff */
[----:B------:R-:W-:Y:S05]  /*17a60*/  BRA `(.L_x_2360) ;  /* 0xffffffd400d87947 */ /* 0x000fea000383ffff */
.L_x_2276:
[----:B--2---:R2:W3:Y:S02]  /*17a70*/  SYNCS.PHASECHK.TRANS64.TRYWAIT P1, [R19+URZ+0x29840], R2 ;  /* 0x02984002130075a7 */ /* 0x0044e4000802017f */
[----:B---3--:R-:W-:Y:S05]  /*17a80*/  @!P1 NANOSLEEP.SYNCS 0x989680 ;  /* 0x009896800000995d */ /* 0x008fea0003900000 */
[----:B------:R-:W3:Y:S02]  /*17a90*/  @!P1 SYNCS.PHASECHK.TRANS64 P1, [R19+URZ+0x29840], R2 ;  /* 0x02984002130095a7 */ /* 0x000ee4000802007f */
[----:B---3--:R-:W-:Y:S05]  /*17aa0*/  @!P1 BRA `(.L_x_2276) ;  /* 0xfffffffc00f09947 */ /* 0x008fea000383ffff */
[----:B------:R-:W-:Y:S05]  /*17ab0*/  BRA `(.L_x_2361) ;  /* 0xffffffd400e47947 */ /* 0x000fea000383ffff */
.L_x_2278:
[----:B---3--:R3:W4:Y:S02]  /*17ac0*/  SYNCS.PHASECHK.TRANS64.TRYWAIT P1, [R5+URZ+0x29860], R0 ;  /* 0x02986000050075a7 */ /* 0x008724000802017f */
[----:B----4-:R-:W-:Y:S05]  /*17ad0*/  @!P1 NANOSLEEP.SYNCS 0x989680 ;  /* 0x009896800000995d */ /* 0x010fea0003900000 */
[----:B------:R-:W4:Y:S02]  /*17ae0*/  @!P1 SYNCS.PHASECHK.TRANS64 P1, [R5+URZ+0x29860], R0 ;  /* 0x02986000050095a7 */ /* 0x000f24000802007f */
[----:B----4-:R-:W-:Y:S05]  /*17af0*/  @!P1 BRA `(.L_x_2278) ;  /* 0xfffffffc00f09947 */ /* 0x010fea000383ffff */
[----:B------:R-:W-:Y:S05]  /*17b00*/  BRA `(.L_x_2362) ;  /* 0xffffffd400e07947 */ /* 0x000fea000383ffff */
.L_x_2280:
[----:B----4-:R4:W0:Y:S02]  /*17b10*/  SYNCS.PHASECHK.TRANS64.TRYWAIT P1, [R19+URZ+0x29860], R2 ;  /* 0x02986002130075a7 */ /* 0x010824000802017f */
[----:B0-----:R-:W-:Y:S05]  /*17b20*/  @!P1 NANOSLEEP.SYNCS 0x989680 ;  /* 0x009896800000995d */ /* 0x001fea0003900000 */
[----:B------:R-:W0:Y:S02]  /*17b30*/  @!P1 SYNCS.PHASECHK.TRANS64 P1, [R19+URZ+0x29860], R2 ;  /* 0x02986002130095a7 */ /* 0x000e24000802007f */
[----:B0-----:R-:W-:Y:S05]  /*17b40*/  @!P1 BRA `(.L_x_2280) ;  /* 0xfffffffc00f09947 */ /* 0x001fea000383ffff */
[----:B------:R-:W-:Y:S05]  /*17b50*/  BRA `(.L_x_2363) ;  /* 0xffffffd400dc7947 */ /* 0x000fea000383ffff */
.L_x_2282:
[----:B------:R0:W0:Y:S02]  /*17b60*/  SYNCS.PHASECHK.TRANS64.TRYWAIT P1, [R5+URZ+0x29880], R0 ;  /* 0x02988000050075a7 */ /* 0x000024000802017f */
[----:B0-----:R-:W-:Y:S05]  /*17b70*/  @!P1 NANOSLEEP.SYNCS 0x989680 ;  /* 0x009896800000995d */ /* 0x001fea0003900000 */
[----:B------:R-:W0:Y:S02]  /*17b80*/  @!P1 SYNCS.PHASECHK.TRANS64 P1, [R5+URZ+0x29880], R0 ;  /* 0x02988000050095a7 */ /* 0x000e24000802007f */
[----:B0-----:R-:W-:Y:S05]  /*17b90*/  @!P1 BRA `(.L_x_2282) ;  /* 0xfffffffc00f09947 */ /* 0x001fea000383ffff */
[----:B------:R-:W-:Y:S05]  /*17ba0*/  BRA `(.L_x_2364) ;  /* 0xffffffd400d87947 */ /* 0x000fea000383ffff */
.L_x_2365:
        /* <DEDUP_REMOVED lines=13> */
.L_x_3196:


//--------------------- .text._ZN7cutlass13device_kernelIN5flash11enable_sm90INS1_16FlashAttnFwdSm90INS1_25CollectiveMainloopFwdSm90ILi2EN4cute5tupleIJNS5_1CILi1EEES8_S8_EEENS6_IJNS7_ILi128EEENS7_ILi160EEENS7_ILi192EEEEEELi128ENS_12float_e4m3_tEfNS_4arch4Sm90ELb1ELb0ELb1ELb1ELb1ELb0ELb0ELb1ELb1ELb1ELb0ELb0EEENS1_21CollectiveEpilogueFwdINS6_IJSA_SA_SB_EEES9_NS_10bfloat16_tESG_Li256ELb1ELb1ELb0ELb1EEENS1_36VarlenDynamicPersistentTileSchedulerILi128ELi160ELi256ELi128ELb0ELb1ELb1ELb1ELb1ELb1EEEEEEEEEvNT_6ParamsE --------------------------
	.section	.text._ZN7cutlass13device_kernelIN5flash11enable_sm90INS1_16FlashAttnFwdSm90INS1_25CollectiveMainloopFwdSm90ILi2EN4cute5tupleIJNS5_1CILi1EEES8_S8_EEENS6_IJNS7_ILi128EEENS7_ILi160EEENS7_ILi192EEEEEELi128ENS_12float_e4m3_tEfNS_4arch4Sm90ELb1ELb0ELb1ELb1ELb1ELb0ELb0ELb1ELb1ELb1ELb0ELb0EEENS1_21CollectiveEpilogueFwdINS6_IJSA_SA_SB_EEES9_NS_10bfloat16_tESG_Li256ELb1ELb1ELb0ELb1EEENS1_36VarlenDynamicPersistentTileSchedulerILi128ELi160ELi256ELi128ELb0ELb1ELb1ELb1ELb1ELb1EEEEEEEEEvNT_6ParamsE,"ax",@progbits
	.align	128
.text._ZN7cutlass13device_kernelIN5flash11enable_sm90INS1_16FlashAttnFwdSm90INS1_25CollectiveMainloopFwdSm90ILi2EN4cute5tupleIJNS5_1CILi1EEES8_S8_EEENS6_IJNS7_ILi128EEENS7_ILi160EEENS7_ILi192EEEEEELi128ENS_12float_e4m3_tEfNS_4arch4Sm90ELb1ELb0ELb1ELb1ELb1ELb0ELb0ELb1ELb1ELb1ELb0ELb0EEENS1_21CollectiveEpilogueFwdINS6_IJSA_SA_SB_EEES9_NS_10bfloat16_tESG_Li256ELb1ELb1ELb0ELb1EEENS1_36VarlenDynamicPersistentTileSchedulerILi128ELi160ELi256ELi128ELb0ELb1ELb1ELb1ELb1ELb1EEEEEEEEEvNT_6ParamsE:
        .type           _ZN7cutlass13device_kernelIN5flash11enable_sm90INS1_16FlashAttnFwdSm90INS1_25CollectiveMainloopFwdSm90ILi2EN4cute5tupleIJNS5_1CILi1EEES8_S8_EEENS6_IJNS7_ILi128EEENS7_ILi160EEENS7_ILi192EEEEEELi128ENS_12float_e4m3_tEfNS_4arch4Sm90ELb1ELb0ELb1ELb1ELb1ELb0ELb0ELb1ELb1ELb1ELb0ELb0EEENS1_21CollectiveEpilogueFwdINS6_IJSA_SA_SB_EEES9_NS_10bfloat16_tESG_Li256ELb1ELb1ELb0ELb1EEENS1_36VarlenDynamicPersistentTileSchedulerILi128ELi160ELi256ELi128ELb0ELb1ELb1ELb1ELb1ELb1EEEEEEEEEvNT_6ParamsE,@function
        .size           _ZN7cutlass13device_kernelIN5flash11enable_sm90INS1_16FlashAttnFwdSm90INS1_25CollectiveMainloopFwdSm90ILi2EN4cute5tupleIJNS5_1CILi1EEES8_S8_EEENS6_IJNS7_ILi128EEENS7_ILi160EEENS7_ILi192EEEEEELi128ENS_12float_e4m3_tEfNS_4arch4Sm90ELb1ELb0ELb1ELb1ELb1ELb0ELb0ELb1ELb1ELb1ELb0ELb0EEENS1_21CollectiveEpilogueFwdINS6_IJSA_SA_SB_EEES9_NS_10bfloat16_tESG_Li256ELb1ELb1ELb0ELb1EEENS1_36VarlenDynamicPersistentTileSchedulerILi128ELi160ELi256ELi128ELb0ELb1ELb1ELb1ELb1ELb1EEEEEEEEEvNT_6ParamsE,(.L_x_3197 - _ZN7cutlass13device_kernelIN5flash11enable_sm90INS1_16FlashAttnFwdSm90INS1_25CollectiveMainloopFwdSm90ILi2EN4cute5tupleIJNS5_1CILi1EEES8_S8_EEENS6_IJNS7_ILi128EEENS7_ILi160EEENS7_ILi192EEEEEELi128ENS_12float_e4m3_tEfNS_4arch4Sm90ELb1ELb0ELb1ELb1ELb1ELb0ELb0ELb1ELb1ELb1ELb0ELb0EEENS1_21CollectiveEpilogueFwdINS6_IJSA_SA_SB_EEES9_NS_10bfloat16_tESG_Li256ELb1ELb1ELb0ELb1EEENS1_36VarlenDynamicPersistentTileSchedulerILi128ELi160ELi256ELi128ELb0ELb1ELb1ELb1ELb1ELb1EEEEEEEEEvNT_6ParamsE)
        .other          _ZN7cutlass13device_kernelIN5flash11enable_sm90INS1_16FlashAttnFwdSm90INS1_25CollectiveMainloopFwdSm90ILi2EN4cute5tupleIJNS5_1CILi1EEES8_S8_EEENS6_IJNS7_ILi128EEENS7_ILi160EEENS7_ILi192EEEEEELi128ENS_12float_e4m3_tEfNS_4arch4Sm90ELb1ELb0ELb1ELb1ELb1ELb0ELb0ELb1ELb1ELb1ELb0ELb0EEENS1_21CollectiveEpilogueFwdINS6_IJSA_SA_SB_EEES9_NS_10bfloat16_tESG_Li256ELb1ELb1ELb0ELb1EEENS1_36VarlenDynamicPersistentTileSchedulerILi128ELi160ELi256ELi128ELb0ELb1ELb1ELb1ELb1ELb1EEEEEEEEEvNT_6ParamsE,@"STO_CUDA_ENTRY STV_DEFAULT"
_ZN7cutlass13device_kernelIN5flash11enable_sm90INS1_16FlashAttnFwdSm90INS1_25CollectiveMainloopFwdSm90ILi2EN4cute5tupleIJNS5_1CILi1EEES8_S8_EEENS6_IJNS7_ILi128EEENS7_ILi160EEENS7_ILi192EEEEEELi128ENS_12float_e4m3_tEfNS_4arch4Sm90ELb1ELb0ELb1ELb1ELb1ELb0ELb0ELb1ELb1ELb1ELb0ELb0EEENS1_21CollectiveEpilogueFwdINS6_IJSA_SA_SB_EEES9_NS_10bfloat16_tESG_Li256ELb1ELb1ELb0ELb1EEENS1_36VarlenDynamicPersistentTileSchedulerILi128ELi160ELi256ELi128ELb0ELb1ELb1ELb1ELb1ELb1EEEEEEEEEvNT_6ParamsE:
        /* <DEDUP_REMOVED lines=45> */
.L_x_2366:
        /* <DEDUP_REMOVED lines=22> */
.L_x_2367:
        /* <DEDUP_REMOVED lines=18> */
.L_x_2368:
        /* <DEDUP_REMOVED lines=22> */
.L_x_2369:
        /* <DEDUP_REMOVED lines=24> */
.L_x_2370:
        /* <DEDUP_REMOVED lines=8> */
.L_x_2372:
        /* <DEDUP_REMOVED lines=25> */
[----:B------:R-:W-:Y:S02]  /*0a40*/  UMOV UR44, URZ ;  /* 0x0000003f002c7c82 */ /* 0x000fe40008000000 */
[CC--:B------:R-:W-:Y:S02]  /*0a50*/  LEA.HI R0, R3.reuse, R194.reuse, RZ, 0x7 ;  /* 0x000000c203007211 */ /* 0x0c0fe400078f38ff */
[----:B------:R-:W-:-:S02]  /*0a60*/  LEA.HI R4, R3, R194, RZ, 0x5 ;  /* 0x000000c203047211 */ /* 0x000fc400078f28ff */
[----:B------:R-:W-:Y:S02]  /*0a70*/  LOP3.LUT R5, R0, 0xffffff80, RZ, 0xc0, !PT ;  /* 0xffffff8000057812 */ /* 0x000fe400078ec0ff */
[CC--:B------:R-:W-:Y:S01]  /*0a80*/  LEA.HI R2, R3.reuse, R194.reuse, RZ, 0x4 ;  /* 0x000000c203027211 */ /* 0x0c0fe200078f20ff */
[----:B------:R-:W-:Y:S01]  /*0a90*/  IMAD.SHL.U32 R4, R4, 0x20, RZ ;  /* 0x0000002004047824 */ /* 0x000fe200078e00ff */
[----:B------:R-:W-:Y:S01]  /*0aa0*/  LEA.HI R10, R3, R194, RZ, 0x2 ;  /* 0x000000c2030a7211 */ /* 0x000fe200078f10ff */
[----:B------:R-:W-:Y:S01]  /*0ab0*/  IMAD.IADD R188, R194, 0x1, -R5 ;  /* 0x00000001c2bc7824 */ /* 0x000fe200078e0a05 */
[----:B------:R-:W-:Y:S02]  /*0ac0*/  LOP3.LUT R5, R2, 0x3fffff0, RZ, 0xc0, !PT ;  /* 0x03fffff002057812 */ /* 0x000fe400078ec0ff */
[----:B------:R-:W-:Y:S02]  /*0ad0*/  LOP3.LUT R4, R4, 0xfffffc00, RZ, 0xc0, !PT ;  /* 0xfffffc0004047812 */ /* 0x000fe400078ec0ff */
[----:B------:R-:W-:Y:S01]  /*0ae0*/  SHF.R.S32.HI R9, RZ, 0x1f, R188 ;  /* 0x0000001fff097819 */ /* 0x000fe200000114bc */
[----:B------:R-:W-:Y:S01]  /*0af0*/  IMAD.IADD R5, R194, 0x1, -R5 ;  /* 0x00000001c2057824 */ /* 0x000fe200078e0a05 */
[----:B------:R-:W-:-:S02]  /*0b00*/  SHF.R.S32.HI R7, RZ, 0x4, R2 ;  /* 0x00000004ff077819 */ /* 0x000fc40000011402 */
[----:B------:R-:W-:Y:S01]  /*0b10*/  LEA.HI R6, R9, R188, RZ, 0x2 ;  /* 0x000000bc09067211 */ /* 0x000fe200078f10ff */
[----:B------:R-:W-:Y:S01]  /*0b20*/  IMAD R191, R5, 0x40, R4 ;  /* 0x0000004005bf7824 */ /* 0x000fe200078e0204 */
[----:B------:R-:W-:Y:S02]  /*0b30*/  LOP3.LUT R5, R10, 0xfffffffc, RZ, 0xc0, !PT ;  /* 0xfffffffc0a057812 */ /* 0x000fe400078ec0ff */
[--C-:B------:R-:W-:Y:S02]  /*0b40*/  SHF.R.S32.HI R8, RZ, 0x2, R6.reuse ;  /* 0x00000002ff087819 */ /* 0x100fe40000011406 */
[----:B------:R-:W-:Y:S01]  /*0b50*/  SHF.R.S32.HI R11, RZ, 0x1f, R6 ;  /* 0x0000001fff0b7819 */ /* 0x000fe20000011406 */
[----:B------:R-:W-:Y:S01]  /*0b60*/  IMAD.IADD R4, R194, 0x1, -R5 ;  /* 0x00000001c2047824 */ /* 0x000fe200078e0a05 */
[----:B------:R-:W-:Y:S02]  /*0b70*/  LEA.HI R2, R2, R7, RZ, 0x1 ;  /* 0x0000000702027211 */ /* 0x000fe400078f08ff */
[----:B------:R-:W-:-:S02]  /*0b80*/  LEA.HI R3, R3, R194, RZ, 0x3 ;  /* 0x000000c203037211 */ /* 0x000fc400078f18ff */
[----:B------:R-:W-:Y:S02]  /*0b90*/  LEA.HI R11, R11, R8, RZ, 0x3 ;  /* 0x000000080b0b7211 */ /* 0x000fe400078f18ff */
[----:B------:R-:W-:Y:S02]  /*0ba0*/  SHF.R.S32.HI R189, RZ, 0x7, R0 ;  /* 0x00000007ffbd7819 */ /* 0x000fe40000011400 */
[----:B------:R-:W-:Y:S02]  /*0bb0*/  LOP3.LUT R2, R2, 0x1ffffffe, RZ, 0xc0, !PT ;  /* 0x1ffffffe02027812 */ /* 0x000fe400078ec0ff */
[----:B------:R-:W-:Y:S02]  /*0bc0*/  LOP3.LUT R5, R3, 0xfffffff8, RZ, 0xc0, !PT ;  /* 0xfffffff803057812 */ /* 0x000fe400078ec0ff */
[----:B------:R-:W-:Y:S01]  /*0bd0*/  LOP3.LUT R11, R11, 0xfffffff8, RZ, 0xc0, !PT ;  /* 0xfffffff80b0b7812 */ /* 0x000fe200078ec0ff */
[----:B------:R-:W-:Y:S01]  /*0be0*/  IMAD.IADD R2, R7, 0x1, -R2 ;  /* 0x0000000107027824 */ /* 0x000fe200078e0a02 */
[----:B------:R-:W-:Y:S01]  /*0bf0*/  LEA.HI R9, R9, R188, RZ, 0x5 ;  /* 0x000000bc09097211 */ /* 0x000fe200078f28ff */
[----:B------:R-:W-:Y:S01]  /*0c00*/  IMAD.IADD R22, R194, 0x1, -R5 ;  /* 0x00000001c2167824 */ /* 0x000fe200078e0a05 */
[----:B------:R-:W-:Y:S01]  /*0c10*/  LEA.HI R0, R0, R189, RZ, 0x1 ;  /* 0x000000bd00007211 */ /* 0x000fe200078f08ff */
[----:B------:R-:W-:Y:S01]  /*0c20*/  IMAD.IADD R8, R8, 0x1, -R11 ;  /* 0x0000000108087824 */ /* 0x000fe200078e0a0b */
[----:B------:R-:W-:Y:S01]  /*0c30*/  SHF.R.S32.HI R9, RZ, 0x5, R9 ;  /* 0x00000005ff097819 */ /* 0x000fe20000011409 */
[----:B------:R-:W-:Y:S01]  /*0c40*/  IMAD.SHL.U32 R16, R22, 0x8, RZ ;  /* 0x0000000816107824 */ /* 0x000fe200078e00ff */
[----:B------:R-:W-:Y:S01]  /*0c50*/  LEA.HI R7, R4, R4, RZ, 0x1 ;  /* 0x0000000404077211 */ /* 0x000fe200078f08ff */
[----:B------:R-:W-:Y:S01]  /*0c60*/  IMAD R191, R2, 0x8, R191 ;  /* 0x0000000802bf7824 */ /* 0x000fe200078e02bf */
[----:B------:R-:W-:Y:S01]  /*0c70*/  LOP3.LUT R0, R0, 0x3fffffe, RZ, 0xc0, !PT ;  /* 0x03fffffe00007812 */ /* 0x000fe200078ec0ff */
[----:B------:R-:W-:Y:S01]  /*0c80*/  IMAD R9, R9, 0x10, R8 ;  /* 0x0000001009097824 */ /* 0x000fe200078e0208 */
[----:B------:R-:W-:Y:S01]  /*0c90*/  LOP3.LUT R7, R7, 0x1ffffffe, RZ, 0xc0, !PT ;  /* 0x1ffffffe07077812 */ /* 0x000fe200078ec0ff */
[----:B------:R-:W-:Y:S01]  /*0ca0*/  VIADD R19, R16, 0x40 ;  /* 0x0000004010137836 */ /* 0x000fe20000000000 */
        /* <DEDUP_REMOVED lines=9> */
.L_x_2432:
[----:B012---:R-:W0:Y:S01]  /*0d40*/  LDC.64 R2, c[0x0][0xc88] ;  /* 0x00032200ff027b82 */ /* 0x007e220000000a00 */
        /* <DEDUP_REMOVED lines=13> */
[----:B------:R-:W-:-:S04]  /*0e20*/  @UP0 ULEA UR6, UP2, UR36, UR6, 0x2 ;  /* 0x0000000624060291 */ /* 0x000fc8000f84103f */
[----:B------:R-:W-:Y:S02]  /*0e30*/  @UP0 ULEA.HI.X UR7, UR36, UR7, UR37, 0x2, UP2 ;  /* 0x0000000724070291 */ /* 0x000fe400090f1425 */
[----:B------:R-:W-:Y:S01]  /*0e40*/  @UP1 ULEA UR8, UP0, UR36, UR8, 0x2 ;  /* 0x0000000824081291 */ /* 0x000fe2000f80103f */
[----:B------:R-:W-:-:S03]  /*0e50*/  IMAD.U32 R2, RZ, RZ, UR6 ;  /* 0x00000006ff027e24 */ /* 0x000fc6000f8e00ff */
[----:B------:R-:W-:Y:S01]  /*0e60*/  @UP1 ULEA.HI.X UR9, UR36, UR9, UR37, 0x2, UP0 ;  /* 0x0000000924091291 */ /* 0x000fe200080f1425 */
[----:B------:R-:W-:Y:S01]  /*0e70*/  IMAD.U32 R3, RZ, RZ, UR7 ;  /* 0x00000007ff037e24 */ /* 0x000fe2000f8e00ff */
[----:B------:R-:W-:Y:S01]  /*0e80*/  ULDC.64 UR6, c[0x0][0x418] ;  /* 0x0001060000067ab9 */ /* 0x000fe20000000a00 */
[----:B------:R-:W-:-:S03]  /*0e90*/  IMAD.U32 R4, RZ, RZ, UR8 ;  /* 0x00000008ff047e24 */ /* 0x000fc6000f8e00ff */
[----:B------:R-:W-:Y:S01]  /*0ea0*/  IMAD.U32 R5, RZ, RZ, UR9 ;  /* 0x00000009ff057e24 */ /* 0x000fe2000f8e00ff */
[----:B------:R-:W2:Y:S01]  /*0eb0*/  @P0 LDG.E R2, desc[UR54][R2.64] ;  /* 0x0000003602020981 */ /* 0x000ea2000c1e1900 */
[----:B------:R-:W-:Y:S01]  /*0ec0*/  UISETP.NE.U32.AND UP0, UPT, UR6, URZ, UPT ;  /* 0x0000003f0600728c */ /* 0x000fe2000bf05070 */
[----:B------:R-:W-:Y:S02]  /*0ed0*/  ULDC.64 UR8, c[0x0][0xa20] ;  /* 0x0002880000087ab9 */ /* 0x000fe40000000a00 */
[----:B---3--:R-:W3:Y:S01]  /*0ee0*/  @P2 LDG.E R4, desc[UR54][R4.64] ;  /* 0x0000003604042981 */ /* 0x008ee2000c1e1900 */
[----:B------:R-:W-:Y:S01]  /*0ef0*/  UISETP.NE.AND.EX UP0, UPT, UR7, URZ, UPT, UP0 ;  /* 0x0000003f0700728c */ /* 0x000fe2000bf05300 */
[----:B------:R-:W-:Y:S01]  /*0f00*/  ISETP.NE.U32.AND P1, PT, RZ, UR8, PT ;  /* 0x00000008ff007c0c */ /* 0x000fe2000bf25070 */
[----:B------:R-:W-:Y:S01]  /*0f10*/  ULDC UR6, c[0x0][0x2f0] ;  /* 0x0000bc0000067ab9 */ /* 0x000fe20000000800 */
[----:B------:R-:W-:Y:S01]  /*0f20*/  UMOV UR50, URZ ;  /* 0x0000003f00327c82 */ /* 0x000fe20008000000 */
[----:B------:R-:W-:Y:S01]  /*0f30*/  USEL UR4, UR4, 0x1, UP0 ;  /* 0x0000000104047887 */ /* 0x000fe20008000000 */
[----:B------:R-:W-:-:S03]  /*0f40*/  ISETP.NE.AND.EX P1, PT, RZ, UR9, PT, P1 ;  /* 0x00000009ff007c0c */ /* 0x000fc6000bf25310 */
[----:B------:R-:W-:Y:S01]  /*0f50*/  UIMAD UR4, UR4, UR6, URZ ;  /* 0x00000006040472a4 */ /* 0x000fe2000f8e023f */
[----:B--2---:R-:W-:Y:S02]  /*0f60*/  @P0 R2UR UR50, R2 ;  /* 0x00000000023202ca */ /* 0x004fe400000e0000 */
[----:B---3--:R-:W-:Y:S01]  /*0f70*/  @P2 R2UR UR51, R4 ;  /* 0x00000000043322ca */ /* 0x008fe200000e0000 */
[----:B----4-:R-:W-:-:S14]  /*0f80*/  @P2 BRA `(.L_x_2373) ;  /* 0x0000000000382947 */ /* 0x010fdc0003800000 */
[----:B------:R-:W-:Y:S01]  /*0f90*/  ULDC.64 UR6, c[0x0][0xa00] ;  /* 0x0002800000067ab9 */ /* 0x000fe20000000a00 */
[----:B------:R-:W-:Y:S01]  /*0fa0*/  ULDC UR51, c[0x0][0x288] ;  /* 0x0000a20000337ab9 */ /* 0x000fe20000000800 */
[----:B------:R-:W-:-:S04]  /*0fb0*/  ISETP.NE.U32.AND P0, PT, RZ, UR6, PT ;  /* 0x00000006ff007c0c */ /* 0x000fc8000bf05070 */
[----:B------:R-:W-:-:S13]  /*0fc0*/  ISETP.NE.AND.EX P0, PT, RZ, UR7, PT, P0 ;  /* 0x00000007ff007c0c */ /* 0x000fda000bf05300 */
[----:B------:R-:W-:Y:S05]  /*0fd0*/  @!P0 BRA `(.L_x_2373) ;  /* 0x0000000000248947 */ /* 0x000fea0003800000 */
[----:B------:R-:W-:Y:S02]  /*0fe0*/  ULDC.64 UR6, c[0x0][0xa00] ;  /* 0x0002800000067ab9 */ /* 0x000fe40000000a00 */
[----:B------:R-:W-:-:S06]  /*0ff0*/  UIMAD.WIDE UR6, UR36, 0x4, UR6 ;  /* 0x00000004240678a5 */ /* 0x000fcc000f8e0206 */
[----:B------:R-:W-:Y:S01]  /*1000*/  IMAD.U32 R2, RZ, RZ, UR6 ;  /* 0x00000006ff027e24 */ /* 0x000fe2000f8e00ff */
[----:B------:R-:W-:-:S05]  /*1010*/  MOV R3, UR7 ;  /* 0x0000000700037c02 */ /* 0x000fca0008000f00 */
[----:B------:R-:W2:Y:S04]  /*1020*/  LDG.E R4, desc[UR54][R2.64] ;  /* 0x0000003602047981 */ /* 0x000ea8000c1e1900 */
[----:B------:R-:W3:Y:S01]  /*1030*/  LDG.E R0, desc[UR54][R2.64+0x4] ;  /* 0x0000043602007981 */ /* 0x000ee2000c1e1900 */
[----:B--2---:R-:W-:Y:S02]  /*1040*/  R2UR UR51, R4 ;  /* 0x00000000043372ca */ /* 0x004fe400000e0000 */
[----:B---3--:R-:W-:-:S13]  /*1050*/  R2UR UR6, R0 ;  /* 0x00000000000672ca */ /* 0x008fda00000e0000 */
[----:B------:R-:W-:-:S12]  /*1060*/  UIADD3 UR51, -UR51, UR6, URZ ;  /* 0x0000000633337290 */ /* 0x000fd8000fffe13f */
.L_x_2373:
[----:B------:R-:W-:Y:S01]  /*1070*/  UMOV UR38, UR48 ;  /* 0x0000003000267c82 */ /* 0x000fe20008000000 */
[----:B------:R-:W-:Y:S05]  /*1080*/  @!P1 BRA `(.L_x_2374) ;  /* 0x00000000001c9947 */ /* 0x000fea0003800000 */
[----:B------:R-:W-:-:S04]  /*1090*/  ULEA UR4, UP0, UR36, UR8, 0x2 ;  /* 0x0000000824047291 */ /* 0x000fc8000f80103f */
[----:B------:R-:W-:Y:S02]  /*10a0*/  ULEA.HI.X UR6, UR36, UR9, UR37, 0x2, UP0 ;  /* 0x0000000924067291 */ /* 0x000fe400080f1425 */
[----:B------:R-:W-:-:S04]  /*10b0*/  IMAD.U32 R2, RZ, RZ, UR4 ;  /* 0x00000004ff027e24 */ /* 0x000fc8000f8e00ff */
[----:B------:R-:W-:-:S05]  /*10c0*/  IMAD.U32 R3, RZ, RZ, UR6 ;  /* 0x00000006ff037e24 */ /* 0x000fca000f8e00ff */
[----:B------:R-:W2:Y:S02]  /*10d0*/  LDG.E R2, desc[UR54][R2.64] ;  /* 0x0000003602027981 */ /* 0x000ea4000c1e1900 */
[----:B--2---:R-:W-:Y:S01]  /*10e0*/  R2UR UR4, R2 ;  /* 0x00000000020472ca */ /* 0x004fe200000e0000 */
[----:B------:R-:W-:-:S14]  /*10f0*/  BRA `(.L_x_2375) ;  /* 0x0000000000347947 */ /* 0x000fdc0003800000 */
.L_x_2374:
[----:B------:R-:W-:Y:S02]  /*1100*/  ULDC.64 UR6, c[0x0][0xa08] ;  /* 0x0002820000067ab9 */ /* 0x000fe40000000a00 */
[----:B------:R-:W-:-:S04]  /*1110*/  ISETP.NE.U32.AND P0, PT, RZ, UR6, PT ;  /* 0x00000006ff007c0c */ /* 0x000fc8000bf05070 */
[----:B------:R-:W-:-:S13]  /*1120*/  ISETP.NE.AND.EX P0, PT, RZ, UR7, PT, P0 ;  /* 0x00000007ff007c0c */ /* 0x000fda000bf05300 */
[----:B------:R-:W-:Y:S05]  /*1130*/  @!P0 BRA `(.L_x_2375) ;  /* 0x0000000000248947 */ /* 0x000fea0003800000 */
[----:B------:R-:W-:Y:S02]  /*1140*/  ULDC.64 UR6, c[0x0][0xa08] ;  /* 0x0002820000067ab9 */ /* 0x000fe40000000a00 */
[----:B------:R-:W-:-:S06]  /*1150*/  UIMAD.WIDE UR6, UR36, 0x4, UR6 ;  /* 0x00000004240678a5 */ /* 0x000fcc000f8e0206 */
[----:B------:R-:W-:Y:S02]  /*1160*/  IMAD.U32 R2, RZ, RZ, UR6 ;  /* 0x00000006ff027e24 */ /* 0x000fe4000f8e00ff */
[----:B------:R-:W-:-:S05]  /*1170*/  IMAD.U32 R3, RZ, RZ, UR7 ;  /* 0x00000007ff037e24 */ /* 0x000fca000f8e00ff */
[----:B------:R-:W2:Y:S04]  /*1180*/  LDG.E R4, desc[UR54][R2.64] ;  /* 0x0000003602047981 */ /* 0x000ea8000c1e1900 */
[----:B------:R-:W3:Y:S01]  /*1190*/  LDG.E R0, desc[UR54][R2.64+0x4] ;  /* 0x0000043602007981 */ /* 0x000ee2000c1e1900 */
[----:B--2---:R-:W-:Y:S02]  /*11a0*/  R2UR UR4, R4 ;  /* 0x00000000040472ca */ /* 0x004fe400000e0000 */
[----:B---3--:R-:W-:-:S13]  /*11b0*/  R2UR UR6, R0 ;  /* 0x00000000000672ca */ /* 0x008fda00000e0000 */
[----:B------:R-:W-:-:S12]  /*11c0*/  UIADD3 UR4, -UR4, UR6, URZ ;  /* 0x0000000604047290 */ /* 0x000fd8000fffe13f */
.L_x_2375:
[----:B------:R-:W-:Y:S01]  /*11d0*/  UIADD3 UR50, -UR50, UR4, URZ ;  /* 0x0000000432327290 */ /* 0x000fe2000fffe13f */
[----:B------:R-:W-:Y:S01]  /*11e0*/  PLOP3.LUT P0, PT, PT, PT, PT, 0x80, 0x0 ;  /* 0x000000000000781c */ /* 0x000fe20003f0f070 */
[----:B------:R-:W-:Y:S01]  /*11f0*/  USHF.L.U32 UR39, UR5, 0x7, URZ ;  /* 0x0000000705277899 */ /* 0x000fe2000800063f */
[----:B------:R-:W-:Y:S01]  /*1200*/  IMAD.MOV.U32 R0, RZ, RZ, RZ ;  /* 0x000000ffff007224 */ /* 0x000fe200078e00ff */
[----:B------:R-:W-:Y:S01]  /*1210*/  ULDC UR4, c[0x0][0x448] ;  /* 0x0001120000047ab9 */ /* 0x000fe20000000800 */
[----:B------:R-:W-:Y:S01]  /*1220*/  UIADD3 UR7, UR50, 0xa0, -UR51 ;  /* 0x000000a032077890 */ /* 0x000fe2000fffe833 */
[----:B------:R-:W-:Y:S01]  /*1230*/  IMAD.MOV.U32 R2, RZ, RZ, RZ ;  /* 0x000000ffff027224 */ /* 0x000fe200078e00ff */
[----:B------:R-:W-:Y:S01]  /*1240*/  UISETP.NE.AND UP0, UPT, UR4, 0x1, UPT ;  /* 0x000000010400788c */ /* 0x000fe2000bf05270 */
[----:B------:R-:W-:Y:S01]  /*1250*/  CS2R R86, SRZ ;  /* 0x0000000000567805 */ /* 0x000fe2000001ff00 */
[----:B------:R-:W-:Y:S01]  /*1260*/  UIADD3 UR6, UR39, 0x7f, URZ ;  /* 0x0000007f27067890 */ /* 0x000fe2000fffe03f */
[----:B------:R-:W-:Y:S01]  /*1270*/  CS2R R6, SRZ ;  /* 0x0000000000067805 */ /* 0x000fe2000001ff00 */
[----:B------:R-:W-:Y:S01]  /*1280*/  UP2UR UR52, UPR, URZ, 0x1 ;  /* 0x000000013f347883 */ /* 0x000fe20008000000 */
[----:B------:R-:W-:-:S02]  /*1290*/  CS2R R84, SRZ ;  /* 0x0000000000547805 */ /* 0x000fc4000001ff00 */
[----:B------:R-:W-:Y:S02]  /*12a0*/  CS2R R8, SRZ ;  /* 0x0000000000087805 */ /* 0x000fe4000001ff00 */
[----:B------:R-:W-:Y:S02]  /*12b0*/  CS2R R78, SRZ ;  /* 0x00000000004e7805 */ /* 0x000fe4000001ff00 */
[----:B------:R-:W-:Y:S02]  /*12c0*/  CS2R R10, SRZ ;  /* 0x00000000000a7805 */ /* 0x000fe4000001ff00 */
[----:B------:R-:W-:Y:S02]  /*12d0*/  CS2R R76, SRZ ;  /* 0x00000000004c7805 */ /* 0x000fe4000001ff00 */
[----:B------:R-:W-:Y:S01]  /*12e0*/  CS2R R12, SRZ ;  /* 0x00000000000c7805 */ /* 0x000fe2000001ff00 */
[----:B------:R-:W-:Y:S01]  /*12f0*/  @UP0 ULDC UR4, c[0x0][0x44c] ;  /* 0x0001130000040ab9 */ /* 0x000fe20000000800 */
[----:B------:R-:W-:Y:S01]  /*1300*/  @UP0 ULDC UR8, c[0x0][0x450] ;  /* 0x0001140000080ab9 */ /* 0x000fe20000000800 */
[----:B------:R-:W-:Y:S01]  /*1310*/  UIMAD.WIDE.U32 UR4, UR6, UR4, URZ ;  /* 0x00000004060472a5 */ /* 0x000fe2000f8e003f */
[----:B------:R-:W-:Y:S01]  /*1320*/  CS2R R70, SRZ ;  /* 0x0000000000467805 */ /* 0x000fe2000001ff00 */
[----:B------:R-:W-:Y:S01]  /*1330*/  UIADD3 UR4, UR50, 0x9f, URZ ;  /* 0x0000009f32047890 */ /* 0x000fe2000fffe03f */
[----:B------:R-:W-:Y:S01]  /*1340*/  CS2R R14, SRZ ;  /* 0x00000000000e7805 */ /* 0x000fe2000001ff00 */
[----:B------:R-:W-:Y:S01]  /*1350*/  @UP0 USHF.R.U32.HI UR6, URZ, UR8, UR5 ;  /* 0x000000083f060299 */ /* 0x000fe20008011605 */
[----:B------:R-:W-:Y:S01]  /*1360*/  CS2R R68, SRZ ;  /* 0x0000000000447805 */ /* 0x000fe2000001ff00 */
[----:B------:R-:W-:Y:S01]  /*1370*/  UIMAD.WIDE UR4, UR4, 0x66666667, URZ ;  /* 0x66666667040478a5 */ /* 0x000fe2000f8e023f */
[----:B------:R-:W-:Y:S01]  /*1380*/  CS2R R20, SRZ ;  /* 0x0000000000147805 */ /* 0x000fe2000001ff00 */
[----:B------:R-:W-:Y:S01]  /*1390*/  UIADD3 UR6, UR7, UR6, URZ ;  /* 0x0000000607067290 */ /* 0x000fe2000fffe03f */
[----:B------:R-:W-:Y:S01]  /*13a0*/  CS2R R62, SRZ ;  /* 0x00000000003e7805 */ /* 0x000fe2000001ff00 */
[----:B------:R-:W-:Y:S01]  /*13b0*/  USHF.R.U32.HI UR4, URZ, 0x1f, UR5 ;  /* 0x0000001f3f047899 */ /* 0x000fe20008011605 */
[----:B------:R-:W-:Y:S01]  /*13c0*/  CS2R R24, SRZ ;  /* 0x0000000000187805 */ /* 0x000fe2000001ff00 */
[----:B------:R-:W-:Y:S01]  /*13d0*/  UIMAD.WIDE UR6, UR6, 0x66666667, URZ ;  /* 0x66666667060678a5 */ /* 0x000fe2000f8e023f */
[----:B------:R-:W-:Y:S01]  /*13e0*/  CS2R R60, SRZ ;  /* 0x00000000003c7805 */ /* 0x000fe2000001ff00 */
[----:B------:R-:W-:Y:S01]  /*13f0*/  ULEA.HI.SX32 UR4, UR5, UR4, 0x1a ;  /* 0x0000000405047291 */ /* 0x000fe2000f8fd23f */
[----:B------:R-:W-:Y:S01]  /*1400*/  CS2R R28, SRZ ;  /* 0x00000000001c7805 */ /* 0x000fe2000001ff00 */
[----:B------:R-:W-:Y:S01]  /*1410*/  USHF.R.U32.HI UR6, URZ, 0x1f, UR7 ;  /* 0x0000001f3f067899 */ /* 0x000fe20008011607 */
[----:B------:R-:W-:-:S02]  /*1420*/  CS2R R54, SRZ ;  /* 0x0000000000367805 */ /* 0x000fc4000001ff00 */
[----:B------:R-:W-:Y:S02]  /*1430*/  CS2R R26, SRZ ;  /* 0x00000000001a7805 */ /* 0x000fe4000001ff00 */
[----:B------:R-:W-:Y:S01]  /*1440*/  CS2R R52, SRZ ;  /* 0x0000000000347805 */ /* 0x000fe2000001ff00 */
[----:B------:R-:W-:Y:S01]  /*1450*/  ULEA.HI.SX32 UR6, UR7, UR6, 0x1a ;  /* 0x0000000607067291 */ /* 0x000fe2000f8fd23f */
[----:B------:R-:W-:Y:S02]  /*1460*/  CS2R R32, SRZ ;  /* 0x0000000000207805 */ /* 0x000fe4000001ff00 */
[----:B------:R-:W-:Y:S02]  /*1470*/  CS2R R30, SRZ ;  /* 0x00000000001e7805 */ /* 0x000fe4000001ff00 */
[----:B------:R-:W-:Y:S01]  /*1480*/  CS2R R42, SRZ ;  /* 0x00000000002a7805 */ /* 0x000fe2000001ff00 */
[----:B------:R-:W-:Y:S01]  /*1490*/  UISETP.LT.AND UP0, UPT, UR4, UR6, UPT ;  /* 0x000000060400728c */ /* 0x000fe2000bf01270 */
[----:B------:R-:W-:-:S02]  /*14a0*/  CS2R R36, SRZ ;  /* 0x0000000000247805 */ /* 0x000fc4000001ff00 */
[----:B------:R-:W-:Y:S02]  /*14b0*/  CS2R R40, SRZ ;  /* 0x0000000000287805 */ /* 0x000fe4000001ff00 */
[----:B------:R-:W-:Y:S01]  /*14c0*/  CS2R R38, SRZ ;  /* 0x0000000000267805 */ /* 0x000fe2000001ff00 */
[----:B------:R-:W-:Y:S01]  /*14d0*/  USEL UR53, UR4, UR6, UP0 ;  /* 0x0000000604357287 */ /* 0x000fe20008000000 */
[----:B------:R-:W-:Y:S01]  /*14e0*/  IMAD.MOV.U32 R34, RZ, RZ, RZ ;  /* 0x000000ffff227224 */ /* 0x000fe200078e00ff */
[----:B------:R-:W-:Y:S02]  /*14f0*/  CS2R R88, SRZ ;  /* 0x0000000000587805 */ /* 0x000fe4000001ff00 */
[----:B------:R-:W-:Y:S01]  /*1500*/  CS2R R48, SRZ ;  /* 0x0000000000307805 */ /* 0x000fe2000001ff00 */
[----:B------:R-:W-:Y:S01]  /*1510*/  UISETP.GE.AND UP0, UPT, UR53, 0x1, UPT ;  /* 0x000000013500788c */ /* 0x000fe2000bf06270 */
[----:B------:R-:W-:Y:S02]  /*1520*/  CS2R R90, SRZ ;  /* 0x00000000005a7805 */ /* 0x000fe4000001ff00 */
[----:B------:R-:W-:-:S02]  /*1530*/  CS2R R56, SRZ ;  /* 0x0000000000387805 */ /* 0x000fc4000001ff00 */
[----:B------:R-:W-:Y:S01]  /*1540*/  CS2R R92, SRZ ;  /* 0x00000000005c7805 */ /* 0x000fe2000001ff00 */
[----:B------:R-:W-:Y:S01]  /*1550*/  IMAD.MOV.U32 R65, RZ, RZ, RZ ;  /* 0x000000ffff417224 */ /* 0x000fe200078e00ff */
[----:B------:R-:W-:Y:S02]  /*1560*/  CS2R R94, SRZ ;  /* 0x00000000005e7805 */ /* 0x000fe4000001ff00 */
[----:B------:R-:W-:-:S13]  /*1570*/  PLOP3.LUT P1, PT, PT, PT, UP0, 0x80, 0x0 ;  /* 0x000000000000781c */ /* 0x000fda0003f2f008 */
[----:B------:R-:W-:Y:S05]  /*1580*/  @!P1 BRA `(.L_x_2376) ;  /* 0x000000c400b09947 */ /* 0x000fea0003800000 */
        /* <DEDUP_REMOVED lines=31> */
.L_x_2377:
        /* <DEDUP_REMOVED lines=17> */
[----:B------:R-:W-:Y:S02]  /*1890*/  @UP1 UIMAD UR18, UR36, UR11, UR9 ;  /* 0x0000000b241212a4 */ /* 0x000fe4000f8e0209 */
[----:B------:R-:W-:Y:S02]  /*18a0*/  @UP1 USHF.R.S32.HI UR19, URZ, 0x1f, UR48 ;  /* 0x0000001f3f131899 */ /* 0x000fe40008011430 */
[----:B------:R-:W-:Y:S01]  /*18b0*/  @UP1 UIMAD.WIDE.U32 UR12, UR36, UR10, URZ ;  /* 0x0000000a240c12a5 */ /* 0x000fe2000f8e003f */
[----:B------:R-:W-:Y:S02]  /*18c0*/  @UP0 ULDC.64 UR8, c[0x0][0x9b0] ;  /* 0x00026c0000080ab9 */ /* 0x000fe40000000a00 */
        /* <DEDUP_REMOVED lines=26> */
[----:B------:R-:W-:Y:S01]  /*1a70*/  MOV R6, UR4 ;  /* 0x0000000400067c02 */ /* 0x000fe20008000f00 */
[----:B------:R-:W-:-:S03]  /*1a80*/  ULDC UR4, c[0x0][0x9d8] ;  /* 0x0002760000047ab9 */ /* 0x000fc60000000800 */
[----:B------:R-:W-:-:S04]  /*1a90*/  SHF.L.U32 R6, R6, 0x1f, RZ ;  /* 0x0000001f06067819 */ /* 0x000fc800000006ff */
[----:B------:R-:W0:Y:S01]  /*1aa0*/  SYNCS.PHASECHK.TRANS64.TRYWAIT P1, [UR41+0x29800], R6 ;  /* 0x02980006ff0075a7 */ /* 0x000e220008020169 */
[----:B--2---:R-:W-:-:S04]  /*1ab0*/  FMUL.FTZ R0, R7, R0 ;  /* 0x0000000007007220 */ /* 0x004fc80000410000 */
[----:B------:R-:W-:Y:S01]  /*1ac0*/  FMUL.FTZ R0, R0, UR4 ;  /* 0x0000000400007c20 */ /* 0x000fe20008410000 */
[----:B0-----:R-:W-:Y:S06]  /*1ad0*/  @!P1 BRA `(.L_x_2378) ;  /* 0x00000154000c9947 */ /* 0x001fec0003800000 */
.L_x_2536:
[----:B------:R-:W-:Y:S05]  /*1ae0*/  @!P0 BRA `(.L_x_2379) ;  /* 0x0000000000048947 */ /* 0x000fea0003800000 */
[----:B------:R-:W-:Y:S01]  /*1af0*/  BPT.TRAP 0x1 ;  /* 0x000000040000795c */ /* 0x000fe20000300000 */
.L_x_2379:
[----:B------:R-:W-:Y:S02]  /*1b00*/  IMAD.U32 R2, RZ, RZ, UR44 ;  /* 0x0000002cff027e24 */ /* 0x000fe4000f8e00ff */
[----:B0-----:R-:W-:-:S03]  /*1b10*/  IMAD.U32 R3, RZ, RZ, UR45 ;  /* 0x0000002dff037e24 */ /* 0x001fc6000f8e00ff */
[----:B------:R-:W-:Y:S02]  /*1b20*/  LEA R2, R2, UR41, 0x3 ;  /* 0x0000002902027c11 */ /* 0x000fe4000f8e18ff */
[----:B------:R-:W-:-:S04]  /*1b30*/  SHF.L.U32 R3, R3, 0x1f, RZ ;  /* 0x0000001f03037819 */ /* 0x000fc800000006ff */
[----:B------:R0:W1:Y:S01]  /*1b40*/  SYNCS.PHASECHK.TRANS64.TRYWAIT P1, [R2+URZ+0x29830], R3 ;  /* 0x02983003020075a7 */ /* 0x000062000802017f */
[----:B------:R-:W-:Y:S05]  /*1b50*/  @!P0 BRA `(.L_x_2380) ;  /* 0x0000000000048947 */ /* 0x000fea0003800000 */
[----:B------:R-:W-:Y:S01]  /*1b60*/  BPT.TRAP 0x1 ;  /* 0x000000040000795c */ /* 0x000fe20000300000 */
.L_x_2380:
[----:B-1----:R-:W-:Y:S05]  /*1b70*/  @P1 BRA `(.L_x_2381) ;  /* 0x0000000000081947 */ /* 0x002fea0003800000 */
[----:B------:R-:W1:Y:S02]  /*1b80*/  SYNCS.PHASECHK.TRANS64.TRYWAIT P1, [R2+URZ+0x29830], R3 ;  /* 0x02983003020075a7 */ /* 0x000e64000802017f */
[----:B-1----:R-:W-:Y:S05]  /*1b90*/  @!P1 BRA `(.L_x_2382) ;  /* 0x0000015000f49947 */ /* 0x002fea0003800000 */
.L_x_2381:
        /* <DEDUP_REMOVED lines=204> */
.L_x_2383:
[----:B------:R-:W-:Y:S01]  /*2860*/  UISETP.NE.AND UP0, UPT, UR52, URZ, UPT ;  /* 0x0000003f3400728c */ /* 0x000fe2000bf05270 */
[C---:B------:R-:W-:Y:S01]  /*2870*/  FMUL.FTZ R75, R0.reuse, R75 ;  /* 0x0000004b004b7220 */ /* 0x040fe20000410000 */
[C---:B------:R-:W-:Y:S01]  /*2880*/  FMUL.FTZ R7, R0.reuse, R58 ;  /* 0x0000003a00077220 */ /* 0x040fe20000410000 */
[C---:B------:R-:W-:Y:S01]  /*2890*/  FMUL.FTZ R6, R0.reuse, R93 ;  /* 0x0000005d00067220 */ /* 0x040fe20000410000 */
[----:B------:R-:W-:Y:S01]  /*28a0*/  UMOV UR7, 0xffffff60 ;  /* 0xffffff6000077882 */ /* 0x000fe20000000000 */
[----:B------:R2:W-:Y:S01]  /*28b0*/  MUFU.TANH R113, R75 ;  /* 0x0000004b00717308 */ /* 0x0005e20000002400 */
[----:B------:R-:W-:Y:S01]  /*28c0*/  PLOP3.LUT P1, PT, PT, PT, UP0, 0x80, 0x0 ;  /* 0x000000000000781c */ /* 0x000fe20003f2f008 */
[C---:B------:R-:W-:Y:S01]  /*28d0*/  FMUL.FTZ R62, R0.reuse, R62 ;  /* 0x0000003e003e7220 */ /* 0x040fe20000410000 */
[----:B------:R-:W-:Y:S01]  /*28e0*/  PLOP3.LUT P2, PT, PT, PT, UP0, 0x80, 0x0 ;  /* 0x000000000000781c */ /* 0x000fe20003f4f008 */
[----:B------:R-:W-:Y:S01]  /*28f0*/  UIMAD UR7, UR53, UR7, 0xa1 ;  /* 0x000000a1350774a4 */ /* 0x000fe2000f8e0207 */
        /* <DEDUP_REMOVED lines=16> */
[C---:B------:R-:W-:Y:S01]  /*2a00*/  FMUL.FTZ R98, R0.reuse, R98 ;  /* 0x0000006200627220 */ /* 0x040fe20000410000 */
[----:B------:R-:W-:Y:S01]  /*2a10*/  @P2 SHF.R.U32.HI R64, RZ, UR6, R7 ;  /* 0x00000006ff402c19 */ /* 0x000fe20008011607 */
[----:B------:R-:W-:Y:S01]  /*2a20*/  UIMAD UR6, UR53, -0xa0, UR50 ;  /* 0xffffff60350678a4 */ /* 0x000fe2000f8e0232 */
[----:B------:R3:W-:Y:S01]  /*2a30*/  MUFU.TANH R109, R74 ;  /* 0x0000004a006d7308 */ /* 0x0007e20000002400 */
[C---:B--2---:R-:W-:Y:S01]  /*2a40*/  FMUL.FTZ R62, R0.reuse, R68 ;  /* 0x00000044003e7220 */ /* 0x044fe20000410000 */
[----:B------:R-:W-:Y:S01]  /*2a50*/  IMAD.U32 R68, RZ, RZ, UR7 ;  /* 0x00000007ff447e24 */ /* 0x000fe2000f8e00ff */
[----:B------:R-:W2:Y:S01]  /*2a60*/  SHFL.IDX PT, R7, R64, 0x1, 0x1c1f ;  /* 0x003c1f0040077f89 */ /* 0x000ea200000e0000 */
[----:B------:R-:W-:Y:S01]  /*2a70*/  UIADD3 UR6, UR6, 0xa0, URZ ;  /* 0x000000a006067890 */ /* 0x000fe2000fffe03f */
[C---:B------:R-:W-:Y:S01]  /*2a80*/  FMUL.FTZ R99, R0.reuse, R99 ;  /* 0x0000006300637220 */ /* 0x040fe20000410000 */
[C---:B------:R-:W-:Y:S01]  /*2a90*/  FMUL.FTZ R102, R0.reuse, R102 ;  /* 0x0000006600667220 */ /* 0x040fe20000410000 */
[C---:B------:R-:W-:Y:S01]  /*2aa0*/  FMUL.FTZ R70, R0.reuse, R70 ;  /* 0x0000004600467220 */ /* 0x040fe20000410000 */
[----:B------:R4:W-:Y:S01]  /*2ab0*/  MUFU.TANH R105, R103 ;  /* 0x0000006700697308 */ /* 0x0009e20000002400 */
[C---:B---3--:R-:W-:Y:S01]  /*2ac0*/  FMUL.FTZ R74, R0.reuse, R56 ;  /* 0x00000038004a7220 */ /* 0x048fe20000410000 */
[C---:B------:R-:W-:Y:S01]  /*2ad0*/  FMUL.FTZ R56, R0.reuse, R57 ;  /* 0x0000003900387220 */ /* 0x040fe20000410000 */
[C---:B------:R-:W-:Y:S01]  /*2ae0*/  FMUL.FTZ R57, R0.reuse, R60 ;  /* 0x0000003c00397220 */ /* 0x040fe20000410000 */
[C---:B------:R-:W-:Y:S01]  /*2af0*/  FMUL.FTZ R60, R0.reuse, R65 ;  /* 0x00000041003c7220 */ /* 0x040fe20000410000 */
[C---:B------:R-:W-:Y:S01]  /*2b00*/  FMUL.FTZ R58, R0.reuse, R61 ;  /* 0x0000003d003a7220 */ /* 0x040fe20000410000 */
[C---:B------:R-:W-:Y:S01]  /*2b10*/  FMUL.FTZ R61, R0.reuse, R69 ;  /* 0x00000045003d7220 */ /* 0x040fe20000410000 */
[----:B------:R-:W-:Y:S01]  /*2b20*/  FMUL.FTZ R78, R0, R78 ;  /* 0x0000004e004e7220 */ /* 0x000fe20000410000 */
[----:B------:R3:W-:Y:S01]  /*2b30*/  MUFU.TANH R65, R66 ;  /* 0x0000004200417308 */ /* 0x0007e20000002400 */
[----:B----4-:R-:W-:-:S02]  /*2b40*/  IMAD R103, R17, -0x2, R68 ;  /* 0xfffffffe11677824 */ /* 0x010fc400078e0244 */
[C---:B------:R-:W-:Y:S01]  /*2b50*/  FMUL.FTZ R79, R0.reuse, R79 ;  /* 0x0000004f004f7220 */ /* 0x040fe20000410000 */
[----:B------:R-:W-:Y:S02]  /*2b60*/  IMAD.U32 R68, RZ, RZ, UR51 ;  /* 0x00000033ff447e24 */ /* 0x000fe4000f8e00ff */
[C---:B------:R-:W-:Y:S01]  /*2b70*/  FMUL.FTZ R82, R0.reuse, R82 ;  /* 0x0000005200527220 */ /* 0x040fe20000410000 */
[C---:B------:R-:W-:Y:S01]  /*2b80*/  FMUL.FTZ R83, R0.reuse, R83 ;  /* 0x0000005300537220 */ /* 0x040fe20000410000 */
[C---:B------:R-:W-:Y:S01]  /*2b90*/  FMUL.FTZ R86, R0.reuse, R86 ;  /* 0x0000005600567220 */ /* 0x040fe20000410000 */
[----:B------:R-:W-:Y:S01]  /*2ba0*/  FMUL.FTZ R87, R0, R87 ;  /* 0x0000005700577220 */ /* 0x000fe20000410000 */
[----:B------:R-:W4:Y:S01]  /*2bb0*/  MUFU.TANH R90, R90 ;  /* 0x0000005a005a7308 */ /* 0x000f220000002400 */
[----:B---3--:R-:W-:Y:S01]  /*2bc0*/  IMAD.U32 R66, RZ, RZ, UR6 ;  /* 0x00000006ff427e24 */ /* 0x008fe2000f8e00ff */
[----:B------:R-:W-:Y:S01]  /*2bd0*/  IADD3 R103, -R68, UR50, R103 ;  /* 0x0000003244677c10 */ /* 0x000fe2000fffe167 */
[C---:B------:R-:W-:Y:S01]  /*2be0*/  FMUL.FTZ R10, R0.reuse, R101 ;  /* 0x00000065000a7220 */ /* 0x040fe20000410000 */
[----:B------:R-:W-:Y:S01]  /*2bf0*/  FMUL.FTZ R9, R0, R97 ;  /* 0x0000006100097220 */ /* 0x000fe20000410000 */
[----:B------:R-:W-:-:S02]  /*2c00*/  IMAD R66, R17, -0x2, R66 ;  /* 0xfffffffe11427824 */ /* 0x000fc400078e0242 */
[C---:B------:R-:W-:Y:S01]  /*2c10*/  FMUL.FTZ R63, R0.reuse, R63 ;  /* 0x0000003f003f7220 */ /* 0x040fe20000410000 */
[C---:B------:R-:W-:Y:S01]  /*2c20*/  FMUL.FTZ R14, R0.reuse, R76 ;  /* 0x0000004c000e7220 */ /* 0x040fe20000410000 */
[----:B------:R-:W3:Y:S01]  /*2c30*/  MUFU.TANH R91, R91 ;  /* 0x0000005b005b7308 */ /* 0x000ee20000002400 */
[C---:B------:R-:W-:Y:S01]  /*2c40*/  FMUL.FTZ R67, R0.reuse, R67 ;  /* 0x0000004300437220 */ /* 0x040fe20000410000 */
[----:B--2---:R-:W-:Y:S01]  /*2c50*/  VIADDMNMX R68, R7, R103, R66, PT ;  /* 0x0000006707447246 */ /* 0x004fe20003800142 */
[C---:B------:R-:W-:Y:S01]  /*2c60*/  FMUL.FTZ R15, R0.reuse, R77 ;  /* 0x0000004d000f7220 */ /* 0x040fe20000410000 */
[C---:B------:R-:W-:Y:S01]  /*2c70*/  FMUL.FTZ R71, R0.reuse, R71 ;  /* 0x0000004700477220 */ /* 0x040fe20000410000 */
[----:B------:R-:W-:Y:S01]  /*2c80*/  FMUL.FTZ R42, R0, R42 ;  /* 0x0000002a002a7220 */ /* 0x000fe20000410000 */
[----:B------:R-:W-:Y:S01]  /*2c90*/  ISETP.GT.AND P1, PT, R68, RZ, PT ;  /* 0x000000ff4400720c */ /* 0x000fe20003f24270 */
[----:B------:R-:W-:Y:S01]  /*2ca0*/  FMUL.FTZ R43, R0, R43 ;  /* 0x0000002b002b7220 */ /* 0x000fe20000410000 */
[----:B------:R-:W2:Y:S01]  /*2cb0*/  MUFU.TANH R94, R94 ;  /* 0x0000005e005e7308 */ /* 0x000ea20000002400 */
[----:B------:R-:W-:Y:S01]  /*2cc0*/  ISETP.GT.AND P2, PT, R68, 0x1, PT ;  /* 0x000000014400780c */ /* 0x000fe20003f44270 */
[----:B------:R-:W-:Y:S01]  /*2cd0*/  FMUL.FTZ R46, R0, R46 ;  /* 0x0000002e002e7220 */ /* 0x000fe20000410000 */
[----:B------:R-:W-:Y:S01]  /*2ce0*/  ISETP.GT.AND P3, PT, R68, 0x8, PT ;  /* 0x000000084400780c */ /* 0x000fe20003f64270 */
[----:B------:R-:W-:Y:S01]  /*2cf0*/  FMUL.FTZ R20, R0, R80 ;  /* 0x0000005000147220 */ /* 0x000fe20000410000 */
[----:B----4-:R-:W-:Y:S01]  /*2d00*/  FSEL R127, R90, -INF , P1 ;  /* 0xff8000005a7f7808 */ /* 0x010fe20000800000 */
[----:B------:R-:W-:Y:S01]  /*2d10*/  FMUL.FTZ R51, R0, R51 ;  /* 0x0000003300337220 */ /* 0x000fe20000410000 */
[----:B------:R-:W-:Y:S01]  /*2d20*/  ISETP.GT.AND P1, PT, R68, 0x9, PT ;  /* 0x000000094400780c */ /* 0x000fe20003f24270 */
[----:B------:R-:W4:Y:S01]  /*2d30*/  MUFU.TANH R95, R95 ;  /* 0x0000005f005f7308 */ /* 0x000f220000002400 */
[----:B---3--:R-:W-:Y:S01]  /*2d40*/  FSEL R125, R91, -INF , P2 ;  /* 0xff8000005b7d7808 */ /* 0x008fe20001000000 */
[----:B------:R-:W-:Y:S01]  /*2d50*/  FMUL.FTZ R7, R0, R55 ;  /* 0x0000003700077220 */ /* 0x000fe20000410000 */
[----:B------:R-:W-:Y:S01]  /*2d60*/  ISETP.GT.AND P2, PT, R68, 0x10, PT ;  /* 0x000000104400780c */ /* 0x000fe20003f44270 */
[C---:B------:R-:W-:Y:S01]  /*2d70*/  FMUL.FTZ R47, R0.reuse, R47 ;  /* 0x0000002f002f7220 */ /* 0x040fe20000410000 */
[C---:B------:R-:W-:Y:S01]  /*2d80*/  FMUL.FTZ R50, R0.reuse, R50 ;  /* 0x0000003200327220 */ /* 0x040fe20000410000 */
        /* <DEDUP_REMOVED lines=14> */
[----:B------:R-:W4:Y:S01]  /*2e70*/  SHFL.IDX PT, R64, R64, RZ, 0x1c1f ;  /* 0x001c1fff40407589 */ /* 0x000f2200000e0000 */
[C---:B01----:R-:W-:Y:S01]  /*2e80*/  FMUL.FTZ R3, R0.reuse, R88 ;  /* 0x0000005800037220 */ /* 0x043fe20000410000 */
[----:B------:R-:W-:Y:S01]  /*2e90*/  FMUL.FTZ R5, R0, R92 ;  /* 0x0000005c00057220 */ /* 0x000fe20000410000 */
[----:B------:R-:W-:Y:S01]  /*2ea0*/  ULDC UR6, c[0x0][0x988] ;  /* 0x0002620000067ab9 */ /* 0x000fe20000000800 */
[----:B------:R-:W0:Y:S01]  /*2eb0*/  MUFU.TANH R102, R102 ;  /* 0x0000006600667308 */ /* 0x000e220000002400 */
[----:B---3--:R-:W-:Y:S01]  /*2ec0*/  FSEL R119, R98, -INF , P2 ;  /* 0xff80000062777808 */ /* 0x008fe20001000000 */
[----:B------:R-:W-:Y:S01]  /*2ed0*/  FMUL.FTZ R24, R0, R24 ;  /* 0x0000001800187220 */ /* 0x000fe20000410000 */
[----:B------:R-:W-:Y:S01]  /*2ee0*/  ISETP.GT.AND P2, PT, R68, 0x18, PT ;  /* 0x000000184400780c */ /* 0x000fe20003f44270 */
[----:B------:R-:W-:-:S02]  /*2ef0*/  IMAD.U32 R88, RZ, RZ, UR6 ;  /* 0x00000006ff587e24 */ /* 0x000fc4000f8e00ff */
[C---:B------:R-:W-:Y:S01]  /*2f00*/  FMUL.FTZ R8, R0.reuse, R96 ;  /* 0x0000006000087220 */ /* 0x040fe20000410000 */
[C---:B------:R-:W-:Y:S01]  /*2f10*/  FMUL.FTZ R49, R0.reuse, R49 ;  /* 0x0000003100317220 */ /* 0x040fe20000410000 */
[C---:B------:R-:W-:Y:S01]  /*2f20*/  FMUL.FTZ R32, R0.reuse, R32 ;  /* 0x0000002000207220 */ /* 0x040fe20000410000 */
[----:B------:R1:W-:Y:S01]  /*2f30*/  MUFU.TANH R69, R70 ;  /* 0x0000004600457308 */ /* 0x0003e20000002400 */
[----:B--2---:R-:W-:Y:S01]  /*2f40*/  FSEL R111, R99, -INF , P1 ;  /* 0xff800000636f7808 */ /* 0x004fe20000800000 */
[----:B------:R-:W-:Y:S01]  /*2f50*/  FMUL.FTZ R11, R0, R100 ;  /* 0x00000064000b7220 */ /* 0x000fe20000410000 */
[----:B------:R-:W-:Y:S01]  /*2f60*/  ISETP.GT.AND P1, PT, R68, 0x19, PT ;  /* 0x000000194400780c */ /* 0x000fe20003f24270 */
[C---:B------:R-:W-:Y:S01]  /*2f70*/  FMUL.FTZ R53, R0.reuse, R53 ;  /* 0x0000003500357220 */ /* 0x040fe20000410000 */
[C---:B------:R-:W-:Y:S01]  /*2f80*/  FMUL.FTZ R13, R0.reuse, R73 ;  /* 0x00000049000d7220 */ /* 0x040fe20000410000 */
[C---:B------:R-:W-:Y:S01]  /*2f90*/  FMUL.FTZ R73, R0.reuse, R84 ;  /* 0x0000005400497220 */ /* 0x040fe20000410000 */
[----:B------:R-:W-:Y:S01]  /*2fa0*/  FSEL R105, R105, -INF , P1 ;  /* 0xff80000069697808 */ /* 0x000fe20000800000 */
[----:B------:R-:W2:Y:S01]  /*2fb0*/  MUFU.TANH R78, R78 ;  /* 0x0000004e004e7308 */ /* 0x000ea20000002400 */
[----:B-1----:R-:W-:Y:S01]  /*2fc0*/  FMNMX.FTZ R70, R127, R125, !PT ;  /* 0x0000007d7f467209 */ /* 0x002fe20007810000 */
[----:B------:R-:W-:Y:S01]  /*2fd0*/  FMUL.FTZ R29, R0, R29 ;  /* 0x0000001d001d7220 */ /* 0x000fe20000410000 */
[----:B0-----:R-:W-:Y:S01]  /*2fe0*/  FSEL R107, R102, -INF , P2 ;  /* 0xff800000666b7808 */ /* 0x001fe20001000000 */
[C---:B------:R-:W-:Y:S01]  /*2ff0*/  FMUL.FTZ R25, R0.reuse, R25 ;  /* 0x0000001900197220 */ /* 0x040fe20000410000 */
[----:B------:R-:W-:Y:S01]  /*3000*/  FMNMX.FTZ R70, R123, R70, !PT ;  /* 0x000000467b467209 */ /* 0x000fe20007810000 */
[----:B------:R-:W-:Y:S01]  /*3010*/  FMUL.FTZ R44, R0, R44 ;  /* 0x0000002c002c7220 */ /* 0x000fe20000410000 */
[----:B------:R-:W-:Y:S01]  /*3020*/  ISETP.GT.AND P2, PT, R68, 0x20, PT ;  /* 0x000000204400780c */ /* 0x000fe20003f44270 */
[----:B------:R-:W0:Y:S01]  /*3030*/  MUFU.TANH R79, R79 ;  /* 0x0000004f004f7308 */ /* 0x000e220000002400 */
[----:B------:R-:W-:Y:S01]  /*3040*/  FMNMX.FTZ R70, R115, R70, !PT ;  /* 0x0000004673467209 */ /* 0x000fe20007810000 */
[----:B------:R-:W-:Y:S01]  /*3050*/  FMUL.FTZ R48, R0, R48 ;  /* 0x0000003000307220 */ /* 0x000fe20000410000 */
[----:B------:R-:W-:Y:S01]  /*3060*/  ISETP.GT.AND P1, PT, R68, 0x21, PT ;  /* 0x000000214400780c */ /* 0x000fe20003f24270 */
[C---:B------:R-:W-:Y:S01]  /*3070*/  FMUL.FTZ R52, R0.reuse, R52 ;  /* 0x0000003400347220 */ /* 0x040fe20000410000 */
[----:B------:R-:W-:Y:S01]  /*3080*/  FMNMX.FTZ R70, R119, R70, !PT ;  /* 0x0000004677467209 */ /* 0x000fe20007810000 */
[C---:B------:R-:W-:Y:S01]  /*3090*/  FMUL.FTZ R28, R0.reuse, R28 ;  /* 0x0000001c001c7220 */ /* 0x040fe20000410000 */
[----:B------:R-:W-:Y:S01]  /*30a0*/  FSEL R109, R109, -INF , P2 ;  /* 0xff8000006d6d7808 */ /* 0x000fe20001000000 */
[----:B------:R-:W1:Y:S01]  /*30b0*/  MUFU.TANH R82, R82 ;  /* 0x0000005200527308 */ /* 0x000e620000002400 */
[----:B------:R-:W-:Y:S01]  /*30c0*/  FMNMX.FTZ R70, R111, R70, !PT ;  /* 0x000000466f467209 */ /* 0x000fe20007810000 */
[----:B------:R-:W-:Y:S01]  /*30d0*/  FMUL.FTZ R36, R0, R36 ;  /* 0x0000002400247220 */ /* 0x000fe20000410000 */
[C---:B------:R-:W-:Y:S01]  /*30e0*/  ISETP.GT.AND P2, PT, R68.reuse, 0x28, PT ;  /* 0x000000284400780c */ /* 0x040fe20003f44270 */
[----:B------:R-:W-:Y:S01]  /*30f0*/  @UP0 ULDC UR6, c[0x0][0x44c] ;  /* 0x0001130000060ab9 */ /* 0x000fe20000000800 */
[----:B------:R-:W-:Y:S01]  /*3100*/  FMNMX.FTZ R70, R107, R70, !PT ;  /* 0x000000466b467209 */ /* 0x000fe20007810000 */
[----:B------:R-:W-:Y:S01]  /*3110*/  UIMAD.WIDE.U32 UR6, UR39, UR6, URZ ;  /* 0x00000006270672a5 */ /* 0x000fe2000f8e003f */
[----:B------:R-:W-:Y:S01]  /*3120*/  FSEL R113, R113, -INF , P1 ;  /* 0xff80000071717808 */ /* 0x000fe20000800000 */
[----:B------:R-:W3:Y:S01]  /*3130*/  MUFU.TANH R83, R83 ;  /* 0x0000005300537308 */ /* 0x000ee20000002400 */
[----:B------:R-:W-:Y:S01]  /*3140*/  FMNMX.FTZ R70, R105, R70, !PT ;  /* 0x0000004669467209 */ /* 0x000fe20007810000 */
[----:B------:R-:W-:Y:S01]  /*3150*/  @UP0 ULDC UR14, c[0x0][0x450] ;  /* 0x00011400000e0ab9 */ /* 0x000fe20000000800 */
[----:B------:R-:W-:Y:S01]  /*3160*/  ISETP.GT.AND P1, PT, R68, 0x29, PT ;  /* 0x000000294400780c */ /* 0x000fe20003f24270 */
[----:B------:R-:W-:Y:S01]  /*3170*/  UMOV UR10, UR39 ;  /* 0x00000027000a7c82 */ /* 0x000fe20008000000 */
[----:B------:R-:W-:Y:S01]  /*3180*/  FMNMX.FTZ R70, R109, R70, !PT ;  /* 0x000000466d467209 */ /* 0x000fe20007810000 */
[----:B------:R-:W-:Y:S01]  /*3190*/  @UP0 USHF.R.U32.HI UR10, URZ, UR14, UR7 ;  /* 0x0000000e3f0a0299 */ /* 0x000fe20008011607 */
[----:B--2---:R-:W-:Y:S01]  /*31a0*/  FSEL R117, R78, -INF , P2 ;  /* 0xff8000004e757808 */ /* 0x004fe20001000000 */
[----:B------:R-:W2:Y:S01]  /*31b0*/  MUFU.TANH R86, R86 ;  /* 0x0000005600567308 */ /* 0x000ea20000002400 */
[----:B------:R-:W-:Y:S01]  /*31c0*/  FMNMX.FTZ R70, R113, R70, !PT ;  /* 0x0000004671467209 */ /* 0x000fe20007810000 */
[----:B------:R-:W-:Y:S01]  /*31d0*/  UIADD3 UR6, UR10, UR50, -UR51 ;  /* 0x000000320a067290 */ /* 0x000fe2000fffe833 */
[C---:B------:R-:W-:Y:S01]  /*31e0*/  ISETP.GT.AND P2, PT, R68.reuse, 0x30, PT ;  /* 0x000000304400780c */ /* 0x040fe20003f44270 */
[----:B------:R-:W-:Y:S01]  /*31f0*/  UIADD3 UR57, UR53, -0x2, URZ ;  /* 0xfffffffe35397890 */ /* 0x000fe2000fffe03f */
[----:B0-----:R-:W-:Y:S01]  /*3200*/  FSEL R121, R79, -INF , P1 ;  /* 0xff8000004f797808 */ /* 0x001fe20000800000 */
[----:B------:R-:W-:Y:S01]  /*3210*/  UIMAD.WIDE UR6, UR6, 0x66666667, URZ ;  /* 0x66666667060678a5 */ /* 0x000fe2000f8e023f */
[----:B------:R-:W-:Y:S01]  /*3220*/  FMNMX.FTZ R70, R117, R70, !PT ;  /* 0x0000004675467209 */ /* 0x000fe20007810000 */
[----:B------:R-:W0:Y:S01]  /*3230*/  MUFU.TANH R87, R87 ;  /* 0x0000005700577308 */ /* 0x000e220000002400 */
[----:B------:R-:W-:Y:S01]  /*3240*/  ISETP.GT.AND P1, PT, R68, 0x31, PT ;  /* 0x000000314400780c */ /* 0x000fe20003f24270 */
[----:B------:R-:W-:Y:S01]  /*3250*/  USHF.R.U32.HI UR6, URZ, 0x1f, UR7 ;  /* 0x0000001f3f067899 */ /* 0x000fe20008011607 */
[----:B-1----:R-:W-:-:S02]  /*3260*/  FSEL R101, R82, -INF , P2 ;  /* 0xff80000052657808 */ /* 0x002fc40001000000 */
[----:B------:R-:W-:Y:S01]  /*3270*/  FMNMX.FTZ R70, R121, R70, !PT ;  /* 0x0000004679467209 */ /* 0x000fe20007810000 */
[----:B------:R-:W-:Y:S01]  /*3280*/  ULEA.HI.SX32 UR7, UR7, UR6, 0x1a ;  /* 0x0000000607077291 */ /* 0x000fe2000f8fd23f */
[C---:B------:R-:W-:Y:S01]  /*3290*/  ISETP.GT.AND P2, PT, R68.reuse, 0x38, PT ;  /* 0x000000384400780c */ /* 0x040fe20003f44270 */
[----:B------:R-:W1:Y:S01]  /*32a0*/  MUFU.TANH R75, R75 ;  /* 0x0000004b004b7308 */ /* 0x000e620000002400 */
[----:B---3--:R-:W-:Y:S01]  /*32b0*/  FSEL R99, R83, -INF , P1 ;  /* 0xff80000053637808 */ /* 0x008fe20000800000 */
[----:B------:R-:W-:Y:S01]  /*32c0*/  UISETP.LT.AND UP0, UPT, URZ, UR7, UPT ;  /* 0x000000073f00728c */ /* 0x000fe2000bf01270 */
[----:B------:R-:W-:Y:S02]  /*32d0*/  FMNMX.FTZ R70, R101, R70, !PT ;  /* 0x0000004665467209 */ /* 0x000fe40007810000 */
[----:B------:R-:W-:Y:S01]  /*32e0*/  ISETP.GT.AND P1, PT, R68, 0x39, PT ;  /* 0x000000394400780c */ /* 0x000fe20003f24270 */
[----:B------:R-:W-:Y:S01]  /*32f0*/  USEL UR53, URZ, UR7, !UP0 ;  /* 0x000000073f357287 */ /* 0x000fe2000c000000 */
[----:B--2---:R-:W-:Y:S01]  /*3300*/  FSEL R97, R86, -INF , P2 ;  /* 0xff80000056617808 */ /* 0x004fe20001000000 */
[----:B------:R2:W3:Y:S01]  /*3310*/  MUFU.TANH R76, R63 ;  /* 0x0000003f004c7308 */ /* 0x0004e20000002400 */
[----:B------:R-:W-:Y:S01]  /*3320*/  FMNMX.FTZ R70, R99, R70, !PT ;  /* 0x0000004663467209 */ /* 0x000fe20007810000 */
[----:B------:R-:W-:Y:S01]  /*3330*/  UISETP.GE.AND UP0, UPT, UR57, UR53, UPT ;  /* 0x000000353900728c */ /* 0x000fe2000bf06270 */
[----:B------:R-:W-:-:S02]  /*3340*/  ISETP.GT.AND P2, PT, R68, 0x40, PT ;  /* 0x000000404400780c */ /* 0x000fc40003f44270 */
[----:B0-----:R-:W-:Y:S02]  /*3350*/  FSEL R95, R87, -INF , P1 ;  /* 0xff800000575f7808 */ /* 0x001fe40000800000 */
[----:B------:R-:W-:Y:S01]  /*3360*/  FMNMX.FTZ R70, R97, R70, !PT ;  /* 0x0000004661467209 */ /* 0x000fe20007810000 */
[----:B------:R0:W5:Y:S01]  /*3370*/  MUFU.TANH R77, R67 ;  /* 0x00000043004d7308 */ /* 0x0001620000002400 */
[----:B------:R-:W-:Y:S01]  /*3380*/  ISETP.GT.AND P1, PT, R68, 0x41, PT ;  /* 0x000000414400780c */ /* 0x000fe20003f24270 */
[C---:B--2---:R-:W-:Y:S01]  /*3390*/  FMUL.FTZ R63, R0.reuse, R40 ;  /* 0x00000028003f7220 */ /* 0x044fe20000410000 */
[----:B------:R-:W-:Y:S01]  /*33a0*/  FSEL R93, R93, -INF , P2 ;  /* 0xff8000005d5d7808 */ /* 0x000fe20001000000 */
[----:B------:R-:W-:Y:S01]  /*33b0*/  FMUL.FTZ R40, R0, R41 ;  /* 0x0000002900287220 */ /* 0x000fe20000410000 */
[----:B------:R-:W-:Y:S02]  /*33c0*/  FMNMX.FTZ R70, R95, R70, !PT ;  /* 0x000000465f467209 */ /* 0x000fe40007810000 */
[----:B------:R-:W-:Y:S01]  /*33d0*/  ISETP.GT.AND P2, PT, R68, 0x48, PT ;  /* 0x000000484400780c */ /* 0x000fe20003f44270 */
[----:B------:R-:W2:Y:S01]  /*33e0*/  MUFU.TANH R71, R71 ;  /* 0x0000004700477308 */ /* 0x000ea20000002400 */
[----:B-1----:R-:W-:-:S02]  /*33f0*/  FSEL R91, R75, -INF , P1 ;  /* 0xff8000004b5b7808 */ /* 0x002fc40000800000 */
[----:B------:R-:W-:Y:S02]  /*3400*/  FMNMX.FTZ R70, R93, R70, !PT ;  /* 0x000000465d467209 */ /* 0x000fe40007810000 */
[C---:B------:R-:W-:Y:S02]  /*3410*/  ISETP.GT.AND P1, PT, R68.reuse, 0x49, PT ;  /* 0x000000494400780c */ /* 0x040fe40003f24270 */
[----:B------:R-:W-:Y:S01]  /*3420*/  FSEL R89, R89, -INF , P2 ;  /* 0xff80000059597808 */ /* 0x000fe20001000000 */
[----:B------:R-:W1:Y:S01]  /*3430*/  MUFU.TANH R41, R42 ;  /* 0x0000002a00297308 */ /* 0x000e620000002400 */
[----:B------:R-:W-:Y:S02]  /*3440*/  FMNMX.FTZ R70, R91, R70, !PT ;  /* 0x000000465b467209 */ /* 0x000fe40007810000 */
[----:B------:R-:W-:Y:S02]  /*3450*/  ISETP.GT.AND P2, PT, R68, 0x50, PT ;  /* 0x000000504400780c */ /* 0x000fe40003f44270 */
[----:B---3--:R-:W-:-:S02]  /*3460*/  FSEL R83, R76, -INF , P1 ;  /* 0xff8000004c537808 */ /* 0x008fc40000800000 */
[----:B------:R-:W-:Y:S01]  /*3470*/  FMNMX.FTZ R70, R89, R70, !PT ;  /* 0x0000004659467209 */ /* 0x000fe20007810000 */
[----:B------:R2:W3:Y:S01]  /*3480*/  MUFU.TANH R80, R43 ;  /* 0x0000002b00507308 */ /* 0x0004e20000002400 */
[C---:B------:R-:W-:Y:S02]  /*3490*/  ISETP.GT.AND P1, PT, R68.reuse, 0x51, PT ;  /* 0x000000514400780c */ /* 0x040fe40003f24270 */
[----:B0-----:R-:W-:Y:S02]  /*34a0*/  FSEL R67, R65, -INF , P2 ;  /* 0xff80000041437808 */ /* 0x001fe40001000000 */
[----:B------:R-:W-:Y:S02]  /*34b0*/  FMNMX.FTZ R70, R83, R70, !PT ;  /* 0x0000004653467209 */ /* 0x000fe40007810000 */
[----:B------:R-:W-:Y:S01]  /*34c0*/  ISETP.GT.AND P2, PT, R68, 0x58, PT ;  /* 0x000000584400780c */ /* 0x000fe20003f44270 */
[----:B------:R-:W-:Y:S01]  /*34d0*/  MUFU.TANH R46, R46 ;  /* 0x0000002e002e7308 */ /* 0x000fe20000002400 */
[----:B-----5:R-:W-:-:S02]  /*34e0*/  FSEL R55, R77, -INF , P1 ;  /* 0xff8000004d377808 */ /* 0x020fc40000800000 */
[----:B------:R-:W-:Y:S02]  /*34f0*/  FMNMX.FTZ R70, R67, R70, !PT ;  /* 0x0000004643467209 */ /* 0x000fe40007810000 */
[C---:B------:R-:W-:Y:S02]  /*3500*/  ISETP.GT.AND P1, PT, R68.reuse, 0x59, PT ;  /* 0x000000594400780c */ /* 0x040fe40003f24270 */
[----:B------:R-:W-:Y:S01]  /*3510*/  FMNMX.FTZ R70, R55, R70, !PT ;  /* 0x0000004637467209 */ /* 0x000fe20007810000 */
[----:B------:R0:W-:Y:S01]  /*3520*/  MUFU.TANH R78, R51 ;  /* 0x00000033004e7308 */ /* 0x0001e20000002400 */
[----:B--2---:R-:W-:Y:S02]  /*3530*/  FSEL R43, R71, -INF , P1 ;  /* 0xff800000472b7808 */ /* 0x004fe40000800000 */
[----:B------:R-:W-:Y:S02]  /*3540*/  ISETP.GT.AND P1, PT, R68, 0x61, PT ;  /* 0x000000614400780c */ /* 0x000fe40003f24270 */
[----:B----4-:R-:W-:-:S02]  /*3550*/  VIADDMNMX R66, R64, R103, R66, PT ;  /* 0x0000006740427246 */ /* 0x010fc40003800142 */
[----:B------:R-:W-:Y:S01]  /*3560*/  R2UR UR11, R2 ;  /* 0x00000000020b72ca */ /* 0x000fe200000e0000 */
[----:B------:R3:W2:Y:S01]  /*3570*/  MUFU.TANH R42, R47 ;  /* 0x0000002f002a7308 */ /* 0x0006a20000002400 */
[----:B0-----:R-:W-:Y:S02]  /*3580*/  FSEL R51, R69, -INF , P2 ;  /* 0xff80000045337808 */ /* 0x001fe40001000000 */
[----:B------:R-:W-:Y:S02]  /*3590*/  ISETP.GT.AND P2, PT, R68, 0x60, PT ;  /* 0x000000604400780c */ /* 0x000fe40003f44270 */
[----:B------:R-:W-:Y:S02]  /*35a0*/  FMNMX.FTZ R70, R51, R70, !PT ;  /* 0x0000004633467209 */ /* 0x000fe40007810000 */
[----:B-1----:R-:W-:Y:S01]  /*35b0*/  FSEL R41, R41, -INF , P2 ;  /* 0xff80000029297808 */ /* 0x002fe20001000000 */
[----:B------:R-:W0:Y:S01]  /*35c0*/  MUFU.TANH R50, R50 ;  /* 0x0000003200327308 */ /* 0x000e220000002400 */
[----:B------:R-:W-:-:S02]  /*35d0*/  FMNMX.FTZ R70, R43, R70, !PT ;  /* 0x000000462b467209 */ /* 0x000fc40007810000 */
[----:B------:R-:W-:Y:S01]  /*35e0*/  ISETP.GT.AND P2, PT, R68, 0x68, PT ;  /* 0x000000684400780c */ /* 0x000fe20003f44270 */
[----:B------:R-:W-:Y:S01]  /*35f0*/  UIADD3 UR6, UR11, 0x29840, URZ ;  /* 0x000298400b067890 */ /* 0x000fe2000fffe03f */
[----:B---3--:R-:W-:Y:S02]  /*3600*/  FSEL R47, R80, -INF , P1 ;  /* 0xff800000502f7808 */ /* 0x008fe40000800000 */
[----:B------:R-:W-:Y:S01]  /*3610*/  FMNMX.FTZ R70, R41, R70, !PT ;  /* 0x0000004629467209 */ /* 0x000fe20007810000 */
[----:B------:R1:W3:Y:S01]  /*3620*/  MUFU.TANH R75, R7 ;  /* 0x00000007004b7308 */ /* 0x0002e20000002400 */
[----:B------:R-:W-:Y:S01]  /*3630*/  ISETP.GT.AND P1, PT, R68, 0x69, PT ;  /* 0x000000694400780c */ /* 0x000fe20003f24270 */
[----:B------:R-:W-:Y:S01]  /*3640*/  UPRMT UR6, UR40, 0x654, UR6 ;  /* 0x0000065428067896 */ /* 0x000fe20008000006 */
[----:B------:R-:W-:Y:S02]  /*3650*/  FMNMX.FTZ R70, R47, R70, !PT ;  /* 0x000000462f467209 */ /* 0x000fe40007810000 */
[----:B--2---:R-:W-:Y:S01]  /*3660*/  FSEL R65, R42, -INF , P1 ;  /* 0xff8000002a417808 */ /* 0x004fe20000800000 */
[----:B------:R-:W-:Y:S01]  /*3670*/  FMUL.FTZ R42, R0, R37 ;  /* 0x00000025002a7220 */ /* 0x000fe20000410000 */
[----:B------:R-:W-:Y:S01]  /*3680*/  ISETP.GT.AND P1, PT, R68, 0x71, PT ;  /* 0x000000714400780c */ /* 0x000fe20003f24270 */
[----:B------:R-:W2:Y:S01]  /*3690*/  MUFU.TANH R54, R54 ;  /* 0x0000003600367308 */ /* 0x000ea20000002400 */
[----:B-1----:R-:W-:Y:S01]  /*36a0*/  FMUL.FTZ R7, R0, R31 ;  /* 0x0000001f00077220 */ /* 0x002fe20000410000 */
[----:B------:R-:W-:Y:S01]  /*36b0*/  FSEL R31, R46, -INF , P2 ;  /* 0xff8000002e1f7808 */ /* 0x000fe20001000000 */
[----:B------:R-:W-:Y:S01]  /*36c0*/  SYNCS.ARRIVE.TRANS64.RED.A1T0 RZ, [UR6], RZ ;  /* 0x000000ffffff79a7 */ /* 0x000fe20008100406 */
[----:B------:R-:W-:-:S02]  /*36d0*/  ISETP.GT.AND P2, PT, R68, 0x70, PT ;  /* 0x000000704400780c */ /* 0x000fc40003f44270 */
[----:B------:R-:W-:Y:S02]  /*36e0*/  FMNMX.FTZ R70, R31, R70, !PT ;  /* 0x000000461f467209 */ /* 0x000fe40007810000 */
[----:B------:R-:W1:Y:S01]  /*36f0*/  MUFU.TANH R26, R26 ;  /* 0x0000001a001a7308 */ /* 0x000e620000002400 */
[----:B0-----:R-:W-:Y:S02]  /*3700*/  FSEL R69, R50, -INF , P2 ;  /* 0xff80000032457808 */ /* 0x001fe40001000000 */
[----:B------:R-:W-:Y:S02]  /*3710*/  FMNMX.FTZ R70, R65, R70, !PT ;  /* 0x0000004641467209 */ /* 0x000fe40007810000 */
[----:B------:R-:W-:Y:S02]  /*3720*/  ISETP.GT.AND P2, PT, R68, 0x78, PT ;  /* 0x000000784400780c */ /* 0x000fe40003f44270 */
[----:B------:R-:W-:Y:S01]  /*3730*/  FSEL R71, R78, -INF , P1 ;  /* 0xff8000004e477808 */ /* 0x000fe20000800000 */
[----:B------:R-:W0:Y:S01]  /*3740*/  MUFU.TANH R27, R27 ;  /* 0x0000001b001b7308 */ /* 0x000e220000002400 */
[----:B------:R-:W-:-:S02]  /*3750*/  FMNMX.FTZ R70, R69, R70, !PT ;  /* 0x0000004645467209 */ /* 0x000fc40007810000 */
[C---:B------:R-:W-:Y:S02]  /*3760*/  ISETP.GT.AND P1, PT, R68.reuse, 0x79, PT ;  /* 0x000000794400780c */ /* 0x040fe40003f24270 */
[----:B------:R-:W-:Y:S02]  /*3770*/  FMNMX.FTZ R70, R71, R70, !PT ;  /* 0x0000004647467209 */ /* 0x000fe40007810000 */
[----:B---3--:R-:W-:Y:S01]  /*3780*/  FSEL R75, R75, -INF , P1 ;  /* 0xff8000004b4b7808 */ /* 0x008fe20000800000 */
[----:B------:R3:W-:Y:S01]  /*3790*/  MUFU.TANH R87, R7 ;  /* 0x0000000700577308 */ /* 0x0007e20000002400 */
[----:B------:R-:W-:Y:S02]  /*37a0*/  ISETP.GT.AND P1, PT, R68, 0x81, PT ;  /* 0x000000814400780c */ /* 0x000fe40003f24270 */
[----:B------:R-:W-:-:S05]  /*37b0*/  ISETP.GT.AND P3, PT, R66, 0x8, PT ;  /* 0x000000084200780c */ /* 0x000fca0003f64270 */
[----:B------:R-:W4:Y:S01]  /*37c0*/  MUFU.TANH R30, R30 ;  /* 0x0000001e001e7308 */ /* 0x000f220000002400 */
[----:B---3--:R-:W-:Y:S01]  /*37d0*/  FMUL.FTZ R7, R0, R35 ;  /* 0x0000002300077220 */ /* 0x008fe20000410000 */
[----:B--2---:R-:W-:Y:S02]  /*37e0*/  FSEL R35, R54, -INF , P2 ;  /* 0xff80000036237808 */ /* 0x004fe40001000000 */
[----:B------:R-:W-:Y:S02]  /*37f0*/  ISETP.GT.AND P2, PT, R68, 0x80, PT ;  /* 0x000000804400780c */ /* 0x000fe40003f44270 */
[----:B------:R-:W-:Y:S02]  /*3800*/  FMNMX.FTZ R70, R35, R70, !PT ;  /* 0x0000004623467209 */ /* 0x000fe40007810000 */
[----:B------:R-:W2:Y:S01]  /*3810*/  MUFU.TANH R34, R34 ;  /* 0x0000002200227308 */ /* 0x000ea20000002400 */
[----:B-1----:R-:W-:Y:S02]  /*3820*/  FSEL R77, R26, -INF , P2 ;  /* 0xff8000001a4d7808 */ /* 0x002fe40001000000 */
[----:B------:R-:W-:-:S02]  /*3830*/  FMNMX.FTZ R70, R75, R70, !PT ;  /* 0x000000464b467209 */ /* 0x000fc40007810000 */
[C---:B------:R-:W-:Y:S02]  /*3840*/  ISETP.GT.AND P2, PT, R68.reuse, 0x88, PT ;  /* 0x000000884400780c */ /* 0x040fe40003f44270 */
[----:B0-----:R-:W-:Y:S01]  /*3850*/  FSEL R81, R27, -INF , P1 ;  /* 0xff8000001b517808 */ /* 0x001fe20000800000 */
[----:B------:R0:W1:Y:S01]  /*3860*/  MUFU.TANH R79, R7 ;  /* 0x00000007004f7308 */ /* 0x0000620000002400 */
[----:B------:R-:W-:Y:S02]  /*3870*/  FMNMX.FTZ R70, R77, R70, !PT ;  /* 0x000000464d467209 */ /* 0x000fe40007810000 */
[----:B------:R-:W-:Y:S02]  /*3880*/  ISETP.GT.AND P1, PT, R68, 0x89, PT ;  /* 0x000000894400780c */ /* 0x000fe40003f24270 */
[----:B----4-:R-:W-:Y:S02]  /*3890*/  FSEL R85, R30, -INF , P2 ;  /* 0xff8000001e557808 */ /* 0x010fe40001000000 */
[----:B------:R-:W-:Y:S01]  /*38a0*/  FMNMX.FTZ R70, R81, R70, !PT ;  /* 0x0000004651467209 */ /* 0x000fe20007810000 */
[----:B------:R-:W3:Y:S01]  /*38b0*/  MUFU.TANH R38, R38 ;  /* 0x0000002600267308 */ /* 0x000ee20000002400 */
[----:B0-----:R-:W-:Y:S01]  /*38c0*/  FMUL.FTZ R7, R0, R39 ;  /* 0x0000002700077220 */ /* 0x001fe20000410000 */
[----:B------:R-:W-:-:S02]  /*38d0*/  ISETP.GT.AND P2, PT, R68, 0x90, PT ;  /* 0x000000904400780c */ /* 0x000fc40003f44270 */
[----:B------:R-:W-:Y:S02]  /*38e0*/  FSEL R87, R87, -INF , P1 ;  /* 0xff80000057577808 */ /* 0x000fe40000800000 */
[----:B------:R-:W-:Y:S02]  /*38f0*/  FMNMX.FTZ R70, R85, R70, !PT ;  /* 0x0000004655467209 */ /* 0x000fe40007810000 */
[----:B------:R0:W4:Y:S01]  /*3900*/  MUFU.TANH R27, R7 ;  /* 0x00000007001b7308 */ /* 0x0001220000002400 */
[----:B------:R-:W-:Y:S02]  /*3910*/  ISETP.GT.AND P1, PT, R68, 0x91, PT ;  /* 0x000000914400780c */ /* 0x000fe40003f24270 */
[----:B--2---:R-:W-:Y:S02]  /*3920*/  FSEL R39, R34, -INF , P2 ;  /* 0xff80000022277808 */ /* 0x004fe40001000000 */
[----:B------:R-:W-:Y:S02]  /*3930*/  FMNMX.FTZ R70, R87, R70, !PT ;  /* 0x0000004657467209 */ /* 0x000fe40007810000 */
[----:B------:R-:W-:Y:S01]  /*3940*/  ISETP.GT.AND P2, PT, R68, 0x98, PT ;  /* 0x000000984400780c */ /* 0x000fe20003f44270 */
[----:B------:R-:W-:Y:S01]  /*3950*/  MUFU.TANH R3, R3 ;  /* 0x0000000300037308 */ /* 0x000fe20000002400 */
[----:B-1----:R-:W-:Y:S01]  /*3960*/  FSEL R79, R79, -INF , P1 ;  /* 0xff8000004f4f7808 */ /* 0x002fe20000800000 */
[----:B0-----:R-:W-:Y:S01]  /*3970*/  FMUL.FTZ R7, R0, R45 ;  /* 0x0000002d00077220 */ /* 0x001fe20000410000 */
[----:B------:R-:W-:-:S02]  /*3980*/  FMNMX.FTZ R70, R39, R70, !PT ;  /* 0x0000004627467209 */ /* 0x000fc40007810000 */
[----:B------:R-:W-:Y:S02]  /*3990*/  ISETP.GT.AND P1, PT, R68, 0x99, PT ;  /* 0x000000994400780c */ /* 0x000fe40003f24270 */
[----:B---3--:R-:W-:Y:S01]  /*39a0*/  FSEL R45, R38, -INF , P2 ;  /* 0xff800000262d7808 */ /* 0x008fe20001000000 */
[----:B------:R-:W-:Y:S01]  /*39b0*/  MUFU.TANH R4, R4 ;  /* 0x0000000400047308 */ /* 0x000fe20000002400 */
[----:B------:R-:W-:Y:S01]  /*39c0*/  FMNMX.FTZ R70, R79, R70, !PT ;  /* 0x000000464f467209 */ /* 0x000fe20007810000 */
[----:B------:R-:W-:Y:S01]  /*39d0*/  FMUL.FTZ R38, R0, R33 ;  /* 0x0000002100267220 */ /* 0x000fe20000410000 */
[----:B----4-:R-:W-:Y:S02]  /*39e0*/  FSEL R27, R27, -INF , P1 ;  /* 0xff8000001b1b7808 */ /* 0x010fe40000800000 */
[----:B------:R-:W-:Y:S02]  /*39f0*/  FMNMX.FTZ R70, R45, R70, !PT ;  /* 0x000000462d467209 */ /* 0x000fe40007810000 */
[----:B------:R-:W-:Y:S01]  /*3a00*/  ISETP.GT.AND P2, PT, R66, 0x1, PT ;  /* 0x000000014200780c */ /* 0x000fe20003f44270 */
[----:B------:R-:W-:Y:S01]  /*3a10*/  MUFU.TANH R34, R7 ;  /* 0x0000000700227308 */ /* 0x000fe20000002400 */
[----:B------:R-:W-:-:S05]  /*3a20*/  FMNMX.FTZ R70, R27, R70, !PT ;  /* 0x000000461b467209 */ /* 0x000fca0007810000 */
[----:B------:R-:W0:Y:S02]  /*3a30*/  SHFL.BFLY PT, R129, R70, 0x2, 0x1f ;  /* 0x0c401f0046817f89 */ /* 0x000e2400000e0000 */
[----:B------:R-:W1:Y:S08]  /*3a40*/  MUFU.TANH R5, R5 ;  /* 0x0000000500057308 */ /* 0x000e700000002400 */
[----:B------:R2:W-:Y:S08]  /*3a50*/  MUFU.TANH R54, R24 ;  /* 0x0000001800367308 */ /* 0x0005f00000002400 */
[----:B------:R-:W3:Y:S01]  /*3a60*/  MUFU.TANH R6, R6 ;  /* 0x0000000600067308 */ /* 0x000ee20000002400 */
[----:B-1----:R-:W-:-:S02]  /*3a70*/  FSEL R37, R5, -INF , P3 ;  /* 0xff80000005257808 */ /* 0x002fc40001800000 */
[----:B0-----:R-:W-:-:S05]  /*3a80*/  FMNMX.FTZ R129, R70, R129, !PT ;  /* 0x0000008146817209 */ /* 0x001fca0007810000 */
[----:B------:R-:W-:Y:S01]  /*3a90*/  MUFU.TANH R8, R8 ;  /* 0x0000000800087308 */ /* 0x000fe20000002400 */
[----:B------:R-:W0:Y:S07]  /*3aa0*/  SHFL.BFLY PT, R26, R129, 0x1, 0x1f ;  /* 0x0c201f00811a7f89 */ /* 0x000e2e00000e0000 */
[----:B------:R-:W1:Y:S08]  /*3ab0*/  MUFU.TANH R9, R9 ;  /* 0x0000000900097308 */ /* 0x000e700000002400 */
[----:B------:R-:W-:Y:S08]  /*3ac0*/  MUFU.TANH R46, R49 ;  /* 0x00000031002e7308 */ /* 0x000ff00000002400 */
[----:B------:R4:W-:Y:S01]  /*3ad0*/  MUFU.TANH R78, R32 ;  /* 0x00000020004e7308 */ /* 0x0009e20000002400 */
[----:B0-----:R-:W-:-:S04]  /*3ae0*/  FMNMX.FTZ R7, R129, R26, !PT ;  /* 0x0000001a81077209 */ /* 0x001fc80007810000 */
[C---:B------:R-:W-:Y:S01]  /*3af0*/  FSETP.NEU.FTZ.AND P1, PT, R7.reuse, -INF , PT ;  /* 0xff8000000700780b */ /* 0x040fe20003f3d000 */
[----:B--2---:R-:W-:-:S01]  /*3b00*/  FFMA.FTZ R24, R7, R88, -8 ;  /* 0xc100000007187423 */ /* 0x004fc20000010058 */
[----:B----4-:R-:W-:Y:S01]  /*3b10*/  FSEL R32, R4, -INF , P2 ;  /* 0xff80000004207808 */ /* 0x010fe20001000000 */
[----:B------:R-:W0:Y:S01]  /*3b20*/  MUFU.TANH R11, R11 ;  /* 0x0000000b000b7308 */ /* 0x000e220000002400 */
[----:B------:R-:W-:Y:S02]  /*3b30*/  ISETP.GT.AND P2, PT, R66, 0x10, PT ;  /* 0x000000104200780c */ /* 0x000fe40003f44270 */
[----:B------:R-:W-:Y:S02]  /*3b40*/  FSEL R24, R24, RZ, P1 ;  /* 0x000000ff18187208 */ /* 0x000fe40000800000 */
[----:B------:R-:W-:-:S03]  /*3b50*/  ISETP.GT.AND P1, PT, R66, RZ, PT ;  /* 0x000000ff4200720c */ /* 0x000fc60003f24270 */
[----:B------:R-:W2:Y:S01]  /*3b60*/  MUFU.TANH R10, R10 ;  /* 0x0000000a000a7308 */ /* 0x000ea20000002400 */
[----:B------:R-:W-:Y:S01]  /*3b70*/  FSEL R49, R3, -INF , P1 ;  /* 0xff80000003317808 */ /* 0x000fe20000800000 */
[-CC-:B------:R-:W-:Y:S01]  /*3b80*/  FFMA.FTZ R107, R107, R88.reuse, -R24.reuse ;  /* 0x000000586b6b7223 */ /* 0x180fe20000010818 */
[----:B------:R-:W-:Y:S01]  /*3b90*/  ISETP.GT.AND P1, PT, R66, 0x9, PT ;  /* 0x000000094200780c */ /* 0x000fe20003f24270 */
[--C-:B------:R-:W-:Y:S01]  /*3ba0*/  FFMA.FTZ R5, R105, R88, -R24.reuse ;  /* 0x0000005869057223 */ /* 0x100fe20000010818 */
[----:B------:R-:W-:Y:S01]  /*3bb0*/  FMNMX.FTZ R4, R49, R32, !PT ;  /* 0x0000002031047209 */ /* 0x000fe20007810000 */
[--C-:B------:R-:W-:Y:S01]  /*3bc0*/  FFMA.FTZ R3, R111, R88, -R24.reuse ;  /* 0x000000586f037223 */ /* 0x100fe20000010818 */
[----:B---3--:R-:W-:Y:S01]  /*3bd0*/  FSEL R33, R6, -INF , P1 ;  /* 0xff80000006217808 */ /* 0x008fe20000800000 */
[----:B------:R-:W3:Y:S01]  /*3be0*/  MUFU.TANH R12, R12 ;  /* 0x0000000c000c7308 */ /* 0x000ee20000002400 */
[----:B------:R-:W-:Y:S01]  /*3bf0*/  FMNMX.FTZ R6, R37, R4, !PT ;  /* 0x0000000425067209 */ /* 0x000fe20007810000 */
[-CC-:B------:R-:W-:Y:S01]  /*3c00*/  FFMA.FTZ R30, R119, R88.reuse, -R24.reuse ;  /* 0x00000058771e7223 */ /* 0x180fe20000010818 */
[C---:B------:R-:W-:Y:S01]  /*3c10*/  ISETP.GT.AND P1, PT, R66.reuse, 0x11, PT ;  /* 0x000000114200780c */ /* 0x040fe20003f24270 */
[--C-:B------:R-:W-:Y:S01]  /*3c20*/  FFMA.FTZ R26, R125, R88, -R24.reuse ;  /* 0x000000587d1a7223 */ /* 0x100fe20000010818 */
[----:B------:R-:W-:Y:S01]  /*3c30*/  FMNMX.FTZ R6, R33, R6, !PT ;  /* 0x0000000621067209 */ /* 0x000fe20007810000 */
[-CC-:B------:R-:W-:Y:S01]  /*3c40*/  FFMA.FTZ R93, R93, R88.reuse, -R24.reuse ;  /* 0x000000585d5d7223 */ /* 0x180fe20000010818 */
[----:B-1----:R-:W-:Y:S01]  /*3c50*/  FSEL R103, R9, -INF , P1 ;  /* 0xff80000009677808 */ /* 0x002fe20000800000 */
[----:B------:R1:W-:Y:S01]  /*3c60*/  MUFU.TANH R50, R53 ;  /* 0x0000003500327308 */ /* 0x0003e20000002400 */
[----:B------:R-:W-:Y:S01]  /*3c70*/  ISETP.GT.AND P1, PT, R66, 0x19, PT ;  /* 0x000000194200780c */ /* 0x000fe20003f24270 */
[-CC-:B------:R-:W-:Y:S01]  /*3c80*/  FFMA.FTZ R9, R113, R88.reuse, -R24.reuse ;  /* 0x0000005871097223 */ /* 0x180fe20000010818 */
[----:B------:R-:W-:-:S01]  /*3c90*/  FFMA.FTZ R97, R97, R88, -R24 ;  /* 0x0000005861617223 */ /* 0x000fc20000010818 */
[-CC-:B------:R-:W-:Y:S01]  /*3ca0*/  FFMA.FTZ R101, R101, R88.reuse, -R24.reuse ;  /* 0x0000005865657223 */ /* 0x180fe20000010818 */
[----:B------:R-:W-:-:S01]  /*3cb0*/  FFMA.FTZ R89, R89, R88, -R24 ;  /* 0x0000005859597223 */ /* 0x000fc20000010818 */
[-CC-:B------:R-:W-:Y:S01]  /*3cc0*/  FFMA.FTZ R55, R55, R88.reuse, -R24.reuse ;  /* 0x0000005837377223 */ /* 0x180fe20000010818 */
[----:B------:R-:W-:-:S01]  /*3cd0*/  FFMA.FTZ R43, R43, R88, -R24 ;  /* 0x000000582b2b7223 */ /* 0x000fc20000010818 */
[----:B------:R-:W4:Y:S01]  /*3ce0*/  MUFU.TANH R13, R13 ;  /* 0x0000000d000d7308 */ /* 0x000f220000002400 */
[----:B-1----:R-:W-:Y:S01]  /*3cf0*/  FSEL R53, R8, -INF , P2 ;  /* 0xff80000008357808 */ /* 0x002fe20001000000 */
        /* <DEDUP_REMOVED lines=10> */
[--C-:B------:R-:W-:Y:S01]  /*3da0*/  FFMA.FTZ R45, R45, R88, -R24.reuse ;  /* 0x000000582d2d7223 */ /* 0x100fe20000010818 */
[----:B------:R-:W-:Y:S01]  /*3db0*/  FMNMX.FTZ R8, R105, R6, !PT ;  /* 0x0000000669087209 */ /* 0x000fe20007810000 */
[----:B------:R-:W-:-:S02]  /*3dc0*/  FFMA.FTZ R27, R27, R88, -R24 ;  /* 0x000000581b1b7223 */ /* 0x000fc40000010818 */
[----:B------:R-:W-:Y:S08]  /*3dd0*/  MUFU.TANH R15, R15 ;  /* 0x0000000f000f7308 */ /* 0x000ff00000002400 */
[----:B------:R2:W-:Y:S08]  /*3de0*/  MUFU.EX2 R4, R107 ;  /* 0x0000006b00047308 */ /* 0x0005f00000000800 */
[----:B------:R-:W1:Y:S01]  /*3df0*/  MUFU.TANH R20, R20 ;  /* 0x0000001400147308 */ /* 0x000e620000002400 */
[----:B--2---:R-:W-:Y:S01]  /*3e00*/  FSEL R107, R10, -INF , P1 ;  /* 0xff8000000a6b7808 */ /* 0x004fe20000800000 */
[----:B------:R-:W-:Y:S01]  /*3e10*/  FFMA.FTZ R10, R109, R88, -R24 ;  /* 0x000000586d0a7223 */ /* 0x000fe20000010818 */
[----:B------:R-:W-:-:S02]  /*3e20*/  ISETP.GT.AND P1, PT, R66, 0x21, PT ;  /* 0x000000214200780c */ /* 0x000fc40003f24270 */
[----:B---3--:R-:W-:Y:S01]  /*3e30*/  FSEL R109, R12, -INF , P2 ;  /* 0xff8000000c6d7808 */ /* 0x008fe20001000000 */
[----:B------:R-:W-:-:S01]  /*3e40*/  FFMA.FTZ R12, R117, R88, -R24 ;  /* 0x00000058750c7223 */ /* 0x000fc20000010818 */
[----:B------:R-:W-:Y:S01]  /*3e50*/  FMNMX.FTZ R8, R107, R8, !PT ;  /* 0x000000086b087209 */ /* 0x000fe20007810000 */
[----:B------:R-:W-:Y:S01]  /*3e60*/  MUFU.TANH R21, R21 ;  /* 0x0000001500157308 */ /* 0x000fe20000002400 */
[----:B------:R-:W-:Y:S02]  /*3e70*/  ISETP.GT.AND P2, PT, R66, 0x28, PT ;  /* 0x000000284200780c */ /* 0x000fe40003f44270 */
[----:B----4-:R-:W-:Y:S01]  /*3e80*/  FSEL R111, R13, -INF , P1 ;  /* 0xff8000000d6f7808 */ /* 0x010fe20000800000 */
[----:B------:R-:W-:-:S01]  /*3e90*/  FFMA.FTZ R13, R99, R88, -R24 ;  /* 0x00000058630d7223 */ /* 0x000fc20000010818 */
[----:B------:R-:W-:Y:S02]  /*3ea0*/  FMNMX.FTZ R8, R109, R8, !PT ;  /* 0x000000086d087209 */ /* 0x000fe40007810000 */
[----:B------:R-:W-:Y:S01]  /*3eb0*/  ISETP.GT.AND P1, PT, R66, 0x29, PT ;  /* 0x000000294200780c */ /* 0x000fe20003f24270 */
[----:B------:R-:W2:Y:S01]  /*3ec0*/  MUFU.TANH R73, R73 ;  /* 0x0000004900497308 */ /* 0x000ea20000002400 */
[----:B0-----:R-:W-:-:S02]  /*3ed0*/  FSEL R113, R14, -INF , P2 ;  /* 0xff8000000e717808 */ /* 0x001fc40001000000 */
[----:B------:R-:W-:Y:S02]  /*3ee0*/  FMNMX.FTZ R8, R111, R8, !PT ;  /* 0x000000086f087209 */ /* 0x000fe40007810000 */
[----:B------:R-:W-:-:S03]  /*3ef0*/  ISETP.GT.AND P2, PT, R66, 0x30, PT ;  /* 0x000000304200780c */ /* 0x000fc60003f44270 */
[----:B------:R0:W-:Y:S01]  /*3f00*/  MUFU.TANH R76, R29 ;  /* 0x0000001d004c7308 */ /* 0x0001e20000002400 */
[----:B-1----:R-:W-:Y:S02]  /*3f10*/  FSEL R117, R20, -INF , P2 ;  /* 0xff80000014757808 */ /* 0x002fe40001000000 */
[----:B------:R-:W-:-:S05]  /*3f20*/  ISETP.GT.AND P2, PT, R66, 0x38, PT ;  /* 0x000000384200780c */ /* 0x000fca0003f44270 */
[----:B------:R-:W1:Y:S01]  /*3f30*/  MUFU.TANH R72, R72 ;  /* 0x0000004800487308 */ /* 0x000e620000002400 */
[----:B0-----:R-:W-:-:S01]  /*3f40*/  FFMA.FTZ R29, R115, R88, -R24 ;  /* 0x00000058731d7223 */ /* 0x001fc20000010818 */
[----:B------:R-:W-:Y:S01]  /*3f50*/  FSEL R115, R15, -INF , P1 ;  /* 0xff8000000f737808 */ /* 0x000fe20000800000 */
[----:B------:R-:W-:-:S01]  /*3f60*/  FFMA.FTZ R15, R95, R88, -R24 ;  /* 0x000000585f0f7223 */ /* 0x000fc20000010818 */
[C---:B------:R-:W-:Y:S02]  /*3f70*/  ISETP.GT.AND P1, PT, R66.reuse, 0x31, PT ;  /* 0x000000314200780c */ /* 0x040fe40003f24270 */
[----:B--2---:R-:W-:Y:S02]  /*3f80*/  FSEL R73, R73, -INF , P2 ;  /* 0xff80000049497808 */ /* 0x004fe40001000000 */
[----:B------:R0:W-:Y:S01]  /*3f90*/  MUFU.EX2 R6, R10 ;  /* 0x0000000a00067308 */ /* 0x0001e20000000800 */
[----:B------:R-:W-:Y:S01]  /*3fa0*/  FSEL R119, R21, -INF , P1 ;  /* 0xff80000015777808 */ /* 0x000fe20000800000 */
[----:B------:R-:W-:Y:S01]  /*3fb0*/  FFMA.FTZ R21, R91, R88, -R24 ;  /* 0x000000585b157223 */ /* 0x000fe20000010818 */
[----:B------:R-:W-:-:S02]  /*3fc0*/  ISETP.GT.AND P1, PT, R66, 0x39, PT ;  /* 0x000000394200780c */ /* 0x000fc40003f24270 */
[----:B------:R-:W-:-:S03]  /*3fd0*/  ISETP.GT.AND P2, PT, R66, 0x40, PT ;  /* 0x000000404200780c */ /* 0x000fc60003f44270 */
[----:B------:R-:W2:Y:S01]  /*3fe0*/  MUFU.TANH R74, R74 ;  /* 0x0000004a004a7308 */ /* 0x000ea20000002400 */
[----:B0-----:R-:W-:Y:S02]  /*3ff0*/  FMNMX.FTZ R10, R113, R8, !PT ;  /* 0x00000008710a7209 */ /* 0x001fe40007810000 */
[----:B-1----:R-:W-:Y:S02]  /*4000*/  FSEL R121, R72, -INF , P1 ;  /* 0xff80000048797808 */ /* 0x002fe40000800000 */
[----:B------:R-:W-:Y:S02]  /*4010*/  FMNMX.FTZ R10, R115, R10, !PT ;  /* 0x0000000a730a7209 */ /* 0x000fe40007810000 */
[----:B------:R-:W-:Y:S01]  /*4020*/  ISETP.GT.AND P1, PT, R66, 0x41, PT ;  /* 0x000000414200780c */ /* 0x000fe20003f24270 */
[----:B------:R-:W-:Y:S01]  /*4030*/  MUFU.TANH R56, R56 ;  /* 0x0000003800387308 */ /* 0x000fe20000002400 */
[----:B------:R-:W-:-:S04]  /*4040*/  FMNMX.FTZ R10, R117, R10, !PT ;  /* 0x0000000a750a7209 */ /* 0x000fc80007810000 */
[----:B------:R-:W-:-:S03]  /*4050*/  FMNMX.FTZ R10, R119, R10, !PT ;  /* 0x0000000a770a7209 */ /* 0x000fc60007810000 */
[----:B------:R-:W0:Y:S01]  /*4060*/  MUFU.TANH R57, R57 ;  /* 0x0000003900397308 */ /* 0x000e220000002400 */
[----:B--2---:R-:W-:Y:S02]  /*4070*/  FSEL R125, R74, -INF , P2 ;  /* 0xff8000004a7d7808 */ /* 0x004fe40001000000 */
[----:B------:R-:W-:-:S05]  /*4080*/  ISETP.GT.AND P2, PT, R66, 0x48, PT ;  /* 0x000000484200780c */ /* 0x000fca0003f44270 */
[----:B------:R-:W1:Y:S08]  /*4090*/  MUFU.TANH R58, R58 ;  /* 0x0000003a003a7308 */ /* 0x000e700000002400 */
[----:B------:R2:W-:Y:S01]  /*40a0*/  MUFU.EX2 R8, R12 ;  /* 0x0000000c00087308 */ /* 0x0005e20000000800 */
[----:B0-----:R-:W-:Y:S01]  /*40b0*/  FSEL R129, R57, -INF , P2 ;  /* 0xff80000039817808 */ /* 0x001fe20001000000 */
[----:B------:R-:W-:Y:S01]  /*40c0*/  FFMA.FTZ R57, R83, R88, -R24 ;  /* 0x0000005853397223 */ /* 0x000fe20000010818 */
[----:B------:R-:W-:-:S05]  /*40d0*/  ISETP.GT.AND P2, PT, R66, 0x50, PT ;  /* 0x000000504200780c */ /* 0x000fca0003f44270 */
[----:B------:R-:W0:Y:S01]  /*40e0*/  MUFU.TANH R59, R59 ;  /* 0x0000003b003b7308 */ /* 0x000e220000002400 */
[----:B--2---:R-:W-:-:S04]  /*40f0*/  FMNMX.FTZ R12, R73, R10, !PT ;  /* 0x0000000a490c7209 */ /* 0x004fc80007810000 */
[----:B------:R-:W-:-:S03]  /*4100*/  FMNMX.FTZ R12, R121, R12, !PT ;  /* 0x0000000c790c7209 */ /* 0x000fc60007810000 */
[----:B------:R2:W-:Y:S01]  /*4110*/  MUFU.TANH R68, R25 ;  /* 0x0000001900447308 */ /* 0x0005e20000002400 */
[----:B------:R-:W-:-:S07]  /*4120*/  FMNMX.FTZ R12, R125, R12, !PT ;  /* 0x0000000c7d0c7209 */ /* 0x000fce0007810000 */
[----:B------:R-:W3:Y:S01]  /*4130*/  MUFU.TANH R60, R60 ;  /* 0x0000003c003c7308 */ /* 0x000ee20000002400 */
[----:B--2---:R-:W-:-:S01]  /*4140*/  FFMA.FTZ R25, R127, R88, -R24 ;  /* 0x000000587f197223 */ /* 0x004fc20000010818 */
[----:B------:R-:W-:Y:S02]  /*4150*/  FSEL R127, R56, -INF , P1 ;  /* 0xff800000387f7808 */ /* 0x000fe40000800000 */
[----:B------:R-:W-:Y:S02]  /*4160*/  ISETP.GT.AND P1, PT, R66, 0x49, PT ;  /* 0x000000494200780c */ /* 0x000fe40003f24270 */
[----:B------:R-:W-:Y:S02]  /*4170*/  FMNMX.FTZ R12, R127, R12, !PT ;  /* 0x0000000c7f0c7209 */ /* 0x000fe40007810000 */
[----:B------:R-:W2:Y:S01]  /*4180*/  MUFU.TANH R62, R62 ;  /* 0x0000003e003e7308 */ /* 0x000ea20000002400 */
[----:B-1----:R-:W-:Y:S02]  /*4190*/  FSEL R133, R58, -INF , P1 ;  /* 0xff8000003a857808 */ /* 0x002fe40000800000 */
[----:B------:R-:W-:-:S02]  /*41a0*/  FMNMX.FTZ R14, R129, R12, !PT ;  /* 0x0000000c810e7209 */ /* 0x000fc40007810000 */
[C---:B------:R-:W-:Y:S02]  /*41b0*/  ISETP.GT.AND P1, PT, R66.reuse, 0x51, PT ;  /* 0x000000514200780c */ /* 0x040fe40003f24270 */
[----:B0-----:R-:W-:Y:S01]  /*41c0*/  FSEL R135, R59, -INF , P2 ;  /* 0xff8000003b877808 */ /* 0x001fe20001000000 */
[----:B------:R-:W0:Y:S01]  /*41d0*/  MUFU.TANH R61, R61 ;  /* 0x0000003d003d7308 */ /* 0x000e220000002400 */
[----:B------:R-:W-:Y:S02]  /*41e0*/  FMNMX.FTZ R14, R133, R14, !PT ;  /* 0x0000000e850e7209 */ /* 0x000fe40007810000 */
[----:B------:R-:W-:Y:S02]  /*41f0*/  ISETP.GT.AND P2, PT, R66, 0x58, PT ;  /* 0x000000584200780c */ /* 0x000fe40003f44270 */
[----:B---3--:R-:W-:Y:S02]  /*4200*/  FSEL R137, R60, -INF , P1 ;  /* 0xff8000003c897808 */ /* 0x008fe40000800000 */
[----:B------:R-:W-:Y:S01]  /*4210*/  FMNMX.FTZ R14, R135, R14, !PT ;  /* 0x0000000e870e7209 */ /* 0x000fe20007810000 */
[----:B------:R-:W1:Y:S01]  /*4220*/  MUFU.TANH R63, R63 ;  /* 0x0000003f003f7308 */ /* 0x000e620000002400 */
[----:B------:R-:W-:-:S02]  /*4230*/  ISETP.GT.AND P1, PT, R66, 0x59, PT ;  /* 0x000000594200780c */ /* 0x000fc40003f24270 */
[----:B--2---:R-:W-:Y:S02]  /*4240*/  FSEL R141, R62, -INF , P2 ;  /* 0xff8000003e8d7808 */ /* 0x004fe40001000000 */
[----:B------:R-:W-:Y:S02]  /*4250*/  FMNMX.FTZ R14, R137, R14, !PT ;  /* 0x0000000e890e7209 */ /* 0x000fe40007810000 */
[C---:B------:R-:W-:Y:S01]  /*4260*/  ISETP.GT.AND P2, PT, R66.reuse, 0x60, PT ;  /* 0x000000604200780c */ /* 0x040fe20003f44270 */
[----:B------:R-:W2:Y:S01]  /*4270*/  MUFU.TANH R40, R40 ;  /* 0x0000002800287308 */ /* 0x000ea20000002400 */
[----:B0-----:R-:W-:Y:S02]  /*4280*/  FSEL R143, R61, -INF , P1 ;  /* 0xff8000003d8f7808 */ /* 0x001fe40000800000 */
[----:B------:R-:W-:Y:S02]  /*4290*/  FMNMX.FTZ R20, R141, R14, !PT ;  /* 0x0000000e8d147209 */ /* 0x000fe40007810000 */
[----:B------:R-:W-:-:S02]  /*42a0*/  ISETP.GT.AND P1, PT, R66, 0x61, PT ;  /* 0x000000614200780c */ /* 0x000fc40003f24270 */
[----:B------:R-:W-:Y:S01]  /*42b0*/  FMNMX.FTZ R20, R143, R20, !PT ;  /* 0x000000148f147209 */ /* 0x000fe20007810000 */
[----:B------:R-:W0:Y:S01]  /*42c0*/  MUFU.TANH R44, R44 ;  /* 0x0000002c002c7308 */ /* 0x000e220000002400 */
[----:B-1----:R-:W-:Y:S02]  /*42d0*/  FSEL R145, R63, -INF , P2 ;  /* 0xff8000003f917808 */ /* 0x002fe40001000000 */
[----:B------:R-:W-:Y:S02]  /*42e0*/  ISETP.GT.AND P2, PT, R66, 0x68, PT ;  /* 0x000000684200780c */ /* 0x000fe40003f44270 */
[----:B------:R-:W-:-:S03]  /*42f0*/  FMNMX.FTZ R20, R145, R20, !PT ;  /* 0x0000001491147209 */ /* 0x000fc60007810000 */
[----:B------:R-:W1:Y:S01]  /*4300*/  MUFU.TANH R48, R48 ;  /* 0x0000003000307308 */ /* 0x000e620000002400 */
[----:B--2---:R-:W-:Y:S01]  /*4310*/  FSEL R139, R40, -INF , P1 ;  /* 0xff800000288b7808 */ /* 0x004fe20000800000 */
[--C-:B------:R-:W-:Y:S01]  /*4320*/  FFMA.FTZ R40, R67, R88, -R24.reuse ;  /* 0x0000005843287223 */ /* 0x100fe20000010818 */
[----:B------:R-:W-:Y:S02]  /*4330*/  ISETP.GT.AND P1, PT, R66, 0x69, PT ;  /* 0x000000694200780c */ /* 0x000fe40003f24270 */
[----:B------:R-:W-:Y:S02]  /*4340*/  FMNMX.FTZ R20, R139, R20, !PT ;  /* 0x000000148b147209 */ /* 0x000fe40007810000 */
[----:B------:R-:W-:Y:S01]  /*4350*/  FSEL R59, R34, -INF , P1 ;  /* 0xff800000223b7808 */ /* 0x000fe20000800000 */
[----:B------:R-:W2:Y:S01]  /*4360*/  MUFU.TANH R52, R52 ;  /* 0x0000003400347308 */ /* 0x000ea20000002400 */
[----:B0-----:R-:W-:Y:S01]  /*4370*/  FSEL R131, R44, -INF , P2 ;  /* 0xff8000002c837808 */ /* 0x001fe20001000000 */
[----:B------:R-:W-:Y:S01]  /*4380*/  FFMA.FTZ R44, R51, R88, -R24 ;  /* 0x00000058332c7223 */ /* 0x000fe20000010818 */
[----:B------:R-:W-:-:S02]  /*4390*/  ISETP.GT.AND P2, PT, R66, 0x70, PT ;  /* 0x000000704200780c */ /* 0x000fc40003f44270 */
[----:B------:R-:W-:Y:S02]  /*43a0*/  FMNMX.FTZ R34, R131, R20, !PT ;  /* 0x0000001483227209 */ /* 0x000fe40007810000 */
[----:B------:R-:W-:Y:S01]  /*43b0*/  ISETP.GT.AND P1, PT, R66, 0x71, PT ;  /* 0x000000714200780c */ /* 0x000fe20003f24270 */
[----:B------:R0:W3:Y:S01]  /*43c0*/  MUFU.TANH R70, R28 ;  /* 0x0000001c00467308 */ /* 0x0000e20000002400 */
[----:B-1----:R-:W-:Y:S01]  /*43d0*/  FSEL R61, R48, -INF , P2 ;  /* 0xff800000303d7808 */ /* 0x002fe20001000000 */
[----:B------:R-:W-:Y:S01]  /*43e0*/  FFMA.FTZ R48, R85, R88, -R24 ;  /* 0x0000005855307223 */ /* 0x000fe20000010818 */
[----:B------:R-:W-:Y:S02]  /*43f0*/  FMNMX.FTZ R34, R59, R34, !PT ;  /* 0x000000223b227209 */ /* 0x000fe40007810000 */
[----:B------:R-:W-:Y:S02]  /*4400*/  CS2R R84, SRZ ;  /* 0x0000000000547805 */ /* 0x000fe4000001ff00 */
[----:B------:R-:W-:-:S02]  /*4410*/  ISETP.GT.AND P2, PT, R66, 0x78, PT ;  /* 0x000000784200780c */ /* 0x000fc40003f44270 */
[----:B------:R-:W-:Y:S01]  /*4420*/  FSEL R91, R46, -INF , P1 ;  /* 0xff8000002e5b7808 */ /* 0x000fe20000800000 */
[----:B------:R1:W-:Y:S01]  /*4430*/  MUFU.TANH R80, R36 ;  /* 0x0000002400507308 */ /* 0x0003e20000002400 */
[----:B------:R-:W-:Y:S01]  /*4440*/  FMNMX.FTZ R34, R61, R34, !PT ;  /* 0x000000223d227209 */ /* 0x000fe20007810000 */
[-CC-:B0-----:R-:W-:Y:S01]  /*4450*/  FFMA.FTZ R28, R123, R88.reuse, -R24.reuse ;  /* 0x000000587b1c7223 */ /* 0x181fe20000010818 */
[----:B------:R-:W-:Y:S01]  /*4460*/  ISETP.GT.AND P1, PT, R66, 0x79, PT ;  /* 0x000000794200780c */ /* 0x000fe20003f24270 */
[----:B------:R-:W-:Y:S01]  /*4470*/  FFMA.FTZ R46, R75, R88, -R24 ;  /* 0x000000584b2e7223 */ /* 0x000fe20000010818 */
[----:B--2---:R-:W-:Y:S02]  /*4480*/  FSEL R63, R52, -INF , P2 ;  /* 0xff800000343f7808 */ /* 0x004fe40001000000 */
[----:B------:R-:W-:Y:S01]  /*4490*/  FMNMX.FTZ R34, R91, R34, !PT ;  /* 0x000000225b227209 */ /* 0x000fe20007810000 */
[----:B------:R0:W-:Y:S01]  /*44a0*/  MUFU.EX2 R14, R93 ;  /* 0x0000005d000e7308 */ /* 0x0001e20000000800 */
[----:B------:R-:W-:-:S02]  /*44b0*/  ISETP.GT.AND P2, PT, R66, 0x80, PT ;  /* 0x000000804200780c */ /* 0x000fc40003f44270 */
[----:B------:R-:W-:Y:S02]  /*44c0*/  FSEL R83, R50, -INF , P1 ;  /* 0xff80000032537808 */ /* 0x000fe40000800000 */
[----:B-1----:R-:W-:Y:S02]  /*44d0*/  FMNMX.FTZ R36, R63, R34, !PT ;  /* 0x000000223f247209 */ /* 0x002fe40007810000 */
[----:B------:R-:W-:Y:S01]  /*44e0*/  ISETP.GT.AND P1, PT, R66, 0x81, PT ;  /* 0x000000814200780c */ /* 0x000fe20003f24270 */
[----:B------:R-:W1:Y:S01]  /*44f0*/  MUFU.TANH R38, R38 ;  /* 0x0000002600267308 */ /* 0x000e620000002400 */
[----:B0-----:R-:W-:Y:S02]  /*4500*/  FSEL R93, R54, -INF , P2 ;  /* 0xff800000365d7808 */ /* 0x001fe40001000000 */
[----:B------:R-:W-:Y:S02]  /*4510*/  FMNMX.FTZ R36, R83, R36, !PT ;  /* 0x0000002453247209 */ /* 0x000fe40007810000 */
[----:B------:R-:W-:-:S02]  /*4520*/  ISETP.GT.AND P2, PT, R66, 0x88, PT ;  /* 0x000000884200780c */ /* 0x000fc40003f44270 */
[----:B------:R-:W-:Y:S01]  /*4530*/  FSEL R67, R68, -INF , P1 ;  /* 0xff80000044437808 */ /* 0x000fe20000800000 */
[----:B------:R-:W0:Y:S01]  /*4540*/  MUFU.TANH R42, R42 ;  /* 0x0000002a002a7308 */ /* 0x000e220000002400 */
[----:B------:R-:W-:Y:S02]  /*4550*/  FMNMX.FTZ R36, R93, R36, !PT ;  /* 0x000000245d247209 */ /* 0x000fe40007810000 */
[----:B------:R-:W-:Y:S02]  /*4560*/  ISETP.GT.AND P1, PT, R66, 0x89, PT ;  /* 0x000000894200780c */ /* 0x000fe40003f24270 */
[----:B---3--:R-:W-:Y:S02]  /*4570*/  FSEL R95, R70, -INF , P2 ;  /* 0xff800000465f7808 */ /* 0x008fe40001000000 */
[----:B------:R-:W-:Y:S01]  /*4580*/  FMNMX.FTZ R36, R67, R36, !PT ;  /* 0x0000002443247209 */ /* 0x000fe20007810000 */
[----:B------:R2:W-:Y:S01]  /*4590*/  MUFU.EX2 R12, R97 ;  /* 0x00000061000c7308 */ /* 0x0005e20000000800 */
[----:B------:R-:W-:-:S04]  /*45a0*/  ISETP.GT.AND P2, PT, R66, 0x90, PT ;  /* 0x000000904200780c */ /* 0x000fc80003f44270 */
[----:B------:R-:W-:Y:S02]  /*45b0*/  FSEL R51, R78, -INF , P2 ;  /* 0xff8000004e337808 */ /* 0x000fe40001000000 */
[----:B------:R-:W-:Y:S01]  /*45c0*/  ISETP.GT.AND P2, PT, R66, 0x98, PT ;  /* 0x000000984200780c */ /* 0x000fe20003f44270 */
[----:B------:R3:W-:Y:S01]  /*45d0*/  MUFU.EX2 R34, R40 ;  /* 0x0000002800227308 */ /* 0x0007e20000000800 */
[----:B--2---:R-:W-:Y:S02]  /*45e0*/  FSEL R97, R76, -INF , P1 ;  /* 0xff8000004c617808 */ /* 0x004fe40000800000 */
[----:B------:R-:W-:-:S04]  /*45f0*/  ISETP.GT.AND P1, PT, R66, 0x91, PT ;  /* 0x000000914200780c */ /* 0x000fc80003f24270 */
[----:B-1----:R-:W-:Y:S01]  /*4600*/  FSEL R99, R38, -INF , P1 ;  /* 0xff80000026637808 */ /* 0x002fe20000800000 */
[----:B------:R1:W-:Y:S01]  /*4610*/  MUFU.EX2 R10, R101 ;  /* 0x00000065000a7308 */ /* 0x0003e20000000800 */
[----:B---3--:R-:W-:Y:S01]  /*4620*/  FMNMX.FTZ R40, R95, R36, !PT ;  /* 0x000000245f287209 */ /* 0x008fe20007810000 */
[-CC-:B------:R-:W-:Y:S01]  /*4630*/  FFMA.FTZ R38, R41, R88.reuse, -R24.reuse ;  /* 0x0000005829267223 */ /* 0x180fe20000010818 */
[----:B------:R-:W-:Y:S01]  /*4640*/  ISETP.GT.AND P1, PT, R66, 0x99, PT ;  /* 0x000000994200780c */ /* 0x000fe20003f24270 */
[--C-:B------:R-:W-:Y:S01]  /*4650*/  FFMA.FTZ R41, R47, R88, -R24.reuse ;  /* 0x000000582f297223 */ /* 0x100fe20000010818 */
[----:B------:R-:W-:Y:S01]  /*4660*/  FMNMX.FTZ R40, R97, R40, !PT ;  /* 0x0000002861287209 */ /* 0x000fe20007810000 */
[--C-:B------:R-:W-:Y:S01]  /*4670*/  FFMA.FTZ R47, R71, R88, -R24.reuse ;  /* 0x00000058472f7223 */ /* 0x100fe20000010818 */
[----:B0-----:R-:W-:Y:S01]  /*4680*/  FSEL R123, R42, -INF , P1 ;  /* 0xff8000002a7b7808 */ /* 0x001fe20000800000 */
[----:B------:R0:W-:Y:S01]  /*4690*/  MUFU.EX2 R36, R44 ;  /* 0x0000002c00247308 */ /* 0x0001e20000000800 */
[----:B------:R-:W-:Y:S01]  /*46a0*/  FMNMX.FTZ R40, R51, R40, !PT ;  /* 0x0000002833287209 */ /* 0x000fe20007810000 */
[-CC-:B------:R-:W-:Y:S01]  /*46b0*/  FFMA.FTZ R42, R65, R88.reuse, -R24.reuse ;  /* 0x00000058412a7223 */ /* 0x180fe20000010818 */
[----:B-1----:R-:W-:Y:S01]  /*46c0*/  FSEL R101, R80, -INF , P2 ;  /* 0xff80000050657808 */ /* 0x002fe20001000000 */
[----:B------:R-:W-:Y:S01]  /*46d0*/  FFMA.FTZ R65, R81, R88, -R24 ;  /* 0x0000005851417223 */ /* 0x000fe20000010818 */
[----:B------:R-:W-:-:S03]  /*46e0*/  FMNMX.FTZ R40, R99, R40, !PT ;  /* 0x0000002863287209 */ /* 0x000fc60007810000 */
[----:B------:R1:W-:Y:S01]  /*46f0*/  MUFU.EX2 R20, R89 ;  /* 0x0000005900147308 */ /* 0x0003e20000000800 */
[----:B------:R-:W-:-:S04]  /*4700*/  FMNMX.FTZ R40, R101, R40, !PT ;  /* 0x0000002865287209 */ /* 0x000fc80007810000 */
[----:B0-----:R-:W-:Y:S01]  /*4710*/  FMNMX.FTZ R44, R123, R40, !PT ;  /* 0x000000287b2c7209 */ /* 0x001fe20007810000 */
[----:B------:R-:W-:-:S01]  /*4720*/  FFMA.FTZ R40, R69, R88, -R24 ;  /* 0x0000005845287223 */ /* 0x000fc20000010818 */
[-CC-:B------:R-:W-:Y:S01]  /*4730*/  FFMA.FTZ R69, R87, R88.reuse, -R24.reuse ;  /* 0x0000005857457223 */ /* 0x180fe20000010818 */
[----:B------:R-:W-:Y:S01]  /*4740*/  MUFU.EX2 R25, R25 ;  /* 0x0000001900197308 */ /* 0x000fe20000000800 */
[----:B------:R-:W-:Y:S01]  /*4750*/  CS2R R86, SRZ ;  /* 0x0000000000567805 */ /* 0x000fe2000001ff00 */
[----:B-1----:R-:W0:Y:S06]  /*4760*/  SHFL.BFLY PT, R89, R44, 0x2, 0x1f ;  /* 0x0c401f002c597f89 */ /* 0x002e2c00000e0000 */
[----:B------:R-:W1:Y:S08]  /*4770*/  MUFU.EX2 R26, R26 ;  /* 0x0000001a001a7308 */ /* 0x000e700000000800 */
[----:B------:R-:W2:Y:S08]  /*4780*/  MUFU.EX2 R28, R28 ;  /* 0x0000001c001c7308 */ /* 0x000eb00000000800 */
[----:B------:R-:W-:Y:S01]  /*4790*/  MUFU.EX2 R29, R29 ;  /* 0x0000001d001d7308 */ /* 0x000fe20000000800 */
[----:B0-----:R-:W-:Y:S01]  /*47a0*/  FMNMX.FTZ R50, R44, R89, !PT ;  /* 0x000000592c327209 */ /* 0x001fe20007810000 */
[----:B------:R-:W-:Y:S01]  /*47b0*/  FFMA.FTZ R44, R77, R88, -R24 ;  /* 0x000000584d2c7223 */ /* 0x000fe20000010818 */
[----:B-1----:R-:W-:-:S03]  /*47c0*/  FADD.FTZ R77, R25, R26 ;  /* 0x0000001a194d7221 */ /* 0x002fc60000010000 */
[----:B------:R-:W0:Y:S02]  /*47d0*/  SHFL.BFLY PT, R89, R50, 0x1, 0x1f ;  /* 0x0c201f0032597f89 */ /* 0x000e2400000e0000 */
[----:B------:R-:W-:Y:S01]  /*47e0*/  MUFU.EX2 R30, R30 ;  /* 0x0000001e001e7308 */ /* 0x000fe20000000800 */
[----:B--2---:R-:W-:-:S07]  /*47f0*/  FADD.FTZ R78, R28, R77 ;  /* 0x0000004d1c4e7221 */ /* 0x004fce0000010000 */
[----:B------:R-:W-:Y:S08]  /*4800*/  MUFU.EX2 R3, R3 ;  /* 0x0000000300037308 */ /* 0x000ff00000000800 */
[----:B------:R-:W-:Y:S01]  /*4810*/  MUFU.EX2 R5, R5 ;  /* 0x0000000500057308 */ /* 0x000fe20000000800 */
[----:B0-----:R-:W-:-:S07]  /*4820*/  FMNMX.FTZ R89, R50, R89, !PT ;  /* 0x0000005932597209 */ /* 0x001fce0007810000 */
[----:B------:R-:W-:Y:S01]  /*4830*/  MUFU.EX2 R9, R9 ;  /* 0x0000000900097308 */ /* 0x000fe20000000800 */
[----:B------:R-:W-:-:S01]  /*4840*/  FFMA.FTZ R50, R79, R88, -R24 ;  /* 0x000000584f327223 */ /* 0x000fc20000010818 */
[C---:B------:R-:W-:Y:S01]  /*4850*/  FSETP.NEU.FTZ.AND P1, PT, R89.reuse, -INF , PT ;  /* 0xff8000005900780b */ /* 0x040fe20003f3d000 */
[----:B------:R-:W-:-:S05]  /*4860*/  FFMA.FTZ R52, R89, R88, -8 ;  /* 0xc100000059347423 */ /* 0x000fca0000010058 */
[----:B------:R-:W-:Y:S01]  /*4870*/  MUFU.EX2 R11, R11 ;  /* 0x0000000b000b7308 */ /* 0x000fe20000000800 */
[----:B------:R-:W-:Y:S02]  /*4880*/  FSEL R54, R52, RZ, P1 ;  /* 0x000000ff34367208 */ /* 0x000fe40000800000 */
        /* <DEDUP_REMOVED lines=31> */
[----:B------:R-:W3:Y:S01]  /*4a80*/  MUFU.EX2 R71, R58 ;  /* 0x0000003a00477308 */ /* 0x000ee20000000800 */
        /* <DEDUP_REMOVED lines=10> */
[----:B------:R-:W-:-:S01]  /*4b30*/  FFMA.FTZ R67, R67, R88, -R54 ;  /* 0x0000005843437223 */ /* 0x000fc20000010836 */
[-CC-:B------:R-:W-:Y:S01]  /*4b40*/  FFMA.FTZ R95, R95, R88.reuse, -R54.reuse ;  /* 0x000000585f5f7223 */ /* 0x180fe20000010836 */
[----:B------:R-:W-:-:S01]  /*4b50*/  FFMA.FTZ R97, R97, R88, -R54 ;  /* 0x0000005861617223 */ /* 0x000fc20000010836 */
[----:B------:R-:W-:Y:S01]  /*4b60*/  FADD.FTZ R80, R30, R75 ;  /* 0x0000004b1e507221 */ /* 0x000fe20000010000 */
[----:B------:R-:W-:-:S01]  /*4b70*/  FFMA.FTZ R51, R51, R88, -R54 ;  /* 0x0000005833337223 */ /* 0x000fc20000010836 */
[----:B------:R-:W1:Y:S01]  /*4b80*/  MUFU.EX2 R52, R52 ;  /* 0x0000003400347308 */ /* 0x000e620000000800 */
[----:B---3--:R-:W-:-:S01]  /*4b90*/  FADD.FTZ R78, R71, R76 ;  /* 0x0000004c474e7221 */ /* 0x008fc20000010000 */
        /* <DEDUP_REMOVED lines=24> */
[----:B------:R-:W-:Y:S01]  /*4d20*/  MUFU.EX2 R113, R113 ;  /* 0x0000007100717308 */ /* 0x000fe20000000800 */
[----:B-1----:R-:W-:-:S07]  /*4d30*/  FADD.FTZ R75, R109, R24 ;  /* 0x000000186d4b7221 */ /* 0x002fce0000010000 */
[----:B------:R-:W-:Y:S01]  /*4d40*/  MUFU.EX2 R62, R115 ;  /* 0x00000073003e7308 */ /* 0x000fe20000000800 */
[----:B--2---:R-:W-:-:S01]  /*4d50*/  FADD.FTZ R24, R58, R75 ;  /* 0x0000004b3a187221 */ /* 0x004fc20000010000 */
[----:B------:R-:W-:-:S04]  /*4d60*/  FADD.FTZ R75, R11, R78 ;  /* 0x0000004e0b4b7221 */ /* 0x000fc80000010000 */
[----:B------:R-:W-:Y:S02]  /*4d70*/  FADD.FTZ R80, R10, R75 ;  /* 0x0000004b0a507221 */ /* 0x000fe40000010000 */
[----:B------:R-:W-:Y:S08]  /*4d80*/  MUFU.EX2 R37, R37 ;  /* 0x0000002500257308 */ /* 0x000ff00000000800 */
[----:B------:R-:W0:Y:S08]  /*4d90*/  MUFU.EX2 R13, R13 ;  /* 0x0000000d000d7308 */ /* 0x000e300000000800 */
[----:B------:R-:W1:Y:S08]  /*4da0*/  MUFU.EX2 R64, R119 ;  /* 0x0000007700407308 */ /* 0x000e700000000800 */
[----:B------:R-:W2:Y:S01]  /*4db0*/  MUFU.EX2 R73, R73 ;  /* 0x0000004900497308 */ /* 0x000ea20000000800 */
[----:B0-----:R-:W-:-:S04]  /*4dc0*/  FADD.FTZ R75, R13, R80 ;  /* 0x000000500d4b7221 */ /* 0x001fc80000010000 */
[----:B------:R-:W-:Y:S01]  /*4dd0*/  FADD.FTZ R80, R12, R75 ;  /* 0x0000004b0c507221 */ /* 0x000fe20000010000 */
[----:B------:R-:W-:Y:S02]  /*4de0*/  F2FP.SATFINITE.E4M3.F32.PACK_AB_MERGE_C R75, R29, R28, RZ ;  /* 0x0000001c1d4b723e */ /* 0x000fe400048070ff */
[----:B------:R0:W-:Y:S02]  /*4df0*/  MUFU.EX2 R2, R59 ;  /* 0x0000003b00027308 */ /* 0x0001e40000000800 */
[----:B------:R-:W-:-:S06]  /*4e00*/  F2FP.SATFINITE.E4M3.F32.PACK_AB_MERGE_C R185, R26, R25, R75 ;  /* 0x000000191ab9723e */ /* 0x000fcc000480704b */
[----:B------:R-:W3:Y:S01]  /*4e10*/  MUFU.EX2 R15, R15 ;  /* 0x0000000f000f7308 */ /* 0x000ee20000000800 */
[----:B0-----:R-:W-:-:S04]  /*4e20*/  FADD.FTZ R59, R113, R24 ;  /* 0x00000018713b7221 */ /* 0x001fc80000010000 */
[C---:B------:R-:W-:Y:S01]  /*4e30*/  FADD.FTZ R78, R62.reuse, R59 ;  /* 0x0000003b3e4e7221 */ /* 0x040fe20000010000 */
[----:B------:R-:W-:Y:S02]  /*4e40*/  F2FP.SATFINITE.E4M3.F32.PACK_AB_MERGE_C R62, R62, R113, RZ ;  /* 0x000000713e3e723e */ /* 0x000fe400048070ff */
[----:B------:R-:W0:Y:S01]  /*4e50*/  MUFU.EX2 R66, R121 ;  /* 0x0000007900427308 */ /* 0x000e220000000800 */
[----:B------:R-:W-:-:S01]  /*4e60*/  FADD.FTZ R59, R37, R78 ;  /* 0x0000004e253b7221 */ /* 0x000fc20000010000 */
[----:B------:R-:W-:-:S03]  /*4e70*/  F2FP.SATFINITE.E4M3.F32.PACK_AB_MERGE_C R180, R58, R109, R62 ;  /* 0x0000006d3ab4723e */ /* 0x000fc6000480703e */
[----:B-1----:R-:W-:-:S03]  /*4e80*/  FADD.FTZ R78, R64, R59 ;  /* 0x0000003b404e7221 */ /* 0x002fc60000010000 */
[----:B------:R-:W1:Y:S01]  /*4e90*/  MUFU.EX2 R125, R125 ;  /* 0x0000007d007d7308 */ /* 0x000e620000000800 */
[----:B--2---:R-:W-:-:S01]  /*4ea0*/  FADD.FTZ R59, R73, R78 ;  /* 0x0000004e493b7221 */ /* 0x004fc20000010000 */
[C---:B---3--:R-:W-:Y:S01]  /*4eb0*/  FADD.FTZ R29, R15.reuse, R80 ;  /* 0x000000500f1d7221 */ /* 0x048fe20000010000 */
[----:B------:R-:W-:Y:S02]  /*4ec0*/  F2FP.SATFINITE.E4M3.F32.PACK_AB_MERGE_C R15, R15, R12, RZ ;  /* 0x0000000c0f0f723e */ /* 0x000fe400048070ff */
[----:B------:R-:W-:Y:S01]  /*4ed0*/  CS2R R80, SRZ ;  /* 0x0000000000507805 */ /* 0x000fe2000001ff00 */
[----:B------:R-:W-:-:S01]  /*4ee0*/  FADD.FTZ R78, R14, R29 ;  /* 0x0000001d0e4e7221 */ /* 0x000fc20000010000 */
[----:B------:R-:W-:Y:S01]  /*4ef0*/  F2FP.SATFINITE.E4M3.F32.PACK_AB_MERGE_C R183, R13, R10, R15 ;  /* 0x0000000a0db7723e */ /* 0x000fe2000480700f */
[----:B------:R-:W2:Y:S01]  /*4f00*/  MUFU.EX2 R21, R21 ;  /* 0x0000001500157308 */ /* 0x000ea20000000800 */
[----:B0-----:R-:W-:-:S01]  /*4f10*/  FADD.FTZ R28, R66, R59 ;  /* 0x0000003b421c7221 */ /* 0x001fc20000010000 */
[----:B------:R-:W-:-:S02]  /*4f20*/  F2FP.SATFINITE.E4M3.F32.PACK_AB_MERGE_C R66, R66, R73, RZ ;  /* 0x000000494242723e */ /* 0x000fc400048070ff */
[----:B------:R-:W-:Y:S02]  /*4f30*/  CS2R R58, SRZ ;  /* 0x00000000003a7805 */ /* 0x000fe4000001ff00 */
[----:B------:R-:W-:Y:S02]  /*4f40*/  F2FP.SATFINITE.E4M3.F32.PACK_AB_MERGE_C R182, R64, R37, R66 ;  /* 0x0000002540b6723e */ /* 0x000fe40004807042 */
[----:B------:R-:W0:Y:S01]  /*4f50*/  MUFU.EX2 R68, R127 ;  /* 0x0000007f00447308 */ /* 0x000e220000000800 */
[----:B-1----:R-:W-:-:S07]  /*4f60*/  FADD.FTZ R5, R125, R28 ;  /* 0x0000001c7d057221 */ /* 0x002fce0000010000 */
[----:B------:R-:W1:Y:S01]  /*4f70*/  MUFU.EX2 R129, R129 ;  /* 0x0000008100817308 */ /* 0x000e620000000800 */
[----:B--2---:R-:W-:-:S01]  /*4f80*/  FADD.FTZ R29, R21, R78 ;  /* 0x0000004e151d7221 */ /* 0x004fc20000010000 */
[----:B------:R-:W-:-:S03]  /*4f90*/  CS2R R78, SRZ ;  /* 0x00000000004e7805 */ /* 0x000fc6000001ff00 */
[----:B------:R-:W-:Y:S01]  /*4fa0*/  FADD.FTZ R56, R20, R29 ;  /* 0x0000001d14387221 */ /* 0x000fe20000010000 */
[----:B------:R-:W-:Y:S02]  /*4fb0*/  F2FP.SATFINITE.E4M3.F32.PACK_AB_MERGE_C R29, R11, R8, RZ ;  /* 0x000000080b1d723e */ /* 0x000fe400048070ff */
[----:B------:R-:W2:Y:S01]  /*4fc0*/  MUFU.EX2 R57, R57 ;  /* 0x0000003900397308 */ /* 0x000ea20000000800 */
[----:B0-----:R-:W-:-:S01]  /*4fd0*/  FADD.FTZ R28, R68, R5 ;  /* 0x00000005441c7221 */ /* 0x001fc20000010000 */
[----:B------:R-:W-:-:S06]  /*4fe0*/  F2FP.SATFINITE.E4M3.F32.PACK_AB_MERGE_C R181, R9, R6, R29 ;  /* 0x0000000609b5723e */ /* 0x000fcc000480701d */
[----:B------:R-:W0:Y:S01]  /*4ff0*/  MUFU.EX2 R70, R133 ;  /* 0x0000008500467308 */ /* 0x000e220000000800 */
[----:B-1----:R-:W-:-:S07]  /*5000*/  FADD.FTZ R5, R129, R28 ;  /* 0x0000001c81057221 */ /* 0x002fce0000010000 */
[----:B------:R-:W1:Y:S01]  /*5010*/  MUFU.EX2 R53, R53 ;  /* 0x0000003500357308 */ /* 0x000e620000000800 */
[----:B--2---:R-:W-:-:S01]  /*5020*/  FADD.FTZ R11, R57, R56 ;  /* 0x00000038390b7221 */ /* 0x004fc20000010000 */
[----:B------:R-:W-:-:S03]  /*5030*/  F2FP.SATFINITE.E4M3.F32.PACK_AB_MERGE_C R57, R57, R20, RZ ;  /* 0x000000143939723e */ /* 0x000fc600048070ff */
[----:B------:R-:W-:Y:S01]  /*5040*/  FADD.FTZ R28, R34, R11 ;  /* 0x0000000b221c7221 */ /* 0x000fe20000010000 */
[----:B------:R-:W-:Y:S02]  /*5050*/  F2FP.SATFINITE.E4M3.F32.PACK_AB_MERGE_C R177, R21, R14, R57 ;  /* 0x0000000e15b1723e */ /* 0x000fe40004807039 */
[----:B------:R-:W-:Y:S01]  /*5060*/  CS2R R56, SRZ ;  /* 0x0000000000387805 */ /* 0x000fe2000001ff00 */
        /* <DEDUP_REMOVED lines=8> */
[----:B--2---:R-:W-:-:S01]  /*50f0*/  FADD.FTZ R11, R55, R28 ;  /* 0x0000001c370b7221 */ /* 0x004fc20000010000 */
[----:B------:R-:W-:-:S03]  /*5100*/  CS2R R28, SRZ ;  /* 0x00000000001c7805 */ /* 0x000fc6000001ff00 */
[----:B------:R-:W-:-:S03]  /*5110*/  FADD.FTZ R20, R36, R11 ;  /* 0x0000000b24147221 */ /* 0x000fc60000010000 */
[----:B------:R-:W2:Y:S01]  /*5120*/  MUFU.EX2 R43, R43 ;  /* 0x0000002b002b7308 */ /* 0x000ea20000000800 */
[----:B0-----:R-:W-:-:S07]  /*5130*/  FADD.FTZ R12, R72, R5 ;  /* 0x00000005480c7221 */ /* 0x001fce0000010000 */
[----:B------:R-:W0:Y:S01]  /*5140*/  MUFU.EX2 R74, R143 ;  /* 0x0000008f004a7308 */ /* 0x000e220000000800 */
[----:B-1----:R-:W-:-:S07]  /*5150*/  FADD.FTZ R3, R141, R12 ;  /* 0x0000000c8d037221 */ /* 0x002fce0000010000 */
[----:B------:R-:W1:Y:S01]  /*5160*/  MUFU.EX2 R38, R38 ;  /* 0x0000002600267308 */ /* 0x000e620000000800 */
[C---:B--2---:R-:W-:Y:S01]  /*5170*/  F2FP.SATFINITE.E4M3.F32.PACK_AB_MERGE_C R36, R43.reuse, R36, RZ ;  /* 0x000000242b24723e */ /* 0x044fe200048070ff */
[----:B------:R-:W-:-:S03]  /*5180*/  FADD.FTZ R43, R43, R20 ;  /* 0x000000142b2b7221 */ /* 0x000fc60000010000 */
[----:B------:R-:W-:Y:S02]  /*5190*/  F2FP.SATFINITE.E4M3.F32.PACK_AB_MERGE_C R179, R55, R34, R36 ;  /* 0x0000002237b3723e */ /* 0x000fe40004807024 */
[----:B------:R-:W-:Y:S01]  /*51a0*/  CS2R R36, SRZ ;  /* 0x0000000000247805 */ /* 0x000fe2000001ff00 */
[----:B------:R-:W2:Y:S01]  /*51b0*/  MUFU.EX2 R145, R145 ;  /* 0x0000009100917308 */ /* 0x000ea20000000800 */
[C---:B0-----:R-:W-:Y:S01]  /*51c0*/  F2FP.SATFINITE.E4M3.F32.PACK_AB_MERGE_C R141, R74.reuse, R141, RZ ;  /* 0x0000008d4a8d723e */ /* 0x041fe200048070ff */
[----:B------:R-:W-:-:S03]  /*51d0*/  FADD.FTZ R74, R74, R3 ;  /* 0x000000034a4a7221 */ /* 0x000fc60000010000 */
[----:B------:R-:W-:Y:S02]  /*51e0*/  F2FP.SATFINITE.E4M3.F32.PACK_AB_MERGE_C R178, R72, R53, R141 ;  /* 0x0000003548b2723e */ /* 0x000fe4000480708d */
[----:B------:R-:W-:Y:S02]  /*51f0*/  CS2R R72, SRZ ;  /* 0x0000000000487805 */ /* 0x000fe4000001ff00 */
[----:B------:R-:W-:Y:S01]  /*5200*/  CS2R R52, SRZ ;  /* 0x0000000000347805 */ /* 0x000fe2000001ff00 */
[----:B------:R-:W0:Y:S01]  /*5210*/  MUFU.EX2 R41, R41 ;  /* 0x0000002900297308 */ /* 0x000e220000000800 */
[----:B-1----:R-:W-:-:S07]  /*5220*/  FADD.FTZ R20, R38, R43 ;  /* 0x0000002b26147221 */ /* 0x002fce0000010000 */
[----:B------:R-:W1:Y:S01]  /*5230*/  MUFU.EX2 R76, R139 ;  /* 0x0000008b004c7308 */ /* 0x000e620000000800 */
[----:B--2---:R-:W-:-:S01]  /*5240*/  FADD.FTZ R3, R145, R74 ;  /* 0x0000004a91037221 */ /* 0x004fc20000010000 */
[----:B------:R-:W-:-:S06]  /*5250*/  CS2R R74, SRZ ;  /* 0x00000000004a7805 */ /* 0x000fcc000001ff00 */
        /* <DEDUP_REMOVED lines=8> */
[----:B------:R-:W-:-:S03]  /*52e0*/  F2FP.SATFINITE.E4M3.F32.PACK_AB_MERGE_C R131, R2, R131, RZ ;  /* 0x000000830283723e */ /* 0x000fc600048070ff */
[----:B------:R-:W-:Y:S01]  /*52f0*/  FADD.FTZ R6, R2, R3 ;  /* 0x0000000302067221 */ /* 0x000fe20000010000 */
[----:B------:R-:W-:Y:S02]  /*5300*/  F2FP.SATFINITE.E4M3.F32.PACK_AB_MERGE_C R172, R76, R145, R131 ;  /* 0x000000914cac723e */ /* 0x000fe40004807083 */
[----:B------:R-:W-:Y:S01]  /*5310*/  CS2R R76, SRZ ;  /* 0x00000000004c7805 */ /* 0x000fe2000001ff00 */
[----:B------:R-:W0:Y:S01]  /*5320*/  MUFU.EX2 R61, R61 ;  /* 0x0000003d003d7308 */ /* 0x000e220000000800 */
[----:B-1----:R-:W-:-:S01]  /*5330*/  FADD.FTZ R5, R42, R5 ;  /* 0x000000052a057221 */ /* 0x002fc20000010000 */
[----:B------:R-:W-:Y:S02]  /*5340*/  F2FP.SATFINITE.E4M3.F32.PACK_AB_MERGE_C R31, R42, R31, RZ ;  /* 0x0000001f2a1f723e */ /* 0x000fe400048070ff */
[----:B------:R-:W-:Y:S02]  /*5350*/  CS2R R42, SRZ ;  /* 0x00000000002a7805 */ /* 0x000fe4000001ff00 */
[----:B------:R-:W-:-:S02]  /*5360*/  F2FP.SATFINITE.E4M3.F32.PACK_AB_MERGE_C R173, R41, R38, R31 ;  /* 0x0000002629ad723e */ /* 0x000fc4000480701f */
[----:B------:R-:W-:Y:S01]  /*5370*/  CS2R R30, SRZ ;  /* 0x00000000001e7805 */ /* 0x000fe2000001ff00 */
        /* <DEDUP_REMOVED lines=10> */
[----:B------:R0:W3:Y:S01]  /*5420*/  MUFU.EX2 R4, R83 ;  /* 0x0000005300047308 */ /* 0x0000e20000000800 */
[----:B-1----:R-:W-:-:S07]  /*5430*/  FADD.FTZ R3, R63, R6 ;  /* 0x000000063f037221 */ /* 0x002fce0000010000 */
[----:B------:R-:W1:Y:S01]  /*5440*/  MUFU.EX2 R44, R44 ;  /* 0x0000002c002c7308 */ /* 0x000e620000000800 */
[----:B--2---:R-:W-:-:S01]  /*5450*/  FADD.FTZ R5, R46, R5 ;  /* 0x000000052e057221 */ /* 0x004fc20000010000 */
[----:B------:R-:W-:Y:S02]  /*5460*/  F2FP.SATFINITE.E4M3.F32.PACK_AB_MERGE_C R35, R46, R35, RZ ;  /* 0x000000232e23723e */ /* 0x000fe400048070ff */
[----:B0-----:R-:W-:Y:S02]  /*5470*/  CS2R R82, SRZ ;  /* 0x0000000000527805 */ /* 0x001fe4000001ff00 */
[----:B------:R-:W-:Y:S02]  /*5480*/  F2FP.SATFINITE.E4M3.F32.PACK_AB_MERGE_C R175, R47, R40, R35 ;  /* 0x000000282faf723e */ /* 0x000fe40004807023 */
[----:B------:R-:W-:Y:S01]  /*5490*/  CS2R R46, SRZ ;  /* 0x00000000002e7805 */ /* 0x000fe2000001ff00 */
[----:B------:R-:W0:Y:S01]  /*54a0*/  MUFU.EX2 R93, R93 ;  /* 0x0000005d005d7308 */ /* 0x000e220000000800 */
[C---:B---3--:R-:W-:Y:S01]  /*54b0*/  F2FP.SATFINITE.E4M3.F32.PACK_AB_MERGE_C R63, R4.reuse, R63, RZ ;  /* 0x0000003f043f723e */ /* 0x048fe200048070ff */
[----:B------:R-:W-:Y:S01]  /*54c0*/  FADD.FTZ R4, R4, R3 ;  /* 0x0000000304047221 */ /* 0x000fe20000010000 */
[----:B------:R-:W-:-:S02]  /*54d0*/  CS2R R40, SRZ ;  /* 0x0000000000287805 */ /* 0x000fc4000001ff00 */
[----:B------:R-:W-:Y:S02]  /*54e0*/  CS2R R34, SRZ ;  /* 0x0000000000227805 */ /* 0x000fe4000001ff00 */
[----:B------:R-:W-:Y:S02]  /*54f0*/  F2FP.SATFINITE.E4M3.F32.PACK_AB_MERGE_C R174, R24, R61, R63 ;  /* 0x0000003d18ae723e */ /* 0x000fe4000480703f */
[----:B------:R-:W-:Y:S02]  /*5500*/  CS2R R62, SRZ ;  /* 0x00000000003e7805 */ /* 0x000fe4000001ff00 */
[----:B------:R-:W-:Y:S01]  /*5510*/  CS2R R60, SRZ ;  /* 0x00000000003c7805 */ /* 0x000fe2000001ff00 */
[----:B------:R-:W2:Y:S01]  /*5520*/  MUFU.EX2 R65, R65 ;  /* 0x0000004100417308 */ /* 0x000ea20000000800 */
[----:B-1----:R-:W-:-:S01]  /*5530*/  FADD.FTZ R6, R44, R5 ;  /* 0x000000052c067221 */ /* 0x002fc20000010000 */
[----:B------:R-:W-:-:S06]  /*5540*/  CS2R R24, SRZ ;  /* 0x0000000000187805 */ /* 0x000fcc000001ff00 */
[----:B------:R1:W3:Y:S01]  /*5550*/  MUFU.EX2 R8, R67 ;  /* 0x0000004300087308 */ /* 0x0002e20000000800 */
[----:B0-----:R-:W-:-:S07]  /*5560*/  FADD.FTZ R3, R93, R4 ;  /* 0x000000045d037221 */ /* 0x001fce0000010000 */
[----:B------:R-:W0:Y:S01]  /*5570*/  MUFU.EX2 R48, R48 ;  /* 0x0000003000307308 */ /* 0x000e220000000800 */
[----:B--2---:R-:W-:-:S01]  /*5580*/  FADD.FTZ R5, R65, R6 ;  /* 0x0000000641057221 */ /* 0x004fc20000010000 */
[----:B-1----:R-:W-:-:S06]  /*5590*/  CS2R R66, SRZ ;  /* 0x0000000000427805 */ /* 0x002fcc000001ff00 */
[----:B------:R-:W1:Y:S01]  /*55a0*/  MUFU.EX2 R95, R95 ;  /* 0x0000005f005f7308 */ /* 0x000e620000000800 */
[----:B---3--:R-:W-:-:S07]  /*55b0*/  FADD.FTZ R6, R8, R3 ;  /* 0x0000000308067221 */ /* 0x008fce0000010000 */
        /* <DEDUP_REMOVED lines=9> */
[----:B0-----:R-:W-:-:S01]  /*5650*/  FADD.FTZ R10, R69, R10 ;  /* 0x0000000a450a7221 */ /* 0x001fc20000010000 */
[----:B------:R-:W-:Y:S02]  /*5660*/  F2FP.SATFINITE.E4M3.F32.PACK_AB_MERGE_C R48, R69, R48, RZ ;  /* 0x000000304530723e */ /* 0x000fe400048070ff */
[----:B------:R-:W-:Y:S02]  /*5670*/  CS2R R68, SRZ ;  /* 0x0000000000447805 */ /* 0x000fe4000001ff00 */
[----:B------:R-:W-:Y:S02]  /*5680*/  F2FP.SATFINITE.E4M3.F32.PACK_AB_MERGE_C R169, R65, R44, R48 ;  /* 0x0000002c41a9723e */ /* 0x000fe40004807030 */
[----:B------:R-:W-:Y:S01]  /*5690*/  CS2R R64, SRZ ;  /* 0x0000000000407805 */ /* 0x000fe2000001ff00 */
[----:B------:R-:W0:Y:S01]  /*56a0*/  MUFU.EX2 R50, R50 ;  /* 0x0000003200327308 */ /* 0x000e220000000800 */
[----:B-1----:R-:W-:-:S01]  /*56b0*/  FADD.FTZ R5, R39, R10 ;  /* 0x0000000a27057221 */ /* 0x002fc20000010000 */
[----:B------:R-:W-:-:S06]  /*56c0*/  CS2R R48, SRZ ;  /* 0x0000000000307805 */ /* 0x000fcc000001ff00 */
[----:B------:R-:W1:Y:S01]  /*56d0*/  MUFU.EX2 R2, R99 ;  /* 0x0000006300027308 */ /* 0x000e620000000800 */
[----:B--2---:R-:W-:-:S07]  /*56e0*/  FADD.FTZ R3, R51, R12 ;  /* 0x0000000c33037221 */ /* 0x004fce0000010000 */
[----:B------:R-:W-:Y:S01]  /*56f0*/  MUFU.EX2 R45, R45 ;  /* 0x0000002d002d7308 */ /* 0x000fe20000000800 */
[----:B0-----:R-:W-:-:S07]  /*5700*/  FADD.FTZ R8, R50, R5 ;  /* 0x0000000532087221 */ /* 0x001fce0000010000 */
[----:B------:R-:W0:Y:S01]  /*5710*/  MUFU.EX2 R101, R101 ;  /* 0x0000006500657308 */ /* 0x000e220000000800 */
[----:B-1----:R-:W-:-:S07]  /*5720*/  FADD.FTZ R6, R2, R3 ;  /* 0x0000000302067221 */ /* 0x002fce0000010000 */
[----:B------:R-:W1:Y:S08]  /*5730*/  MUFU.EX2 R54, R54 ;  /* 0x0000003600367308 */ /* 0x000e700000000800 */
[----:B------:R2:W3:Y:S01]  /*5740*/  MUFU.EX2 R4, R27 ;  /* 0x0000001b00047308 */ /* 0x0004e20000000800 */
[----:B0-----:R-:W-:-:S01]  /*5750*/  FADD.FTZ R3, R101, R6 ;  /* 0x0000000665037221 */ /* 0x001fc20000010000 */
[----:B-1----:R-:W-:-:S03]  /*5760*/  F2FP.SATFINITE.E4M3.F32.PACK_AB_MERGE_C R5, R54, R101, RZ ;  /* 0x000000653605723e */ /* 0x002fc600048070ff */
        /* <DEDUP_REMOVED lines=16> */
[----:B------:R-:W-:-:S07]  /*5870*/  IMAD.MOV.U32 R87, RZ, RZ, RZ ;  /* 0x000000ffff577224 */ /* 0x000fce00078e00ff */
.L_x_2395:
[----:B------:R-:W-:Y:S01]  /*5880*/  ISETP.NE.AND P2, PT, RZ, UR43, PT ;  /* 0x0000002bff007c0c */ /* 0x000fe2000bf45270 */
[----:B------:R-:W-:-:S04]  /*5890*/  UISETP.NE.AND UP0, UPT, UR56, 0x1, UPT ;  /* 0x000000013800788c */ /* 0x000fc8000bf05270 */
[----:B------:R-:W-:-:S04]  /*58a0*/  USEL UR45, URZ, 0x1, UP0 ;  /* 0x000000013f2d7887 */ /* 0x000fc80008000000 */
[----:B------:R-:W-:-:S04]  /*58b0*/  ULOP3.LUT UR45, UR58, UR45, URZ, 0x3c, !UPT ;  /* 0x0000002d3a2d7292 */ /* 0x000fc8000f8e3c3f */
[----:B------:R-:W-:Y:S08]  /*58c0*/  @P2 BRA `(.L_x_2385) ;  /* 0x0000000000382947 */ /* 0x000ff00003800000 */
[----:B------:R-:W-:Y:S05]  /*58d0*/  @!P0 BRA `(.L_x_2386) ;  /* 0x0000000000048947 */ /* 0x000fea0003800000 */
[----:B------:R-:W-:Y:S01]  /*58e0*/  BPT.TRAP 0x1 ;  /* 0x000000040000795c */ /* 0x000fe20000300000 */
.L_x_2386:
        /* <DEDUP_REMOVED lines=9> */
.L_x_2387:
[----:B-1----:R-:W-:Y:S05]  /*5980*/  @P1 BRA `(.L_x_2385) ;  /* 0x0000000000081947 */ /* 0x002fea0003800000 */
[----:B------:R-:W1:Y:S02]  /*5990*/  SYNCS.PHASECHK.TRANS64.TRYWAIT P1, [UR6+0x29830], R6 ;  /* 0x02983006ff0075a7 */ /* 0x000e640008020146 */
[----:B-1----:R-:W-:Y:S05]  /*59a0*/  @!P1 BRA `(.L_x_2388) ;  /* 0x0000011400849947 */ /* 0x002fea0003800000 */
.L_x_2385:
        /* <DEDUP_REMOVED lines=191> */
.L_x_2390:
[----:B------:R-:W-:Y:S01]  /*65a0*/  ULEA UR6, UR56, UR41, 0x3 ;  /* 0x0000002938067291 */ /* 0x000fe2000f8e183f */
[----:B------:R-:W-:-:S05]  /*65b0*/  IMAD.U32 R6, RZ, RZ, UR58 ;  /* 0x0000003aff067e24 */ /* 0x000fca000f8e00ff */
[----:B------:R-:W-:-:S04]  /*65c0*/  SHF.L.U32 R6, R6, 0x1f, RZ ;  /* 0x0000001f06067819 */ /* 0x000fc800000006ff */
[----:B------:R0:W1:Y:S01]  /*65d0*/  SYNCS.PHASECHK.TRANS64.TRYWAIT P1, [UR6+0x29850], R6 ;  /* 0x02985006ff0075a7 */ /* 0x0000620008020146 */
[----:B------:R-:W-:Y:S05]  /*65e0*/  @!P0 BRA `(.L_x_2391) ;  /* 0x0000000000048947 */ /* 0x000fea0003800000 */
[----:B------:R-:W-:Y:S01]  /*65f0*/  BPT.TRAP 0x1 ;  /* 0x000000040000795c */ /* 0x000fe20000300000 */
.L_x_2391:
[----:B-1----:R-:W-:Y:S05]  /*6600*/  @P1 BRA `(.L_x_2389) ;  /* 0x0000000000081947 */ /* 0x002fea0003800000 */
[----:B------:R-:W1:Y:S02]  /*6610*/  SYNCS.PHASECHK.TRANS64.TRYWAIT P1, [UR6+0x29850], R6 ;  /* 0x02985006ff0075a7 */ /* 0x000e640008020146 */
[----:B-1----:R-:W-:Y:S05]  /*6620*/  @!P1 BRA `(.L_x_2392) ;  /* 0x00000108007c9947 */ /* 0x002fea0003800000 */
.L_x_2389:
        /* <DEDUP_REMOVED lines=36> */
.L_x_2393:
        /* <DEDUP_REMOVED lines=15> */
[C---:B------:R-:W-:Y:S01]  /*6960*/  FMUL.FTZ R195, R0.reuse, R140 ;  /* 0x0000008c00c37220 */ /* 0x040fe20000410000 */
[C---:B------:R-:W-:Y:S01]  /*6970*/  FMUL.FTZ R140, R0.reuse, R121 ;  /* 0x00000079008c7220 */ /* 0x040fe20000410000 */
[C---:B------:R-:W-:Y:S01]  /*6980*/  FMUL.FTZ R121, R0.reuse, R122 ;  /* 0x0000007a00797220 */ /* 0x040fe20000410000 */
[----:B------:R-:W-:Y:S01]  /*6990*/  FMUL.FTZ R122, R0, R127 ;  /* 0x0000007f007a7220 */ /* 0x000fe20000410000 */
[----:B------:R-:W-:Y:S01]  /*69a0*/  @P1 IMAD.HI.U32 R125, R128, UR6, RZ ;  /* 0x00000006807d1c27 */ /* 0x000fe2000f8e00ff */
[----:B------:R-:W-:-:S03]  /*69b0*/  @UP0 ULDC UR6, c[0x0][0x450] ;  /* 0x0001140000060ab9 */ /* 0x000fc60000000800 */
[C---:B------:R-:W-:Y:S01]  /*69c0*/  FMUL.FTZ R153, R0.reuse, R153 ;  /* 0x0000009900997220 */ /* 0x040fe20000410000 */
[----:B------:R-:W1:Y:S01]  /*69d0*/  MUFU.TANH R152, R152 ;  /* 0x0000009800987308 */ /* 0x000e620000002400 */
[----:B------:R-:W-:Y:S01]  /*69e0*/  IMAD.U32 R127, RZ, RZ, UR51 ;  /* 0x00000033ff7f7e24 */ /* 0x000fe2000f8e00ff */
[----:B------:R-:W-:Y:S01]  /*69f0*/  @P2 SHF.R.U32.HI R128, RZ, UR6, R125 ;  /* 0x00000006ff802c19 */ /* 0x000fe2000801167d */
[----:B------:R-:W-:Y:S01]  /*6a00*/  UMOV UR6, 0x1 ;  /* 0x0000000100067882 */ /* 0x000fe20000000000 */
[C---:B0-----:R-:W-:Y:S01]  /*6a10*/  FMUL.FTZ R6, R0.reuse, R154 ;  /* 0x0000009a00067220 */ /* 0x041fe20000410000 */
[----:B------:R-:W-:Y:S01]  /*6a20*/  UIMAD UR6, UR57, -0xa0, UR6 ;  /* 0xffffff60390678a4 */ /* 0x000fe2000f8e0206 */
[C---:B------:R-:W-:Y:S01]  /*6a30*/  FMUL.FTZ R154, R0.reuse, R156 ;  /* 0x0000009c009a7220 */ /* 0x040fe20000410000 */
[----:B------:R-:W0:Y:S01]  /*6a40*/  SHFL.IDX PT, R143, R128, RZ, 0x1c1f ;  /* 0x001c1fff808f7589 */ /* 0x000e2200000e0000 */
[----:B------:R-:W2:Y:S01]  /*6a50*/  MUFU.TANH R153, R153 ;  /* 0x0000009900997308 */ /* 0x000ea20000002400 */
[C---:B------:R-:W-:Y:S01]  /*6a60*/  FMUL.FTZ R7, R0.reuse, R155 ;  /* 0x0000009b00077220 */ /* 0x040fe20000410000 */
[----:B------:R-:W-:Y:S01]  /*6a70*/  FMUL.FTZ R155, R0, R157 ;  /* 0x0000009d009b7220 */ /* 0x000fe20000410000 */
[----:B------:R-:W-:-:S02]  /*6a80*/  IMAD.U32 R130, RZ, RZ, UR6 ;  /* 0x00000006ff827e24 */ /* 0x000fc4000f8e00ff */
[C---:B------:R-:W-:Y:S01]  /*6a90*/  FMUL.FTZ R125, R0.reuse, R131 ;  /* 0x00000083007d7220 */ /* 0x040fe20000410000 */
[C---:B------:R-:W-:Y:S01]  /*6aa0*/  FMUL.FTZ R131, R0.reuse, R132 ;  /* 0x0000008400837220 */ /* 0x040fe20000410000 */
[C---:B------:R-:W-:Y:S01]  /*6ab0*/  FMUL.FTZ R156, R0.reuse, R160 ;  /* 0x000000a0009c7220 */ /* 0x040fe20000410000 */
[----:B------:R-:W-:Y:S01]  /*6ac0*/  IMAD R130, R17, -0x2, R130 ;  /* 0xfffffffe11827824 */ /* 0x000fe200078e0282 */
[----:B------:R-:W3:Y:S01]  /*6ad0*/  MUFU.TANH R154, R154 ;  /* 0x0000009a009a7308 */ /* 0x000ee20000002400 */
[C---:B------:R-:W-:Y:S01]  /*6ae0*/  FMUL.FTZ R157, R0.reuse, R161 ;  /* 0x000000a1009d7220 */ /* 0x040fe20000410000 */
[C---:B------:R-:W-:Y:S01]  /*6af0*/  FMUL.FTZ R161, R0.reuse, R120 ;  /* 0x0000007800a17220 */ /* 0x040fe20000410000 */
[C---:B------:R-:W-:Y:S01]  /*6b00*/  FMUL.FTZ R9, R0.reuse, R159 ;  /* 0x0000009f00097220 */ /* 0x040fe20000410000 */
[----:B------:R-:W-:Y:S01]  /*6b10*/  IADD3 R130, -R127, UR50, R130 ;  /* 0x000000327f827c10 */ /* 0x000fe2000fffe182 */
        /* <DEDUP_REMOVED lines=9> */
[----:B------:R-:W-:Y:S01]  /*6bb0*/  FMUL.FTZ R169, R0, R144 ;  /* 0x0000009000a97220 */ /* 0x000fe20000410000 */
[----:B0-----:R-:W-:Y:S01]  /*6bc0*/  IMAD.IADD R132, R130, 0x1, R143 ;  /* 0x0000000182847824 */ /* 0x001fe200078e028f */
[----:B------:R-:W0:Y:S01]  /*6bd0*/  MUFU.TANH R156, R156 ;  /* 0x0000009c009c7308 */ /* 0x000e220000002400 */
[C---:B------:R-:W-:Y:S01]  /*6be0*/  FMUL.FTZ R13, R0.reuse, R167 ;  /* 0x000000a7000d7220 */ /* 0x040fe20000410000 */
[C---:B------:R-:W-:Y:S01]  /*6bf0*/  FMUL.FTZ R167, R0.reuse, R145 ;  /* 0x0000009100a77220 */ /* 0x040fe20000410000 */
[----:B------:R-:W-:Y:S01]  /*6c00*/  FMUL.FTZ R165, R0, R148 ;  /* 0x0000009400a57220 */ /* 0x000fe20000410000 */
[----:B------:R-:W-:Y:S01]  /*6c10*/  ISETP.GT.AND P1, PT, R132, RZ, PT ;  /* 0x000000ff8400720c */ /* 0x000fe20003f24270 */
[----:B------:R-:W-:Y:S01]  /*6c20*/  FMUL.FTZ R11, R0, R163 ;  /* 0x000000a3000b7220 */ /* 0x000fe20000410000 */
[----:B------:R-:W-:Y:S01]  /*6c30*/  ISETP.GT.AND P2, PT, R132, 0x1, PT ;  /* 0x000000018400780c */ /* 0x000fe20003f44270 */
[----:B------:R-:W-:Y:S01]  /*6c40*/  FMUL.FTZ R163, R0, R149 ;  /* 0x0000009500a37220 */ /* 0x000fe20000410000 */
[----:B-1----:R-:W-:Y:S01]  /*6c50*/  FSEL R173, R152, -INF , P1 ;  /* 0xff80000098ad7808 */ /* 0x002fe20000800000 */
[----:B------:R-:W1:Y:S01]  /*6c60*/  MUFU.TANH R157, R157 ;  /* 0x0000009d009d7308 */ /* 0x000e620000002400 */
        /* <DEDUP_REMOVED lines=14> */
[----:B----4-:R-:W-:Y:S01]  /*6d50*/  FSEL R179, R155, -INF , P2 ;  /* 0xff8000009bb37808 */ /* 0x010fe20001000000 */
[----:B------:R-:W3:Y:S01]  /*6d60*/  MUFU.TANH R158, R158 ;  /* 0x0000009e009e7308 */ /* 0x000ee20000002400 */
[----:B------:R-:W-:Y:S01]  /*6d70*/  FMNMX.FTZ R144, R177, R104, !PT ;  /* 0x00000068b1907209 */ /* 0x000fe20007810000 */
[----:B------:R-:W-:Y:S01]  /*6d80*/  FMUL.FTZ R104, R0, R106 ;  /* 0x0000006a00687220 */ /* 0x000fe20000410000 */
[----:B------:R-:W-:Y:S01]  /*6d90*/  ISETP.GT.AND P2, PT, R132, 0x11, PT ;  /* 0x000000118400780c */ /* 0x000fe20003f44270 */
[----:B------:R-:W-:Y:S01]  /*6da0*/  FMUL.FTZ R106, R0, R107 ;  /* 0x0000006b006a7220 */ /* 0x000fe20000410000 */
[----:B0-----:R-:W-:Y:S01]  /*6db0*/  FSEL R187, R156, -INF , P1 ;  /* 0xff8000009cbb7808 */ /* 0x001fe20000800000 */
[----:B------:R-:W-:Y:S01]  /*6dc0*/  FMUL.FTZ R112, R0, R112 ;  /* 0x0000007000707220 */ /* 0x000fe20000410000 */
[----:B------:R-:W-:Y:S01]  /*6dd0*/  FMNMX.FTZ R144, R179, R144, !PT ;  /* 0x00000090b3907209 */ /* 0x000fe20007810000 */
[----:B------:R-:W0:Y:S01]  /*6de0*/  MUFU.TANH R160, R160 ;  /* 0x000000a000a07308 */ /* 0x000e220000002400 */
[----:B------:R-:W-:Y:S01]  /*6df0*/  ISETP.GT.AND P1, PT, R132, 0x18, PT ;  /* 0x000000188400780c */ /* 0x000fe20003f24270 */
[C---:B------:R-:W-:Y:S01]  /*6e00*/  FMUL.FTZ R113, R0.reuse, R113 ;  /* 0x0000007100717220 */ /* 0x040fe20000410000 */
[----:B-1----:R-:W-:Y:S01]  /*6e10*/  FSEL R197, R157, -INF , P2 ;  /* 0xff8000009dc57808 */ /* 0x002fe20001000000 */
[C---:B------:R-:W-:Y:S01]  /*6e20*/  FMUL.FTZ R136, R0.reuse, R146 ;  /* 0x0000009200887220 */ /* 0x040fe20000410000 */
[----:B------:R-:W-:Y:S01]  /*6e30*/  FMNMX.FTZ R144, R187, R144, !PT ;  /* 0x00000090bb907209 */ /* 0x000fe20007810000 */
[----:B------:R-:W-:Y:S01]  /*6e40*/  FMUL.FTZ R117, R0, R117 ;  /* 0x0000007500757220 */ /* 0x000fe20000410000 */
[----:B------:R-:W-:Y:S01]  /*6e50*/  ISETP.GT.AND P2, PT, R132, 0x19, PT ;  /* 0x000000198400780c */ /* 0x000fe20003f44270 */
[----:B------:R-:W1:Y:S01]  /*6e60*/  MUFU.TANH R185, R185 ;  /* 0x000000b900b97308 */ /* 0x000e620000002400 */
[----:B--2---:R-:W-:Y:S01]  /*6e70*/  FSEL R199, R159, -INF , P1 ;  /* 0xff8000009fc77808 */ /* 0x004fe20000800000 */
[C---:B------:R-:W-:Y:S01]  /*6e80*/  FMUL.FTZ R116, R0.reuse, R116 ;  /* 0x0000007400747220 */ /* 0x040fe20000410000 */
[----:B------:R-:W-:Y:S01]  /*6e90*/  FMNMX.FTZ R144, R197, R144, !PT ;  /* 0x00000090c5907209 */ /* 0x000fe20007810000 */
[----:B------:R-:W-:Y:S01]  /*6ea0*/  FMUL.FTZ R88, R0, R88 ;  /* 0x0000005800587220 */ /* 0x000fe20000410000 */
[----:B------:R-:W-:Y:S01]  /*6eb0*/  ISETP.GT.AND P1, PT, R132, 0x20, PT ;  /* 0x000000208400780c */ /* 0x000fe20003f24270 */
[----:B------:R-:W-:Y:S01]  /*6ec0*/  FMUL.FTZ R89, R0, R89 ;  /* 0x0000005900597220 */ /* 0x000fe20000410000 */
[----:B---3--:R-:W-:Y:S01]  /*6ed0*/  FSEL R181, R158, -INF , P2 ;  /* 0xff8000009eb57808 */ /* 0x008fe20001000000 */
[----:B------:R-:W2:Y:S01]  /*6ee0*/  MUFU.TANH R195, R195 ;  /* 0x000000c300c37308 */ /* 0x000ea20000002400 */
        /* <DEDUP_REMOVED lines=21> */
[C---:B------:R-:W-:Y:S01]  /*7040*/  FMUL.FTZ R205, R0.reuse, R110 ;  /* 0x0000006e00cd7220 */ /* 0x040fe20000410000 */
[----:B------:R-:W-:Y:S01]  /*7050*/  FMNMX.FTZ R144, R195, R144, !PT ;  /* 0x00000090c3907209 */ /* 0x000fe20007810000 */
[----:B------:R-:W2:Y:S01]  /*7060*/  MUFU.TANH R167, R167 ;  /* 0x000000a700a77308 */ /* 0x000ea20000002400 */
        /* <DEDUP_REMOVED lines=8> */
[----:B-1----:R-:W-:Y:S01]  /*70f0*/  FSEL R169, R169, -INF , P1 ;  /* 0xff800000a9a97808 */ /* 0x002fe20000800000 */
[----:B------:R-:W-:Y:S01]  /*7100*/  FMUL.FTZ R91, R0, R91 ;  /* 0x0000005b005b7220 */ /* 0x000fe20000410000 */
[----:B------:R-:W-:Y:S01]  /*7110*/  ISETP.GT.AND P1, PT, R132, 0x38, PT ;  /* 0x000000388400780c */ /* 0x000fe20003f24270 */
[C---:B------:R-:W-:Y:S01]  /*7120*/  FMUL.FTZ R94, R0.reuse, R94 ;  /* 0x0000005e005e7220 */ /* 0x040fe20000410000 */
[----:B------:R-:W-:Y:S01]  /*7130*/  FMNMX.FTZ R144, R169, R144, !PT ;  /* 0x00000090a9907209 */ /* 0x000fe20007810000 */
[C---:B------:R-:W-:Y:S01]  /*7140*/  FMUL.FTZ R95, R0.reuse, R95 ;  /* 0x0000005f005f7220 */ /* 0x040fe20000410000 */
[C---:B------:R-:W-:Y:S01]  /*7150*/  FMUL.FTZ R98, R0.reuse, R98 ;  /* 0x0000006200627220 */ /* 0x040fe20000410000 */
[----:B------:R-:W1:Y:S01]  /*7160*/  MUFU.TANH R163, R163 ;  /* 0x000000a300a37308 */ /* 0x000e620000002400 */
[----:B--2---:R-:W-:Y:S01]  /*7170*/  FSEL R167, R167, -INF , P2 ;  /* 0xff800000a7a77808 */ /* 0x004fe20001000000 */
[----:B------:R-:W-:Y:S01]  /*7180*/  FMUL.FTZ R99, R0, R99 ;  /* 0x0000006300637220 */ /* 0x000fe20000410000 */
[----:B------:R-:W-:Y:S01]  /*7190*/  ISETP.GT.AND P2, PT, R132, 0x39, PT ;  /* 0x000000398400780c */ /* 0x000fe20003f44270 */
[----:B------:R-:W-:Y:S01]  /*71a0*/  FMUL.FTZ R103, R0, R103 ;  /* 0x0000006700677220 */ /* 0x000fe20000410000 */
[----:B------:R-:W-:Y:S01]  /*71b0*/  FMNMX.FTZ R144, R167, R144, !PT ;  /* 0x00000090a7907209 */ /* 0x000fe20007810000 */
[----:B------:R-:W-:-:S02]  /*71c0*/  ULEA UR6, UR44, UR41, 0x3 ;  /* 0x000000292c067291 */ /* 0x000fc4000f8e183f */
[----:B------:R-:W2:Y:S01]  /*71d0*/  MUFU.TANH R161, R161 ;  /* 0x000000a100a17308 */ /* 0x000ea20000002400 */
[----:B0-----:R-:W-:Y:S01]  /*71e0*/  FSEL R165, R165, -INF , P1 ;  /* 0xff800000a5a57808 */ /* 0x001fe20000800000 */
[----:B------:R-:W-:Y:S01]  /*71f0*/  UIADD3 UR6, UR6, 0x29840, URZ ;  /* 0x0002984006067890 */ /* 0x000fe2000fffe03f */
[C---:B------:R-:W-:Y:S02]  /*7200*/  ISETP.GT.AND P1, PT, R132.reuse, 0x40, PT ;  /* 0x000000408400780c */ /* 0x040fe40003f24270 */
[----:B------:R-:W-:Y:S01]  /*7210*/  FMNMX.FTZ R144, R165, R144, !PT ;  /* 0x00000090a5907209 */ /* 0x000fe20007810000 */
[----:B------:R-:W-:Y:S02]  /*7220*/  UPRMT UR6, UR40, 0x654, UR6 ;  /* 0x0000065428067896 */ /* 0x000fe40008000006 */
[----:B------:R-:W0:Y:S01]  /*7230*/  MUFU.TANH R140, R140 ;  /* 0x0000008c008c7308 */ /* 0x000e220000002400 */
[----:B-1----:R-:W-:Y:S02]  /*7240*/  FSEL R163, R163, -INF , P2 ;  /* 0xff800000a3a37808 */ /* 0x002fe40001000000 */
[----:B------:R-:W-:-:S02]  /*7250*/  ISETP.GT.AND P2, PT, R132, 0x41, PT ;  /* 0x000000418400780c */ /* 0x000fc40003f44270 */
[----:B------:R-:W-:Y:S02]  /*7260*/  FMNMX.FTZ R144, R163, R144, !PT ;  /* 0x00000090a3907209 */ /* 0x000fe40007810000 */
[----:B------:R-:W-:Y:S01]  /*7270*/  SYNCS.ARRIVE.TRANS64.RED.A1T0 RZ, [UR6], RZ ;  /* 0x000000ffffff79a7 */ /* 0x000fe20008100406 */
[----:B------:R-:W1:Y:S01]  /*7280*/  MUFU.TANH R141, R141 ;  /* 0x0000008d008d7308 */ /* 0x000e620000002400 */
[----:B--2---:R-:W-:Y:S02]  /*7290*/  FSEL R161, R161, -INF , P1 ;  /* 0xff800000a1a17808 */ /* 0x004fe40000800000 */
[----:B------:R-:W-:Y:S02]  /*72a0*/  ISETP.GT.AND P1, PT, R132, 0x48, PT ;  /* 0x000000488400780c */ /* 0x000fe40003f24270 */
[----:B------:R-:W-:-:S03]  /*72b0*/  FMNMX.FTZ R144, R161, R144, !PT ;  /* 0x00000090a1907209 */ /* 0x000fc60007810000 */
[----:B------:R-:W2:Y:S01]  /*72c0*/  MUFU.TANH R147, R147 ;  /* 0x0000009300937308 */ /* 0x000ea20000002400 */
[----:B0-----:R-:W-:Y:S02]  /*72d0*/  FSEL R159, R140, -INF , P2 ;  /* 0xff8000008c9f7808 */ /* 0x001fe40001000000 */
[----:B------:R-:W-:Y:S02]  /*72e0*/  ISETP.GT.AND P2, PT, R132, 0x49, PT ;  /* 0x000000498400780c */ /* 0x000fe40003f44270 */
[----:B------:R-:W-:-:S03]  /*72f0*/  FMNMX.FTZ R144, R159, R144, !PT ;  /* 0x000000909f907209 */ /* 0x000fc60007810000 */
[----:B------:R-:W0:Y:S01]  /*7300*/  MUFU.TANH R142, R142 ;  /* 0x0000008e008e7308 */ /* 0x000e220000002400 */
[----:B-1----:R-:W-:Y:S02]  /*7310*/  FSEL R157, R141, -INF , P1 ;  /* 0xff8000008d9d7808 */ /* 0x002fe40000800000 */
[----:B------:R-:W-:Y:S02]  /*7320*/  ISETP.GT.AND P1, PT, R132, 0x50, PT ;  /* 0x000000508400780c */ /* 0x000fe40003f24270 */
[----:B------:R-:W-:-:S03]  /*7330*/  FMNMX.FTZ R144, R157, R144, !PT ;  /* 0x000000909d907209 */ /* 0x000fc60007810000 */
[----:B------:R-:W1:Y:S01]  /*7340*/  MUFU.TANH R129, R129 ;  /* 0x0000008100817308 */ /* 0x000e620000002400 */
[----:B--2---:R-:W-:Y:S02]  /*7350*/  FSEL R147, R147, -INF , P2 ;  /* 0xff80000093937808 */ /* 0x004fe40001000000 */
[----:B------:R-:W-:Y:S02]  /*7360*/  ISETP.GT.AND P2, PT, R132, 0x51, PT ;  /* 0x000000518400780c */ /* 0x000fe40003f44270 */
[----:B------:R-:W-:-:S03]  /*7370*/  FMNMX.FTZ R144, R147, R144, !PT ;  /* 0x0000009093907209 */ /* 0x000fc60007810000 */
[----:B------:R-:W-:Y:S01]  /*7380*/  MUFU.TANH R131, R131 ;  /* 0x0000008300837308 */ /* 0x000fe20000002400 */
[----:B0-----:R-:W-:Y:S02]  /*7390*/  FSEL R135, R142, -INF , P1 ;  /* 0xff8000008e877808 */ /* 0x001fe40000800000 */
[----:B------:R-:W-:Y:S02]  /*73a0*/  ISETP.GT.AND P1, PT, R132, 0x58, PT ;  /* 0x000000588400780c */ /* 0x000fe40003f24270 */
[----:B------:R-:W-:-:S03]  /*73b0*/  FMNMX.FTZ R144, R135, R144, !PT ;  /* 0x0000009087907209 */ /* 0x000fc60007810000 */
[----:B------:R-:W0:Y:S01]  /*73c0*/  MUFU.TANH R133, R133 ;  /* 0x0000008500857308 */ /* 0x000e220000002400 */
[----:B-1----:R-:W-:Y:S02]  /*73d0*/  FSEL R107, R129, -INF , P2 ;  /* 0xff800000816b7808 */ /* 0x002fe40001000000 */
        /* <DEDUP_REMOVED lines=115> */
[----:B---3--:R-:W-:-:S05]  /*7b10*/  IMAD.IADD R130, R130, 0x1, R173 ;  /* 0x0000000182827824 */ /* 0x008fca00078e02ad */
[C---:B------:R-:W-:Y:S02]  /*7b20*/  ISETP.GT.AND P2, PT, R130.reuse, RZ, PT ;  /* 0x000000ff8200720c */ /* 0x040fe40003f44270 */
        /* <DEDUP_REMOVED lines=387> */
.L_x_2394:
        /* <DEDUP_REMOVED lines=116> */
.L_x_2384:
[----:B------:R-:W-:-:S13]  /*9aa0*/  ISETP.LE.AND P1, PT, RZ, UR57, PT ;  /* 0x00000039ff007c0c */ /* 0x000fda000bf23270 */
[----:B------:R-:W-:Y:S05]  /*9ab0*/  @!P1 BRA `(.L_x_2396) ;  /* 0x0000003400b09947 */ /* 0x000fea0003800000 */
[----:B------:R-:W-:Y:S01]  /*9ac0*/  IMAD.MOV.U32 R5, RZ, RZ, R7 ;  /* 0x000000ffff057224 */ /* 0x000fe200078e0007 */
[----:B------:R-:W-:Y:S01]  /*9ad0*/  UMOV UR51, UR45 ;  /* 0x0000002d00337c82 */ /* 0x000fe20008000000 */
[----:B------:R-:W-:Y:S01]  /*9ae0*/  IMAD.MOV.U32 R4, RZ, RZ, R89 ;  /* 0x000000ffff047224 */ /* 0x000fe200078e0059 */
[----:B------:R-:W-:-:S06]  /*9af0*/  UMOV UR50, UR44 ;  /* 0x0000002c00327c82 */ /* 0x000fcc0008000000 */
.L_x_2407:
        /* <DEDUP_REMOVED lines=9> */
.L_x_2398:
[----:B------:R-:W-:Y:S01]  /*9b90*/  ULEA UR6, UR44, UR41, 0x3 ;  /* 0x000000292c067291 */ /* 0x000fe2000f8e183f */
[----:B------:R-:W-:-:S04]  /*9ba0*/  MOV R6, UR45 ;  /* 0x0000002d00067c02 */ /* 0x000fc80008000f00 */
[----:B------:R-:W-:-:S04]  /*9bb0*/  SHF.L.U32 R6, R6, 0x1f, RZ ;  /* 0x0000001f06067819 */ /* 0x000fc800000006ff */
[----:B------:R0:W1:Y:S01]  /*9bc0*/  SYNCS.PHASECHK.TRANS64.TRYWAIT P1, [UR6+0x29830], R6 ;  /* 0x02983006ff0075a7 */ /* 0x0000620008020146 */
[----:B------:R-:W-:Y:S05]  /*9bd0*/  @!P0 BRA `(.L_x_2399) ;  /* 0x0000000000048947 */ /* 0x000fea0003800000 */
[----:B------:R-:W-:Y:S01]  /*9be0*/  BPT.TRAP 0x1 ;  /* 0x000000040000795c */ /* 0x000fe20000300000 */
.L_x_2399:
[----:B-1----:R-:W-:Y:S05]  /*9bf0*/  @P1 BRA `(.L_x_2397) ;  /* 0x0000000000081947 */ /* 0x002fea0003800000 */
[----:B------:R-:W1:Y:S02]  /*9c00*/  SYNCS.PHASECHK.TRANS64.TRYWAIT P1, [UR6+0x29830], R6 ;  /* 0x02983006ff0075a7 */ /* 0x000e640008020146 */
[----:B-1----:R-:W-:Y:S05]  /*9c10*/  @!P1 BRA `(.L_x_2400) ;  /* 0x000000d400189947 */ /* 0x002fea0003800000 */
.L_x_2397:
[----:B-1----:R-:W1:Y:S01]  /*9c20*/  S2R R7, SR_TID.X ;  /* 0x0000000000077919 */ /* 0x002e620000002100 */
[----:B------:R-:W-:Y:S01]  /*9c30*/  UIMAD UR52, UR44, 0x780, UR49 ;  /* 0x000007802c3478a4 */ /* 0x000fe2000f8e0231 */
[----:B------:R-:W-:Y:S01]  /*9c40*/  UMOV UR27, 0x80000020 ;  /* 0x80000020001b7882 */ /* 0x000fe20000000000 */
[----:B------:R-:W-:Y:S02]  /*9c50*/  UMOV UR28, UR24 ;  /* 0x00000018001c7c82 */ /* 0x000fe40008000000 */
[----:B------:R-:W-:Y:S01]  /*9c60*/  UIADD3 UR30, UR52, 0x80, URZ ;  /* 0x00000080341e7890 */ /* 0x000fe2000fffe03f */
[----:B------:R-:W-:Y:S02]  /*9c70*/  UMOV UR29, UR25 ;  /* 0x00000019001d7c82 */ /* 0x000fe40008000000 */
[----:B------:R-:W-:Y:S01]  /*9c80*/  UMOV UR26, UR52 ;  /* 0x00000034001a7c82 */ /* 0x000fe20008000000 */
[----:B------:R-:W-:Y:S01]  /*9c90*/  UMOV UR31, 0x80000020 ;  /* 0x80000020001f7882 */ /* 0x000fe20000000000 */
[----:B------:R-:W-:Y:S01]  /*9ca0*/  UIADD3 UR34, UR52, 0x100, URZ ;  /* 0x0000010034227890 */ /* 0x000fe2000fffe03f */
[----:B------:R-:W-:Y:S01]  /*9cb0*/  UMOV UR32, UR24 ;  /* 0x0000001800207c82 */ /* 0x000fe20008000000 */
[----:B------:R-:W-:Y:S01]  /*9cc0*/  UMOV UR33, UR25 ;  /* 0x0000001900217c82 */ /* 0x000fe20008000000 */
[----:B------:R-:W-:Y:S01]  /*9cd0*/  UMOV UR35, 0x80000020 ;  /* 0x8000002000237882 */ /* 0x000fe20000000000 */
        /* <DEDUP_REMOVED lines=176> */
.L_x_2402:
[----:B------:R-:W-:Y:S01]  /*a7e0*/  ULEA UR6, UR50, UR41, 0x3 ;  /* 0x0000002932067291 */ /* 0x000fe2000f8e183f */
[----:B------:R-:W-:-:S05]  /*a7f0*/  IMAD.U32 R6, RZ, RZ, UR51 ;  /* 0x00000033ff067e24 */ /* 0x000fca000f8e00ff */
[----:B------:R-:W-:-:S04]  /*a800*/  SHF.L.U32 R6, R6, 0x1f, RZ ;  /* 0x0000001f06067819 */ /* 0x000fc800000006ff */
[----:B------:R0:W1:Y:S01]  /*a810*/  SYNCS.PHASECHK.TRANS64.TRYWAIT P1, [UR6+0x29850], R6 ;  /* 0x02985006ff0075a7 */ /* 0x0000620008020146 */
[----:B------:R-:W-:Y:S05]  /*a820*/  @!P0 BRA `(.L_x_2403) ;  /* 0x0000000000048947 */ /* 0x000fea0003800000 */
[----:B------:R-:W-:Y:S01]  /*a830*/  BPT.TRAP 0x1 ;  /* 0x000000040000795c */ /* 0x000fe20000300000 */
.L_x_2403:
[----:B-1----:R-:W-:Y:S05]  /*a840*/  @P1 BRA `(.L_x_2401) ;  /* 0x0000000000081947 */ /* 0x002fea0003800000 */
[----:B------:R-:W1:Y:S02]  /*a850*/  SYNCS.PHASECHK.TRANS64.TRYWAIT P1, [UR6+0x29850], R6 ;  /* 0x02985006ff0075a7 */ /* 0x000e640008020146 */
[----:B-1----:R-:W-:Y:S05]  /*a860*/  @!P1 BRA `(.L_x_2404) ;  /* 0x000000c8001c9947 */ /* 0x002fea0003800000 */
.L_x_2401:
        /* <DEDUP_REMOVED lines=36> */
.L_x_2405:
        /* <DEDUP_REMOVED lines=503> */
.L_x_2406:
        /* <DEDUP_REMOVED lines=118> */
.L_x_2396:
[----:B------:R-:W-:Y:S06]  /*d180*/  BAR.ARV 0x8, 0x180 ;  /* 0x0206000000007b1d */ /* 0x000fec0000002000 */
[----:B------:R-:W-:Y:S05]  /*d190*/  @!P0 BRA `(.L_x_2408) ;  /* 0x0000000000048947 */ /* 0x000fea0003800000 */
[----:B------:R-:W-:Y:S01]  /*d1a0*/  BPT.TRAP 0x1 ;  /* 0x000000040000795c */ /* 0x000fe20000300000 */
.L_x_2408:
[----:B------:R-:W-:Y:S01]  /*d1b0*/  ULEA UR9, UR44, UR41, 0x3 ;  /* 0x000000292c097291 */ /* 0x000fe2000f8e183f */
[----:B------:R-:W-:-:S05]  /*d1c0*/  IMAD.U32 R0, RZ, RZ, UR45 ;  /* 0x0000002dff007e24 */ /* 0x000fca000f8e00ff */
[----:B------:R-:W-:-:S04]  /*d1d0*/  SHF.L.U32 R0, R0, 0x1f, RZ ;  /* 0x0000001f00007819 */ /* 0x000fc800000006ff */
[----:B------:R0:W1:Y:S01]  /*d1e0*/  SYNCS.PHASECHK.TRANS64.TRYWAIT P1, [UR9+0x29850], R0 ;  /* 0x02985000ff0075a7 */ /* 0x0000620008020149 */
[----:B------:R-:W-:Y:S05]  /*d1f0*/  @!P0 BRA `(.L_x_2409) ;  /* 0x0000000000048947 */ /* 0x000fea0003800000 */
[----:B------:R-:W-:Y:S01]  /*d200*/  BPT.TRAP 0x1 ;  /* 0x000000040000795c */ /* 0x000fe20000300000 */
.L_x_2409:
[----:B-1----:R-:W-:Y:S05]  /*d210*/  @P1 BRA `(.L_x_2410) ;  /* 0x0000000000081947 */ /* 0x002fea0003800000 */
[----:B------:R-:W1:Y:S02]  /*d220*/  SYNCS.PHASECHK.TRANS64.TRYWAIT P1, [UR9+0x29850], R0 ;  /* 0x02985000ff0075a7 */ /* 0x000e640008020149 */
[----:B-1----:R-:W-:Y:S05]  /*d230*/  @!P1 BRA `(.L_x_2411) ;  /* 0x0000009c00c09947 */ /* 0x002fea0003800000 */
.L_x_2410:
        /* <DEDUP_REMOVED lines=39> */
[----:B------:R-:W-:Y:S01]  /*d4b0*/  UIADD3 UR4, UR8, 0x300, URZ ;  /* 0x0000030008047890 */ /* 0x000fe2000fffe03f */
[----:B------:R-:W-:Y:S02]  /*d4c0*/  WARPGROUP.DEPBAR.LE gsb0, 0x0 ;  /* 0x00008000000079c5 */ /* 0x000fe40000010000 */
[----:B------:R-:W-:-:S06]  /*d4d0*/  WARPGROUP.ARRIVE ;  /* 0x00000000000079c5 */ /* 0x000fcc0000000000 */
[----:B------:R-:W-:Y:S01]  /*d4e0*/  QGMMA.64x128x32.F32.E4M3.E4M3 R24, R176, gdesc[UR4], R24, gsb0 ;  /* 0x01e00004b0187df3 */ /* 0x000fe20008000818 */
[----:B------:R-:W-:Y:S01]  /*d4f0*/  UMOV UR6, UR4 ;  /* 0x0000000400067c82 */ /* 0x000fe20008000000 */
[----:B------:R-:W-:Y:S01]  /*d500*/  UMOV UR7, 0xc0000010 ;  /* 0xc000001000077882 */ /* 0x000fe20000000000 */
        /* <DEDUP_REMOVED lines=30> */
[----:B0-----:R-:W-:Y:S01]  /*d6f0*/  @P2 FMUL.FTZ R5, R5, 0.69314718246459960938 ;  /* 0x3f31721805052820 */ /* 0x001fe20000410000 */
[----:B------:R-:W-:Y:S01]  /*d700*/  @P3 FMUL.FTZ R15, R88, 0.69314718246459960938 ;  /* 0x3f317218580f3820 */ /* 0x000fe20000410000 */
        /* <DEDUP_REMOVED lines=10> */
.L_x_2412:
        /* <DEDUP_REMOVED lines=74> */
.L_x_2376:
        /* <DEDUP_REMOVED lines=24> */
[----:B------:R-:W-:Y:S01]  /*ddd0*/  UISETP.NE.AND.EX UP0, UPT, UR7, URZ, UPT, UP0 ;  /* 0x0000003f0700728c */ /* 0x000fe2000bf05300 */
[----:B------:R-:W-:Y:S02]  /*dde0*/  F2FP.BF16.F32.PACK_AB R11, R78, R11 ;  /* 0x0000000b4e0b723e */ /* 0x000fe400000010ff */
[----:B------:R-:W-:Y:S01]  /*ddf0*/  F2FP.BF16.F32.PACK_AB R10, R79, R10 ;  /* 0x0000000a4f0a723e */ /* 0x000fe200000010ff */
[----:B------:R-:W-:Y:S01]  /*de00*/  ULDC.64 UR6, c[0x0][0xc00] ;  /* 0x0003000000067ab9 */ /* 0x000fe20000000a00 */
[----:B0-----:R-:W-:Y:S01]  /*de10*/  LOP3.LUT P0, R4, R50, 0x3, RZ, 0xc0, !PT ;  /* 0x0000000332047812 */ /* 0x001fe2000780c0ff */
[----:B------:R-:W-:Y:S01]  /*de20*/  UIMAD.WIDE UR6, UR36, 0x4, UR6 ;  /* 0x00000004240678a5 */ /* 0x000fe2000f8e0206 */
[----:B------:R-:W-:-:S02]  /*de30*/  F2FP.BF16.F32.PACK_AB R26, R55, R26 ;  /* 0x0000001a371a723e */ /* 0x000fc400000010ff */
[----:B------:R-:W-:Y:S02]  /*de40*/  ISETP.EQ.OR P0, PT, R4, 0x3, !P0 ;  /* 0x000000030400780c */ /* 0x000fe40004702670 */
[----:B------:R-:W-:Y:S02]  /*de50*/  F2FP.BF16.F32.PACK_AB R9, R84, R9 ;  /* 0x000000095409723e */ /* 0x000fe400000010ff */
[----:B------:R-:W-:Y:S02]  /*de60*/  SEL R58, R11, R10, P0 ;  /* 0x0000000a0b3a7207 */ /* 0x000fe40000000000 */
[----:B------:R-:W-:Y:S02]  /*de70*/  SEL R55, R10, R11, P0 ;  /* 0x0000000b0a377207 */ /* 0x000fe40000000000 */
[----:B------:R-:W-:Y:S02]  /*de80*/  F2FP.BF16.F32.PACK_AB R8, R85, R8 ;  /* 0x000000085508723e */ /* 0x000fe400000010ff */
[----:B------:R-:W-:-:S02]  /*de90*/  F2FP.BF16.F32.PACK_AB R38, R38, R49 ;  /* 0x000000312626723e */ /* 0x000fc400000010ff */
[----:B------:R-:W-:Y:S02]  /*dea0*/  F2FP.BF16.F32.PACK_AB R39, R39, R34 ;  /* 0x000000222727723e */ /* 0x000fe400000010ff */
[----:B------:R-:W-:Y:S02]  /*deb0*/  F2FP.BF16.F32.PACK_AB R25, R62, R25 ;  /* 0x000000193e19723e */ /* 0x000fe400000010ff */
[----:B------:R-:W-:Y:S02]  /*dec0*/  F2FP.BF16.F32.PACK_AB R24, R63, R24 ;  /* 0x000000183f18723e */ /* 0x000fe400000010ff */
[----:B------:R-:W-:Y:S02]  /*ded0*/  F2FP.BF16.F32.PACK_AB R13, R76, R13 ;  /* 0x0000000d4c0d723e */ /* 0x000fe400000010ff */
        /* <DEDUP_REMOVED lines=8> */
[----:B------:R-:W-:-:S02]  /*df60*/  IADD3 R61, P1, R6, 0x40, RZ ;  /* 0x00000040063d7810 */ /* 0x000fc40007f3e0ff */
[----:B------:R-:W-:Y:S02]  /*df70*/  IADD3 R63, P2, R6, 0x60, RZ ;  /* 0x00000060063f7810 */ /* 0x000fe40007f5e0ff */
[----:B------:R-:W-:Y:S02]  /*df80*/  LOP3.LUT R10, R61, 0x380, RZ, 0xc0, !PT ;  /* 0x000003803d0a7812 */ /* 0x000fe400078ec0ff */
[----:B------:R-:W-:Y:S02]  /*df90*/  SEL R46, R9, R8, P0 ;  /* 0x00000008092e7207 */ /* 0x000fe40000000000 */
[----:B------:R-:W-:Y:S02]  /*dfa0*/  SHF.R.U64 R10, R10, 0x3, RZ ;  /* 0x000000030a0a7819 */ /* 0x000fe400000012ff */
[----:B------:R-:W-:Y:S02]  /*dfb0*/  SEL R45, R8, R9, P0 ;  /* 0x00000009082d7207 */ /* 0x000fe40000000000 */
[----:B------:R-:W-:-:S02]  /*dfc0*/  IADD3 R67, P4, R6, 0x4020, RZ ;  /* 0x0000402006437810 */ /* 0x000fc40007f9e0ff */
[----:B------:R-:W-:Y:S02]  /*dfd0*/  F2FP.BF16.F32.PACK_AB R27, R54, R27 ;  /* 0x0000001b361b723e */ /* 0x000fe400000010ff */
[----:B------:R-:W-:Y:S02]  /*dfe0*/  LOP3.LUT R9, R6, 0x380, RZ, 0xc0, !PT ;  /* 0x0000038006097812 */ /* 0x000fe400078ec0ff */
[----:B------:R-:W-:Y:S02]  /*dff0*/  F2FP.BF16.F32.PACK_AB R32, R53, R32 ;  /* 0x000000203520723e */ /* 0x000fe400000010ff */
[----:B------:R-:W-:Y:S02]  /*e000*/  SEL R44, R13, R12, P0 ;  /* 0x0000000c0d2c7207 */ /* 0x000fe40000000000 */
[----:B------:R-:W-:Y:S01]  /*e010*/  SEL R43, R12, R13, P0 ;  /* 0x0000000d0c2b7207 */ /* 0x000fe20000000000 */
[----:B------:R-:W-:Y:S01]  /*e020*/  IMAD.X R13, RZ, RZ, R7, P4 ;  /* 0x000000ffff0d7224 */ /* 0x000fe200020e0607 */
[----:B------:R-:W-:-:S02]  /*e030*/  SEL R50, R38, R39, P0 ;  /* 0x0000002726327207 */ /* 0x000fc40000000000 */
[----:B------:R-:W-:Y:S02]  /*e040*/  SEL R54, R25, R24, P0 ;  /* 0x0000001819367207 */ /* 0x000fe40000000000 */
[----:B------:R-:W-:Y:S01]  /*e050*/  SEL R51, R24, R25, P0 ;  /* 0x0000001918337207 */ /* 0x000fe20000000000 */
[----:B------:R-:W-:Y:S01]  /*e060*/  IMAD.X R25, RZ, RZ, R7, P1 ;  /* 0x000000ffff197224 */ /* 0x000fe200008e0607 */
[----:B------:R-:W-:Y:S02]  /*e070*/  IADD3 R59, P6, R6, 0x20, RZ ;  /* 0x00000020063b7810 */ /* 0x000fe40007fde0ff */
[----:B------:R-:W-:Y:S02]  /*e080*/  SEL R39, R39, R38, P0 ;  /* 0x0000002627277207 */ /* 0x000fe40000000000 */
[----:B------:R-:W-:Y:S02]  /*e090*/  LOP3.LUT R12, R63, 0x380, RZ, 0xc0, !PT ;  /* 0x000003803f0c7812 */ /* 0x000fe400078ec0ff */
[----:B------:R-:W-:-:S02]  /*e0a0*/  LOP3.LUT R24, R10, R61, RZ, 0x3c, !PT ;  /* 0x0000003d0a187212 */ /* 0x000fc400078e3cff */
[----:B------:R-:W-:Y:S02]  /*e0b0*/  F2FP.BF16.F32.PACK_AB R29, R60, R29 ;  /* 0x0000001d3c1d723e */ /* 0x000fe400000010ff */
[----:B------:R-:W-:Y:S02]  /*e0c0*/  SEL R42, R37, R36, P0 ;  /* 0x00000024252a7207 */ /* 0x000fe40000000000 */
[----:B------:R-:W-:Y:S02]  /*e0d0*/  SEL R38, R31, R30, P0 ;  /* 0x0000001e1f267207 */ /* 0x000fe40000000000 */
[----:B------:R-:W-:Y:S02]  /*e0e0*/  LOP3.LUT R10, R67, 0x380, RZ, 0xc0, !PT ;  /* 0x00000380430a7812 */ /* 0x000fe400078ec0ff */
[----:B------:R-:W-:Y:S02]  /*e0f0*/  SEL R37, R36, R37, P0 ;  /* 0x0000002524257207 */ /* 0x000fe40000000000 */
[----:B------:R-:W-:-:S02]  /*e100*/  SEL R31, R30, R31, P0 ;  /* 0x0000001f1e1f7207 */ /* 0x000fc40000000000 */
[----:B------:R-:W-:Y:S02]  /*e110*/  SHF.R.U64 R9, R9, 0x3, RZ ;  /* 0x0000000309097819 */ /* 0x000fe400000012ff */
[----:B------:R-:W-:Y:S02]  /*e120*/  F2FP.BF16.F32.PACK_AB R21, R68, R21 ;  /* 0x000000154415723e */ /* 0x000fe400000010ff */
[----:B------:R-:W-:Y:S02]  /*e130*/  F2FP.BF16.F32.PACK_AB R20, R69, R20 ;  /* 0x000000144514723e */ /* 0x000fe400000010ff */
[----:B------:R-:W-:Y:S02]  /*e140*/  SEL R36, R33, R32, P0 ;  /* 0x0000002021247207 */ /* 0x000fe40000000000 */
[----:B------:R-:W-:Y:S02]  /*e150*/  SEL R30, R27, R26, P0 ;  /* 0x0000001a1b1e7207 */ /* 0x000fe40000000000 */
[----:B------:R-:W-:Y:S01]  /*e160*/  SEL R49, R26, R27, P0 ;  /* 0x0000001b1a317207 */ /* 0x000fe20000000000 */
[----:B------:R-:W-:Y:S01]  /*e170*/  IMAD.X R27, RZ, RZ, R7, P6 ;  /* 0x000000ffff1b7224 */ /* 0x000fe200030e0607 */
[----:B------:R-:W-:-:S02]  /*e180*/  F2FP.BF16.F32.PACK_AB R56, R56, R65 ;  /* 0x000000413838723e */ /* 0x000fc400000010ff */
[----:B------:R-:W-:Y:S02]  /*e190*/  SEL R33, R32, R33, P0 ;  /* 0x0000002120217207 */ /* 0x000fe40000000000 */
[----:B------:R-:W-:Y:S02]  /*e1a0*/  SHF.R.U64 R12, R12, 0x3, RZ ;  /* 0x000000030c0c7819 */ /* 0x000fe400000012ff */
[----:B------:R-:W-:Y:S02]  /*e1b0*/  F2FP.BF16.F32.PACK_AB R94, R94, R95 ;  /* 0x0000005f5e5e723e */ /* 0x000fe400000010ff */
[----:B------:R-:W-:Y:S02]  /*e1c0*/  F2FP.BF16.F32.PACK_AB R93, R92, R93 ;  /* 0x0000005d5c5d723e */ /* 0x000fe400000010ff */
[----:B------:R-:W-:Y:S02]  /*e1d0*/  F2FP.BF16.F32.PACK_AB R57, R48, R57 ;  /* 0x000000393039723e */ /* 0x000fe400000010ff */
[----:B------:R-:W-:-:S02]  /*e1e0*/  SEL R32, R29, R28, P0 ;  /* 0x0000001c1d207207 */ /* 0x000fc40000000000 */
[C---:B------:R-:W-:Y:S02]  /*e1f0*/  IADD3 R65, P3, R6.reuse, 0x4000, RZ ;  /* 0x0000400006417810 */ /* 0x040fe40007f7e0ff */
[C---:B------:R-:W-:Y:S02]  /*e200*/  IADD3 R69, P5, R6.reuse, 0x4040, RZ ;  /* 0x0000404006457810 */ /* 0x040fe40007fbe0ff */
[----:B------:R-:W-:Y:S02]  /*e210*/  IADD3 R62, P6, R6, 0x4060, RZ ;  /* 0x00004060063e7810 */ /* 0x000fe40007fde0ff */
[----:B------:R-:W-:Y:S01]  /*e220*/  SHF.R.U64 R10, R10, 0x3, RZ ;  /* 0x000000030a0a7819 */ /* 0x000fe200000012ff */
[----:B------:R-:W-:Y:S01]  /*e230*/  IMAD.X R11, RZ, RZ, R7, P5 ;  /* 0x000000ffff0b7224 */ /* 0x000fe200028e0607 */
[----:B------:R-:W-:Y:S02]  /*e240*/  F2FP.BF16.F32.PACK_AB R90, R90, R91 ;  /* 0x0000005b5a5a723e */ /* 0x000fe400000010ff */
[----:B------:R-:W-:-:S02]  /*e250*/  F2FP.BF16.F32.PACK_AB R89, R88, R89 ;  /* 0x000000595859723e */ /* 0x000fc400000010ff */
[----:B------:R-:W-:Y:S02]  /*e260*/  SEL R29, R28, R29, P0 ;  /* 0x0000001d1c1d7207 */ /* 0x000fe40000000000 */
[----:B------:R-:W-:Y:S01]  /*e270*/  LOP3.LUT R6, R9, R6, RZ, 0x3c, !PT ;  /* 0x0000000609067212 */ /* 0x000fe200078e3cff */
[--C-:B------:R-:W-:Y:S01]  /*e280*/  IMAD.X R9, RZ, RZ, R7.reuse, P6 ;  /* 0x000000ffff097224 */ /* 0x100fe200030e0607 */
[----:B------:R-:W-:Y:S02]  /*e290*/  SEL R28, R21, R20, P0 ;  /* 0x00000014151c7207 */ /* 0x000fe40000000000 */
[----:B------:R-:W-:Y:S01]  /*e2a0*/  SEL R41, R20, R21, P0 ;  /* 0x0000001514297207 */ /* 0x000fe20000000000 */
[----:B------:R-:W-:Y:S01]  /*e2b0*/  IMAD.X R21, RZ, RZ, R7, P2 ;  /* 0x000000ffff157224 */ /* 0x000fe200010e0607 */
[----:B------:R-:W-:Y:S02]  /*e2c0*/  LOP3.LUT R20, R12, R63, RZ, 0x3c, !PT ;  /* 0x0000003f0c147212 */ /* 0x000fe400078e3cff */
[----:B------:R-:W-:-:S02]  /*e2d0*/  SEL R34, R94, R93, P0 ;  /* 0x0000005d5e227207 */ /* 0x000fc40000000000 */
[----:B------:R-:W-:Y:S02]  /*e2e0*/  SEL R48, R56, R57, P0 ;  /* 0x0000003938307207 */ /* 0x000fe40000000000 */
[----:B------:R-:W-:Y:S02]  /*e2f0*/  LOP3.LUT R52, R69, 0x380, RZ, 0xc0, !PT ;  /* 0x0000038045347812 */ /* 0x000fe400078ec0ff */
[----:B------:R-:W-:Y:S02]  /*e300*/  LOP3.LUT R12, R10, R67, RZ, 0x3c, !PT ;  /* 0x000000430a0c7212 */ /* 0x000fe400078e3cff */
[----:B------:R-:W-:Y:S02]  /*e310*/  SEL R93, R93, R94, P0 ;  /* 0x0000005e5d5d7207 */ /* 0x000fe40000000000 */
[----:B------:R-:W-:Y:S02]  /*e320*/  SEL R40, R90, R89, P0 ;  /* 0x000000595a287207 */ /* 0x000fe40000000000 */
[----:B------:R-:W-:-:S02]  /*e330*/  SEL R57, R57, R56, P0 ;  /* 0x0000003839397207 */ /* 0x000fc40000000000 */
[----:B------:R-:W-:Y:S02]  /*e340*/  MOV R67, R6 ;  /* 0x0000000600437202 */ /* 0x000fe40000000f00 */
[----:B------:R-:W-:Y:S02]  /*e350*/  F2FP.BF16.F32.PACK_AB R15, R70, R15 ;  /* 0x0000000f460f723e */ /* 0x000fe400000010ff */
[----:B------:R-:W-:Y:S02]  /*e360*/  F2FP.BF16.F32.PACK_AB R14, R71, R14 ;  /* 0x0000000e470e723e */ /* 0x000fe400000010ff */
[----:B------:R-:W-:Y:S02]  /*e370*/  SEL R89, R89, R90, P0 ;  /* 0x0000005a59597207 */ /* 0x000fe40000000000 */
[----:B------:R-:W-:Y:S02]  /*e380*/  SHF.R.U64 R52, R52, 0x3, RZ ;  /* 0x0000000334347819 */ /* 0x000fe400000012ff */
[----:B------:R-:W-:-:S02]  /*e390*/  SEL R56, R15, R14, P0 ;  /* 0x0000000e0f387207 */ /* 0x000fc40000000000 */
[----:B------:R-:W-:Y:S01]  /*e3a0*/  SEL R53, R14, R15, P0 ;  /* 0x0000000f0e357207 */ /* 0x000fe20000000000 */
[----:B------:R-:W-:Y:S01]  /*e3b0*/  IMAD.X R15, RZ, RZ, R7, P3 ;  /* 0x000000ffff0f7224 */ /* 0x000fe200018e0607 */
[----:B------:R-:W-:Y:S02]  /*e3c0*/  SEL R60, R86, R87, P0 ;  /* 0x00000057563c7207 */ /* 0x000fe40000000000 */
[----:B------:R-:W-:Y:S02]  /*e3d0*/  SEL R87, R87, R86, P0 ;  /* 0x0000005657577207 */ /* 0x000fe40000000000 */
[----:B------:R-:W-:Y:S02]  /*e3e0*/  LOP3.LUT R8, R59, 0x380, RZ, 0xc0, !PT ;  /* 0x000003803b087812 */ /* 0x000fe400078ec0ff */
[----:B------:R-:W-:Y:S02]  /*e3f0*/  LOP3.LUT R10, R52, R69, RZ, 0x3c, !PT ;  /* 0x00000045340a7212 */ /* 0x000fe400078e3cff */
[----:B------:R-:W-:-:S02]  /*e400*/  MOV R64, R20 ;  /* 0x0000001400407202 */ /* 0x000fc40000000f00 */
[----:B------:R-:W-:Y:S02]  /*e410*/  SHF.R.U64 R8, R8, 0x3, RZ ;  /* 0x0000000308087819 */ /* 0x000fe400000012ff */
[----:B------:R-:W-:Y:S02]  /*e420*/  MOV R61, R10 ;  /* 0x0000000a003d7202 */ /* 0x000fe40000000f00 */
[----:B------:R-:W-:Y:S02]  /*e430*/  LOP3.LUT R26, R8, R59, RZ, 0x3c, !PT ;  /* 0x0000003b081a7212 */ /* 0x000fe400078e3cff */
[----:B------:R-:W-:Y:S02]  /*e440*/  LOP3.LUT R8, R65, 0x380, RZ, 0xc0, !PT ;  /* 0x0000038041087812 */ /* 0x000fe400078ec0ff */
[----:B------:R-:W-:Y:S02]  /*e450*/  LOP3.LUT R59, R62, 0x380, RZ, 0xc0, !PT ;  /* 0x000003803e3b7812 */ /* 0x000fe400078ec0ff */
[----:B------:R-:W-:-:S02]  /*e460*/  SHF.R.U64 R8, R8, 0x3, RZ ;  /* 0x0000000308087819 */ /* 0x000fc400000012ff */
[----:B------:R-:W-:Y:S02]  /*e470*/  SHF.R.U64 R59, R59, 0x3, RZ ;  /* 0x000000033b3b7819 */ /* 0x000fe400000012ff */
[----:B------:R-:W-:Y:S02]  /*e480*/  LOP3.LUT R14, R8, R65, RZ, 0x3c, !PT ;  /* 0x00000041080e7212 */ /* 0x000fe400078e3cff */
[----:B------:R-:W-:Y:S02]  /*e490*/  LOP3.LUT R8, R59, R62, RZ, 0x3c, !PT ;  /* 0x0000003e3b087212 */ /* 0x000fe400078e3cff */
[----:B------:R-:W-:Y:S02]  /*e4a0*/  MOV R63, R14 ;  /* 0x0000000e003f7202 */ /* 0x000fe40000000f00 */
[----:B------:R-:W-:Y:S02]  /*e4b0*/  MOV R59, R8 ;  /* 0x00000008003b7202 */ /* 0x000fe40000000f00 */
[----:B------:R-:W-:-:S02]  /*e4c0*/  MOV R62, R12 ;  /* 0x0000000c003e7202 */ /* 0x000fc40000000f00 */
[----:B------:R-:W-:Y:S02]  /*e4d0*/  MOV R66, R26 ;  /* 0x0000001a00427202 */ /* 0x000fe40000000f00 */
[----:B------:R-:W-:Y:S02]  /*e4e0*/  MOV R65, R24 ;  /* 0x0000001800417202 */ /* 0x000fe40000000f00 */
[----:B------:R-:W-:Y:S01]  /*e4f0*/  PLOP3.LUT P2, PT, PT, PT, UP0, 0x80, 0x0 ;  /* 0x000000000000781c */ /* 0x000fe20003f4f008 */
[----:B------:R-:W-:Y:S01]  /*e500*/  ULDC UR8, c[0x0][0xa88] ;  /* 0x0002a20000087ab9 */ /* 0x000fe20000000800 */
[----:B--2---:R-:W-:Y:S01]  /*e510*/  LOP3.LUT R6, R35, 0x2, RZ, 0x3c, !PT ;  /* 0x0000000223067812 */ /* 0x004fe200078e3cff */
        /* <DEDUP_REMOVED lines=16> */
[----:B--2---:R-:W-:-:S02]  /*e620*/  SEL R12, R40, R89, P0 ;  /* 0x00000059280c7207 */ /* 0x004fc40000000000 */
[----:B------:R-:W-:Y:S01]  /*e630*/  SEL R14, R89, R40, P0 ;  /* 0x00000028590e7207 */ /* 0x000fe20000000000 */
[----:B------:R-:W-:Y:S04]  /*e640*/  SHFL.IDX PT, R36, R36, R35, 0x1c1f ;  /* 0x001c1f2324247589 */ /* 0x000fe800000e0000 */
[----:B------:R-:W2:Y:S01]  /*e650*/  SHFL.IDX PT, R33, R33, R6, 0x1c1f ;  /* 0x001c1f0621217589 */ /* 0x000ea200000e0000 */
[----:B---3--:R-:W-:Y:S02]  /*e660*/  SEL R13, R50, R39, P0 ;  /* 0x00000027320d7207 */ /* 0x008fe40000000000 */
[----:B------:R-:W-:Y:S01]  /*e670*/  SEL R15, R39, R50, P0 ;  /* 0x00000032270f7207 */ /* 0x000fe20000000000 */
[----:B------:R2:W-:Y:S04]  /*e680*/  SHFL.IDX PT, R21, R30, R35, 0x1c1f ;  /* 0x001c1f231e157589 */ /* 0x0005e800000e0000 */
[----:B------:R-:W3:Y:S01]  /*e690*/  SHFL.IDX PT, R52, R49, R6, 0x1c1f ;  /* 0x001c1f0631347589 */ /* 0x000ee200000e0000 */
[----:B0-----:R-:W-:-:S02]  /*e6a0*/  SEL R24, R42, R37, P0 ;  /* 0x000000252a187207 */ /* 0x001fc40000000000 */
[----:B------:R-:W-:Y:S01]  /*e6b0*/  SEL R26, R37, R42, P0 ;  /* 0x0000002a251a7207 */ /* 0x000fe20000000000 */
[----:B------:R-:W-:Y:S04]  /*e6c0*/  SHFL.IDX PT, R32, R32, R35, 0x1c1f ;  /* 0x001c1f2320207589 */ /* 0x000fe800000e0000 */
[----:B------:R-:W-:Y:S01]  /*e6d0*/  SHFL.IDX PT, R54, R54, R35, 0x1c1f ;  /* 0x001c1f2336367589 */ /* 0x000fe200000e0000 */
[----:B-1----:R-:W-:Y:S02]  /*e6e0*/  SEL R25, R38, R31, P0 ;  /* 0x0000001f26197207 */ /* 0x002fe40000000000 */
[----:B------:R-:W-:Y:S01]  /*e6f0*/  SEL R27, R31, R38, P0 ;  /* 0x000000261f1b7207 */ /* 0x000fe20000000000 */
[----:B------:R3:W0:Y:S04]  /*e700*/  SHFL.IDX PT, R7, R29, R6, 0x1c1f ;  /* 0x001c1f061d077589 */ /* 0x00062800000e0000 */
[----:B------:R-:W1:Y:S01]  /*e710*/  SHFL.IDX PT, R51, R51, R6, 0x1c1f ;  /* 0x001c1f0633337589 */ /* 0x000e6200000e0000 */
[----:B--2---:R-:W-:-:S03]  /*e720*/  SEL R30, R33, R36, P0 ;  /* 0x00000024211e7207 */ /* 0x004fc60000000000 */
[----:B------:R2:W-:Y:S04]  /*e730*/  SHFL.IDX PT, R20, R28, R35, 0x1c1f ;  /* 0x001c1f231c147589 */ /* 0x0005e800000e0000 */
[----:B------:R-:W-:Y:S01]  /*e740*/  SHFL.IDX PT, R44, R44, R35, 0x1c1f ;  /* 0x001c1f232c2c7589 */ /* 0x000fe200000e0000 */
[----:B---3--:R-:W-:Y:S02]  /*e750*/  SEL R29, R21, R52, P0 ;  /* 0x00000034151d7207 */ /* 0x008fe40000000000 */
[----:B------:R-:W-:Y:S01]  /*e760*/  SEL R31, R52, R21, P0 ;  /* 0x00000015341f7207 */ /* 0x000fe20000000000 */
[----:B------:R-:W-:Y:S01]  /*e770*/  SHFL.IDX PT, R56, R56, R35, 0x1c1f ;  /* 0x001c1f2338387589 */ /* 0x000fe200000e0000 */
[----:B--2---:R-:W-:-:S03]  /*e780*/  SEL R28, R36, R33, P0 ;  /* 0x00000021241c7207 */ /* 0x004fc60000000000 */
[----:B------:R-:W2:Y:S04]  /*e790*/  SHFL.IDX PT, R41, R41, R6, 0x1c1f ;  /* 0x001c1f0629297589 */ /* 0x000ea800000e0000 */
[----:B------:R-:W3:Y:S01]  /*e7a0*/  SHFL.IDX PT, R43, R43, R6, 0x1c1f ;  /* 0x001c1f062b2b7589 */ /* 0x000ee200000e0000 */
[----:B0-----:R-:W-:Y:S02]  /*e7b0*/  SEL R36, R32, R7, P0 ;  /* 0x0000000720247207 */ /* 0x001fe40000000000 */
[----:B------:R-:W-:Y:S01]  /*e7c0*/  SEL R38, R7, R32, P0 ;  /* 0x0000002007267207 */ /* 0x000fe20000000000 */
[----:B------:R-:W0:Y:S01]  /*e7d0*/  SHFL.IDX PT, R53, R53, R6, 0x1c1f ;  /* 0x001c1f0635357589 */ /* 0x000e2200000e0000 */
[----:B-1----:R-:W-:Y:S01]  /*e7e0*/  SEL R37, R54, R51, P0 ;  /* 0x0000003336257207 */ /* 0x002fe20000000000 */
[----:B------:R-:W-:Y:S01]  /*e7f0*/  IMAD.U32 R7, RZ, RZ, UR7 ;  /* 0x00000007ff077e24 */ /* 0x000fe2000f8e00ff */
[----:B------:R-:W-:Y:S01]  /*e800*/  SEL R39, R51, R54, P0 ;  /* 0x0000003633277207 */ /* 0x000fe20000000000 */
[----:B------:R-:W-:Y:S06]  /*e810*/  BAR.SYNC.DEFER_BLOCKING 0x1, 0x100 ;  /* 0x0044000000007b1d */ /* 0x000fec0000010000 */
[----:B------:R-:W-:Y:S04]  /*e820*/  SHFL.IDX PT, R58, R58, R35, 0x1c1f ;  /* 0x001c1f233a3a7589 */ /* 0x000fe800000e0000 */
[----:B------:R-:W1:Y:S01]  /*e830*/  SHFL.IDX PT, R55, R55, R6, 0x1c1f ;  /* 0x001c1f0637377589 */ /* 0x000e6200000e0000 */
[----:B--2---:R-:W-:-:S02]  /*e840*/  SEL R32, R20, R41, P0 ;  /* 0x0000002914207207 */ /* 0x004fc40000000000 */
[----:B------:R-:W-:Y:S01]  /*e850*/  SEL R34, R41, R20, P0 ;  /* 0x0000001429227207 */ /* 0x000fe20000000000 */
[----:B------:R-:W-:Y:S01]  /*e860*/  SHFL.IDX PT, R46, R46, R35, 0x1c1f ;  /* 0x001c1f232e2e7589 */ /* 0x000fe200000e0000 */
[----:B---3--:R-:W-:Y:S02]  /*e870*/  SEL R40, R44, R43, P0 ;  /* 0x0000002b2c287207 */ /* 0x008fe40000000000 */
[----:B------:R-:W-:Y:S01]  /*e880*/  SEL R42, R43, R44, P0 ;  /* 0x0000002c2b2a7207 */ /* 0x000fe20000000000 */
[----:B------:R2:W-:Y:S01]  /*e890*/  SHFL.IDX PT, R60, R60, R35, 0x1c1f ;  /* 0x001c1f233c3c7589 */ /* 0x0005e200000e0000 */
[----:B0-----:R-:W-:-:S03]  /*e8a0*/  SEL R33, R56, R53, P0 ;  /* 0x0000003538217207 */ /* 0x001fc60000000000 */
[----:B------:R-:W0:Y:S04]  /*e8b0*/  SHFL.IDX PT, R45, R45, R6, 0x1c1f ;  /* 0x001c1f062d2d7589 */ /* 0x000e2800000e0000 */
[----:B------:R3:W4:Y:S01]  /*e8c0*/  SHFL.IDX PT, R87, R87, R6, 0x1c1f ;  /* 0x001c1f0657577589 */ /* 0x00072200000e0000 */
[----:B--2---:R-:W-:-:S03]  /*e8d0*/  SEL R35, R53, R56, P0 ;  /* 0x0000003835237207 */ /* 0x004fc60000000000 */
[----:B------:R0:W-:Y:S04]  /*e8e0*/  STSM.16.M88.4 [R67], R8 ;  /* 0x0000000843007844 */ /* 0x0001e80000000200 */
[----:B------:R-:W-:Y:S01]  /*e8f0*/  STSM.16.M88.4 [R66], R12 ;  /* 0x0000000c42007844 */ /* 0x000fe20000000200 */
[----:B-1----:R-:W-:Y:S02]  /*e900*/  SEL R41, R58, R55, P0 ;  /* 0x000000373a297207 */ /* 0x002fe40000000000 */
[----:B------:R-:W-:Y:S01]  /*e910*/  SEL R43, R55, R58, P0 ;  /* 0x0000003a372b7207 */ /* 0x000fe20000000000 */
[----:B------:R-:W-:Y:S01]  /*e920*/  STSM.16.M88.4 [R65], R24 ;  /* 0x0000001841007844 */ /* 0x000fe20000000200 */
[----:B---3--:R-:W-:Y:S01]  /*e930*/  MOV R6, UR6 ;  /* 0x0000000600067c02 */ /* 0x008fe20008000f00 */
[----:B------:R-:W-:-:S02]  /*e940*/  ULDC.64 UR6, c[0x0][0xc08] ;  /* 0x0003020000067ab9 */ /* 0x000fc40000000a00 */
[----:B------:R-:W-:Y:S01]  /*e950*/  STSM.16.M88.4 [R64], R28 ;  /* 0x0000001c40007844 */ /* 0x000fe20000000200 */
[----:B0-----:R-:W-:-:S03]  /*e960*/  SEL R8, R46, R45, P0 ;  /* 0x0000002d2e087207 */ /* 0x001fc60000000000 */
[----:B------:R-:W-:Y:S01]  /*e970*/  STSM.16.M88.4 [R63], R36 ;  /* 0x000000243f007844 */ /* 0x000fe20000000200 */
[----:B------:R-:W-:Y:S02]  /*e980*/  SEL R10, R45, R46, P0 ;  /* 0x0000002e2d0a7207 */ /* 0x000fe40000000000 */
[----:B----4-:R-:W-:Y:S01]  /*e990*/  SEL R9, R60, R87, P0 ;  /* 0x000000573c097207 */ /* 0x010fe20000000000 */
[----:B------:R-:W-:Y:S01]  /*e9a0*/  STSM.16.M88.4 [R62], R32 ;  /* 0x000000203e007844 */ /* 0x000fe20000000200 */
[----:B------:R-:W-:Y:S01]  /*e9b0*/  SEL R11, R87, R60, P0 ;  /* 0x0000003c570b7207 */ /* 0x000fe20000000000 */
[----:B------:R-:W-:Y:S01]  /*e9c0*/  UISETP.NE.U32.AND UP1, UPT, UR6, URZ, UPT ;  /* 0x0000003f0600728c */ /* 0x000fe2000bf25070 */
[----:B------:R-:W0:Y:S01]  /*e9d0*/  LDC R46, c[0x0][0xbe8] ;  /* 0x0002fa00ff2e7b82 */ /* 0x000e220000000800 */
[----:B------:R-:W-:Y:S04]  /*e9e0*/  STSM.16.M88.4 [R61], R40 ;  /* 0x000000283d007844 */ /* 0x000fe80000000200 */
[----:B------:R1:W-:Y:S03]  /*e9f0*/  STSM.16.M88.4 [R59], R8 ;  /* 0x000000083b007844 */ /* 0x0003e60000000200 */
[----:B------:R-:W-:Y:S01]  /*ea00*/  BAR.SYNC.DEFER_BLOCKING 0x1, 0x100 ;  /* 0x0044000000007b1d */ /* 0x000fe20000010000 */
[----:B------:R-:W-:-:S06]  /*ea10*/  UISETP.NE.AND.EX UP1, UPT, UR7, URZ, UPT, UP1 ;  /* 0x0000003f0700728c */ /* 0x000fcc000bf25310 */
[----:B------:R-:W-:-:S05]  /*ea20*/  PLOP3.LUT P0, PT, PT, PT, UP1, 0x80, 0x0 ;  /* 0x000000000000781c */ /* 0x000fca0003f0f018 */
[----:B------:R-:W-:-:S04]  /*ea30*/  @UP1 ULEA UR6, UP2, UR36, UR6, 0x2 ;  /* 0x0000000624061291 */ /* 0x000fc8000f84103f */
[----:B------:R-:W-:Y:S01]  /*ea40*/  @UP1 ULEA.HI.X UR7, UR36, UR7, UR37, 0x2, UP2 ;  /* 0x0000000724071291 */ /* 0x000fe200090f1425 */
[----:B-1----:R-:W-:Y:S02]  /*ea50*/  IMAD.U32 R9, RZ, RZ, UR8 ;  /* 0x00000008ff097e24 */ /* 0x002fe4000f8e00ff */
[----:B------:R-:W-:-:S03]  /*ea60*/  IMAD.U32 R10, RZ, RZ, UR6 ;  /* 0x00000006ff0a7e24 */ /* 0x000fc6000f8e00ff */
[----:B------:R-:W-:Y:S01]  /*ea70*/  IMAD.U32 R11, RZ, RZ, UR7 ;  /* 0x00000007ff0b7e24 */ /* 0x000fe2000f8e00ff */
[----:B------:R-:W2:Y:S01]  /*ea80*/  @P2 LDG.E R12, desc[UR54][R6.64] ;  /* 0x00000036060c2981 */ /* 0x000ea2000c1e1900 */
[----:B0-----:R-:W-:Y:S01]  /*ea90*/  ISETP.NE.AND P1, PT, R46, 0x1, PT ;  /* 0x000000012e00780c */ /* 0x001fe20003f25270 */
[----:B------:R-:W-:Y:S02]  /*eaa0*/  UMOV UR4, URZ ;  /* 0x0000003f00047c82 */ /* 0x000fe40008000000 */
[----:B------:R0:W5:Y:S10]  /*eab0*/  @P0 LDG.E R9, desc[UR54][R10.64] ;  /* 0x000000360a090981 */ /* 0x000174000c1e1900 */
[----:B------:R-:W1:Y:S08]  /*eac0*/  @P1 LDC R13, c[0x0][0xbec] ;  /* 0x0002fb00ff0d1b82 */ /* 0x000e700000000800 */
[----:B------:R-:W3:Y:S01]  /*ead0*/  @P1 LDC R14, c[0x0][0xbf0] ;  /* 0x0002fc00ff0e1b82 */ /* 0x000ee20000000800 */
[----:B--2---:R-:W-:Y:S01]  /*eae0*/  @P2 R2UR UR4, R12 ;  /* 0x000000000c0422ca */ /* 0x004fe200000e0000 */
[----:B01-3--:R-:W-:-:S14]  /*eaf0*/  @P0 BRA `(.L_x_2415) ;  /* 0x0000000000100947 */ /* 0x00bfdc0003800000 */
[----:B------:R-:W-:Y:S05]  /*eb00*/  @!P2 BRA `(.L_x_2415) ;  /* 0x00000000000ca947 */ /* 0x000fea0003800000 */
[----:B------:R-:W2:Y:S04]  /*eb10*/  LDG.E R8, desc[UR54][R6.64] ;  /* 0x0000003606087981 */ /* 0x000ea8000c1e1900 */
[----:B-----5:R-:W2:Y:S02]  /*eb20*/  LDG.E R9, desc[UR54][R6.64+0x4] ;  /* 0x0000043606097981 */ /* 0x020ea4000c1e1900 */
[----:B--2---:R-:W-:-:S07]  /*eb30*/  IMAD.IADD R9, R9, 0x1, -R8 ;  /* 0x0000000109097824 */ /* 0x004fce00078e0a08 */
.L_x_2415:
[----:B------:R-:W-:Y:S01]  /*eb40*/  USHF.R.S32.HI UR14, URZ, 0x1f, UR38 ;  /* 0x0000001f3f0e7899 */ /* 0x000fe20008011426 */
[----:B------:R-:W-:Y:S01]  /*eb50*/  VIADD R8, R18, UR39 ;  /* 0x0000002712087c36 */ /* 0x000fe20008000000 */
[----:B------:R-:W-:Y:S01]  /*eb60*/  ULDC.64 UR12, c[0x0][0xb90] ;  /* 0x0002e400000c7ab9 */ /* 0x000fe20000000a00 */
[----:B------:R-:W-:Y:S01]  /*eb70*/  USHF.R.S32.HI UR9, URZ, 0x1f, UR4 ;  /* 0x0000001f3f097899 */ /* 0x000fe20008011404 */
[----:B------:R-:W-:Y:S01]  /*eb80*/  VIADD R24, R190, UR39 ;  /* 0x00000027be187c36 */ /* 0x000fe20008000000 */
[----:B------:R-:W-:Y:S01]  /*eb90*/  UIMAD UR10, UR14, UR12, URZ ;  /* 0x0000000c0e0a72a4 */ /* 0x000fe2000f8e023f */
[----:B------:R-:W-:Y:S01]  /*eba0*/  @P1 IMAD.HI.U32 R7, R8, R13, RZ ;  /* 0x0000000d08071227 */ /* 0x000fe200078e00ff */
[----:B------:R-:W-:Y:S01]  /*ebb0*/  UMOV UR8, UR4 ;  /* 0x0000000400087c82 */ /* 0x000fe20008000000 */
[----:B------:R-:W-:Y:S01]  /*ebc0*/  USEL UR37, UR37, URZ, !UP0 ;  /* 0x0000003f25257287 */ /* 0x000fe2000c000000 */
[----:B------:R-:W0:Y:S01]  /*ebd0*/  @P1 LDC R49, c[0x0][0xbf0] ;  /* 0x0002fc00ff311b82 */ /* 0x000e220000000800 */
        /* <DEDUP_REMOVED lines=8> */
[----:B------:R-:W-:Y:S01]  /*ec60*/  IMAD.MOV R11, RZ, RZ, -R6 ;  /* 0x000000ffff0b7224 */ /* 0x000fe200078e0a06 */
[----:B------:R-:W-:Y:S01]  /*ec70*/  UIMAD UR8, UR37, UR12, URZ ;  /* 0x0000000c250872a4 */ /* 0x000fe2000f8e023f */
[----:B------:R-:W-:Y:S01]  /*ec80*/  IMAD.WIDE R4, R7, 0x2, R4 ;  /* 0x0000000207047825 */ /* 0x000fe200078e0204 */
[----:B------:R-:W-:Y:S01]  /*ec90*/  UIMAD.WIDE.U32 UR6, UR36, UR12, UR6 ;  /* 0x0000000c240672a5 */ /* 0x000fe2000f8e0006 */
[----:B------:R-:W-:Y:S01]  /*eca0*/  SHF.R.S32.HI R7, RZ, 0x1f, R6 ;  /* 0x0000001fff077819 */ /* 0x000fe20000011406 */
[----:B------:R-:W-:Y:S01]  /*ecb0*/  UIMAD UR8, UR36, UR13, UR8 ;  /* 0x0000000d240872a4 */ /* 0x000fe2000f8e0208 */
[----:B------:R-:W-:Y:S01]  /*ecc0*/  IMAD R11, R46, R11, R8 ;  /* 0x0000000b2e0b7224 */ /* 0x000fe200078e0208 */
[----:B------:R-:W-:Y:S01]  /*ecd0*/  IADD3 R13, P3, R4, 0x2000, RZ ;  /* 0x00002000040d7810 */ /* 0x000fe20007f7e0ff */
[----:B-----5:R-:W-:Y:S01]  /*ece0*/  IMAD R53, R9, R46, RZ ;  /* 0x0000002e09357224 */ /* 0x020fe200078e02ff */
[----:B------:R-:W-:Y:S01]  /*ecf0*/  IADD3 R6, P2, R6, UR6, RZ ;  /* 0x0000000606067c10 */ /* 0x000fe2000ff5e0ff */
[----:B------:R-:W-:Y:S01]  /*ed00*/  ULDC.64 UR10, c[0x0][0xaa0] ;  /* 0x0002a800000a7ab9 */ /* 0x000fe20000000a00 */
[----:B------:R-:W-:Y:S01]  /*ed10*/  IMAD.U32 R10, RZ, RZ, UR8 ;  /* 0x00000008ff0a7e24 */ /* 0x000fe2000f8e00ff */
[----:B------:R-:W-:Y:S01]  /*ed20*/  SHF.R.S32.HI R8, RZ, 0x1f, R11 ;  /* 0x0000001fff087819 */ /* 0x000fe2000001140b */
[----:B------:R-:W-:Y:S01]  /*ed30*/  IMAD.X R9, RZ, RZ, R5, P3 ;  /* 0x000000ffff097224 */ /* 0x000fe200018e0605 */
[----:B------:R-:W-:-:S02]  /*ed40*/  IADD3 R15, P0, R4, 0x1000, RZ ;  /* 0x00001000040f7810 */ /* 0x000fc40007f1e0ff */
[----:B------:R-:W-:Y:S01]  /*ed50*/  IADD3.X R7, R7, UR7, R10, P2, !PT ;  /* 0x0000000707077c10 */ /* 0x000fe200097fe40a */
[----:B------:R-:W-:Y:S01]  /*ed60*/  ULDC.64 UR6, c[0x0][0xb88] ;  /* 0x0002e20000067ab9 */ /* 0x000fe20000000a00 */
[----:B------:R-:W-:Y:S01]  /*ed70*/  LOP3.LUT R10, R13, 0x380, RZ, 0xc0, !PT ;  /* 0x000003800d0a7812 */ /* 0x000fe200078ec0ff */
[----:B------:R-:W-:Y:S01]  /*ed80*/  IMAD R14, R8, UR6, RZ ;  /* 0x00000006080e7c24 */ /* 0x000fe2000f8e02ff */
[----:B------:R-:W-:Y:S01]  /*ed90*/  LOP3.LUT R12, R15, 0x380, RZ, 0xc0, !PT ;  /* 0x000003800f0c7812 */ /* 0x000fe200078ec0ff */
[C---:B------:R-:W-:Y:S01]  /*eda0*/  IMAD.WIDE.U32 R6, R11.reuse, UR6, R6 ;  /* 0x000000060b067c25 */ /* 0x040fe2000f8e0006 */
[----:B------:R-:W-:Y:S02]  /*edb0*/  SHF.R.U64 R8, R10, 0x3, RZ ;  /* 0x000000030a087819 */ /* 0x000fe400000012ff */
[----:B------:R-:W-:Y:S01]  /*edc0*/  SHF.R.U64 R12, R12, 0x3, RZ ;  /* 0x000000030c0c7819 */ /* 0x000fe200000012ff */
[----:B------:R-:W-:Y:S01]  /*edd0*/  IMAD R21, R11, UR7, R14 ;  /* 0x000000070b157c24 */ /* 0x000fe2000f8e020e */
[----:B------:R-:W-:Y:S01]  /*ede0*/  LOP3.LUT R8, R8, R13, RZ, 0x3c, !PT ;  /* 0x0000000d08087212 */ /* 0x000fe200078e3cff */
[----:B------:R-:W-:Y:S01]  /*edf0*/  ULDC.64 UR6, c[0x0][0xb50] ;  /* 0x0002d40000067ab9 */ /* 0x000fe20000000a00 */
[----:B------:R-:W-:Y:S01]  /*ee00*/  LOP3.LUT R12, R12, R15, RZ, 0x3c, !PT ;  /* 0x0000000f0c0c7212 */ /* 0x000fe200078e3cff */
[----:B------:R-:W-:Y:S01]  /*ee10*/  IMAD.IADD R13, R7, 0x1, R21 ;  /* 0x00000001070d7824 */ /* 0x000fe200078e0215 */
[----:B------:R-:W-:Y:S01]  /*ee20*/  LEA R14, P4, R6, UR6, 0x2 ;  /* 0x00000006060e7c11 */ /* 0x000fe2000f8810ff */
[----:B------:R-:W-:Y:S01]  /*ee30*/  VIADD R10, R24, 0x8 ;  /* 0x00000008180a7836 */ /* 0x000fe20000000000 */
[----:B------:R-:W-:-:S02]  /*ee40*/  IADD3 R11, P2, R4, 0x3000, RZ ;  /* 0x00003000040b7810 */ /* 0x000fc40007f5e0ff */
[----:B------:R-:W-:Y:S01]  /*ee50*/  LEA.HI.X R15, R6, UR7, R13, 0x2, P4 ;  /* 0x00000007060f7c11 */ /* 0x000fe2000a0f140d */
[----:B------:R-:W-:Y:S01]  /*ee60*/  SHFL.IDX PT, R20, R14, RZ, 0x1c1f ;  /* 0x001c1fff0e147589 */ /* 0x000fe200000e0000 */
[----:B------:R-:W-:Y:S01]  /*ee70*/  LOP3.LUT R7, R11, 0x380, RZ, 0xc0, !PT ;  /* 0x000003800b077812 */ /* 0x000fe200078ec0ff */
[--C-:B------:R-:W-:Y:S01]  /*ee80*/  IMAD.X R13, RZ, RZ, R5.reuse, P0 ;  /* 0x000000ffff0d7224 */ /* 0x100fe200000e0605 */
[----:B------:R-:W-:Y:S01]  /*ee90*/  LOP3.LUT P0, RZ, R188, 0x3, RZ, 0xc0, !PT ;  /* 0x00000003bcff7812 */ /* 0x000fe2000780c0ff */
[----:B------:R-:W1:Y:S01]  /*eea0*/  SHFL.IDX PT, R21, R15, RZ, 0x1c1f ;  /* 0x001c1fff0f157589 */ /* 0x000e6200000e0000 */
[----:B------:R-:W-:Y:S01]  /*eeb0*/  SHF.R.U64 R6, R7, 0x3, RZ ;  /* 0x0000000307067819 */ /* 0x000fe200000012ff */
[----:B------:R-:W-:Y:S01]  /*eec0*/  IMAD.X R7, RZ, RZ, R5, P2 ;  /* 0x000000ffff077224 */ /* 0x000fe200010e0605 */
[-C--:B------:R-:W-:Y:S01]  /*eed0*/  ISETP.GE.OR P2, PT, R24, R53.reuse, P0 ;  /* 0x000000351800720c */ /* 0x080fe20000746670 */
[----:B------:R-:W-:Y:S01]  /*eee0*/  SHFL.IDX PT, R44, R14, 0x1, 0x1c1f ;  /* 0x003c1f000e2c7f89 */ /* 0x000fe200000e0000 */
[----:B------:R-:W-:Y:S01]  /*eef0*/  ISETP.GE.OR P0, PT, R10, R53, P0 ;  /* 0x000000350a00720c */ /* 0x000fe20000706670 */
[----:B------:R-:W-:Y:S01]  /*ef00*/  UIMAD UR8, UR9, UR10, URZ ;  /* 0x0000000a090872a4 */ /* 0x000fe2000f8e023f */
[C---:B------:R-:W-:Y:S01]  /*ef10*/  IADD3 R41, P6, R4.reuse, 0x4000, RZ ;  /* 0x0000400004297810 */ /* 0x040fe20007fde0ff */
[----:B------:R-:W2:Y:S01]  /*ef20*/  SHFL.IDX PT, R45, R15, 0x1, 0x1c1f ;  /* 0x003c1f000f2d7f89 */ /* 0x000ea200000e0000 */
[----:B------:R-:W-:Y:S01]  /*ef30*/  UIMAD.WIDE.U32 UR6, UR4, UR10, URZ ;  /* 0x0000000a040672a5 */ /* 0x000fe2000f8e003f */
[----:B------:R-:W-:-:S02]  /*ef40*/  IADD3 R37, P5, R4, 0x5000, RZ ;  /* 0x0000500004257810 */ /* 0x000fc40007fbe0ff */
[----:B------:R-:W-:Y:S02]  /*ef50*/  IADD3 R33, P4, R4, 0x6000, RZ ;  /* 0x0000600004217810 */ /* 0x000fe40007f9e0ff */
[----:B------:R-:W-:Y:S02]  /*ef60*/  LOP3.LUT R6, R6, R11, RZ, 0x3c, !PT ;  /* 0x0000000b06067212 */ /* 0x000fe400078e3cff */
[C---:B------:R-:W-:Y:S01]  /*ef70*/  LOP3.LUT R25, R4.reuse, 0x380, RZ, 0xc0, !PT ;  /* 0x0000038004197812 */ /* 0x040fe200078ec0ff */
[----:B-1----:R1:W-:Y:S01]  /*ef80*/  @!P2 ST.E desc[UR54][R20.64], R2 ;  /* 0x000000021400a985 */ /* 0x0023e2000c101936 */
[----:B------:R-:W-:Y:S01]  /*ef90*/  UIMAD UR8, UR4, UR11, UR8 ;  /* 0x0000000b040872a4 */ /* 0x000fe2000f8e0208 */
[----:B------:R-:W-:Y:S02]  /*efa0*/  IADD3 R11, P3, R4, 0x7000, RZ ;  /* 0x00007000040b7810 */ /* 0x000fe40007f7e0ff */
[----:B------:R-:W-:Y:S01]  /*efb0*/  ULDC.64 UR10, c[0x0][0xae8] ;  /* 0x0002ba00000a7ab9 */ /* 0x000fe20000000a00 */
[----:B------:R-:W-:-:S02]  /*efc0*/  LOP3.LUT R40, R41, 0x380, RZ, 0xc0, !PT ;  /* 0x0000038029287812 */ /* 0x000fc400078ec0ff */
[----:B------:R-:W-:Y:S01]  /*efd0*/  LOP3.LUT R36, R37, 0x380, RZ, 0xc0, !PT ;  /* 0x0000038025247812 */ /* 0x000fe200078ec0ff */
[----:B--2---:R2:W-:Y:S01]  /*efe0*/  @!P0 ST.E desc[UR54][R44.64], R0 ;  /* 0x000000002c008985 */ /* 0x0045e2000c101936 */
[----:B------:R-:W-:Y:S02]  /*eff0*/  LOP3.LUT R32, R33, 0x380, RZ, 0xc0, !PT ;  /* 0x0000038021207812 */ /* 0x000fe400078ec0ff */
[----:B------:R-:W-:Y:S01]  /*f000*/  SHF.R.U64 R25, R25, 0x3, RZ ;  /* 0x0000000319197819 */ /* 0x000fe200000012ff */
[----:B-1----:R-:W1:Y:S01]  /*f010*/  @P1 LDC R21, c[0x0][0xbec] ;  /* 0x0002fb00ff151b82 */ /* 0x002e620000000800 */
[----:B------:R-:W-:Y:S01]  /*f020*/  UIADD3 UR7, UR7, UR8, URZ ;  /* 0x0000000807077290 */ /* 0x000fe2000fffe03f */
[----:B------:R-:W-:Y:S01]  /*f030*/  LOP3.LUT R10, R11, 0x380, RZ, 0xc0, !PT ;  /* 0x000003800b0a7812 */ /* 0x000fe200078ec0ff */
[----:B------:R-:W-:Y:S01]  /*f040*/  UIMAD UR4, UR14, UR10, URZ ;  /* 0x0000000a0e0472a4 */ /* 0x000fe2000f8e023f */
[----:B------:R-:W-:Y:S01]  /*f050*/  SHF.R.U64 R40, R40, 0x3, RZ ;  /* 0x0000000328287819 */ /* 0x000fe200000012ff */
[----:B------:R-:W-:Y:S01]  /*f060*/  IMAD.X R29, RZ, RZ, R5, P3 ;  /* 0x000000ffff1d7224 */ /* 0x000fe200018e0605 */
[----:B------:R-:W-:Y:S01]  /*f070*/  SHF.R.U64 R36, R36, 0x3, RZ ;  /* 0x0000000324247819 */ /* 0x000fe200000012ff */
[----:B--2---:R-:W-:Y:S01]  /*f080*/  IMAD R0, R22, 0x20, R23 ;  /* 0x0000002016007824 */ /* 0x004fe200078e0217 */
[----:B------:R-:W-:Y:S01]  /*f090*/  UIMAD UR4, UR38, UR11, UR4 ;  /* 0x0000000b260472a4 */ /* 0x000fe2000f8e0204 */
[----:B------:R-:W-:Y:S01]  /*f0a0*/  SHF.R.U64 R32, R32, 0x3, RZ ;  /* 0x0000000320207819 */ /* 0x000fe200000012ff */
[----:B------:R-:W-:Y:S01]  /*f0b0*/  UIMAD.WIDE.U32 UR6, UR38, UR10, UR6 ;  /* 0x0000000a260672a5 */ /* 0x000fe2000f8e0006 */
[----:B------:R-:W-:Y:S01]  /*f0c0*/  VIADD R2, R0, UR39 ;  /* 0x0000002700027c36 */ /* 0x000fe20008000000 */
[----:B------:R-:W-:Y:S01]  /*f0d0*/  ULDC.64 UR8, c[0x0][0xaf0] ;  /* 0x0002bc0000087ab9 */ /* 0x000fe20000000a00 */
[----:B------:R-:W-:Y:S01]  /*f0e0*/  LOP3.LUT R24, R25, R4, RZ, 0x3c, !PT ;  /* 0x0000000419187212 */ /* 0x000fe200078e3cff */
[----:B------:R-:W-:Y:S01]  /*f0f0*/  UIADD3 UR7, UR7, UR4, URZ ;  /* 0x0000000407077290 */ /* 0x000fe2000fffe03f */
[----:B------:R-:W-:Y:S01]  /*f100*/  SHF.R.U64 R4, R10, 0x3, RZ ;  /* 0x000000030a047819 */ /* 0x000fe200000012ff */
[----:B------:R-:W-:Y:S01]  /*f110*/  UIMAD UR4, UR37, UR8, URZ ;  /* 0x00000008250472a4 */ /* 0x000fe2000f8e023f */
[----:B------:R-:W-:Y:S01]  /*f120*/  MOV R45, R2 ;  /* 0x00000002002d7202 */ /* 0x000fe20000000f00 */
[----:B------:R-:W5:Y:S01]  /*f130*/  LD.E.128 R12, desc[UR54][R12.64] ;  /* 0x000000360c0c7980 */ /* 0x000f62000c101d00 */
[----:B------:R-:W-:-:S02]  /*f140*/  LOP3.LUT R40, R40, R41, RZ, 0x3c, !PT ;  /* 0x0000002928287212 */ /* 0x000fc400078e3cff */
[----:B------:R-:W-:Y:S01]  /*f150*/  LOP3.LUT R36, R36, R37, RZ, 0x3c, !PT ;  /* 0x0000002524247212 */ /* 0x000fe200078e3cff */
[----:B-1----:R-:W-:Y:S01]  /*f160*/  @P1 IMAD.HI.U32 R0, R2, R21, RZ ;  /* 0x0000001502001227 */ /* 0x002fe200078e00ff */
[----:B------:R-:W-:Y:S01]  /*f170*/  UIMAD UR4, UR36, UR9, UR4 ;  /* 0x00000009240472a4 */ /* 0x000fe2000f8e0204 */
[----:B------:R-:W-:Y:S01]  /*f180*/  LOP3.LUT R32, R32, R33, RZ, 0x3c, !PT ;  /* 0x0000002120207212 */ /* 0x000fe200078e3cff */
[----:B------:R-:W-:Y:S01]  /*f190*/  UIMAD.WIDE.U32 UR6, UR36, UR8, UR6 ;  /* 0x00000008240672a5 */ /* 0x000fe2000f8e0006 */
[--C-:B------:R-:W-:Y:S01]  /*f1a0*/  IMAD.X R41, RZ, RZ, R5.reuse, P6 ;  /* 0x000000ffff297224 */ /* 0x100fe200030e0605 */
[----:B0-----:R-:W-:Y:S01]  /*f1b0*/  @P1 SHF.R.U32.HI R45, RZ, R49, R0 ;  /* 0x00000031ff2d1219 */ /* 0x001fe20000011600 */
[--C-:B------:R-:W-:Y:S01]  /*f1c0*/  IMAD.X R37, RZ, RZ, R5.reuse, P5 ;  /* 0x000000ffff257224 */ /* 0x100fe200028e0605 */
[----:B------:R-:W-:Y:S01]  /*f1d0*/  UIADD3 UR4, UR7, UR4, URZ ;  /* 0x0000000407047290 */ /* 0x000fe2000fffe03f */
[----:B------:R-:W-:Y:S01]  /*f1e0*/  IMAD.X R33, RZ, RZ, R5, P4 ;  /* 0x000000ffff217224 */ /* 0x000fe200020e0605 */
[--C-:B------:R-:W-:Y:S01]  /*f1f0*/  SHF.R.S32.HI R0, RZ, 0x1f, R45.reuse ;  /* 0x0000001fff007819 */ /* 0x100fe2000001142d */
[----:B------:R-:W-:Y:S01]  /*f200*/  IMAD.MOV R49, RZ, RZ, -R45 ;  /* 0x000000ffff317224 */ /* 0x000fe200078e0a2d */
[----:B------:R-:W-:Y:S01]  /*f210*/  LOP3.LUT R28, R4, R11, RZ, 0x3c, !PT ;  /* 0x0000000b041c7212 */ /* 0x000fe200078e3cff */
[----:B------:R-:W-:Y:S01]  /*f220*/  IMAD.MOV.U32 R25, RZ, RZ, R5 ;  /* 0x000000ffff197224 */ /* 0x000fe200078e0005 */
[----:B------:R-:W-:Y:S01]  /*f230*/  ULDC.64 UR8, c[0x0][0xae0] ;  /* 0x0002b80000087ab9 */ /* 0x000fe20000000a00 */
[----:B------:R-:W-:Y:S01]  /*f240*/  IMAD R49, R46, R49, R2 ;  /* 0x000000312e317224 */ /* 0x000fe200078e0202 */
[----:B------:R-:W5:Y:S01]  /*f250*/  LD.E.128 R8, desc[UR54][R8.64] ;  /* 0x0000003608087980 */ /* 0x000f62000c101d00 */
[----:B------:R-:W-:-:S02]  /*f260*/  IMAD R0, R0, UR8, RZ ;  /* 0x0000000800007c24 */ /* 0x000fc4000f8e02ff */
[----:B------:R-:W-:Y:S01]  /*f270*/  IMAD.U32 R21, RZ, RZ, UR7 ;  /* 0x00000007ff157e24 */ /* 0x000fe2000f8e00ff */
[----:B------:R-:W5:Y:S01]  /*f280*/  LD.E.128 R24, desc[UR54][R24.64] ;  /* 0x0000003618187980 */ /* 0x000f62000c101d00 */
[----:B------:R-:W-:Y:S01]  /*f290*/  IMAD.U32 R20, RZ, RZ, UR6 ;  /* 0x00000006ff147e24 */ /* 0x000fe2000f8e00ff */
[----:B------:R-:W-:Y:S01]  /*f2a0*/  ULDC.64 UR6, c[0x0][0xad8] ;  /* 0x0002b60000067ab9 */ /* 0x000fe20000000a00 */
[----:B------:R-:W-:Y:S01]  /*f2b0*/  IMAD.U32 R21, RZ, RZ, UR4 ;  /* 0x00000004ff157e24 */ /* 0x000fe2000f8e00ff */
[----:B------:R-:W5:Y:S01]  /*f2c0*/  LD.E.128 R4, desc[UR54][R6.64] ;  /* 0x0000003606047980 */ /* 0x000f62000c101d00 */
[C---:B------:R-:W-:Y:S01]  /*f2d0*/  IMAD R51, R45.reuse, UR9, R0 ;  /* 0x000000092d337c24 */ /* 0x040fe2000f8e0200 */
[----:B------:R-:W-:Y:S02]  /*f2e0*/  SHF.R.S32.HI R0, RZ, 0x1f, R49 ;  /* 0x0000001fff007819 */ /* 0x000fe40000011431 */
[----:B------:R-:W5:Y:S01]  /*f2f0*/  LD.E.128 R40, desc[UR54][R40.64] ;  /* 0x0000003628287980 */ /* 0x000f62000c101d00 */
[----:B------:R-:W-:-:S03]  /*f300*/  IMAD.WIDE.U32 R20, R45, UR8, R20 ;  /* 0x000000082d147c25 */ /* 0x000fc6000f8e0014 */
[----:B------:R-:W5:Y:S04]  /*f310*/  LD.E.128 R36, desc[UR54][R36.64] ;  /* 0x0000003624247980 */ /* 0x000f68000c101d00 */
[----:B------:R-:W5:Y:S04]  /*f320*/  LD.E.128 R32, desc[UR54][R32.64] ;  /* 0x0000003620207980 */ /* 0x000f68000c101d00 */
[----:B------:R-:W5:Y:S01]  /*f330*/  LD.E.128 R28, desc[UR54][R28.64] ;  /* 0x000000361c1c7980 */ /* 0x000f62000c101d00 */
        /* <DEDUP_REMOVED lines=8> */
[----:B------:R-:W-:Y:S02]  /*f3c0*/  VIADD R46, R23, UR39 ;  /* 0x00000027172e7c36 */ /* 0x000fe40008000000 */
[C---:B------:R-:W-:Y:S02]  /*f3d0*/  IMAD R45, R49.reuse, UR7, R2 ;  /* 0x00000007312d7c24 */ /* 0x040fe4000f8e0202 */
[----:B------:R-:W-:Y:S01]  /*f3e0*/  IMAD.WIDE.U32 R20, R49, UR6, R20 ;  /* 0x0000000631147c25 */ /* 0x000fe2000f8e0014 */
[C---:B------:R-:W-:Y:S01]  /*f3f0*/  ISETP.GE.AND P2, PT, R46.reuse, R53, PT ;  /* 0x000000352e00720c */ /* 0x040fe20003f46270 */
[----:B------:R-:W-:Y:S02]  /*f400*/  ULDC.64 UR6, c[0x0][0xa80] ;  /* 0x0002a00000067ab9 */ /* 0x000fe40000000a00 */
[----:B------:R-:W-:Y:S01]  /*f410*/  VIADD R0, R46, 0x20 ;  /* 0x000000202e007836 */ /* 0x000fe20000000000 */
[----:B------:R-:W-:Y:S01]  /*f420*/  LEA R44, P3, R20, UR6, 0x1 ;  /* 0x00000006142c7c11 */ /* 0x000fe2000f8608ff */
[----:B------:R-:W-:-:S02]  /*f430*/  IMAD.IADD R21, R21, 0x1, R45 ;  /* 0x0000000115157824 */ /* 0x000fc400078e022d */
[----:B------:R-:W-:Y:S01]  /*f440*/  VIADD R3, R3, 0x29820 ;  /* 0x0002982003037836 */ /* 0x000fe20000000000 */
[-C--:B------:R-:W-:Y:S01]  /*f450*/  ISETP.GE.AND P0, PT, R0, R53.reuse, PT ;  /* 0x000000350000720c */ /* 0x080fe20003f06270 */
[----:B------:R-:W-:Y:S01]  /*f460*/  VIADD R0, R46, 0x40 ;  /* 0x000000402e007836 */ /* 0x000fe20000000000 */
[----:B------:R-:W-:Y:S02]  /*f470*/  LEA.HI.X R45, R20, UR7, R21, 0x1, P3 ;  /* 0x00000007142d7c11 */ /* 0x000fe400098f0c15 */
        /* <DEDUP_REMOVED lines=16> */
.L_x_2417:
[----:B------:R-:W-:Y:S05]  /*f580*/  BSYNC B1 ;  /* 0x0000000000017941 */ /* 0x000fea0003800000 */
.L_x_2416:
        /* <DEDUP_REMOVED lines=13> */
.L_x_2419:
[----:B------:R-:W-:Y:S05]  /*f660*/  BSYNC B1 ;  /* 0x0000000000017941 */ /* 0x000fea0003800000 */
.L_x_2418:
[----:B----4-:R4:W0:Y:S01]  /*f670*/  SHFL.IDX PT, R0, R45, 0x2, 0x181f ;  /* 0x00581f002d007f89 */ /* 0x01082200000e0000 */
        /* <DEDUP_REMOVED lines=12> */
.L_x_2421:
[----:B------:R-:W-:Y:S05]  /*f740*/  BSYNC B1 ;  /* 0x0000000000017941 */ /* 0x000fea0003800000 */
.L_x_2420:
[----:B0-----:R-:W-:Y:S01]  /*f750*/  VIADD R0, R46, 0x60 ;  /* 0x000000602e007836 */ /* 0x001fe20000000000 */
[----:B--2-4-:R-:W4:Y:S04]  /*f760*/  SHFL.IDX PT, R45, R45, 0x3, 0x181f ;  /* 0x00781f002d2d7f89 */ /* 0x014f2800000e0000 */
        /* <DEDUP_REMOVED lines=14> */
.L_x_2414:
        /* <DEDUP_REMOVED lines=8> */
[----:B------:R-:W-:Y:S02]  /*f8d0*/  IMAD.U32 R2, RZ, RZ, UR6 ;  /* 0x00000006ff027e24 */ /* 0x000fe4000f8e00ff */
[----:B------:R-:W-:Y:S01]  /*f8e0*/  IMAD.U32 R3, RZ, RZ, UR7 ;  /* 0x00000007ff037e24 */ /* 0x000fe2000f8e00ff */
[----:B------:R-:W-:Y:S02]  /*f8f0*/  ULDC.64 UR6, c[0x0][0xc08] ;  /* 0x0003020000067ab9 */ /* 0x000fe40000000a00 */
[----:B------:R-:W-:-:S03]  /*f900*/  UISETP.NE.U32.AND UP1, UPT, UR6, URZ, UPT ;  /* 0x0000003f0600728c */ /* 0x000fc6000bf25070 */
[----:B------:R-:W2:Y:S01]  /*f910*/  @P2 LDG.E R6, desc[UR54][R2.64] ;  /* 0x0000003602062981 */ /* 0x000ea2000c1e1900 */
[----:B------:R-:W-:Y:S01]  /*f920*/  UISETP.NE.AND.EX UP1, UPT, UR7, URZ, UPT, UP1 ;  /* 0x0000003f0700728c */ /* 0x000fe2000bf25310 */
[----:B------:R-:W-:-:S05]  /*f930*/  IMAD.U32 R0, RZ, RZ, UR4 ;  /* 0x00000004ff007e24 */ /* 0x000fca000f8e00ff */
        /* <DEDUP_REMOVED lines=18> */
.L_x_2423:
[----:B------:R-:W-:Y:S01]  /*fa60*/  USEL UR36, UR36, URZ, !UP0 ;  /* 0x0000003f24247287 */ /* 0x000fe2000c000000 */
[----:B------:R-:W-:Y:S01]  /*fa70*/  BSSY B1, `(.L_x_2424) ;  /* 0x000002c000017945 */ /* 0x000fe20003800000 */
[----:B------:R-:W-:-:S03]  /*fa80*/  USEL UR37, UR37, URZ, !UP0 ;  /* 0x0000003f25257287 */ /* 0x000fc6000c000000 */
[----:B------:R-:W-:Y:S09]  /*fa90*/  @P1 BRA `(.L_x_2425) ;  /* 0x0000000000a41947 */ /* 0x000ff20003800000 */
[----:B------:R-:W0:Y:S01]  /*faa0*/  S2R R3, SR_TID.X ;  /* 0x0000000000037919 */ /* 0x000e220000002100 */
[----:B------:R-:W1:Y:S01]  /*fab0*/  LDC R7, c[0x0][0xbe8] ;  /* 0x0002fa00ff077b82 */ /* 0x000e620000000800 */
[----:B------:R-:W-:Y:S02]  /*fac0*/  IMAD.U32 R4, RZ, RZ, UR39 ;  /* 0x00000027ff047e24 */ /* 0x000fe4000f8e00ff */
[----:B-1---5:R-:W-:-:S03]  /*fad0*/  IMAD R2, R0, R7, RZ ;  /* 0x0000000700027224 */ /* 0x022fc600078e02ff */
[----:B0-----:R-:W-:-:S04]  /*fae0*/  IADD3 R4, R4, -0x80, R3 ;  /* 0xffffff8004047810 */ /* 0x001fc80007ffe003 */
[----:B------:R-:W-:-:S13]  /*faf0*/  ISETP.GE.AND P1, PT, R4, R2, PT ;  /* 0x000000020400720c */ /* 0x000fda0003f26270 */
[----:B------:R-:W-:Y:S05]  /*fb00*/  @P1 BRA `(.L_x_2425) ;  /* 0x0000000000881947 */ /* 0x000fea0003800000 */
[----:B------:R-:W-:Y:S01]  /*fb10*/  ISETP.NE.AND P1, PT, R7, 0x1, PT ;  /* 0x000000010700780c */ /* 0x000fe20003f25270 */
[----:B------:R-:W-:Y:S01]  /*fb20*/  ULDC.64 UR12, c[0x0][0xb90] ;  /* 0x0002e400000c7ab9 */ /* 0x000fe20000000a00 */
[----:B------:R-:W-:Y:S01]  /*fb30*/  UMOV UR6, UR4 ;  /* 0x0000000400067c82 */ /* 0x000fe20008000000 */
[----:B------:R-:W-:Y:S01]  /*fb40*/  UIMAD UR8, UR10, UR12, URZ ;  /* 0x0000000c0a0872a4 */ /* 0x000fe2000f8e023f */
[----:B------:R-:W-:Y:S01]  /*fb50*/  IMAD.MOV.U32 R2, RZ, RZ, R4 ;  /* 0x000000ffff027224 */ /* 0x000fe200078e0004 */
[----:B------:R-:W-:Y:S02]  /*fb60*/  UMOV UR7, UR9 ;  /* 0x0000000900077c82 */ /* 0x000fe40008000000 */
[----:B------:R-:W-:Y:S02]  /*fb70*/  UIMAD.WIDE.U32 UR6, UR38, UR12, UR6 ;  /* 0x0000000c260672a5 */ /* 0x000fe4000f8e0006 */
[----:B------:R-:W-:-:S03]  /*fb80*/  UIMAD UR8, UR38, UR13, UR8 ;  /* 0x0000000d260872a4 */ /* 0x000fc6000f8e0208 */
[----:B------:R-:W-:Y:S01]  /*fb90*/  ULDC.64 UR12, c[0x0][0xb98] ;  /* 0x0002e600000c7ab9 */ /* 0x000fe20000000a00 */
[----:B------:R-:W0:Y:S01]  /*fba0*/  @P1 LDC R3, c[0x0][0xbec] ;  /* 0x0002fb00ff031b82 */ /* 0x000e220000000800 */
[----:B------:R-:W-:Y:S02]  /*fbb0*/  UIADD3 UR7, UR7, UR8, URZ ;  /* 0x0000000807077290 */ /* 0x000fe4000fffe03f */
[----:B------:R-:W-:Y:S02]  /*fbc0*/  UIMAD UR8, UR37, UR12, URZ ;  /* 0x0000000c250872a4 */ /* 0x000fe4000f8e023f */
[----:B------:R-:W-:Y:S02]  /*fbd0*/  UIMAD.WIDE.U32 UR6, UR36, UR12, UR6 ;  /* 0x0000000c240672a5 */ /* 0x000fe4000f8e0006 */
[----:B------:R-:W-:Y:S01]  /*fbe0*/  UIMAD UR8, UR36, UR13, UR8 ;  /* 0x0000000d240872a4 */ /* 0x000fe2000f8e0208 */
[----:B------:R-:W1:Y:S02]  /*fbf0*/  @P1 LDC R6, c[0x0][0xbf0] ;  /* 0x0002fc00ff061b82 */ /* 0x000e640000000800 */
[----:B------:R-:W-:Y:S01]  /*fc00*/  ULDC.64 UR12, c[0x0][0xb88] ;  /* 0x0002e200000c7ab9 */ /* 0x000fe20000000a00 */
[----:B0-----:R-:W-:-:S05]  /*fc10*/  @P1 IMAD.HI.U32 R3, R4, R3, RZ ;  /* 0x0000000304031227 */ /* 0x001fca00078e00ff */
[----:B-1----:R-:W-:Y:S01]  /*fc20*/  @P1 SHF.R.U32.HI R2, RZ, R6, R3 ;  /* 0x00000006ff021219 */ /* 0x002fe20000011603 */
[----:B------:R-:W-:-:S03]  /*fc30*/  IMAD.U32 R6, RZ, RZ, UR8 ;  /* 0x00000008ff067e24 */ /* 0x000fc6000f8e00ff */
[--C-:B------:R-:W-:Y:S01]  /*fc40*/  SHF.R.S32.HI R3, RZ, 0x1f, R2.reuse ;  /* 0x0000001fff037819 */ /* 0x100fe20000011402 */
[----:B------:R-:W-:Y:S01]  /*fc50*/  IMAD.MOV R5, RZ, RZ, -R2 ;  /* 0x000000ffff057224 */ /* 0x000fe200078e0a02 */
[----:B------:R-:W-:-:S03]  /*fc60*/  IADD3 R2, P1, R2, UR6, RZ ;  /* 0x0000000602027c10 */ /* 0x000fc6000ff3e0ff */
[----:B------:R-:W-:Y:S01]  /*fc70*/  IMAD R5, R7, R5, R4 ;  /* 0x0000000507057224 */ /* 0x000fe200078e0204 */
[----:B------:R-:W-:Y:S01]  /*fc80*/  IADD3.X R3, R3, UR7, R6, P1, !PT ;  /* 0x0000000703037c10 */ /* 0x000fe20008ffe406 */
[----:B------:R-:W-:-:S03]  /*fc90*/  ULDC.64 UR6, c[0x0][0xb50] ;  /* 0x0002d40000067ab9 */ /* 0x000fc60000000a00 */
[----:B------:R-:W-:Y:S01]  /*fca0*/  SHF.R.S32.HI R4, RZ, 0x1f, R5 ;  /* 0x0000001fff047819 */ /* 0x000fe20000011405 */
[----:B------:R-:W-:-:S04]  /*fcb0*/  IMAD.WIDE.U32 R2, R5, UR12, R2 ;  /* 0x0000000c05027c25 */ /* 0x000fc8000f8e0002 */
[----:B------:R-:W-:-:S04]  /*fcc0*/  IMAD R4, R4, UR12, RZ ;  /* 0x0000000c04047c24 */ /* 0x000fc8000f8e02ff */
[----:B------:R-:W-:Y:S01]  /*fcd0*/  IMAD R7, R5, UR13, R4 ;  /* 0x0000000d05077c24 */ /* 0x000fe2000f8e0204 */
[----:B------:R-:W-:-:S03]  /*fce0*/  LEA R4, P1, R2, UR6, 0x2 ;  /* 0x0000000602047c11 */ /* 0x000fc6000f8210ff */
[----:B------:R-:W-:-:S05]  /*fcf0*/  IMAD.IADD R3, R3, 0x1, R7 ;  /* 0x0000000103037824 */ /* 0x000fca00078e0207 */
[----:B------:R-:W-:Y:S01]  /*fd00*/  LEA.HI.X R5, R2, UR7, R3, 0x2, P1 ;  /* 0x0000000702057c11 */ /* 0x000fe200088f1403 */
[----:B------:R-:W-:-:S05]  /*fd10*/  IMAD.MOV.U32 R3, RZ, RZ, -0x800000 ;  /* 0xff800000ff037424 */ /* 0x000fca00078e00ff */
[----:B------:R0:W-:Y:S02]  /*fd20*/  STG.E desc[UR54][R4.64], R3 ;  /* 0x0000000304007986 */ /* 0x0001e4000c101936 */
.L_x_2425:
[----:B------:R-:W-:Y:S05]  /*fd30*/  BSYNC B1 ;  /* 0x0000000000017941 */ /* 0x000fea0003800000 */
.L_x_2424:
[----:B0-----:R-:W0:Y:S01]  /*fd40*/  @P0 LDC R3, c[0x0][0xbf0] ;  /* 0x0002fc00ff030b82 */ /* 0x001e220000000800 */
[----:B------:R-:W-:Y:S01]  /*fd50*/  ULDC.64 UR12, c[0x0][0xaa0] ;  /* 0x0002a800000c7ab9 */ /* 0x000fe20000000a00 */
[----:B------:R-:W-:Y:S01]  /*fd60*/  LEA R2, R22, R23, 0x5 ;  /* 0x0000001716027211 */ /* 0x000fe200078e28ff */
[----:B------:R-:W-:Y:S01]  /*fd70*/  UIMAD UR8, UR9, UR12, URZ ;  /* 0x0000000c090872a4 */ /* 0x000fe2000f8e023f */
[----:B------:R-:W-:Y:S01]  /*fd80*/  BSSY B1, `(.L_x_2426) ;  /* 0x0000039000017945 */ /* 0x000fe20003800000 */
[----:B------:R-:W-:Y:S02]  /*fd90*/  UIMAD.WIDE.U32 UR6, UR4, UR12, URZ ;  /* 0x0000000c040672a5 */ /* 0x000fe4000f8e003f */
[----:B------:R-:W-:Y:S01]  /*fda0*/  UIMAD UR8, UR4, UR13, UR8 ;  /* 0x0000000d040872a4 */ /* 0x000fe2000f8e0208 */
[----:B------:R-:W-:Y:S02]  /*fdb0*/  VIADD R6, R2, UR39 ;  /* 0x0000002702067c36 */ /* 0x000fe40008000000 */
[----:B------:R-:W-:Y:S01]  /*fdc0*/  ULDC.64 UR12, c[0x0][0xae8] ;  /* 0x0002ba00000c7ab9 */ /* 0x000fe20000000a00 */
[----:B------:R-:W-:Y:S01]  /*fdd0*/  UIADD3 UR7, UR7, UR8, URZ ;  /* 0x0000000807077290 */ /* 0x000fe2000fffe03f */
[----:B------:R-:W-:Y:S01]  /*fde0*/  @P0 IMAD.HI.U32 R2, R6, R9, RZ ;  /* 0x0000000906020227 */ /* 0x000fe200078e00ff */
[----:B------:R-:W-:-:S02]  /*fdf0*/  UIMAD UR4, UR10, UR12, URZ ;  /* 0x0000000c0a0472a4 */ /* 0x000fc4000f8e023f */
[----:B------:R-:W-:Y:S01]  /*fe00*/  UIMAD.WIDE.U32 UR6, UR38, UR12, UR6 ;  /* 0x0000000c260672a5 */ /* 0x000fe2000f8e0006 */
[----:B------:R-:W-:Y:S01]  /*fe10*/  IMAD.MOV.U32 R5, RZ, RZ, R6 ;  /* 0x000000ffff057224 */ /* 0x000fe200078e0006 */
[----:B------:R-:W-:Y:S01]  /*fe20*/  UIMAD UR4, UR38, UR13, UR4 ;  /* 0x0000000d260472a4 */ /* 0x000fe2000f8e0204 */
[----:B------:R-:W-:-:S03]  /*fe30*/  ULDC.64 UR8, c[0x0][0xaf0] ;  /* 0x0002bc0000087ab9 */ /* 0x000fc60000000a00 */
[----:B------:R-:W-:Y:S02]  /*fe40*/  UIADD3 UR7, UR7, UR4, URZ ;  /* 0x0000000407077290 */ /* 0x000fe4000fffe03f */
[----:B------:R-:W-:Y:S01]  /*fe50*/  UIMAD UR4, UR37, UR8, URZ ;  /* 0x00000008250472a4 */ /* 0x000fe2000f8e023f */
[----:B0-----:R-:W-:Y:S01]  /*fe60*/  @P0 SHF.R.U32.HI R5, RZ, R3, R2 ;  /* 0x00000003ff050219 */ /* 0x001fe20000011602 */
        /* <DEDUP_REMOVED lines=11> */
[----:B------:R-:W-:Y:S02]  /*ff20*/  IMAD.U32 R3, RZ, RZ, UR4 ;  /* 0x00000004ff037e24 */ /* 0x000fe4000f8e00ff */
[C---:B------:R-:W-:Y:S01]  /*ff30*/  IMAD R9, R5.reuse, UR9, R4 ;  /* 0x0000000905097c24 */ /* 0x040fe2000f8e0204 */
[----:B------:R-:W-:Y:S01]  /*ff40*/  SHF.R.S32.HI R4, RZ, 0x1f, R7 ;  /* 0x0000001fff047819 */ /* 0x000fe20000011407 */
[----:B------:R-:W-:-:S04]  /*ff50*/  IMAD.WIDE.U32 R2, R5, UR8, R2 ;  /* 0x0000000805027c25 */ /* 0x000fc8000f8e0002 */
[----:B------:R-:W-:Y:S02]  /*ff60*/  IMAD.IADD R3, R3, 0x1, R9 ;  /* 0x0000000103037824 */ /* 0x000fe400078e0209 */
[----:B------:R-:W-:Y:S02]  /*ff70*/  IMAD R4, R4, UR6, RZ ;  /* 0x0000000604047c24 */ /* 0x000fe4000f8e02ff */
[----:B------:R-:W-:Y:S02]  /*ff80*/  VIADD R6, R23, UR39 ;  /* 0x0000002717067c36 */ /* 0x000fe40008000000 */
[----:B-----5:R-:W-:Y:S02]  /*ff90*/  IMAD R11, R0, R11, RZ ;  /* 0x0000000b000b7224 */ /* 0x020fe400078e02ff */
        /* <DEDUP_REMOVED lines=23> */
.L_x_2427:
[----:B------:R-:W-:Y:S05]  /*10110*/  BSYNC B1 ;  /* 0x0000000000017941 */ /* 0x000fea0003800000 */
.L_x_2426:
        /* <DEDUP_REMOVED lines=13> */
.L_x_2429:
[----:B------:R-:W-:Y:S05]  /*101f0*/  BSYNC B1 ;  /* 0x0000000000017941 */ /* 0x000fea0003800000 */
.L_x_2428:
        /* <DEDUP_REMOVED lines=13> */
.L_x_2431:
[----:B------:R-:W-:Y:S05]  /*102d0*/  BSYNC B1 ;  /* 0x0000000000017941 */ /* 0x000fea0003800000 */
.L_x_2430:
[----:B0-----:R-:W-:Y:S01]  /*102e0*/  VIADD R0, R6, 0x60 ;  /* 0x0000006006007836 */ /* 0x001fe20000000000 */
[----:B--2-4-:R-:W0:Y:S04]  /*102f0*/  SHFL.IDX PT, R5, R5, 0x3, 0x181f ;  /* 0x00781f0005057f89 */ /* 0x014e2800000e0000 */
[----:B------:R-:W-:Y:S01]  /*10300*/  ISETP.GE.AND P0, PT, R0, R11, PT ;  /* 0x0000000b0000720c */ /* 0x000fe20003f06270 */
[----:B-1-3--:R1:W2:-:S12]  /*10310*/  SHFL.IDX PT, R2, R4, 0x3, 0x181f ;  /* 0x00781f0004027f89 */ /* 0x00a29800000e0000 */
[----:B-1----:R-:W-:Y:S05]  /*10320*/  @P0 BRA `(.L_x_2422) ;  /* 0x0000000000240947 */ /* 0x002fea0003800000 */
[----:B------:R-:W-:Y:S02]  /*10330*/  ULDC UR4, c[0x0][0xac8] ;  /* 0x0002b20000047ab9 */ /* 0x000fe40000000800 */
[----:B------:R-:W-:Y:S02]  /*10340*/  ISETP.GE.AND P2, PT, R16, UR4, PT ;  /* 0x0000000410007c0c */ /* 0x000fe4000bf46270 */
[----:B------:R-:W-:-:S11]  /*10350*/  ISETP.GE.AND P3, PT, R19, UR4, PT ;  /* 0x0000000413007c0c */ /* 0x000fd6000bf66270 */
[CC--:B--2---:R-:W-:Y:S02]  /*10360*/  @!P2 LEA R6, P0, R16.reuse, R2.reuse, 0x1 ;  /* 0x000000021006a211 */ /* 0x0c4fe400078008ff */
[C---:B------:R-:W-:Y:S02]  /*10370*/  @!P3 LEA R2, P1, R19.reuse, R2, 0x1 ;  /* 0x000000021302b211 */ /* 0x040fe400078208ff */
[-C--:B0-----:R-:W-:Y:S02]  /*10380*/  @!P2 LEA.HI.X R7, R16, R5.reuse, R193, 0x1, P0 ;  /* 0x000000051007a211 */ /* 0x081fe400000f0cc1 */
[----:B------:R-:W-:-:S03]  /*10390*/  @!P3 LEA.HI.X R3, R19, R5, R192, 0x1, P1 ;  /* 0x000000051303b211 */ /* 0x000fc600008f0cc0 */
[----:B------:R1:W-:Y:S04]  /*103a0*/  @!P2 ST.E.128 desc[UR54][R6.64], RZ ;  /* 0x000000ff0600a985 */ /* 0x0003e8000c101d36 */
[----:B------:R1:W-:Y:S02]  /*103b0*/  @!P3 ST.E.128 desc[UR54][R2.64], RZ ;  /* 0x000000ff0200b985 */ /* 0x0003e4000c101d36 */
.L_x_2422:
[----:B------:R-:W-:Y:S05]  /*103c0*/  BSYNC B0 ;  /* 0x0000000000007941 */ /* 0x000fea0003800000 */
.L_x_2413:
[----:B------:R-:W-:Y:S02]  /*103d0*/  ULDC UR4, c[0x0][0xc3c] ;  /* 0x00030f0000047ab9 */ /* 0x000fe40000000800 */
[----:B------:R-:W-:-:S13]  /*103e0*/  ISETP.GE.AND P0, PT, R47, UR4, PT ;  /* 0x000000042f007c0c */ /* 0x000fda000bf06270 */
[----:B------:R-:W-:Y:S05]  /*103f0*/  @!P0 BRA `(.L_x_2432) ;  /* 0xffffff0800508947 */ /* 0x000fea000383ffff */
[----:B------:R-:W-:Y:S05]  /*10400*/  EXIT ;  /* 0x000000000000794d */ /* 0x000fea0003800000 */
.L_x_2371:
        /* <DEDUP_REMOVED lines=55> */
.L_x_2438:
        /* <DEDUP_REMOVED lines=12> */
.L_x_2437:
[----:B------:R-:W-:Y:S05]  /*10840*/  BSYNC B0 ;  /* 0x0000000000007941 */ /* 0x000fea0003800000 */
.L_x_2436:
[----:B0----5:R-:W0:Y:S02]  /*10850*/  SHFL.UP PT, R2, R0, 0x1, RZ ;  /* 0x0420000000027989 */ /* 0x021e2400000e00ff */
        /* <DEDUP_REMOVED lines=20> */
.L_x_2434:
[----:B------:R-:W-:-:S04]  /*109a0*/  IMAD.IADD R13, R4, 0x1, -R3 ;  /* 0x00000001040d7824 */ /* 0x000fc800078e0a03 */
[----:B------:R-:W-:-:S05]  /*109b0*/  IMAD R2, R8, R9, R13 ;  /* 0x0000000908027224 */ /* 0x000fca00078e020d */
[----:B------:R-:W-:-:S13]  /*109c0*/  ISETP.GT.AND P0, PT, R2, R7, PT ;  /* 0x000000070200720c */ /* 0x000fda0003f04270 */
[----:B------:R-:W-:Y:S02]  /*109d0*/  VOTEU.ANY UR7, UPT, !P0 ;  /* 0x0000000000077886 */ /* 0x000fe400040e0100 */
[----:B------:R-:W-:-:S04]  /*109e0*/  UPOPC UR6, UR7 ;  /* 0x00000007000672bf */ /* 0x000fc80008000000 */
[----:B------:R-:W-:-:S03]  /*109f0*/  UIADD3 UR39, UR6, UR4, URZ ;  /* 0x0000000406277290 */ /* 0x000fc6000fffe03f */
[----:B------:R-:W-:Y:S02]  /*10a00*/  ULDC.64 UR4, c[0x0][0xc90] ;  /* 0x0003240000047ab9 */ /* 0x000fe40000000a00 */
[----:B------:R-:W-:-:S06]  /*10a10*/  UIMAD.WIDE UR4, UR39, 0x4, UR4 ;  /* 0x00000004270478a5 */ /* 0x000fcc000f8e0204 */
[----:B------:R-:W-:Y:S02]  /*10a20*/  IMAD.U32 R2, RZ, RZ, UR4 ;  /* 0x00000004ff027e24 */ /* 0x000fe4000f8e00ff */
[----:B------:R-:W-:-:S05]  /*10a30*/  IMAD.U32 R3, RZ, RZ, UR5 ;  /* 0x00000005ff037e24 */ /* 0x000fca000f8e00ff */
[----:B------:R-:W2:Y:S01]  /*10a40*/  LDG.E R6, desc[UR54][R2.64] ;  /* 0x0000003602067981 */ /* 0x000ea2000c1e1900 */
[----:B------:R-:W-:Y:S01]  /*10a50*/  IMAD.U32 R15, RZ, RZ, UR6 ;  /* 0x00000006ff0f7e24 */ /* 0x000fe2000f8e00ff */
[----:B------:R-:W-:-:S04]  /*10a60*/  ISETP.NE.AND P0, PT, RZ, UR7, PT ;  /* 0x00000007ff007c0c */ /* 0x000fc8000bf05270 */
        /* <DEDUP_REMOVED lines=8> */
[----:B------:R-:W-:-:S06]  /*10af0*/  UIADD3 UR4, UR6, -0x1, URZ ;  /* 0xffffffff06047890 */ /* 0x000fcc000fffe03f */
[----:B0-----:R-:W-:-:S05]  /*10b00*/  IMAD.U32 R11, RZ, RZ, UR4 ;  /* 0x00000004ff0b7e24 */ /* 0x001fca000f8e00ff */
[----:B------:R2:W3:Y:S02]  /*10b10*/  SHFL.IDX PT, R16, R8, R11, 0x1f ;  /* 0x00001f0b08107589 */ /* 0x0004e400000e0000 */
.L_x_2439:
[----:B-1----:R-:W-:Y:S02]  /*10b20*/  IMAD.MOV R2, RZ, RZ, -R3 ;  /* 0x000000ffff027224 */ /* 0x002fe400078e0a03 */
[----:B---3--:R-:W-:Y:S02]  /*10b30*/  IMAD R16, R16, R9, R13 ;  /* 0x0000000910107224 */ /* 0x008fe400078e020d */
[----:B------:R-:W-:Y:S01]  /*10b40*/  IMAD.MOV.U32 R13, RZ, RZ, R2 ;  /* 0x000000ffff0d7224 */ /* 0x000fe200078e0002 */
[----:B------:R-:W-:Y:S01]  /*10b50*/  IABS R2, R4 ;  /* 0x0000000400027213 */ /* 0x000fe20000000000 */
[----:B0-2---:R-:W-:Y:S02]  /*10b60*/  IMAD.IADD R11, R7, 0x1, -R16 ;  /* 0x00000001070b7824 */ /* 0x005fe400078e0a10 */
[----:B------:R-:W-:Y:S02]  /*10b70*/  IMAD R7, R13, R12, RZ ;  /* 0x0000000c0d077224 */ /* 0x000fe400078e02ff */
[----:B------:R-:W-:Y:S01]  /*10b80*/  IMAD.MOV R10, RZ, RZ, -R2 ;  /* 0x000000ffff0a7224 */ /* 0x000fe200078e0a02 */
        /* <DEDUP_REMOVED lines=20> */
[----:B------:R-:W-:-:S03]  /*10cd0*/  IMAD R4, R4, R7, R11 ;  /* 0x0000000704047224 */ /* 0x000fc600078e020b */
[----:B------:R-:W-:Y:S02]  /*10ce0*/  VIADDMNMX R15, R3, R9, R6, PT ;  /* 0x00000009030f7246 */ /* 0x000fe40003800106 */
[----:B------:R-:W-:Y:S02]  /*10cf0*/  IABS R9, R4 ;  /* 0x0000000400097213 */ /* 0x000fe40000000000 */
[-C--:B------:R-:W-:Y:S01]  /*10d00*/  IABS R8, R15.reuse ;  /* 0x0000000f00087213 */ /* 0x080fe20000000000 */
[----:B------:R-:W-:Y:S01]  /*10d10*/  IMAD.MOV R18, RZ, RZ, -R15 ;  /* 0x000000ffff127224 */ /* 0x000fe200078e0a0f */
[----:B------:R-:W-:Y:S02]  /*10d20*/  IABS R10, R15 ;  /* 0x0000000f000a7213 */ /* 0x000fe40000000000 */
[----:B------:R-:W0:Y:S08]  /*10d30*/  I2F.RP R6, R8 ;  /* 0x0000000800067306 */ /* 0x000e300000209400 */
[----:B0-----:R-:W0:Y:S02]  /*10d40*/  MUFU.RCP R6, R6 ;  /* 0x0000000600067308 */ /* 0x001e240000001000 */
[----:B0-----:R-:W-:-:S06]  /*10d50*/  IADD3 R3, R6, 0xffffffe, RZ ;  /* 0x0ffffffe06037810 */ /* 0x001fcc0007ffe0ff */
[----:B------:R-:W0:Y:S02]  /*10d60*/  F2I.FTZ.U32.TRUNC.NTZ R3, R3 ;  /* 0x0000000300037305 */ /* 0x000e24000021f000 */
[----:B0-----:R-:W-:-:S04]  /*10d70*/  IMAD.MOV R2, RZ, RZ, -R3 ;  /* 0x000000ffff027224 */ /* 0x001fc800078e0a03 */
[----:B------:R-:W-:Y:S02]  /*10d80*/  IMAD.MOV.U32 R7, RZ, RZ, R2 ;  /* 0x000000ffff077224 */ /* 0x000fe400078e0002 */
[----:B------:R-:W-:Y:S02]  /*10d90*/  IMAD.MOV.U32 R2, RZ, RZ, RZ ;  /* 0x000000ffff027224 */ /* 0x000fe400078e00ff */
        /* <DEDUP_REMOVED lines=20> */
.L_x_2435:
[----:B------:R-:W-:Y:S01]  /*10ee0*/  IMAD.MOV.U32 R16, RZ, RZ, R7 ;  /* 0x000000ffff107224 */ /* 0x000fe200078e0007 */
[----:B------:R-:W-:Y:S01]  /*10ef0*/  ULDC UR39, c[0x0][0xc3c] ;  /* 0x00030f0000277ab9 */ /* 0x000fe20000000800 */
[----:B------:R-:W-:Y:S02]  /*10f00*/  IMAD.MOV.U32 R17, RZ, RZ, RZ ;  /* 0x000000ffff117224 */ /* 0x000fe400078e00ff */
[----:B------:R-:W-:-:S07]  /*10f10*/  IMAD.MOV.U32 R18, RZ, RZ, RZ ;  /* 0x000000ffff127224 */ /* 0x000fce00078e00ff */
.L_x_2440:
[----:B------:R-:W-:Y:S01]  /*10f20*/  ISETP.NE.AND P0, PT, R5, RZ, PT ;  /* 0x000000ff0500720c */ /* 0x000fe20003f05270 */
[----:B------:R-:W-:-:S12]  /*10f30*/  IMAD.U32 R19, RZ, RZ, UR39 ;  /* 0x00000027ff137e24 */ /* 0x000fd8000f8e00ff */
[----:B------:R-:W0:Y:S01]  /*10f40*/  @!P0 S2R R3, SR_CgaCtaId ;  /* 0x0000000000038919 */ /* 0x000e220000008800 */
[----:B------:R-:W-:-:S04]  /*10f50*/  @!P0 MOV R0, 0x400 ;  /* 0x0000040000008802 */ /* 0x000fc80000000f00 */
[----:B0-----:R-:W-:-:S05]  /*10f60*/  @!P0 LEA R0, R3, R0, 0x18 ;  /* 0x0000000003008211 */ /* 0x001fca00078ec0ff */
[----:B------:R0:W-:Y:S01]  /*10f70*/  @!P0 STS.128 [R0+0x298d0], R16 ;  /* 0x0298d01000008388 */ /* 0x0001e20000000c00 */
[----:B------:R-:W-:Y:S06]  /*10f80*/  BAR.ARV 0x5, 0x180 ;  /* 0x0146000000007b1d */ /* 0x000fec0000002000 */
.L_x_2433:
        /* <DEDUP_REMOVED lines=8> */
[----:B------:R-:W2:Y:S01]  /*11010*/  S2UR UR4, SR_CgaCtaId ;  /* 0x00000000000479c3 */ /* 0x000ea20000008800 */
        /* <DEDUP_REMOVED lines=8> */
[C---:B------:R-:W-:Y:S01]  /*110a0*/  LOP3.LUT R13, R14.reuse, 0x7f, RZ, 0xc0, !PT ;  /* 0x0000007f0e0d7812 */ /* 0x040fe200078ec0ff */
[C---:B------:R-:W-:Y:S01]  /*110b0*/  IMAD.SHL.U32 R3, R14.reuse, 0x2, RZ ;  /* 0x000000020e037824 */ /* 0x040fe200078e00ff */
[C---:B------:R-:W-:Y:S01]  /*110c0*/  R2P PR, R14.reuse, 0x14 ;  /* 0x000000140e007804 */ /* 0x040fe20000000000 */
[----:B------:R-:W-:Y:S01]  /*110d0*/  IMAD.SHL.U32 R11, R14, 0x4, RZ ;  /* 0x000000040e0b7824 */ /* 0x000fe200078e00ff */
[----:B0-----:R-:W-:-:S02]  /*110e0*/  LOP3.LUT R0, R4, 0x1b0, RZ, 0xc0, !PT ;  /* 0x000001b004007812 */ /* 0x001fc400078ec0ff */
[----:B------:R-:W-:Y:S02]  /*110f0*/  SHF.R.U32.HI R2, RZ, 0x5, R13 ;  /* 0x00000005ff027819 */ /* 0x000fe4000001160d */
[----:B------:R-:W-:Y:S01]  /*11100*/  LOP3.LUT R10, R0, 0x30, R3, 0x78, !PT ;  /* 0x00000030000a7812 */ /* 0x000fe200078e7803 */
[----:B------:R-:W-:Y:S01]  /*11110*/  IMAD.SHL.U32 R3, R14, 0x80, RZ ;  /* 0x000000800e037824 */ /* 0x000fe200078e00ff */
        /* <DEDUP_REMOVED lines=29> */
[----:B--2---:R-:W-:-:S05]  /*112f0*/  IMAD.U32 R3, RZ, RZ, UR4 ;  /* 0x00000004ff037e24 */ /* 0x004fca000f8e00ff */
[----:B------:R-:W-:Y:S01]  /*11300*/  LEA R22, R3, R22, 0x18 ;  /* 0x0000001603167211 */ /* 0x000fe200078ec0ff */
[----:B------:R0:W-:Y:S04]  /*11310*/  STL [R1+0x4], R3 ;  /* 0x0000040301007387 */ /* 0x0001e80000100800 */
[----:B------:R-:W-:Y:S01]  /*11320*/  IMAD.IADD R0, R22, 0x1, R12 ;  /* 0x0000000116007824 */ /* 0x000fe200078e020c */
[----:B------:R1:W-:Y:S04]  /*11330*/  STL [R1+0x1c], RZ ;  /* 0x00001cff01007387 */ /* 0x0003e80000100800 */
[----:B------:R1:W-:Y:S01]  /*11340*/  STL [R1+0x18], R0 ;  /* 0x0000180001007387 */ /* 0x0003e20000100800 */
[----:B0-----:R-:W-:-:S07]  /*11350*/  LOP3.LUT R3, R37, 0x80, RZ, 0xfc, !PT ;  /* 0x0000008025037812 */ /* 0x001fce00078efcff */
.L_x_2518:
[----:B------:R-:W-:Y:S01]  /*11360*/  ULDC.64 UR4, c[0x0][0xc88] ;  /* 0x0003220000047ab9 */ /* 0x000fe20000000a00 */
[----:B------:R-:W-:Y:S01]  /*11370*/  ULDC.64 UR6, c[0x0][0xa18] ;  /* 0x0002860000067ab9 */ /* 0x000fe20000000a00 */
[----:B------:R-:W-:Y:S01]  /*11380*/  UIMAD.WIDE UR4, UR39, 0x4, UR4 ;  /* 0x00000004270478a5 */ /* 0x000fe2000f8e0204 */
[----:B------:R-:W-:-:S05]  /*11390*/  ULDC.64 UR8, c[0x0][0xa00] ;  /* 0x0002800000087ab9 */ /* 0x000fca0000000a00 */
[----:B0-----:R-:W-:Y:S02]  /*113a0*/  IMAD.U32 R2, RZ, RZ, UR4 ;  /* 0x00000004ff027e24 */ /* 0x001fe4000f8e00ff */
        /* <DEDUP_REMOVED lines=44> */
.L_x_2442:
        /* <DEDUP_REMOVED lines=16> */
[----:B------:R-:W-:-:S04]  /*11770*/  IMAD.U32 R2, RZ, RZ, UR4 ;  /* 0x00000004ff027e24 */ /* 0x000fc8000f8e00ff */
[----:B------:R-:W-:-:S05]  /*11780*/  IMAD.U32 R3, RZ, RZ, UR5 ;  /* 0x00000005ff037e24 */ /* 0x000fca000f8e00ff */
[----:B------:R-:W2:Y:S02]  /*11790*/  LDG.E R2, desc[UR54][R2.64] ;  /* 0x0000003602027981 */ /* 0x000ea4000c1e1900 */
[----:B--2---:R-:W-:Y:S01]  /*117a0*/  R2UR UR36, R2 ;  /* 0x00000000022472ca */ /* 0x004fe200000e0000 */
[----:B------:R-:W-:-:S14]  /*117b0*/  BRA `(.L_x_2444) ;  /* 0x00000000002c7947 */ /* 0x000fdc0003800000 */
.L_x_2443:
        /* <DEDUP_REMOVED lines=11> */
.L_x_2444:
[----:B------:R-:W-:Y:S01]  /*11870*/  R2UR UR6, R17 ;  /* 0x00000000110672ca */ /* 0x000fe200000e0000 */
[----:B------:R-:W-:Y:S01]  /*11880*/  ULDC UR4, c[0x0][0x448] ;  /* 0x0001120000047ab9 */ /* 0x000fe20000000800 */
[----:B------:R-:W-:Y:S01]  /*11890*/  UIADD3 UR36, -UR38, UR36, URZ ;  /* 0x0000002426247290 */ /* 0x000fe2000fffe13f */
[----:B------:R-:W-:Y:S01]  /*118a0*/  BSSY B7, `(.L_x_2445) ;  /* 0x0000467000077945 */ /* 0x000fe20003800000 */
[----:B------:R-:W-:Y:S02]  /*118b0*/  UISETP.NE.AND UP0, UPT, UR4, 0x1, UPT ;  /* 0x000000010400788c */ /* 0x000fe4000bf05270 */
[----:B------:R-:W-:Y:S02]  /*118c0*/  UIADD3 UR7, UR36, 0xa0, -UR40 ;  /* 0x000000a024077890 */ /* 0x000fe4000fffe828 */
[----:B------:R-:W-:-:S05]  /*118d0*/  UP2UR UR49, UPR, URZ, 0x1 ;  /* 0x000000013f317883 */ /* 0x000fca0008000000 */
[----:B------:R-:W-:Y:S02]  /*118e0*/  USHF.L.U32 UR6, UR6, 0x7, URZ ;  /* 0x0000000706067899 */ /* 0x000fe4000800063f */
[----:B------:R-:W-:Y:S01]  /*118f0*/  @UP0 ULDC UR4, c[0x0][0x44c] ;  /* 0x0001130000040ab9 */ /* 0x000fe20000000800 */
[----:B------:R-:W-:Y:S01]  /*11900*/  @UP0 ULDC UR8, c[0x0][0x450] ;  /* 0x0001140000080ab9 */ /* 0x000fe20000000800 */
[----:B------:R-:W-:-:S04]  /*11910*/  UIADD3 UR6, UR6, 0x7f, URZ ;  /* 0x0000007f06067890 */ /* 0x000fc8000fffe03f */
[----:B------:R-:W-:Y:S02]  /*11920*/  UIMAD.WIDE.U32 UR4, UR6, UR4, URZ ;  /* 0x00000004060472a5 */ /* 0x000fe4000f8e003f */
[----:B------:R-:W-:Y:S02]  /*11930*/  UIADD3 UR4, UR36, 0x9f, URZ ;  /* 0x0000009f24047890 */ /* 0x000fe4000fffe03f */
[----:B------:R-:W-:Y:S02]  /*11940*/  @UP0 USHF.R.U32.HI UR6, URZ, UR8, UR5 ;  /* 0x000000083f060299 */ /* 0x000fe40008011605 */
[----:B------:R-:W-:Y:S02]  /*11950*/  UIMAD.WIDE UR4, UR4, 0x66666667, URZ ;  /* 0x66666667040478a5 */ /* 0x000fe4000f8e023f */
[----:B------:R-:W-:Y:S02]  /*11960*/  UIADD3 UR6, UR7, UR6, URZ ;  /* 0x0000000607067290 */ /* 0x000fe4000fffe03f */
[----:B------:R-:W-:-:S02]  /*11970*/  USHF.R.U32.HI UR4, URZ, 0x1f, UR5 ;  /* 0x0000001f3f047899 */ /* 0x000fc40008011605 */
[----:B------:R-:W-:Y:S02]  /*11980*/  UIMAD.WIDE UR6, UR6, 0x66666667, URZ ;  /* 0x66666667060678a5 */ /* 0x000fe4000f8e023f */
[----:B------:R-:W-:Y:S02]  /*11990*/  ULEA.HI.SX32 UR4, UR5, UR4, 0x1a ;  /* 0x0000000405047291 */ /* 0x000fe4000f8fd23f */
[----:B------:R-:W-:-:S04]  /*119a0*/  USHF.R.U32.HI UR6, URZ, 0x1f, UR7 ;  /* 0x0000001f3f067899 */ /* 0x000fc80008011607 */
[----:B------:R-:W-:-:S04]  /*119b0*/  ULEA.HI.SX32 UR6, UR7, UR6, 0x1a ;  /* 0x0000000607067291 */ /* 0x000fc8000f8fd23f */
[----:B------:R-:W-:-:S04]  /*119c0*/  UISETP.LT.AND UP0, UPT, UR4, UR6, UPT ;  /* 0x000000060400728c */ /* 0x000fc8000bf01270 */
[----:B------:R-:W-:-:S06]  /*119d0*/  USEL UR41, UR4, UR6, UP0 ;  /* 0x0000000604297287 */ /* 0x000fcc0008000000 */
[----:B------:R-:W-:-:S13]  /*119e0*/  ISETP.LT.AND P0, PT, RZ, UR41, PT ;  /* 0x00000029ff007c0c */ /* 0x000fda000bf01270 */
        /* <DEDUP_REMOVED lines=18> */
.L_x_2446:
        /* <DEDUP_REMOVED lines=10> */
[----:B------:R-:W0:Y:S01]  /*11bb0*/  LDC.64 R2, c[0x4][R2] ;  /* 0x0100000002027b82 */ /* 0x000e220000000a00 */
        /* <DEDUP_REMOVED lines=8> */
[----:B0-----:R-:W-:Y:S05]  /*11c40*/  CALL.ABS.NOINC R2 ;  /* 0x0000000002007343 */ /* 0x001fea0003c00000 */
.L_x_2449:
[----:B------:R-:W-:Y:S05]  /*11c50*/  BSYNC B6 ;  /* 0x0000000000067941 */ /* 0x000fea0003800000 */
.L_x_2448:
        /* <DEDUP_REMOVED lines=22> */
.L_x_2451:
[----:B------:R-:W-:Y:S05]  /*11dc0*/  BSYNC B6 ;  /* 0x0000000000067941 */ /* 0x000fea0003800000 */
.L_x_2450:
        /* <DEDUP_REMOVED lines=20> */
.L_x_2453:
[----:B------:R-:W-:Y:S05]  /*11f10*/  BSYNC B6 ;  /* 0x0000000000067941 */ /* 0x000fea0003800000 */
.L_x_2452:
        /* <DEDUP_REMOVED lines=19> */
.L_x_2455:
[----:B------:R-:W-:Y:S05]  /*12050*/  BSYNC B6 ;  /* 0x0000000000067941 */ /* 0x000fea0003800000 */
.L_x_2454:
        /* <DEDUP_REMOVED lines=34> */
.L_x_2538:
        /* <DEDUP_REMOVED lines=28> */
[----:B------:R-:W-:-:S04]  /*12440*/  @!P0 IMAD.WIDE.U32 R2, R32, R2, R6 ;  /* 0x0000000220028225 */ /* 0x000fc800078e0006 */
[----:B------:R-:W-:Y:S01]  /*12450*/  @!P0 IMAD.IADD R9, R9, 0x1, R3 ;  /* 0x0000000109098824 */ /* 0x000fe200078e0203 */
[----:B-1----:R-:W-:Y:S01]  /*12460*/  @!P0 LEA R4, P1, R2, R4, 0x2 ;  /* 0x0000000402048211 */ /* 0x002fe200078210ff */
[----:B------:R-:W-:-:S03]  /*12470*/  IMAD.MOV.U32 R6, RZ, RZ, RZ ;  /* 0x000000ffff067224 */ /* 0x000fc600078e00ff */
        /* <DEDUP_REMOVED lines=11> */
[----:B------:R-:W-:Y:S02]  /*12530*/  @!P0 SHF.R.S32.HI R5, RZ, 0x1f, R7 ;  /* 0x0000001fff058819 */ /* 0x000fe40000011407 */
[----:B------:R-:W-:Y:S01]  /*12540*/  @!P0 MOV R4, R7 ;  /* 0x0000000700048202 */ /* 0x000fe20000000f00 */
[----:B----4-:R-:W-:-:S04]  /*12550*/  @!P0 IMAD R10, R10, R2, RZ ;  /* 0x000000020a0a8224 */ /* 0x010fc800078e02ff */
        /* <DEDUP_REMOVED lines=14> */
[----:B------:R-:W-:Y:S02]  /*12640*/  IMAD R7, R19, R5, R8 ;  /* 0x0000000513077224 */ /* 0x000fe400078e0208 */
[----:B0-----:R-:W-:-:S02]  /*12650*/  IMAD.U32 R2, RZ, RZ, UR46 ;  /* 0x0000002eff027e24 */ /* 0x001fc4000f8e00ff */
[----:B------:R-:W-:Y:S02]  /*12660*/  IMAD R5, R19, R0, R9 ;  /* 0x0000000013057224 */ /* 0x000fe400078e0209 */
[----:B------:R-:W-:Y:S01]  /*12670*/  VIADD R12, R12, 0xffffffff ;  /* 0xffffffff0c0c7836 */ /* 0x000fe20000000000 */
[----:B------:R-:W-:-:S13]  /*12680*/  ISETP.NE.AND P2, PT, R2, 0x3, PT ;  /* 0x000000030200780c */ /* 0x000fda0003f45270 */
[----:B------:R-:W-:-:S04]  /*12690*/  @P2 LOP3.LUT R23, R23, 0x40, RZ, 0xfc, !PT ;  /* 0x0000004017172812 */ /* 0x000fc800078efcff */
[----:B------:R-:W-:-:S04]  /*126a0*/  LOP3.LUT R23, R23, 0xffffffdf, RZ, 0xc0, !PT ;  /* 0xffffffdf17177812 */ /* 0x000fc800078ec0ff */
[----:B------:R-:W-:Y:S01]  /*126b0*/  @P0 LOP3.LUT R23, R23, 0x20, RZ, 0xfc, !PT ;  /* 0x0000002017170812 */ /* 0x000fe200078efcff */
[----:B------:R-:W-:Y:S06]  /*126c0*/  @!P2 BRA `(.L_x_2457) ;  /* 0x000000000004a947 */ /* 0x000fec0003800000 */
[----:B------:R-:W-:Y:S01]  /*126d0*/  BPT.TRAP 0x1 ;  /* 0x000000040000795c */ /* 0x000fe20000300000 */
.L_x_2457:
[----:B------:R-:W-:Y:S01]  /*126e0*/  IMAD R0, R28, 0x8, R22 ;  /* 0x000000081c007824 */ /* 0x000fe200078e0216 */
[----:B------:R-:W-:Y:S01]  /*126f0*/  SHF.L.U32 R31, R33, 0x1f, RZ ;  /* 0x0000001f211f7819 */ /* 0x000fe200000006ff */
[----:B------:R-:W-:Y:S01]  /*12700*/  BSSY B0, `(.L_x_2458) ;  /* 0x0000004000007945 */ /* 0x000fe20003800000 */
[----:B------:R-:W-:Y:S02]  /*12710*/  SHF.R.S32.HI R29, RZ, 0x1f, R5 ;  /* 0x0000001fff1d7819 */ /* 0x000fe40000011405 */
[----:B------:R-:W0:Y:S02]  /*12720*/  SYNCS.PHASECHK.TRANS64.TRYWAIT P0, [R0+URZ+0x29880], R31 ;  /* 0x0298801f000075a7 */ /* 0x000e24000800017f */
[----:B0-----:R-:W-:Y:S05]  /*12730*/  @!P0 BRA `(.L_x_2459) ;  /* 0x0000004800c48947 */ /* 0x001fea0003800000 */
.L_x_2539:
[----:B------:R-:W-:Y:S05]  /*12740*/  BSYNC B0 ;  /* 0x0000000000007941 */ /* 0x000fea0003800000 */
.L_x_2458:
        /* <DEDUP_REMOVED lines=87> */
.L_x_2551:
        /* <DEDUP_REMOVED lines=12> */
.L_x_2461:
        /* <DEDUP_REMOVED lines=11> */
.L_x_2462:
[----:B------:R2:W-:Y:S01]  /*12e30*/  SYNCS.ARRIVE.TRANS64.A1T0 RZ, [R0+URZ+0x29870], RZ ;  /* 0x029870ff00ff79a7 */ /* 0x0005e2000810003f */
[----:B------:R-:W-:Y:S05]  /*12e40*/  @!P6 BRA `(.L_x_2463) ;  /* 0x000000000004e947 */ /* 0x000fea0003800000 */
[----:B------:R-:W-:Y:S01]  /*12e50*/  BPT.TRAP 0x1 ;  /* 0x000000040000795c */ /* 0x000fe20000300000 */
.L_x_2463:
[----:B------:R-:W3:Y:S01]  /*12e60*/  SYNCS.PHASECHK.TRANS64.TRYWAIT P0, [R0+URZ+0x29840], R31 ;  /* 0x0298401f000075a7 */ /* 0x000ee2000800017f */
[----:B------:R-:W-:Y:S04]  /*12e70*/  BSSY B0, `(.L_x_2464) ;  /* 0x0000002000007945 */ /* 0x000fe80003800000 */
[----:B---3--:R-:W-:Y:S05]  /*12e80*/  @!P0 BRA `(.L_x_2465) ;  /* 0x0000004800cc8947 */ /* 0x008fea0003800000 */
.L_x_2552:
[----:B------:R-:W-:Y:S05]  /*12e90*/  BSYNC B0 ;  /* 0x0000000000007941 */ /* 0x000fea0003800000 */
.L_x_2464:
        /* <DEDUP_REMOVED lines=11> */
[----:B------:R-:W-:-:S03]  /*12f50*/  IMAD R8, R7, UR5, R8 ;  /* 0x0000000507087c24 */ /* 0x000fc6000f8e0208 */
[----:B------:R-:W-:Y:S01]  /*12f60*/  IADD3 R5, R3, R4, RZ ;  /* 0x0000000403057210 */ /* 0x000fe20007ffe0ff */
        /* <DEDUP_REMOVED lines=67> */
.L_x_2564:
[----:B------:R-:W-:Y:S01]  /*133a0*/  LOP3.LUT P0, RZ, R23, 0x100, RZ, 0xc0, !PT ;  /* 0x0000010017ff7812 */ /* 0x000fe2000780c0ff */
[----:B------:R-:W-:-:S12]  /*133b0*/  BSSY B0, `(.L_x_2467) ;  /* 0x000000e000007945 */ /* 0x000fd80003800000 */
[----:B------:R-:W-:Y:S05]  /*133c0*/  @!P0 BRA `(.L_x_2468) ;  /* 0x0000000000308947 */ /* 0x000fea0003800000 */
[C---:B------:R-:W-:Y:S01]  /*133d0*/  LOP3.LUT P3, RZ, R23.reuse, 0x10, RZ, 0xc0, !PT ;  /* 0x0000001017ff7812 */ /* 0x040fe2000786c0ff */
[----:B------:R-:W-:Y:S01]  /*133e0*/  IMAD.IADD R5, R22, 0x1, R4 ;  /* 0x0000000116057824 */ /* 0x000fe200078e0204 */
[C---:B------:R-:W-:Y:S02]  /*133f0*/  LOP3.LUT P2, RZ, R23.reuse, 0x8, RZ, 0xc0, !PT ;  /* 0x0000000817ff7812 */ /* 0x040fe4000784c0ff */
[----:B------:R-:W-:Y:S02]  /*13400*/  LOP3.LUT P1, RZ, R23, 0x4, RZ, 0xc0, !PT ;  /* 0x0000000417ff7812 */ /* 0x000fe4000782c0ff */
[----:B----4-:R-:W-:-:S05]  /*13410*/  IADD3 R2, P0, R37, R14, RZ ;  /* 0x0000000e25027210 */ /* 0x010fca0007f1e0ff */
[----:B------:R-:W-:-:S05]  /*13420*/  IMAD.X R3, RZ, RZ, R7, P0 ;  /* 0x000000ffff037224 */ /* 0x000fca00000e0607 */
[----:B------:R-:W-:Y:S01]  /*13430*/  @!PT LDS RZ, [RZ] ;  /* 0x00000000fffff984 */ /* 0x000fe20000000800 */
[----:B------:R-:W-:Y:S01]  /*13440*/  @!PT LDS RZ, [RZ] ;  /* 0x00000000fffff984 */ /* 0x000fe20000000800 */
[----:B------:R-:W-:Y:S01]  /*13450*/  @!PT LDS RZ, [RZ] ;  /* 0x00000000fffff984 */ /* 0x000fe20000000800 */
[----:B------:R4:W-:Y:S04]  /*13460*/  LDGSTS.E.BYPASS.LTC128B.128 [R5+0x1c400], desc[UR54][R2.64], !P3 ;  /* 0x1c40000002057fae */ /* 0x0009e8000d901d76 */
[----:B------:R4:W-:Y:S04]  /*13470*/  LDGSTS.E.BYPASS.LTC128B.128 [R5+0x1ec00], desc[UR54][R2.64+0x40], !P2 ;  /* 0x1ec0004002057fae */ /* 0x0009e8000d101d76 */
[----:B------:R4:W-:Y:S02]  /*13480*/  LDGSTS.E.BYPASS.LTC128B.128 [R5+0x21400], desc[UR54][R2.64+0x80], !P1 ;  /* 0x2140008002057fae */ /* 0x0009e4000c901d76 */
.L_x_2468:
[----:B------:R-:W-:Y:S05]  /*13490*/  BSYNC B0 ;  /* 0x0000000000007941 */ /* 0x000fea0003800000 */
.L_x_2467:
[----:B------:R-:W-:Y:S01]  /*134a0*/  NOP ;  /* 0x0000000000007918 */ /* 0x000fe20000000000 */
[----:B------:R-:W-:-:S13]  /*134b0*/  PLOP3.LUT P0, PT, PT, PT, PT, 0x80, 0x0 ;  /* 0x000000000000781c */ /* 0x000fda0003f0f070 */
.L_x_2469:
        /* <DEDUP_REMOVED lines=11> */
.L_x_2470:
        /* <DEDUP_REMOVED lines=33> */
[----:B01----:R-:W-:Y:S05]  /*13780*/  CALL.ABS.NOINC R2 ;  /* 0x0000000002007343 */ /* 0x003fea0003c00000 */
.L_x_2472:
[----:B------:R-:W-:Y:S05]  /*13790*/  BSYNC B6 ;  /* 0x0000000000067941 */ /* 0x000fea0003800000 */
.L_x_2471:
[----:B------:R0:W5:Y:S01]  /*137a0*/  LDL R8, [R1+0x18] ;  /* 0x0000180001087983 */ /* 0x0001620000100800 */
[----:B------:R-:W-:Y:S01]  /*137b0*/  UISETP.NE.AND UP0, UPT, UR49, URZ, UPT ;  /* 0x0000003f3100728c */ /* 0x000fe2000bf05270 */
[----:B------:R-:W2:Y:S01]  /*137c0*/  S2R R2, SR_TID.X ;  /* 0x0000000000027919 */ /* 0x000ea20000002100 */
[----:B------:R-:W-:Y:S01]  /*137d0*/  R2UR UR6, R34 ;  /* 0x00000000220672ca */ /* 0x000fe200000e0000 */
[----:B------:R-:W-:-:S03]  /*137e0*/  ULDC.64 UR8, c[0x0][0x2d8] ;  /* 0x0000b60000087ab9 */ /* 0x000fc60000000a00 */
[----:B------:R-:W-:Y:S01]  /*137f0*/  PLOP3.LUT P0, PT, PT, PT, UP0, 0x80, 0x0 ;  /* 0x000000000000781c */ /* 0x000fe20003f0f008 */
[----:B------:R-:W3:Y:S04]  /*13800*/  LDC R4, c[0x0][0x448] ;  /* 0x00011200ff047b82 */ /* 0x000ee80000000800 */
[----:B------:R-:W-:Y:S01]  /*13810*/  @UP0 ULDC UR4, c[0x0][0x44c] ;  /* 0x0001130000040ab9 */ /* 0x000fe20000000800 */
[C---:B------:R-:W-:Y:S02]  /*13820*/  R2UR UR7, R18.reuse ;  /* 0x00000000120772ca */ /* 0x040fe400000e0000 */
[----:B------:R-:W-:Y:S02]  /*13830*/  R2UR UR10, R18 ;  /* 0x00000000120a72ca */ /* 0x000fe400000e0000 */
[C---:B--2---:R-:W-:Y:S01]  /*13840*/  LOP3.LUT R19, R2.reuse, 0x7f, RZ, 0xc0, !PT ;  /* 0x0000007f02137812 */ /* 0x044fe200078ec0ff */
[----:B------:R-:W-:-:S03]  /*13850*/  IMAD.SHL.U32 R2, R2, 0x20, RZ ;  /* 0x0000002002027824 */ /* 0x000fc600078e00ff */
[----:B------:R-:W-:-:S04]  /*13860*/  SHF.R.U32.HI R19, RZ, 0x2, R19 ;  /* 0x00000002ff137819 */ /* 0x000fc80000011613 */
[----:B------:R-:W-:-:S05]  /*13870*/  LOP3.LUT R2, R19, 0x60, R2, 0xf8, !PT ;  /* 0x0000006013027812 */ /* 0x000fca00078ef802 */
[----:B------:R-:W-:-:S04]  /*13880*/  IMAD R7, R17, 0x80, R2 ;  /* 0x0000008011077824 */ /* 0x000fc800078e0202 */
[----:B------:R-:W-:Y:S01]  /*13890*/  @P0 IMAD.HI.U32 R0, R7, UR4, RZ ;  /* 0x0000000407000c27 */ /* 0x000fe2000f8e00ff */
[----:B------:R-:W-:Y:S01]  /*138a0*/  PLOP3.LUT P0, PT, PT, PT, UP0, 0x80, 0x0 ;  /* 0x000000000000781c */ /* 0x000fe20003f0f008 */
[----:B------:R-:W-:Y:S01]  /*138b0*/  @UP0 ULDC UR4, c[0x0][0x450] ;  /* 0x0001140000040ab9 */ /* 0x000fe20000000800 */
[----:B------:R-:W-:Y:S01]  /*138c0*/  UIMAD UR6, UR6, UR8, URZ ;  /* 0x00000008060672a4 */ /* 0x000fe2000f8e023f */
[----:B------:R-:W-:Y:S01]  /*138d0*/  IMAD.MOV.U32 R2, RZ, RZ, R7 ;  /* 0x000000ffff027224 */ /* 0x000fe200078e0007 */
[----:B------:R-:W-:Y:S02]  /*138e0*/  UMOV UR5, UR45 ;  /* 0x0000002d00057c82 */ /* 0x000fe40008000000 */
[----:B------:R-:W-:-:S07]  /*138f0*/  UIMAD UR6, UR10, UR9, UR6 ;  /* 0x000000090a0672a4 */ /* 0x000fce000f8e0206 */
[----:B------:R-:W-:Y:S01]  /*13900*/  @P0 SHF.R.U32.HI R2, RZ, UR4, R0 ;  /* 0x00000004ff020c19 */ /* 0x000fe20008011600 */
[----:B------:R-:W-:Y:S02]  /*13910*/  UMOV UR4, UR36 ;  /* 0x0000002400047c82 */ /* 0x000fe40008000000 */
[----:B------:R-:W-:-:S03]  /*13920*/  UIMAD.WIDE.U32 UR4, UR7, UR8, UR4 ;  /* 0x00000008070472a5 */ /* 0x000fc6000f8e0004 */
[----:B------:R-:W-:Y:S01]  /*13930*/  ULDC.64 UR8, c[0x0][0x2e0] ;  /* 0x0000b80000087ab9 */ /* 0x000fe20000000a00 */
[----:B------:R-:W-:Y:S02]  /*13940*/  UIADD3 UR5, UR5, UR6, URZ ;  /* 0x0000000605057290 */ /* 0x000fe4000fffe03f */
[----:B------:R-:W-:Y:S01]  /*13950*/  UIMAD UR7, UR44, UR8, URZ ;  /* 0x000000082c0772a4 */ /* 0x000fe2000f8e023f */
[----:B------:R-:W-:Y:S01]  /*13960*/  SHF.R.S32.HI R0, RZ, 0x1f, R2 ;  /* 0x0000001fff007819 */ /* 0x000fe20000011402 */
[----:B------:R-:W-:Y:S01]  /*13970*/  UIMAD.WIDE.U32 UR4, UR43, UR8, UR4 ;  /* 0x000000082b0472a5 */ /* 0x000fe2000f8e0004 */
[----:B------:R-:W2:Y:S01]  /*13980*/  S2R R19, SR_TID.X ;  /* 0x0000000000137919 */ /* 0x000ea20000002100 */
[----:B------:R-:W-:-:S03]  /*13990*/  UIMAD UR7, UR43, UR9, UR7 ;  /* 0x000000092b0772a4 */ /* 0x000fc6000f8e0207 */
[----:B------:R-:W-:Y:S01]  /*139a0*/  ULDC.64 UR8, c[0x0][0x2d0] ;  /* 0x0000b40000087ab9 */ /* 0x000fe20000000a00 */
[----:B------:R-:W-:Y:S01]  /*139b0*/  UIADD3 UR5, UR5, UR7, URZ ;  /* 0x0000000705057290 */ /* 0x000fe2000fffe03f */
[----:B------:R-:W-:Y:S02]  /*139c0*/  IMAD R5, R0, UR8, RZ ;  /* 0x0000000800057c24 */ /* 0x000fe4000f8e02ff */
[----:B------:R-:W-:Y:S02]  /*139d0*/  IMAD.U32 R3, RZ, RZ, UR8 ;  /* 0x00000008ff037e24 */ /* 0x000fe4000f8e00ff */
[----:B------:R-:W-:Y:S02]  /*139e0*/  IMAD.MOV R0, RZ, RZ, -R2 ;  /* 0x000000ffff007224 */ /* 0x000fe400078e0a02 */
[C---:B------:R-:W-:Y:S02]  /*139f0*/  IMAD R5, R2.reuse, UR9, R5 ;  /* 0x0000000902057c24 */ /* 0x040fe4000f8e0205 */
[----:B------:R-:W-:Y:S01]  /*13a00*/  IMAD.WIDE.U32 R2, R2, R3, UR4 ;  /* 0x0000000402027e25 */ /* 0x000fe2000f8e0003 */
[----:B------:R-:W-:-:S03]  /*13a10*/  ULDC.64 UR4, c[0x0][0x2c8] ;  /* 0x0000b20000047ab9 */ /* 0x000fc60000000a00 */
[----:B---3--:R-:W-:Y:S02]  /*13a20*/  IMAD R0, R4, R0, R7 ;  /* 0x0000000004007224 */ /* 0x008fe400078e0207 */
[----:B------:R-:W-:-:S03]  /*13a30*/  IMAD.IADD R3, R3, 0x1, R5 ;  /* 0x0000000103037824 */ /* 0x000fc600078e0205 */
[----:B------:R-:W-:Y:S01]  /*13a40*/  SHF.R.S32.HI R5, RZ, 0x1f, R0 ;  /* 0x0000001fff057819 */ /* 0x000fe20000011400 */
[----:B------:R-:W-:-:S04]  /*13a50*/  IMAD.WIDE.U32 R2, R0, UR4, R2 ;  /* 0x0000000400027c25 */ /* 0x000fc8000f8e0002 */
[----:B------:R-:W-:-:S04]  /*13a60*/  IMAD R5, R5, UR4, RZ ;  /* 0x0000000405057c24 */ /* 0x000fc8000f8e02ff */
        /* <DEDUP_REMOVED lines=16> */
[----:B------:R-:W-:Y:S01]  /*13b70*/  IMAD R17, R17, 0x80, R9 ;  /* 0x0000008011117824 */ /* 0x000fe200078e0209 */
[----:B------:R-:W2:Y:S03]  /*13b80*/  SHFL.IDX PT, R2, R5, RZ, 0x1c1f ;  /* 0x001c1fff05027589 */ /* 0x000ea600000e0000 */
[C---:B------:R-:W-:Y:S01]  /*13b90*/  VIADD R7, R17.reuse, 0x20 ;  /* 0x0000002011077836 */ /* 0x040fe20000000000 */
[----:B------:R-:W-:Y:S01]  /*13ba0*/  ISETP.GE.AND P0, PT, R17, R4, PT ;  /* 0x000000041100720c */ /* 0x000fe20003f06270 */
[----:B------:R-:W3:-:S12]  /*13bb0*/  SHFL.IDX PT, R14, R0, 0x1, 0x1c1f ;  /* 0x003c1f00000e7f89 */ /* 0x000ed800000e0000 */
[----:B0-----:R-:W-:-:S05]  /*13bc0*/  @!P0 IADD3 R6, P4, R37, R3, RZ ;  /* 0x0000000325068210 */ /* 0x001fca0007f9e0ff */
[----:B--2---:R-:W-:Y:S02]  /*13bd0*/  @!P0 IMAD.X R3, RZ, RZ, R2, P4 ;  /* 0x000000ffff038224 */ /* 0x004fe400020e0602 */
[----:B------:R-:W-:-:S05]  /*13be0*/  @!P0 IMAD.MOV.U32 R2, RZ, RZ, R6 ;  /* 0x000000ffff028224 */ /* 0x000fca00078e0006 */
[----:B-----5:R-:W-:Y:S04]  /*13bf0*/  @!P0 LDGSTS.E.BYPASS.LTC128B.128 [R8+0x14400], desc[UR54][R2.64], !P3 ;  /* 0x1440000002088fae */ /* 0x020fe8000d901d76 */
[----:B------:R-:W-:Y:S04]  /*13c00*/  @!P0 LDGSTS.E.BYPASS.LTC128B.128 [R8+0x16400], desc[UR54][R2.64+0x40], !P2 ;  /* 0x1640004002088fae */ /* 0x000fe8000d101d76 */
[----:B------:R0:W-:Y:S01]  /*13c10*/  @!P0 LDGSTS.E.BYPASS.LTC128B.128 [R8+0x18400], desc[UR54][R2.64+0x80], !P1 ;  /* 0x1840008002088fae */ /* 0x0001e2000c901d76 */
[----:B------:R-:W-:-:S03]  /*13c20*/  ISETP.GE.AND P0, PT, R7, R4, PT ;  /* 0x000000040700720c */ /* 0x000fc60003f06270 */
[----:B0-----:R-:W0:Y:S10]  /*13c30*/  SHFL.IDX PT, R2, R5, 0x1, 0x1c1f ;  /* 0x003c1f0005027f89 */ /* 0x001e3400000e0000 */
[----:B---3--:R-:W-:-:S05]  /*13c40*/  @!P0 IADD3 R14, P4, R37, R14, RZ ;  /* 0x0000000e250e8210 */ /* 0x008fca0007f9e0ff */
[----:B0-----:R-:W-:Y:S02]  /*13c50*/  @!P0 IMAD.X R7, RZ, RZ, R2, P4 ;  /* 0x000000ffff078224 */ /* 0x001fe400020e0602 */
[----:B------:R-:W-:Y:S02]  /*13c60*/  @!P0 IMAD.MOV.U32 R2, RZ, RZ, R14 ;  /* 0x000000ffff028224 */ /* 0x000fe400078e000e */
[----:B------:R-:W-:Y:S01]  /*13c70*/  @!P0 IMAD.MOV.U32 R3, RZ, RZ, R7 ;  /* 0x000000ffff038224 */ /* 0x000fe200078e0007 */
[----:B------:R-:W0:Y:S01]  /*13c80*/  SHFL.IDX PT, R14, R0, 0x2, 0x1c1f ;  /* 0x005c1f00000e7f89 */ /* 0x000e2200000e0000 */
[----:B------:R-:W-:-:S03]  /*13c90*/  VIADD R7, R17, 0x40 ;  /* 0x0000004011077836 */ /* 0x000fc60000000000 */
        /* <DEDUP_REMOVED lines=14> */
.L_x_2573:
[----:B------:R-:W-:Y:S01]  /*13d80*/  VIADD R17, R17, 0x60 ;  /* 0x0000006011117836 */ /* 0x000fe20000000000 */
[----:B------:R-:W-:Y:S04]  /*13d90*/  BSSY B0, `(.L_x_2474) ;  /* 0x000000b000007945 */ /* 0x000fe80003800000 */
        /* <DEDUP_REMOVED lines=10> */
.L_x_2475:
[----:B------:R-:W-:Y:S05]  /*13e40*/  BSYNC B0 ;  /* 0x0000000000007941 */ /* 0x000fea0003800000 */
.L_x_2474:
[----:B------:R-:W-:Y:S01]  /*13e50*/  NOP ;  /* 0x0000000000007918 */ /* 0x000fe20000000000 */
[----:B------:R-:W-:-:S13]  /*13e60*/  PLOP3.LUT P0, PT, PT, PT, PT, 0x80, 0x0 ;  /* 0x000000000000781c */ /* 0x000fda0003f0f070 */
.L_x_2476:
        /* <DEDUP_REMOVED lines=18> */
.L_x_2574:
[----:B------:R-:W-:Y:S05]  /*13f90*/  BSYNC B0 ;  /* 0x0000000000007941 */ /* 0x000fea0003800000 */
.L_x_2477:
[----:B------:R-:W-:-:S06]  /*13fa0*/  UISETP.GE.AND UP0, UPT, UR41, 0x2, UPT ;  /* 0x000000022900788c */ /* 0x000fcc000bf06270 */
[----:B------:R-:W-:-:S13]  /*13fb0*/  PLOP3.LUT P0, PT, PT, PT, UP0, 0x40, 0x0 ;  /* 0x000000000000781c */ /* 0x000fda0003f0e808 */
[----:B------:R-:W-:Y:S05]  /*13fc0*/  @P0 BRA `(.L_x_2479) ;  /* 0x0000001400cc0947 */ /* 0x000fea0003800000 */
[----:B------:R-:W-:Y:S01]  /*13fd0*/  UIADD3 UR4, UR41, -0x2, URZ ;  /* 0xfffffffe29047890 */ /* 0x000fe2000fffe03f */
[----:B------:R-:W-:Y:S02]  /*13fe0*/  IMAD.MOV.U32 R20, RZ, RZ, R33 ;  /* 0x000000ffff147224 */ /* 0x000fe400078e0021 */
[----:B------:R-:W-:-:S03]  /*13ff0*/  IMAD.MOV.U32 R19, RZ, RZ, R28 ;  /* 0x000000ffff137224 */ /* 0x000fc600078e001c */
[----:B------:R-:W-:-:S07]  /*14000*/  MOV R31, UR4 ;  /* 0x00000004001f7c02 */ /* 0x000fce0008000f00 */
.L_x_2499:
        /* <DEDUP_REMOVED lines=16> */
[----:B------:R-:W-:Y:S02]  /*14110*/  IMAD R2, R31, R2, UR38 ;  /* 0x000000261f027e24 */ /* 0x000fe4000f8e0202 */
[----:B---3--:R-:W-:-:S05]  /*14120*/  IMAD.SHL.U32 R9, R8, 0x20, RZ ;  /* 0x0000002008097824 */ /* 0x008fca00078e00ff */
        /* <DEDUP_REMOVED lines=50> */
.L_x_2480:
[----:B------:R-:W-:Y:S01]  /*14450*/  IMAD R0, R28, 0x8, R22 ;  /* 0x000000081c007824 */ /* 0x000fe200078e0216 */
[----:B------:R-:W-:Y:S01]  /*14460*/  SHF.L.U32 R30, R33, 0x1f, RZ ;  /* 0x0000001f211e7819 */ /* 0x000fe200000006ff */
[----:B------:R-:W-:Y:S01]  /*14470*/  BSSY B0, `(.L_x_2481) ;  /* 0x0000004000007945 */ /* 0x000fe20003800000 */
[----:B------:R-:W-:Y:S02]  /*14480*/  SHF.R.S32.HI R27, RZ, 0x1f, R4 ;  /* 0x0000001fff1b7819 */ /* 0x000fe40000011404 */
[----:B------:R-:W0:Y:S02]  /*14490*/  SYNCS.PHASECHK.TRANS64.TRYWAIT P0, [R0+URZ+0x29880], R30 ;  /* 0x0298801e000075a7 */ /* 0x000e24000800017f */
[----:B0-----:R-:W-:Y:S05]  /*144a0*/  @!P0 BRA `(.L_x_2482) ;  /* 0x0000004000888947 */ /* 0x001fea0003800000 */
.L_x_2575:
[----:B------:R-:W-:Y:S05]  /*144b0*/  BSYNC B0 ;  /* 0x0000000000007941 */ /* 0x000fea0003800000 */
.L_x_2481:
        /* <DEDUP_REMOVED lines=67> */
.L_x_2587:
        /* <DEDUP_REMOVED lines=9> */
.L_x_2484:
        /* <DEDUP_REMOVED lines=11> */
.L_x_2485:
[----:B------:R2:W-:Y:S01]  /*14a30*/  SYNCS.ARRIVE.TRANS64.A1T0 RZ, [R0+URZ+0x29870], RZ ;  /* 0x029870ff00ff79a7 */ /* 0x0005e2000810003f */
[----:B------:R-:W-:Y:S05]  /*14a40*/  @!P3 BRA `(.L_x_2486) ;  /* 0x000000000004b947 */ /* 0x000fea0003800000 */
[----:B------:R-:W-:Y:S01]  /*14a50*/  BPT.TRAP 0x1 ;  /* 0x000000040000795c */ /* 0x000fe20000300000 */
.L_x_2486:
[----:B------:R-:W3:Y:S01]  /*14a60*/  SYNCS.PHASECHK.TRANS64.TRYWAIT P0, [R0+URZ+0x29840], R30 ;  /* 0x0298401e000075a7 */ /* 0x000ee2000800017f */
[----:B------:R-:W-:Y:S04]  /*14a70*/  BSSY B0, `(.L_x_2487) ;  /* 0x0000002000007945 */ /* 0x000fe80003800000 */
[----:B---3--:R-:W-:Y:S05]  /*14a80*/  @!P0 BRA `(.L_x_2488) ;  /* 0x0000004000988947 */ /* 0x008fea0003800000 */
.L_x_2588:
[----:B------:R-:W-:Y:S05]  /*14a90*/  BSYNC B0 ;  /* 0x0000000000007941 */ /* 0x000fea0003800000 */
.L_x_2487:
        /* <DEDUP_REMOVED lines=14> */
[----:B------:R-:W-:Y:S02]  /*14b80*/  IMAD.MOV.U32 R4, RZ, RZ, R2 ;  /* 0x000000ffff047224 */ /* 0x000fe400078e0002 */
[----:B------:R-:W-:Y:S02]  /*14b90*/  IMAD.IADD R5, R3, 0x1, R5 ;  /* 0x0000000103057824 */ /* 0x000fe400078e0205 */
        /* <DEDUP_REMOVED lines=51> */
.L_x_2600:
        /* <DEDUP_REMOVED lines=10> */
.L_x_2490:
        /* <DEDUP_REMOVED lines=11> */
.L_x_2491:
[----:B------:R0:W-:Y:S02]  /*15020*/  SYNCS.ARRIVE.TRANS64.A1T0 RZ, [R0+URZ+0x29830], RZ ;  /* 0x029830ff00ff79a7 */ /* 0x0001e4000810003f */
[----:B0-23--:R-:W-:-:S05]  /*15030*/  IMAD.U32 R0, RZ, RZ, UR47 ;  /* 0x0000002fff007e24 */ /* 0x00dfca000f8e00ff */
[----:B------:R-:W-:-:S13]  /*15040*/  ISETP.NE.AND P0, PT, R0, 0x3, PT ;  /* 0x000000030000780c */ /* 0x000fda0003f05270 */
[----:B------:R-:W-:Y:S05]  /*15050*/  @!P0 BRA `(.L_x_2492) ;  /* 0x0000000000048947 */ /* 0x000fea0003800000 */
[----:B------:R-:W-:Y:S01]  /*15060*/  BPT.TRAP 0x1 ;  /* 0x000000040000795c */ /* 0x000fe20000300000 */
.L_x_2492:
[----:B------:R-:W-:Y:S01]  /*15070*/  LOP3.LUT R0, R20, 0x1, RZ, 0x3c, !PT ;  /* 0x0000000114007812 */ /* 0x000fe200078e3cff */
[----:B------:R-:W-:Y:S01]  /*15080*/  IMAD R3, R19, 0x8, R22 ;  /* 0x0000000813037824 */ /* 0x000fe200078e0216 */
[----:B------:R-:W-:Y:S02]  /*15090*/  BSSY B0, `(.L_x_2493) ;  /* 0x0000004000007945 */ /* 0x000fe40003800000 */
[----:B------:R-:W-:-:S04]  /*150a0*/  SHF.L.U32 R0, R0, 0x1f, RZ ;  /* 0x0000001f00007819 */ /* 0x000fc800000006ff */
[----:B------:R-:W0:Y:S02]  /*150b0*/  SYNCS.PHASECHK.TRANS64.TRYWAIT P1, [R3+URZ+0x29870], R0 ;  /* 0x02987000030075a7 */ /* 0x000e24000802017f */
[----:B0-----:R-:W-:Y:S05]  /*150c0*/  @!P1 BRA `(.L_x_2494) ;  /* 0x0000004000989947 */ /* 0x001fea0003800000 */
.L_x_2601:
[----:B------:R-:W-:Y:S05]  /*150d0*/  BSYNC B0 ;  /* 0x0000000000007941 */ /* 0x000fea0003800000 */
.L_x_2493:
[----:B------:R-:W-:-:S05]  /*150e0*/  IMAD.U32 R2, RZ, RZ, UR46 ;  /* 0x0000002eff027e24 */ /* 0x000fca000f8e00ff */
[----:B------:R-:W-:-:S13]  /*150f0*/  ISETP.NE.AND P1, PT, R2, 0x3, PT ;  /* 0x000000030200780c */ /* 0x000fda0003f25270 */
[----:B------:R-:W-:Y:S05]  /*15100*/  @!P1 BRA `(.L_x_2495) ;  /* 0x0000000000049947 */ /* 0x000fea0003800000 */
[----:B------:R-:W-:Y:S01]  /*15110*/  BPT.TRAP 0x1 ;  /* 0x000000040000795c */ /* 0x000fe20000300000 */
.L_x_2495:
[----:B0-----:R-:W-:Y:S01]  /*15120*/  SHF.L.U32 R0, R20, 0x1f, RZ ;  /* 0x0000001f14007819 */ /* 0x001fe200000006ff */
[----:B------:R-:W-:-:S03]  /*15130*/  IMAD R12, R19, 0x5000, RZ ;  /* 0x00005000130c7824 */ /* 0x000fc600078e02ff */
[----:B------:R-:W0:Y:S02]  /*15140*/  SYNCS.PHASECHK.TRANS64.TRYWAIT P1, [R3+URZ+0x29860], R0 ;  /* 0x02986000030075a7 */ /* 0x000e24000802017f */
[----:B0-----:R-:W-:Y:S05]  /*15150*/  @!P1 BRA `(.L_x_2496) ;  /* 0x0000004000889947 */ /* 0x001fea0003800000 */
.L_x_2602:
        /* <DEDUP_REMOVED lines=79> */
.L_x_2497:
[----:B-1----:R1:W-:Y:S01]  /*15650*/  SYNCS.ARRIVE.TRANS64.A1T0 RZ, [R3+URZ+0x29850], RZ ;  /* 0x029850ff03ff79a7 */ /* 0x0023e2000810003f */
[----:B------:R-:W-:Y:S06]  /*15660*/  BAR.SYNC.DEFER_BLOCKING 0x2, 0x80 ;  /* 0x0082000000007b1d */ /* 0x000fec0000010000 */
[----:B------:R-:W-:Y:S05]  /*15670*/  @!P0 BRA `(.L_x_2498) ;  /* 0x0000000000048947 */ /* 0x000fea0003800000 */
[----:B------:R-:W-:Y:S01]  /*15680*/  BPT.TRAP 0x1 ;  /* 0x000000040000795c */ /* 0x000fe20000300000 */
.L_x_2498:
[----:B------:R-:W2:Y:S01]  /*15690*/  LDL R0, [R1+0x4] ;  /* 0x0000040001007983 */ /* 0x000ea20000100800 */
[----:B-1----:R-:W-:Y:S02]  /*156a0*/  VIADD R3, R3, 0x29880 ;  /* 0x0002988003037836 */ /* 0x002fe40000000000 */
[----:B------:R-:W-:Y:S02]  /*156b0*/  IMAD.MOV.U32 R20, RZ, RZ, R33 ;  /* 0x000000ffff147224 */ /* 0x000fe400078e0021 */
[----:B------:R-:W-:Y:S01]  /*156c0*/  IMAD.MOV.U32 R19, RZ, RZ, R28 ;  /* 0x000000ffff137224 */ /* 0x000fe200078e001c */
[----:B--2---:R-:W-:-:S04]  /*156d0*/  PRMT R3, R0, 0x654, R3 ;  /* 0x0000065400037816 */ /* 0x004fc80000000003 */
[----:B------:R2:W-:Y:S01]  /*156e0*/  SYNCS.ARRIVE.TRANS64.RED.A1T0 RZ, [R3+URZ], RZ ;  /* 0x000000ff03ff79a7 */ /* 0x0005e2000810043f */
[----:B------:R-:W-:Y:S05]  /*156f0*/  @P2 BRA `(.L_x_2499) ;  /* 0xffffffe800442947 */ /* 0x000fea000383ffff */
.L_x_2479:
[----:B------:R-:W4:Y:S01]  /*15700*/  S2R R0, SR_TID.X ;  /* 0x0000000000007919 */ /* 0x000f220000002100 */
[----:B------:R-:W-:Y:S01]  /*15710*/  BSSY B0, `(.L_x_2500) ;  /* 0x0000012000007945 */ /* 0x000fe20003800000 */
[----:B----4-:R-:W-:Y:S01]  /*15720*/  LOP3.LUT R2, R0, 0x7f, RZ, 0xc0, !PT ;  /* 0x0000007f00027812 */ /* 0x010fe200078ec0ff */
[----:B------:R-:W-:-:S03]  /*15730*/  IMAD.U32 R0, RZ, RZ, UR47 ;  /* 0x0000002fff007e24 */ /* 0x000fc6000f8e00ff */
        /* <DEDUP_REMOVED lines=15> */
.L_x_2501:
[----:B------:R-:W-:Y:S05]  /*15830*/  BSYNC B0 ;  /* 0x0000000000007941 */ /* 0x000fea0003800000 */
.L_x_2500:
[----:B------:R-:W-:Y:S05]  /*15840*/  @!P0 BRA `(.L_x_2502) ;  /* 0x0000000000048947 */ /* 0x000fea0003800000 */
[----:B------:R-:W-:Y:S01]  /*15850*/  BPT.TRAP 0x1 ;  /* 0x000000040000795c */ /* 0x000fe20000300000 */
.L_x_2502:
[----:B------:R-:W-:Y:S01]  /*15860*/  LOP3.LUT R0, R33, 0x1, RZ, 0x3c, !PT ;  /* 0x0000000121007812 */ /* 0x000fe200078e3cff */
[----:B0-----:R-:W-:Y:S01]  /*15870*/  IMAD R17, R28, 0x8, R22 ;  /* 0x000000081c117824 */ /* 0x001fe200078e0216 */
[----:B------:R-:W-:Y:S02]  /*15880*/  BSSY B0, `(.L_x_2503) ;  /* 0x0000004000007945 */ /* 0x000fe40003800000 */
[----:B------:R-:W-:-:S04]  /*15890*/  SHF.L.U32 R0, R0, 0x1f, RZ ;  /* 0x0000001f00007819 */ /* 0x000fc800000006ff */
[----:B------:R-:W0:Y:S02]  /*158a0*/  SYNCS.PHASECHK.TRANS64.TRYWAIT P1, [R17+URZ+0x29870], R0 ;  /* 0x02987000110075a7 */ /* 0x000e24000802017f */
[----:B0-----:R-:W-:Y:S05]  /*158b0*/  @!P1 BRA `(.L_x_2504) ;  /* 0x0000003800c49947 */ /* 0x001fea0003800000 */
.L_x_2603:
[----:B------:R-:W-:Y:S05]  /*158c0*/  BSYNC B0 ;  /* 0x0000000000007941 */ /* 0x000fea0003800000 */
.L_x_2503:
[----:B------:R-:W-:-:S05]  /*158d0*/  IMAD.U32 R2, RZ, RZ, UR46 ;  /* 0x0000002eff027e24 */ /* 0x000fca000f8e00ff */
[----:B------:R-:W-:-:S13]  /*158e0*/  ISETP.NE.AND P1, PT, R2, 0x3, PT ;  /* 0x000000030200780c */ /* 0x000fda0003f25270 */
[----:B------:R-:W-:Y:S05]  /*158f0*/  @!P1 BRA `(.L_x_2505) ;  /* 0x0000000000049947 */ /* 0x000fea0003800000 */
[----:B------:R-:W-:Y:S01]  /*15900*/  BPT.TRAP 0x1 ;  /* 0x000000040000795c */ /* 0x000fe20000300000 */
.L_x_2505:
[----:B0-----:R-:W-:-:S04]  /*15910*/  SHF.L.U32 R0, R33, 0x1f, RZ ;  /* 0x0000001f21007819 */ /* 0x001fc800000006ff */
[----:B------:R-:W0:Y:S02]  /*15920*/  SYNCS.PHASECHK.TRANS64.TRYWAIT P1, [R17+URZ+0x29860], R0 ;  /* 0x02986000110075a7 */ /* 0x000e24000802017f */
[----:B0-----:R-:W-:Y:S05]  /*15930*/  @!P1 BRA `(.L_x_2506) ;  /* 0x0000003800b89947 */ /* 0x001fea0003800000 */
.L_x_2604:
        /* <DEDUP_REMOVED lines=80> */
.L_x_2507:
[----:B-1----:R1:W-:Y:S01]  /*15e40*/  SYNCS.ARRIVE.TRANS64.A1T0 RZ, [R17+URZ+0x29850], RZ ;  /* 0x029850ff11ff79a7 */ /* 0x0023e2000810003f */
[----:B------:R-:W-:Y:S06]  /*15e50*/  BAR.SYNC.DEFER_BLOCKING 0x2, 0x80 ;  /* 0x0082000000007b1d */ /* 0x000fec0000010000 */
[----:B------:R-:W-:Y:S05]  /*15e60*/  @!P0 BRA `(.L_x_2508) ;  /* 0x0000000000048947 */ /* 0x000fea0003800000 */
[----:B------:R-:W-:Y:S01]  /*15e70*/  BPT.TRAP 0x1 ;  /* 0x000000040000795c */ /* 0x000fe20000300000 */
.L_x_2508:
        /* <DEDUP_REMOVED lines=9> */
.L_x_2447:
[----:B------:R-:W-:Y:S05]  /*15f10*/  BSYNC B7 ;  /* 0x0000000000077941 */ /* 0x000fea0003800000 */
.L_x_2445:
        /* <DEDUP_REMOVED lines=12> */
.L_x_2509:
[----:B------:R-:W1:Y:S01]  /*15fe0*/  S2R R0, SR_TID.X ;  /* 0x0000000000007919 */ /* 0x000e620000002100 */
[----:B------:R-:W-:Y:S01]  /*15ff0*/  ULDC UR4, c[0x0][0xc3c] ;  /* 0x00030f0000047ab9 */ /* 0x000fe20000000800 */
[----:B0-----:R-:W-:Y:S01]  /*16000*/  IMAD.MOV.U32 R17, RZ, RZ, RZ ;  /* 0x000000ffff117224 */ /* 0x001fe200078e00ff */
[----:B-1----:R-:W-:-:S04]  /*16010*/  LOP3.LUT R6, R0, 0x1f, RZ, 0xc0, !PT ;  /* 0x0000001f00067812 */ /* 0x002fc800078ec0ff */
[C---:B------:R-:W-:Y:S01]  /*16020*/  ISETP.NE.AND P0, PT, R6.reuse, 0x1f, PT ;  /* 0x0000001f0600780c */ /* 0x040fe20003f05270 */
[----:B------:R-:W-:-:S05]  /*16030*/  VIADD R5, R6, UR39 ;  /* 0x0000002706057c36 */ /* 0x000fca0008000000 */
[----:B------:R-:W-:Y:S01]  /*16040*/  ISETP.GE.OR P1, PT, R5, UR4, !P0 ;  /* 0x0000000405007c0c */ /* 0x000fe2000c726670 */
[----:B------:R-:W-:-:S12]  /*16050*/  ULDC UR4, c[0x0][0xc3c] ;  /* 0x00030f0000047ab9 */ /* 0x000fd80000000800 */
[----:B------:R-:W0:Y:S02]  /*16060*/  @!P1 LDC.64 R2, c[0x0][0xc80] ;  /* 0x00032000ff029b82 */ /* 0x000e240000000a00 */
[----:B0-----:R-:W-:-:S05]  /*16070*/  @!P1 IMAD.WIDE R2, R5, 0x4, R2 ;  /* 0x0000000405029825 */ /* 0x001fca00078e0202 */
[----:B------:R-:W2:Y:S01]  /*16080*/  @!P1 LDG.E R17, desc[UR54][R2.64] ;  /* 0x0000003602119981 */ /* 0x000ea2000c1e1900 */
[C---:B------:R-:W-:Y:S02]  /*16090*/  ISETP.NE.AND P1, PT, R6.reuse, RZ, PT ;  /* 0x000000ff0600720c */ /* 0x040fe40003f25270 */
        /* <DEDUP_REMOVED lines=13> */
[----:B------:R-:W-:Y:S04]  /*16170*/  SHFL.IDX PT, R5, R16, RZ, 0x1f ;  /* 0x00001fff10057589 */ /* 0x000fe800000e0000 */
[----:B------:R-:W0:Y:S02]  /*16180*/  SHFL.UP PT, R2, R4, 0x8, RZ ;  /* 0x0500000004027989 */ /* 0x000e2400000e00ff */
[----:B0-----:R-:W-:Y:S02]  /*16190*/  SEL R3, R2, RZ, P4 ;  /* 0x000000ff02037207 */ /* 0x001fe40002000000 */
[----:B------:R-:W-:Y:S03]  /*161a0*/  SHFL.IDX PT, R2, R16, 0x1, 0x1f ;  /* 0x00201f0010027f89 */ /* 0x000fe600000e0000 */
        /* <DEDUP_REMOVED lines=9> */
[----:B------:R-:W-:Y:S05]  /*16240*/  @P6 BRA `(.L_x_2511) ;  /* 0x0000000000946947 */ /* 0x000fea0003800000 */
.L_x_2515:
[----:B------:R-:W-:-:S04]  /*16250*/  UIADD3 UR39, UR39, 0x1f, URZ ;  /* 0x0000001f27277890 */ /* 0x000fc8000fffe03f */
[----:B------:R-:W-:-:S06]  /*16260*/  UISETP.GE.AND UP0, UPT, UR39, UR4, UPT ;  /* 0x000000042700728c */ /* 0x000fcc000bf06270 */
[----:B------:R-:W-:-:S13]  /*16270*/  PLOP3.LUT P6, PT, PT, PT, UP0, 0x40, 0x0 ;  /* 0x000000000000781c */ /* 0x000fda0003fce808 */
[----:B------:R-:W-:Y:S05]  /*16280*/  @!P6 BRA `(.L_x_2512) ;  /* 0x0000000400c8e947 */ /* 0x000fea0003800000 */
[----:B------:R-:W0:Y:S01]  /*16290*/  S2R R0, SR_TID.X ;  /* 0x0000000000007919 */ /* 0x000e220000002100 */
[----:B------:R-:W-:Y:S01]  /*162a0*/  BSSY B0, `(.L_x_2513) ;  /* 0x0000009000007945 */ /* 0x000fe20003800000 */
[----:B------:R-:W-:Y:S01]  /*162b0*/  IMAD.MOV.U32 R17, RZ, RZ, RZ ;  /* 0x000000ffff117224 */ /* 0x000fe200078e00ff */
[----:B0-----:R-:W-:-:S04]  /*162c0*/  LOP3.LUT R0, R0, 0x1f, RZ, 0xc0, !PT ;  /* 0x0000001f00007812 */ /* 0x001fc800078ec0ff */
[----:B------:R-:W-:-:S04]  /*162d0*/  IADD3 R7, R0, UR39, RZ ;  /* 0x0000002700077c10 */ /* 0x000fc8000fffe0ff */
[----:B------:R-:W-:-:S13]  /*162e0*/  ISETP.GE.OR P6, PT, R7, UR4, !P0 ;  /* 0x0000000407007c0c */ /* 0x000fda000c7c6670 */
[----:B------:R-:W-:Y:S05]  /*162f0*/  @P6 BRA `(.L_x_2514) ;  /* 0x00000000000c6947 */ /* 0x000fea0003800000 */
[----:B------:R-:W0:Y:S02]  /*16300*/  LDC.64 R2, c[0x0][0xc80] ;  /* 0x00032000ff027b82 */ /* 0x000e240000000a00 */
[----:B0-----:R-:W-:-:S05]  /*16310*/  IMAD.WIDE R2, R7, 0x4, R2 ;  /* 0x0000000407027825 */ /* 0x001fca00078e0202 */
[----:B------:R0:W5:Y:S02]  /*16320*/  LDG.E R17, desc[UR54][R2.64] ;  /* 0x0000003602117981 */ /* 0x000164000c1e1900 */
.L_x_2514:
[----:B------:R-:W-:Y:S05]  /*16330*/  BSYNC B0 ;  /* 0x0000000000007941 */ /* 0x000fea0003800000 */
.L_x_2513:
[----:B-----5:R-:W1:Y:S02]  /*16340*/  SHFL.UP PT, R0, R17, 0x1, RZ ;  /* 0x0420000011007989 */ /* 0x020e6400000e00ff */
[----:B-1----:R-:W-:-:S05]  /*16350*/  SEL R0, R0, RZ, P1 ;  /* 0x000000ff00007207 */ /* 0x002fca0000800000 */
[----:B------:R-:W-:-:S05]  /*16360*/  IMAD.IADD R0, R17, 0x1, R0 ;  /* 0x0000000111007824 */ /* 0x000fca00078e0200 */
[----:B0-----:R-:W0:Y:S02]  /*16370*/  SHFL.UP PT, R2, R0, 0x2, RZ ;  /* 0x0440000000027989 */ /* 0x001e2400000e00ff */
[----:B0-----:R-:W-:-:S05]  /*16380*/  SEL R3, R2, RZ, P2 ;  /* 0x000000ff02037207 */ /* 0x001fca0001000000 */
[----:B------:R-:W-:Y:S02]  /*16390*/  IMAD.IADD R3, R0, 0x1, R3 ;  /* 0x0000000100037824 */ /* 0x000fe400078e0203 */
[----:B------:R-:W0:Y:S03]  /*163a0*/  LDC R0, c[0x0][0xc38] ;  /* 0x00030e00ff007b82 */ /* 0x000e260000000800 */
        /* <DEDUP_REMOVED lines=9> */
[----:B------:R-:W0:Y:S02]  /*16440*/  SHFL.IDX PT, R9, R6, 0x1f, 0x1f ;  /* 0x03e01f0006097f89 */ /* 0x000e2400000e0000 */
[----:B0-----:R-:W-:-:S04]  /*16450*/  IMAD R9, R9, R0, RZ ;  /* 0x0000000009097224 */ /* 0x001fc800078e02ff */
[----:B------:R-:W-:-:S05]  /*16460*/  IMAD.IADD R4, R9, 0x1, R4 ;  /* 0x0000000109047824 */ /* 0x000fca00078e0204 */
[----:B------:R-:W-:-:S13]  /*16470*/  ISETP.GT.AND P6, PT, R4, R5, PT ;  /* 0x000000050400720c */ /* 0x000fda0003fc4270 */
[----:B------:R-:W-:Y:S05]  /*16480*/  @!P6 BRA `(.L_x_2515) ;  /* 0xfffffffc0070e947 */ /* 0x000fea000383ffff */
[----:B------:R-:W-:-:S07]  /*16490*/  IMAD.MOV.U32 R7, RZ, RZ, R6 ;  /* 0x000000ffff077224 */ /* 0x000fce00078e0006 */
.L_x_2511:
[----:B------:R-:W-:Y:S01]  /*164a0*/  IMAD.IADD R9, R4, 0x1, -R9 ;  /* 0x0000000104097824 */ /* 0x000fe200078e0a09 */
[----:B------:R-:W-:-:S03]  /*164b0*/  ULDC.64 UR4, c[0x0][0xc90] ;  /* 0x0003240000047ab9 */ /* 0x000fc60000000a00 */
[----:B------:R-:W-:-:S05]  /*164c0*/  IMAD R2, R7, R0, R9 ;  /* 0x0000000007027224 */ /* 0x000fca00078e0209 */
[----:B------:R-:W-:-:S13]  /*164d0*/  ISETP.GT.AND P0, PT, R2, R5, PT ;  /* 0x000000050200720c */ /* 0x000fda0003f04270 */
[----:B------:R-:W-:Y:S02]  /*164e0*/  VOTEU.ANY UR7, UPT, !P0 ;  /* 0x0000000000077886 */ /* 0x000fe400040e0100 */
[----:B------:R-:W-:-:S04]  /*164f0*/  UPOPC UR6, UR7 ;  /* 0x00000007000672bf */ /* 0x000fc80008000000 */
[----:B------:R-:W-:-:S04]  /*16500*/  UIADD3 UR39, UR6, UR39, URZ ;  /* 0x0000002706277290 */ /* 0x000fc8000fffe03f */
[----:B------:R-:W-:-:S06]  /*16510*/  UIMAD.WIDE UR4, UR39, 0x4, UR4 ;  /* 0x00000004270478a5 */ /* 0x000fcc000f8e0204 */
[----:B------:R-:W-:Y:S02]  /*16520*/  IMAD.U32 R2, RZ, RZ, UR4 ;  /* 0x00000004ff027e24 */ /* 0x000fe4000f8e00ff */
[----:B------:R-:W-:-:S05]  /*16530*/  IMAD.U32 R3, RZ, RZ, UR5 ;  /* 0x00000005ff037e24 */ /* 0x000fca000f8e00ff */
[----:B------:R-:W2:Y:S01]  /*16540*/  LDG.E R6, desc[UR54][R2.64] ;  /* 0x0000003602067981 */ /* 0x000ea2000c1e1900 */
[----:B------:R-:W-:Y:S01]  /*16550*/  IMAD.U32 R12, RZ, RZ, UR6 ;  /* 0x00000006ff0c7e24 */ /* 0x000fe2000f8e00ff */
[----:B------:R-:W-:Y:S01]  /*16560*/  ISETP.NE.AND P0, PT, RZ, UR7, PT ;  /* 0x00000007ff007c0c */ /* 0x000fe2000bf05270 */
[----:B------:R-:W-:-:S03]  /*16570*/  IMAD.MOV.U32 R16, RZ, RZ, RZ ;  /* 0x000000ffff107224 */ /* 0x000fc600078e00ff */
[----:B------:R-:W2:Y:S02]  /*16580*/  SHFL.IDX PT, R17, R17, R12, 0x1f ;  /* 0x00001f0c11117589 */ /* 0x000ea400000e0000 */
[----:B--2---:R-:W-:-:S05]  /*16590*/  IMAD R4, R17, R6, RZ ;  /* 0x0000000611047224 */ /* 0x004fca00078e02ff */
[----:B------:R-:W-:-:S04]  /*165a0*/  IABS R8, R4 ;  /* 0x0000000400087213 */ /* 0x000fc80000000000 */
[----:B------:R-:W0:Y:S08]  /*165b0*/  I2F.RP R10, R8 ;  /* 0x00000008000a7306 */ /* 0x000e300000209400 */
[----:B0-----:R-:W0:Y:S02]  /*165c0*/  MUFU.RCP R10, R10 ;  /* 0x0000000a000a7308 */ /* 0x001e240000001000 */
[----:B0-----:R-:W-:-:S06]  /*165d0*/  VIADD R11, R10, 0xffffffe ;  /* 0x0ffffffe0a0b7836 */ /* 0x001fcc0000000000 */
[----:B------:R-:W0:Y:S02]  /*165e0*/  F2I.FTZ.U32.TRUNC.NTZ R3, R11 ;  /* 0x0000000b00037305 */ /* 0x000e24000021f000 */
[----:B0-----:R-:W-:Y:S01]  /*165f0*/  IMAD.MOV R13, RZ, RZ, -R3 ;  /* 0x000000ffff0d7224 */ /* 0x001fe200078e0a03 */
[----:B------:R-:W-:Y:S06]  /*16600*/  @!P0 BRA `(.L_x_2516) ;  /* 0x00000000000c8947 */ /* 0x000fec0003800000 */
[----:B------:R-:W-:-:S06]  /*16610*/  UIADD3 UR4, UR6, -0x1, URZ ;  /* 0xffffffff06047890 */ /* 0x000fcc000fffe03f */
[----:B------:R-:W-:-:S06]  /*16620*/  IMAD.U32 R16, RZ, RZ, UR4 ;  /* 0x00000004ff107e24 */ /* 0x000fcc000f8e00ff */
[----:B------:R0:W1:Y:S02]  /*16630*/  SHFL.IDX PT, R16, R7, R16, 0x1f ;  /* 0x00001f1007107589 */ /* 0x00006400000e0000 */
.L_x_2516:
[----:B-1----:R-:W-:Y:S02]  /*16640*/  IMAD R16, R16, R0, R9 ;  /* 0x0000000010107224 */ /* 0x002fe400078e0209 */
[----:B0-----:R-:W-:Y:S02]  /*16650*/  IMAD R7, R13, R8, RZ ;  /* 0x000000080d077224 */ /* 0x001fe400078e02ff */
[----:B------:R-:W-:Y:S02]  /*16660*/  IMAD.MOV.U32 R2, RZ, RZ, RZ ;  /* 0x000000ffff027224 */ /* 0x000fe400078e00ff */
[----:B------:R-:W-:Y:S02]  /*16670*/  IMAD.IADD R5, R5, 0x1, -R16 ;  /* 0x0000000105057824 */ /* 0x000fe400078e0a10 */
        /* <DEDUP_REMOVED lines=17> */
[----:B------:R-:W-:-:S03]  /*16790*/  IMAD.MOV R9, RZ, RZ, -R9 ;  /* 0x000000ffff097224 */ /* 0x000fc600078e0a09 */
[----:B------:R-:W-:Y:S01]  /*167a0*/  IADD3 R3, -R7, RZ, RZ ;  /* 0x000000ff07037210 */ /* 0x000fe20007ffe1ff */
[----:B------:R-:W-:-:S03]  /*167b0*/  IMAD R4, R4, R9, R5 ;  /* 0x0000000904047224 */ /* 0x000fc600078e0205 */
[----:B------:R-:W-:-:S04]  /*167c0*/  VIADDMNMX R0, R3, R0, R6, PT ;  /* 0x0000000003007246 */ /* 0x000fc80003800106 */
[----:B------:R-:W-:-:S04]  /*167d0*/  IABS R6, R0 ;  /* 0x0000000000067213 */ /* 0x000fc80000000000 */
[----:B------:R-:W0:Y:S08]  /*167e0*/  I2F.RP R8, R6 ;  /* 0x0000000600087306 */ /* 0x000e300000209400 */
[----:B0-----:R-:W0:Y:S02]  /*167f0*/  MUFU.RCP R8, R8 ;  /* 0x0000000800087308 */ /* 0x001e240000001000 */
[----:B0-----:R-:W-:Y:S01]  /*16800*/  VIADD R2, R8, 0xffffffe ;  /* 0x0ffffffe08027836 */ /* 0x001fe20000000000 */
[----:B------:R-:W-:-:S05]  /*16810*/  IABS R8, R4 ;  /* 0x0000000400087213 */ /* 0x000fca0000000000 */
[----:B------:R0:W1:Y:S02]  /*16820*/  F2I.FTZ.U32.TRUNC.NTZ R3, R2 ;  /* 0x0000000200037305 */ /* 0x000064000021f000 */
[----:B0-----:R-:W-:Y:S02]  /*16830*/  IMAD.MOV.U32 R2, RZ, RZ, RZ ;  /* 0x000000ffff027224 */ /* 0x001fe400078e00ff */
[----:B-1----:R-:W-:-:S04]  /*16840*/  IMAD.MOV R5, RZ, RZ, -R3 ;  /* 0x000000ffff057224 */ /* 0x002fc800078e0a03 */
[----:B------:R-:W-:-:S04]  /*16850*/  IMAD R5, R5, R6, RZ ;  /* 0x0000000605057224 */ /* 0x000fc800078e02ff */
[----:B------:R-:W-:Y:S01]  /*16860*/  IMAD.HI.U32 R3, R3, R5, R2 ;  /* 0x0000000503037227 */ /* 0x000fe200078e0002 */
[-C--:B------:R-:W-:Y:S02]  /*16870*/  IABS R5, R0.reuse ;  /* 0x0000000000057213 */ /* 0x080fe40000000000 */
[C---:B------:R-:W-:Y:S01]  /*16880*/  LOP3.LUT R2, R4.reuse, R0, RZ, 0x3c, !PT ;  /* 0x0000000004027212 */ /* 0x040fe200078e3cff */
[----:B------:R-:W-:Y:S02]  /*16890*/  IMAD.IADD R4, R4, 0x1, R7 ;  /* 0x0000000104047824 */ /* 0x000fe400078e0207 */
[----:B------:R-:W-:Y:S01]  /*168a0*/  IMAD.MOV R5, RZ, RZ, -R5 ;  /* 0x000000ffff057224 */ /* 0x000fe200078e0a05 */
[----:B------:R-:W-:Y:S01]  /*168b0*/  ISETP.GE.AND P2, PT, R2, RZ, PT ;  /* 0x000000ff0200720c */ /* 0x000fe20003f46270 */
[----:B------:R-:W-:-:S04]  /*168c0*/  IMAD.HI.U32 R3, R3, R8, RZ ;  /* 0x0000000803037227 */ /* 0x000fc800078e00ff */
[----:B------:R-:W-:-:S05]  /*168d0*/  IMAD R5, R3, R5, R8 ;  /* 0x0000000503057224 */ /* 0x000fca00078e0208 */
[----:B------:R-:W-:-:S13]  /*168e0*/  ISETP.GT.U32.AND P1, PT, R6, R5, PT ;  /* 0x000000050600720c */ /* 0x000fda0003f24070 */
        /* <DEDUP_REMOVED lines=12> */
.L_x_2512:
[----:B------:R-:W-:Y:S01]  /*169b0*/  IMAD.MOV.U32 R16, RZ, RZ, R5 ;  /* 0x000000ffff107224 */ /* 0x000fe200078e0005 */
[----:B------:R-:W-:Y:S01]  /*169c0*/  ULDC UR39, c[0x0][0xc3c] ;  /* 0x00030f0000277ab9 */ /* 0x000fe20000000800 */
[----:B------:R-:W-:Y:S02]  /*169d0*/  IMAD.MOV.U32 R17, RZ, RZ, RZ ;  /* 0x000000ffff117224 */ /* 0x000fe400078e00ff */
[----:B------:R-:W-:-:S07]  /*169e0*/  IMAD.MOV.U32 R18, RZ, RZ, RZ ;  /* 0x000000ffff127224 */ /* 0x000fce00078e00ff */
.L_x_2517:
        /* <DEDUP_REMOVED lines=12> */
.L_x_2510:
[----:B------:R-:W-:Y:S02]  /*16ab0*/  ULDC UR4, c[0x0][0xc3c] ;  /* 0x00030f0000047ab9 */ /* 0x000fe40000000800 */
[----:B------:R-:W-:-:S06]  /*16ac0*/  UISETP.GE.AND UP0, UPT, UR39, UR4, UPT ;  /* 0x000000042700728c */ /* 0x000fcc000bf06270 */
[----:B------:R-:W-:-:S13]  /*16ad0*/  PLOP3.LUT P0, PT, PT, PT, UP0, 0x80, 0x0 ;  /* 0x000000000000781c */ /* 0x000fda0003f0f008 */
[----:B------:R-:W-:Y:S05]  /*16ae0*/  @!P0 BRA `(.L_x_2518) ;  /* 0xffffffa8001c8947 */ /* 0x000fea000383ffff */
.L_x_2441:
[----:B0-----:R-:W2:Y:S01]  /*16af0*/  LDL.LU R0, [R1+0x1c] ;  /* 0x00001c0001007983 */ /* 0x001ea20000300800 */
[----:B------:R-:W-:Y:S01]  /*16b00*/  BSSY B0, `(.L_x_2519) ;  /* 0x000000b000007945 */ /* 0x000fe20003800000 */
[----:B------:R-:W0:Y:S01]  /*16b10*/  S2R R5, SR_CgaCtaId ;  /* 0x0000000000057919 */ /* 0x000e220000008800 */
[----:B--2---:R-:W-:-:S05]  /*16b20*/  VIADD R0, R0, 0x1 ;  /* 0x0000000100007836 */ /* 0x004fca0000000000 */
        /* <DEDUP_REMOVED lines=8> */
.L_x_2605:
[----:B------:R-:W-:Y:S05]  /*16bb0*/  BSYNC B0 ;  /* 0x0000000000007941 */ /* 0x000fea0003800000 */
.L_x_2519:
[----:B------:R-:W-:-:S03]  /*16bc0*/  UMOV UR4, 0xffffffff ;  /* 0xffffffff00047882 */ /* 0x000fc60000000000 */
[----:B------:R-:W-:Y:S05]  /*16bd0*/  BRA.DIV UR4, `(.L_x_2521) ;  /* 0x0000002a04387947 */ /* 0x000fea000b800000 */
[----:B0-----:R-:W0:Y:S02]  /*16be0*/  S2R R0, SR_TID.X ;  /* 0x0000000000007919 */ /* 0x001e240000002100 */
[----:B0-----:R-:W-:-:S04]  /*16bf0*/  SHF.R.U32.HI R0, RZ, 0x5, R0 ;  /* 0x00000005ff007819 */ /* 0x001fc80000011600 */
[----:B------:R-:W-:-:S05]  /*16c00*/  LOP3.LUT R0, R0, 0x3, RZ, 0xc0, !PT ;  /* 0x0000000300007812 */ /* 0x000fca00078ec0ff */
[----:B------:R0:W1:Y:S02]  /*16c10*/  SHFL.IDX PT, R14, R0, RZ, 0x1f ;  /* 0x00001fff000e7589 */ /* 0x00006400000e0000 */
.L_x_2608:
[----:B-1----:R-:W-:Y:S01]  /*16c20*/  ISETP.NE.AND P0, PT, R14, RZ, PT ;  /* 0x000000ff0e00720c */ /* 0x002fe20003f05270 */
[----:B------:R-:W-:-:S12]  /*16c30*/  BSSY B0, `(.L_x_2522) ;  /* 0x000002c000007945 */ /* 0x000fd80003800000 */
[----:B------:R-:W-:Y:S05]  /*16c40*/  @P0 BRA `(.L_x_2523) ;  /* 0x0000000000a80947 */ /* 0x000fea0003800000 */
[----:B------:R-:W-:-:S03]  /*16c50*/  UMOV UR4, 0xffffffff ;  /* 0xffffffff00047882 */ /* 0x000fc60000000000 */
[----:B------:R-:W-:Y:S05]  /*16c60*/  BRA.DIV UR4, `(.L_x_2524) ;  /* 0x0000002a04487947 */ /* 0x000fea000b800000 */
[----:B------:R-:W-:-:S13]  /*16c70*/  ELECT P6, URZ, PT ;  /* 0x00000000003f782f */ /* 0x000fda00038c0000 */
.L_x_2611:
[----:B------:R-:W-:Y:S05]  /*16c80*/  @!P6 BRA `(.L_x_2523) ;  /* 0x000000000098e947 */ /* 0x000fea0003800000 */
[----:B------:R-:W-:-:S06]  /*16c90*/  ULOP3.LUT UR4, UR42, 0x2, URZ, 0xfc, !UPT ;  /* 0x000000022a047892 */ /* 0x000fcc000f8efc3f */
[----:B0-----:R-:W-:-:S05]  /*16ca0*/  IMAD.U32 R0, RZ, RZ, UR4 ;  /* 0x00000004ff007e24 */ /* 0x001fca000f8e00ff */
[----:B------:R-:W-:-:S13]  /*16cb0*/  ISETP.NE.AND P0, PT, R0, 0x3, PT ;  /* 0x000000030000780c */ /* 0x000fda0003f05270 */
[----:B------:R-:W-:Y:S05]  /*16cc0*/  @!P0 BRA `(.L_x_2525) ;  /* 0x0000000000048947 */ /* 0x000fea0003800000 */
[----:B------:R-:W-:Y:S01]  /*16cd0*/  BPT.TRAP 0x1 ;  /* 0x000000040000795c */ /* 0x000fe20000300000 */
.L_x_2525:
[C---:B------:R-:W-:Y:S01]  /*16ce0*/  IMAD R3, R28.reuse, 0x8, R5 ;  /* 0x000000081c037824 */ /* 0x040fe200078e0205 */
[----:B------:R-:W-:Y:S01]  /*16cf0*/  SHF.L.U32 R2, R33, 0x1f, RZ ;  /* 0x0000001f21027819 */ /* 0x000fe200000006ff */
[----:B------:R-:W-:-:S03]  /*16d00*/  VIADD R28, R28, 0x1 ;  /* 0x000000011c1c7836 */ /* 0x000fc60000000000 */
[----:B------:R-:W0:Y:S02]  /*16d10*/  SYNCS.PHASECHK.TRANS64.TRYWAIT P1, [R3+URZ+0x29840], R2 ;  /* 0x02984002030075a7 */ /* 0x000e24000802017f */
[----:B------:R-:W-:-:S04]  /*16d20*/  ISETP.NE.AND P2, PT, R28, 0x2, PT ;  /* 0x000000021c00780c */ /* 0x000fc80003f45270 */
[----:B------:R-:W-:Y:S01]  /*16d30*/  SEL R0, RZ, 0x1, P2 ;  /* 0x00000001ff007807 */ /* 0x000fe20001000000 */
[----:B0-----:R-:W-:Y:S08]  /*16d40*/  @!P1 BRA `(.L_x_2526) ;  /* 0x0000002800309947 */ /* 0x001ff00003800000 */
.L_x_2612:
[----:B------:R-:W-:Y:S02]  /*16d50*/  SEL R28, R28, RZ, P2 ;  /* 0x000000ff1c1c7207 */ /* 0x000fe40001000000 */
[----:B------:R-:W-:Y:S01]  /*16d60*/  LOP3.LUT R0, R33, R0, RZ, 0x3c, !PT ;  /* 0x0000000021007212 */ /* 0x000fe200078e3cff */
[----:B------:R-:W-:Y:S06]  /*16d70*/  @!P0 BRA `(.L_x_2527) ;  /* 0x0000000000048947 */ /* 0x000fec0003800000 */
[----:B------:R-:W-:Y:S01]  /*16d80*/  BPT.TRAP 0x1 ;  /* 0x000000040000795c */ /* 0x000fe20000300000 */
.L_x_2527:
[----:B------:R-:W-:Y:S01]  /*16d90*/  IMAD R5, R28, 0x8, R5 ;  /* 0x000000081c057824 */ /* 0x000fe200078e0205 */
[----:B------:R-:W-:-:S04]  /*16da0*/  SHF.L.U32 R0, R0, 0x1f, RZ ;  /* 0x0000001f00007819 */ /* 0x000fc800000006ff */
[----:B------:R-:W1:Y:S02]  /*16db0*/  SYNCS.PHASECHK.TRANS64.TRYWAIT P1, [R5+URZ+0x29840], R0 ;  /* 0x02984000050075a7 */ /* 0x000e64000802017f */
[----:B-1----:R-:W-:Y:S05]  /*16dc0*/  @!P1 BRA `(.L_x_2528) ;  /* 0x0000002800249947 */ /* 0x002fea0003800000 */
.L_x_2613:
[----:B------:R-:W-:Y:S05]  /*16dd0*/  @!P0 BRA `(.L_x_2529) ;  /* 0x0000000000048947 */ /* 0x000fea0003800000 */
[----:B------:R-:W-:Y:S01]  /*16de0*/  BPT.TRAP 0x1 ;  /* 0x000000040000795c */ /* 0x000fe20000300000 */
.L_x_2529:
[----:B------:R-:W2:Y:S02]  /*16df0*/  SYNCS.PHASECHK.TRANS64.TRYWAIT P1, [R3+URZ+0x29860], R2 ;  /* 0x02986002030075a7 */ /* 0x000ea4000802017f */
[----:B--2---:R-:W-:Y:S05]  /*16e00*/  @!P1 BRA `(.L_x_2530) ;  /* 0x0000002800289947 */ /* 0x004fea0003800000 */
.L_x_2614:
[----:B------:R-:W-:Y:S05]  /*16e10*/  @!P0 BRA `(.L_x_2531) ;  /* 0x0000000000048947 */ /* 0x000fea0003800000 */
[----:B------:R-:W-:Y:S01]  /*16e20*/  BPT.TRAP 0x1 ;  /* 0x000000040000795c */ /* 0x000fe20000300000 */
.L_x_2531:
[----:B------:R-:W3:Y:S02]  /*16e30*/  SYNCS.PHASECHK.TRANS64.TRYWAIT P1, [R5+URZ+0x29860], R0 ;  /* 0x02986000050075a7 */ /* 0x000ee4000802017f */
[----:B---3--:R-:W-:Y:S05]  /*16e40*/  @!P1 BRA `(.L_x_2532) ;  /* 0x00000028002c9947 */ /* 0x008fea0003800000 */
.L_x_2615:
[----:B------:R-:W-:Y:S05]  /*16e50*/  @!P0 BRA `(.L_x_2533) ;  /* 0x0000000000048947 */ /* 0x000fea0003800000 */
[----:B------:R-:W-:Y:S01]  /*16e60*/  BPT.TRAP 0x1 ;  /* 0x000000040000795c */ /* 0x000fe20000300000 */
.L_x_2533:
[----:B------:R-:W4:Y:S02]  /*16e70*/  SYNCS.PHASECHK.TRANS64.TRYWAIT P1, [R3+URZ+0x29880], R2 ;  /* 0x02988002030075a7 */ /* 0x000f24000802017f */
[----:B----4-:R-:W-:Y:S05]  /*16e80*/  @!P1 BRA `(.L_x_2534) ;  /* 0x0000002800309947 */ /* 0x010fea0003800000 */
.L_x_2616:
[----:B------:R-:W-:Y:S05]  /*16e90*/  @!P0 BRA `(.L_x_2535) ;  /* 0x0000000000048947 */ /* 0x000fea0003800000 */
[----:B------:R-:W-:Y:S01]  /*16ea0*/  BPT.TRAP 0x1 ;  /* 0x000000040000795c */ /* 0x000fe20000300000 */
.L_x_2535:
[----:B------:R0:W0:Y:S02]  /*16eb0*/  SYNCS.PHASECHK.TRANS64.TRYWAIT P0, [R5+URZ+0x29880], R0 ;  /* 0x02988000050075a7 */ /* 0x000024000800017f */
[----:B0-----:R-:W-:Y:S05]  /*16ec0*/  @!P0 NANOSLEEP.SYNCS 0x989680 ;  /* 0x009896800000895d */ /* 0x001fea0003900000 */
[----:B------:R-:W0:Y:S02]  /*16ed0*/  @!P0 SYNCS.PHASECHK.TRANS64 P0, [R5+URZ+0x29880], R0 ;  /* 0x02988000050085a7 */ /* 0x000e24000800007f */
[----:B0-----:R-:W-:Y:S05]  /*16ee0*/  @!P0 BRA `(.L_x_2535) ;  /* 0xfffffffc00f08947 */ /* 0x001fea000383ffff */
.L_x_2523:
[----:B------:R-:W-:Y:S05]  /*16ef0*/  BSYNC B0 ;  /* 0x0000000000007941 */ /* 0x000fea0003800000 */
.L_x_2522:
[----:B------:R-:W-:Y:S05]  /*16f00*/  EXIT ;  /* 0x000000000000794d */ /* 0x000fea0003800000 */
.L_x_2378:
[----:B0-----:R-:W-:-:S04]  /*16f10*/  IMAD.U32 R3, RZ, RZ, UR41 ;  /* 0x00000029ff037e24 */ /* 0x001fc8000f8e00ff */
[----:B------:R0:W1:Y:S03]  /*16f20*/  SYNCS.PHASECHK.TRANS64.TRYWAIT P1, [R3+URZ+0x29800], R6 ;  /* 0x02980006030075a7 */ /* 0x000066000802017f */
[----:B-1----:R-:W-:Y:S05]  /*16f30*/  @!P1 NANOSLEEP.SYNCS 0x989680 ;  /* 0x009896800000995d */ /* 0x002fea0003900000 */
[----:B------:R-:W1:Y:S02]  /*16f40*/  @!P1 SYNCS.PHASECHK.TRANS64 P1, [R3+URZ+0x29800], R6 ;  /* 0x02980006030095a7 */ /* 0x000e64000802007f */
[----:B-1----:R-:W-:Y:S05]  /*16f50*/  @!P1 BRA `(.L_x_2378) ;  /* 0xfffffffc00ec9947 */ /* 0x002fea000383ffff */
[----:B------:R-:W-:Y:S05]  /*16f60*/  BRA `(.L_x_2536) ;  /* 0xfffffea800dc7947 */ /* 0x000fea000383ffff */
.L_x_2382:
[----:B-1----:R1:W2:Y:S02]  /*16f70*/  SYNCS.PHASECHK.TRANS64.TRYWAIT P1, [R2+URZ+0x29830], R3 ;  /* 0x02983003020075a7 */ /* 0x0022a4000802017f */
[----:B--2---:R-:W-:Y:S05]  /*16f80*/  @!P1 NANOSLEEP.SYNCS 0x989680 ;  /* 0x009896800000995d */ /* 0x004fea0003900000 */
[----:B------:R-:W2:Y:S02]  /*16f90*/  @!P1 SYNCS.PHASECHK.TRANS64 P1, [R2+URZ+0x29830], R3 ;  /* 0x02983003020095a7 */ /* 0x000ea4000802007f */
[----:B--2---:R-:W-:Y:S05]  /*16fa0*/  @!P1 BRA `(.L_x_2382) ;  /* 0xfffffffc00f09947 */ /* 0x004fea000383ffff */
[----:B------:R-:W-:Y:S05]  /*16fb0*/  BRA `(.L_x_2381) ;  /* 0xfffffea800f87947 */ /* 0x000fea000383ffff */
.L_x_2388:
[----:B-1----:R-:W-:-:S04]  /*16fc0*/  MOV R7, UR6 ;  /* 0x0000000600077c02 */ /* 0x002fc80008000f00 */
[----:B------:R1:W2:Y:S03]  /*16fd0*/  SYNCS.PHASECHK.TRANS64.TRYWAIT P1, [R7+URZ+0x29830], R6 ;  /* 0x02983006070075a7 */ /* 0x0002a6000802017f */
[----:B--2---:R-:W-:Y:S05]  /*16fe0*/  @!P1 NANOSLEEP.SYNCS 0x989680 ;  /* 0x009896800000995d */ /* 0x004fea0003900000 */
[----:B------:R-:W2:Y:S02]  /*16ff0*/  @!P1 SYNCS.PHASECHK.TRANS64 P1, [R7+URZ+0x29830], R6 ;  /* 0x02983006070095a7 */ /* 0x000ea4000802007f */
[----:B--2---:R-:W-:Y:S05]  /*17000*/  @!P1 BRA `(.L_x_2388) ;  /* 0xfffffffc00ec9947 */ /* 0x004fea000383ffff */
[----:B------:R-:W-:Y:S05]  /*17010*/  BRA `(.L_x_2385) ;  /* 0xfffffee800647947 */ /* 0x000fea000383ffff */
.L_x_2392:
[----:B-1----:R-:W-:-:S04]  /*17020*/  IMAD.U32 R7, RZ, RZ, UR6 ;  /* 0x00000006ff077e24 */ /* 0x002fc8000f8e00ff */
[----:B------:R1:W2:Y:S03]  /*17030*/  SYNCS.PHASECHK.TRANS64.TRYWAIT P1, [R7+URZ+0x29850], R6 ;  /* 0x02985006070075a7 */ /* 0x0002a6000802017f */
[----:B--2---:R-:W-:Y:S05]  /*17040*/  @!P1 NANOSLEEP.SYNCS 0x989680 ;  /* 0x009896800000995d */ /* 0x004fea0003900000 */
[----:B------:R-:W2:Y:S02]  /*17050*/  @!P1 SYNCS.PHASECHK.TRANS64 P1, [R7+URZ+0x29850], R6 ;  /* 0x02985006070095a7 */ /* 0x000ea4000802007f */
[----:B--2---:R-:W-:Y:S05]  /*17060*/  @!P1 BRA `(.L_x_2392) ;  /* 0xfffffffc00ec9947 */ /* 0x004fea000383ffff */
[----:B------:R-:W-:Y:S05]  /*17070*/  BRA `(.L_x_2389) ;  /* 0xfffffef4006c7947 */ /* 0x000fea000383ffff */
.L_x_2400:
[----:B-1----:R-:W-:-:S04]  /*17080*/  IMAD.U32 R7, RZ, RZ, UR6 ;  /* 0x00000006ff077e24 */ /* 0x002fc8000f8e00ff */
[----:B------:R1:W2:Y:S03]  /*17090*/  SYNCS.PHASECHK.TRANS64.TRYWAIT P1, [R7+URZ+0x29830], R6 ;  /* 0x02983006070075a7 */ /* 0x0002a6000802017f */
[----:B--2---:R-:W-:Y:S05]  /*170a0*/  @!P1 NANOSLEEP.SYNCS 0x989680 ;  /* 0x009896800000995d */ /* 0x004fea0003900000 */
[----:B------:R-:W2:Y:S02]  /*170b0*/  @!P1 SYNCS.PHASECHK.TRANS64 P1, [R7+URZ+0x29830], R6 ;  /* 0x02983006070095a7 */ /* 0x000ea4000802007f */
[----:B--2---:R-:W-:Y:S05]  /*170c0*/  @!P1 BRA `(.L_x_2400) ;  /* 0xfffffffc00ec9947 */ /* 0x004fea000383ffff */
[----:B------:R-:W-:Y:S05]  /*170d0*/  BRA `(.L_x_2397) ;  /* 0xffffff2800d07947 */ /* 0x000fea000383ffff */
.L_x_2404:
[----:B-1----:R-:W-:-:S04]  /*170e0*/  IMAD.U32 R7, RZ, RZ, UR6 ;  /* 0x00000006ff077e24 */ /* 0x002fc8000f8e00ff */
[----:B------:R1:W2:Y:S03]  /*170f0*/  SYNCS.PHASECHK.TRANS64.TRYWAIT P1, [R7+URZ+0x29850], R6 ;  /* 0x02985006070075a7 */ /* 0x0002a6000802017f */
[----:B--2---:R-:W-:Y:S05]  /*17100*/  @!P1 NANOSLEEP.SYNCS 0x989680 ;  /* 0x009896800000995d */ /* 0x004fea0003900000 */
[----:B------:R-:W2:Y:S02]  /*17110*/  @!P1 SYNCS.PHASECHK.TRANS64 P1, [R7+URZ+0x29850], R6 ;  /* 0x02985006070095a7 */ /* 0x000ea4000802007f */
[----:B--2---:R-:W-:Y:S05]  /*17120*/  @!P1 BRA `(.L_x_2404) ;  /* 0xfffffffc00ec9947 */ /* 0x004fea000383ffff */
[----:B------:R-:W-:Y:S05]  /*17130*/  BRA `(.L_x_2401) ;  /* 0xffffff3400cc7947 */ /* 0x000fea000383ffff */
.L_x_2411:
[----:B-1----:R-:W-:-:S04]  /*17140*/  IMAD.U32 R5, RZ, RZ, UR9 ;  /* 0x00000009ff057e24 */ /* 0x002fc8000f8e00ff */
[----:B------:R1:W2:Y:S03]  /*17150*/  SYNCS.PHASECHK.TRANS64.TRYWAIT P1, [R5+URZ+0x29850], R0 ;  /* 0x02985000050075a7 */ /* 0x0002a6000802017f */
[----:B--2---:R-:W-:Y:S05]  /*17160*/  @!P1 NANOSLEEP.SYNCS 0x989680 ;  /* 0x009896800000995d */ /* 0x004fea0003900000 */
[----:B------:R-:W2:Y:S02]  /*17170*/  @!P1 SYNCS.PHASECHK.TRANS64 P1, [R5+URZ+0x29850], R0 ;  /* 0x02985000050095a7 */ /* 0x000ea4000802007f */
[----:B--2---:R-:W-:Y:S05]  /*17180*/  @!P1 BRA `(.L_x_2411) ;  /* 0xfffffffc00ec9947 */ /* 0x004fea000383ffff */
[----:B------:R-:W-:Y:S05]  /*17190*/  BRA `(.L_x_2410) ;  /* 0xffffff6000287947 */ /* 0x000fea000383ffff */
.L_x_2456:
        /* <DEDUP_REMOVED lines=10> */
.L_x_2537:
[----:B------:R-:W-:Y:S05]  /*17240*/  BRA `(.L_x_2538) ;  /* 0xffffffb0000c7947 */ /* 0x000fea000383ffff */
.L_x_2459:
[----:B0-----:R0:W1:Y:S02]  /*17250*/  SYNCS.PHASECHK.TRANS64.TRYWAIT P0, [R0+URZ+0x29880], R31 ;  /* 0x0298801f000075a7 */ /* 0x001064000800017f */
[----:B-1----:R-:W-:Y:S05]  /*17260*/  @!P0 NANOSLEEP.SYNCS 0x989680 ;  /* 0x009896800000895d */ /* 0x002fea0003900000 */
[----:B------:R-:W1:Y:S02]  /*17270*/  @!P0 SYNCS.PHASECHK.TRANS64 P0, [R0+URZ+0x29880], R31 ;  /* 0x0298801f000085a7 */ /* 0x000e64000800007f */
[----:B-1----:R-:W-:Y:S05]  /*17280*/  @!P0 BRA `(.L_x_2459) ;  /* 0xfffffffc00f08947 */ /* 0x002fea000383ffff */
[----:B------:R-:W-:Y:S05]  /*17290*/  BRA `(.L_x_2539) ;  /* 0xffffffb400287947 */ /* 0x000fea000383ffff */
.L_x_2460:
        /* <DEDUP_REMOVED lines=8> */
.L_x_2541:
[----:B------:R-:W-:Y:S05]  /*17320*/  BSYNC B0 ;  /* 0x0000000000007941 */ /* 0x000fea0003800000 */
.L_x_2540:
        /* <DEDUP_REMOVED lines=14> */
.L_x_2542:
[----:B------:R-:W-:Y:S02]  /*17410*/  IMAD.MOV.U32 R13, RZ, RZ, R8 ;  /* 0x000000ffff0d7224 */ /* 0x000fe400078e0008 */
[----:B------:R-:W-:Y:S02]  /*17420*/  IMAD.MOV.U32 R12, RZ, RZ, 0x1 ;  /* 0x00000001ff0c7424 */ /* 0x000fe400078e00ff */
[----:B------:R-:W-:-:S07]  /*17430*/  IMAD.MOV.U32 R2, RZ, RZ, R14 ;  /* 0x000000ffff027224 */ /* 0x000fce00078e000e */
[----:B------:R-:W-:Y:S05]  /*17440*/  WARPSYNC.COLLECTIVE R15, `(.L_x_2543) ;  /* 0x000000000f087348 */ /* 0x000fea0003c00000 */
[----:B------:R0:W1:Y:S02]  /*17450*/  SHFL.IDX P6, R14, R13, R12, R11 ;  /* 0x0000000c0d0e7389 */ /* 0x00006400000c000b */
[----:B01----:R-:W-:Y:S01]  /*17460*/  ENDCOLLECTIVE ;  /* 0x000000000000791b */ /* 0x003fe20003800000 */
.L_x_2543:
        /* <DEDUP_REMOVED lines=14> */
.L_x_2544:
[----:B------:R-:W-:Y:S02]  /*17550*/  IMAD.MOV.U32 R13, RZ, RZ, R8 ;  /* 0x000000ffff0d7224 */ /* 0x000fe400078e0008 */
[----:B------:R-:W-:Y:S02]  /*17560*/  IMAD.MOV.U32 R12, RZ, RZ, 0x2 ;  /* 0x00000002ff0c7424 */ /* 0x000fe400078e00ff */
[----:B------:R-:W-:-:S07]  /*17570*/  IMAD.MOV.U32 R2, RZ, RZ, R14 ;  /* 0x000000ffff027224 */ /* 0x000fce00078e000e */
[----:B------:R-:W-:Y:S05]  /*17580*/  WARPSYNC.COLLECTIVE R15, `(.L_x_2545) ;  /* 0x000000000f087348 */ /* 0x000fea0003c00000 */
[----:B------:R0:W1:Y:S02]  /*17590*/  SHFL.IDX P6, R14, R13, R12, R11 ;  /* 0x0000000c0d0e7389 */ /* 0x00006400000c000b */
[----:B01----:R-:W-:Y:S01]  /*175a0*/  ENDCOLLECTIVE ;  /* 0x000000000000791b */ /* 0x003fe20003800000 */
.L_x_2545:
        /* <DEDUP_REMOVED lines=14> */
.L_x_2546:
[----:B------:R-:W-:Y:S02]  /*17690*/  IMAD.MOV.U32 R13, RZ, RZ, R8 ;  /* 0x000000ffff0d7224 */ /* 0x000fe400078e0008 */
[----:B------:R-:W-:Y:S02]  /*176a0*/  IMAD.MOV.U32 R12, RZ, RZ, 0x3 ;  /* 0x00000003ff0c7424 */ /* 0x000fe400078e00ff */
[----:B------:R-:W-:-:S07]  /*176b0*/  IMAD.MOV.U32 R2, RZ, RZ, R14 ;  /* 0x000000ffff027224 */ /* 0x000fce00078e000e */
[----:B------:R-:W-:Y:S05]  /*176c0*/  WARPSYNC.COLLECTIVE R15, `(.L_x_2547) ;  /* 0x000000000f087348 */ /* 0x000fea0003c00000 */
[----:B------:R0:W1:Y:S02]  /*176d0*/  SHFL.IDX P6, R14, R13, R12, R11 ;  /* 0x0000000c0d0e7389 */ /* 0x00006400000c000b */
[----:B01----:R-:W-:Y:S01]  /*176e0*/  ENDCOLLECTIVE ;  /* 0x000000000000791b */ /* 0x003fe20003800000 */
.L_x_2547:
        /* <DEDUP_REMOVED lines=13> */
.L_x_2548:
        /* <DEDUP_REMOVED lines=10> */
.L_x_2549:
        /* <DEDUP_REMOVED lines=14> */
.L_x_2550:
        /* <DEDUP_REMOVED lines=8> */
.L_x_2465:
[----:B---3--:R3:W4:Y:S02]  /*179c0*/  SYNCS.PHASECHK.TRANS64.TRYWAIT P0, [R0+URZ+0x29840], R31 ;  /* 0x0298401f000075a7 */ /* 0x008724000800017f */
[----:B----4-:R-:W-:Y:S05]  /*179d0*/  @!P0 NANOSLEEP.SYNCS 0x989680 ;  /* 0x009896800000895d */ /* 0x010fea0003900000 */
[----:B------:R-:W4:Y:S02]  /*179e0*/  @!P0 SYNCS.PHASECHK.TRANS64 P0, [R0+URZ+0x29840], R31 ;  /* 0x0298401f000085a7 */ /* 0x000f24000800007f */
[----:B----4-:R-:W-:Y:S05]  /*179f0*/  @!P0 BRA `(.L_x_2465) ;  /* 0xfffffffc00f08947 */ /* 0x010fea000383ffff */
[----:B------:R-:W-:Y:S05]  /*17a00*/  BRA `(.L_x_2552) ;  /* 0xffffffb400207947 */ /* 0x000fea000383ffff */
.L_x_2466:
        /* <DEDUP_REMOVED lines=8> */
.L_x_2554:
[----:B------:R-:W-:Y:S05]  /*17a90*/  BSYNC B0 ;  /* 0x0000000000007941 */ /* 0x000fea0003800000 */
.L_x_2553:
        /* <DEDUP_REMOVED lines=11> */
.L_x_2555:
        /* <DEDUP_REMOVED lines=18> */
.L_x_2556:
        /* <DEDUP_REMOVED lines=11> */
.L_x_2557:
        /* <DEDUP_REMOVED lines=16> */
.L_x_2558:
        /* <DEDUP_REMOVED lines=12> */
.L_x_2559:
[----:B------:R-:W-:Y:S01]  /*17ee0*/  IMAD.MOV.U32 R13, RZ, RZ, R6 ;  /* 0x000000ffff0d7224 */ /* 0x000fe200078e0006 */
[----:B------:R-:W-:Y:S01]  /*17ef0*/  MOV R12, 0x3 ;  /* 0x00000003000c7802 */ /* 0x000fe20000000f00 */
[----:B------:R-:W-:-:S07]  /*17f00*/  IMAD.MOV.U32 R3, RZ, RZ, R14 ;  /* 0x000000ffff037224 */ /* 0x000fce00078e000e */
[----:B------:R-:W-:Y:S05]  /*17f10*/  WARPSYNC.COLLECTIVE R15, `(.L_x_2560) ;  /* 0x000000000f087348 */ /* 0x000fea0003c00000 */
[----:B------:R0:W1:Y:S02]  /*17f20*/  SHFL.IDX P6, R14, R13, R12, R11 ;  /* 0x0000000c0d0e7389 */ /* 0x00006400000c000b */
[----:B01----:R-:W-:Y:S01]  /*17f30*/  ENDCOLLECTIVE ;  /* 0x000000000000791b */ /* 0x003fe20003800000 */
.L_x_2560:
        /* <DEDUP_REMOVED lines=10> */
.L_x_2561:
[----:B------:R-:W-:Y:S01]  /*17fe0*/  @!PT LDS RZ, [RZ] ;  /* 0x00000000fffff984 */ /* 0x000fe20000000800 */
[----:B------:R-:W-:Y:S01]  /*17ff0*/  @!PT LDS RZ, [RZ] ;  /* 0x00000000fffff984 */ /* 0x000fe20000000800 */
[----:B------:R-:W-:Y:S01]  /*18000*/  @!PT LDS RZ, [RZ] ;  /* 0x00000000fffff984 */ /* 0x000fe20000000800 */
[----:B------:R-:W-:Y:S04]  /*18010*/  @P3 LDGSTS.E.BYPASS.LTC128B.128 [R9+0x1b400], desc[UR54][R2.64], !P4 ;  /* 0x1b40000002093fae */ /* 0x000fe8000e101d76 */
[----:B------:R-:W-:Y:S04]  /*18020*/  @P3 LDGSTS.E.BYPASS.LTC128B.128 [R9+0x1dc00], desc[UR54][R2.64+0x40], !P5 ;  /* 0x1dc0004002093fae */ /* 0x000fe8000e901d76 */
[----:B------:R0:W-:Y:S01]  /*18030*/  @P3 LDGSTS.E.BYPASS.LTC128B.128 [R9+0x20400], desc[UR54][R2.64+0x80], !P1 ;  /* 0x2040008002093fae */ /* 0x0001e2000c901d76 */
[----:B------:R-:W-:Y:S02]  /*18040*/  IMAD.MOV.U32 R13, RZ, RZ, R7 ;  /* 0x000000ffff0d7224 */ /* 0x000fe400078e0007 */
[----:B------:R-:W-:-:S02]  /*18050*/  IMAD.MOV.U32 R12, RZ, RZ, RZ ;  /* 0x000000ffff0c7224 */ /* 0x000fc400078e00ff */
[----:B0-----:R-:W-:-:S07]  /*18060*/  IMAD.MOV.U32 R2, RZ, RZ, R14 ;  /* 0x000000ffff027224 */ /* 0x001fce00078e000e */
[----:B------:R-:W-:Y:S05]  /*18070*/  WARPSYNC.COLLECTIVE R15, `(.L_x_2562) ;  /* 0x000000000f087348 */ /* 0x000fea0003c00000 */
[----:B------:R0:W1:Y:S02]  /*18080*/  SHFL.IDX P6, R14, R13, R12, R11 ;  /* 0x0000000c0d0e7389 */ /* 0x00006400000c000b */
[----:B01----:R-:W-:Y:S01]  /*18090*/  ENDCOLLECTIVE ;  /* 0x000000000000791b */ /* 0x003fe20003800000 */
.L_x_2562:
        /* <DEDUP_REMOVED lines=13> */
.L_x_2563:
[----:B------:R-:W-:Y:S05]  /*18170*/  BRA `(.L_x_2564) ;  /* 0xffffffb000887947 */ /* 0x000fea000383ffff */
.L_x_2473:
[----:B------:R-:W-:Y:S02]  /*18180*/  IMAD.MOV.U32 R13, RZ, RZ, R5 ;  /* 0x000000ffff0d7224 */ /* 0x000fe400078e0005 */
[----:B------:R-:W-:Y:S02]  /*18190*/  IMAD.MOV.U32 R12, RZ, RZ, RZ ;  /* 0x000000ffff0c7224 */ /* 0x000fe400078e00ff */
[----:B------:R-:W-:Y:S02]  /*181a0*/  IMAD.MOV.U32 R11, RZ, RZ, 0x1c1f ;  /* 0x00001c1fff0b7424 */ /* 0x000fe400078e00ff */
[----:B------:R-:W-:Y:S02]  /*181b0*/  IMAD.MOV.U32 R15, RZ, RZ, -0x1 ;  /* 0xffffffffff0f7424 */ /* 0x000fe400078e00ff */
[----:B------:R-:W-:Y:S02]  /*181c0*/  IMAD R4, R4, UR40, RZ ;  /* 0x0000002804047c24 */ /* 0x000fe4000f8e02ff */
[----:B------:R-:W-:-:S07]  /*181d0*/  IMAD R17, R17, 0x80, R9 ;  /* 0x0000008011117824 */ /* 0x000fce00078e0209 */
[----:B-1---5:R-:W-:Y:S05]  /*181e0*/  WARPSYNC.COLLECTIVE R15, `(.L_x_2565) ;  /* 0x000000000f087348 */ /* 0x022fea0003c00000 */
[----:B------:R0:W2:Y:S02]  /*181f0*/  SHFL.IDX P6, R14, R13, R12, R11 ;  /* 0x0000000c0d0e7389 */ /* 0x0000a400000c000b */
[----:B012--5:R-:W-:Y:S01]  /*18200*/  ENDCOLLECTIVE ;  /* 0x000000000000791b */ /* 0x027fe20003800000 */
.L_x_2565:
[C---:B------:R-:W-:Y:S01]  /*18210*/  VIADD R7, R17.reuse, 0x20 ;  /* 0x0000002011077836 */ /* 0x040fe20000000000 */
[----:B------:R-:W-:Y:S01]  /*18220*/  ISETP.GE.AND P0, PT, R17, R4, PT ;  /* 0x000000041100720c */ /* 0x000fe20003f06270 */
[----:B------:R-:W-:Y:S02]  /*18230*/  IMAD.MOV.U32 R13, RZ, RZ, R0 ;  /* 0x000000ffff0d7224 */ /* 0x000fe400078e0000 */
[----:B------:R-:W-:-:S10]  /*18240*/  IMAD.MOV.U32 R2, RZ, RZ, R14 ;  /* 0x000000ffff027224 */ /* 0x000fd400078e000e */
[----:B------:R-:W-:Y:S05]  /*18250*/  WARPSYNC.COLLECTIVE R15, `(.L_x_2566) ;  /* 0x000000000f087348 */ /* 0x000fea0003c00000 */
[----:B------:R0:W1:Y:S02]  /*18260*/  SHFL.IDX P6, R14, R13, R12, R11 ;  /* 0x0000000c0d0e7389 */ /* 0x00006400000c000b */
[----:B01----:R-:W-:Y:S01]  /*18270*/  ENDCOLLECTIVE ;  /* 0x000000000000791b */ /* 0x003fe20003800000 */
.L_x_2566:
[----:B------:R-:W-:Y:S02]  /*18280*/  IMAD.MOV.U32 R13, RZ, RZ, R5 ;  /* 0x000000ffff0d7224 */ /* 0x000fe400078e0005 */
[----:B------:R-:W-:Y:S02]  /*18290*/  IMAD.MOV.U32 R12, RZ, RZ, 0x1 ;  /* 0x00000001ff0c7424 */ /* 0x000fe400078e00ff */
[----:B------:R-:W-:-:S07]  /*182a0*/  IMAD.MOV.U32 R3, RZ, RZ, R14 ;  /* 0x000000ffff037224 */ /* 0x000fce00078e000e */
[----:B------:R-:W-:Y:S05]  /*182b0*/  WARPSYNC.COLLECTIVE R15, `(.L_x_2567) ;  /* 0x000000000f087348 */ /* 0x000fea0003c00000 */
[----:B------:R0:W1:Y:S02]  /*182c0*/  SHFL.IDX P6, R14, R13, R12, R11 ;  /* 0x0000000c0d0e7389 */ /* 0x00006400000c000b */
[----:B01----:R-:W-:Y:S01]  /*182d0*/  ENDCOLLECTIVE ;  /* 0x000000000000791b */ /* 0x003fe20003800000 */
.L_x_2567:
        /* <DEDUP_REMOVED lines=10> */
[----:B------:R-:W-:Y:S02]  /*18380*/  ISETP.GE.AND P0, PT, R7, R4, PT ;  /* 0x000000040700720c */ /* 0x000fe40003f06270 */
[----:B0-----:R-:W-:-:S11]  /*18390*/  MOV R2, R14 ;  /* 0x0000000e00027202 */ /* 0x001fd60000000f00 */
[----:B------:R-:W-:Y:S05]  /*183a0*/  WARPSYNC.COLLECTIVE R15, `(.L_x_2568) ;  /* 0x000000000f087348 */ /* 0x000fea0003c00000 */
[----:B------:R0:W1:Y:S02]  /*183b0*/  SHFL.IDX P6, R14, R13, R12, R11 ;  /* 0x0000000c0d0e7389 */ /* 0x00006400000c000b */
[----:B01----:R-:W-:Y:S01]  /*183c0*/  ENDCOLLECTIVE ;  /* 0x000000000000791b */ /* 0x003fe20003800000 */
.L_x_2568:
        /* <DEDUP_REMOVED lines=8> */
.L_x_2569:
[----:B------:R-:W-:Y:S02]  /*18450*/  @!P0 IMAD.MOV.U32 R3, RZ, RZ, R7 ;  /* 0x000000ffff038224 */ /* 0x000fe400078e0007 */
[----:B------:R-:W-:-:S03]  /*18460*/  VIADD R7, R17, 0x40 ;  /* 0x0000004011077836 */ /* 0x000fc60000000000 */
        /* <DEDUP_REMOVED lines=12> */
.L_x_2570:
        /* <DEDUP_REMOVED lines=8> */
.L_x_2571:
        /* <DEDUP_REMOVED lines=12> */
.L_x_2572:
[----:B------:R-:W-:Y:S05]  /*18670*/  BRA `(.L_x_2573) ;  /* 0xffffffb400c07947 */ /* 0x000fea000383ffff */
.L_x_2478:
[----:B0-----:R0:W2:Y:S02]  /*18680*/  SYNCS.PHASECHK.TRANS64.TRYWAIT P0, [R22+URZ+0x29820], R3 ;  /* 0x02982003160075a7 */ /* 0x0010a4000800017f */
[----:B--2---:R-:W-:Y:S05]  /*18690*/  @!P0 NANOSLEEP.SYNCS 0x989680 ;  /* 0x009896800000895d */ /* 0x004fea0003900000 */
[----:B------:R-:W2:Y:S02]  /*186a0*/  @!P0 SYNCS.PHASECHK.TRANS64 P0, [R22+URZ+0x29820], R3 ;  /* 0x02982003160085a7 */ /* 0x000ea4000800007f */
[----:B--2---:R-:W-:Y:S05]  /*186b0*/  @!P0 BRA `(.L_x_2478) ;  /* 0xfffffffc00f08947 */ /* 0x004fea000383ffff */
[----:B------:R-:W-:Y:S05]  /*186c0*/  BRA `(.L_x_2574) ;  /* 0xffffffb800307947 */ /* 0x000fea000383ffff */
.L_x_2482:
[----:B0-----:R0:W1:Y:S02]  /*186d0*/  SYNCS.PHASECHK.TRANS64.TRYWAIT P0, [R0+URZ+0x29880], R30 ;  /* 0x0298801e000075a7 */ /* 0x001064000800017f */
[----:B-1----:R-:W-:Y:S05]  /*186e0*/  @!P0 NANOSLEEP.SYNCS 0x989680 ;  /* 0x009896800000895d */ /* 0x002fea0003900000 */
[----:B------:R-:W1:Y:S02]  /*186f0*/  @!P0 SYNCS.PHASECHK.TRANS64 P0, [R0+URZ+0x29880], R30 ;  /* 0x0298801e000085a7 */ /* 0x000e64000800007f */
[----:B-1----:R-:W-:Y:S05]  /*18700*/  @!P0 BRA `(.L_x_2482) ;  /* 0xfffffffc00f08947 */ /* 0x002fea000383ffff */
[----:B------:R-:W-:Y:S05]  /*18710*/  BRA `(.L_x_2575) ;  /* 0xffffffbc00647947 */ /* 0x000fea000383ffff */
.L_x_2483:
        /* <DEDUP_REMOVED lines=8> */
.L_x_2577:
[----:B------:R-:W-:Y:S05]  /*187a0*/  BSYNC B0 ;  /* 0x0000000000007941 */ /* 0x000fea0003800000 */
.L_x_2576:
        /* <DEDUP_REMOVED lines=10> */
.L_x_2578:
[----:B------:R-:W-:Y:S02]  /*18850*/  IMAD.MOV.U32 R13, RZ, RZ, R9 ;  /* 0x000000ffff0d7224 */ /* 0x000fe400078e0009 */
[----:B------:R-:W-:Y:S02]  /*18860*/  IMAD.MOV.U32 R12, RZ, RZ, 0x1 ;  /* 0x00000001ff0c7424 */ /* 0x000fe400078e00ff */
[----:B------:R-:W-:-:S07]  /*18870*/  IMAD.MOV.U32 R2, RZ, RZ, R14 ;  /* 0x000000ffff027224 */ /* 0x000fce00078e000e */
[----:B------:R-:W-:Y:S05]  /*18880*/  WARPSYNC.COLLECTIVE R15, `(.L_x_2579) ;  /* 0x000000000f087348 */ /* 0x000fea0003c00000 */
[----:B------:R0:W1:Y:S02]  /*18890*/  SHFL.IDX P6, R14, R13, R12, R11 ;  /* 0x0000000c0d0e7389 */ /* 0x00006400000c000b */
[----:B01----:R-:W-:Y:S01]  /*188a0*/  ENDCOLLECTIVE ;  /* 0x000000000000791b */ /* 0x003fe20003800000 */
.L_x_2579:
        /* <DEDUP_REMOVED lines=12> */
.L_x_2580:
[----:B------:R-:W-:Y:S02]  /*18970*/  IMAD.MOV.U32 R13, RZ, RZ, R9 ;  /* 0x000000ffff0d7224 */ /* 0x000fe400078e0009 */
[----:B------:R-:W-:Y:S02]  /*18980*/  IMAD.MOV.U32 R12, RZ, RZ, 0x2 ;  /* 0x00000002ff0c7424 */ /* 0x000fe400078e00ff */
[----:B------:R-:W-:-:S07]  /*18990*/  IMAD.MOV.U32 R2, RZ, RZ, R14 ;  /* 0x000000ffff027224 */ /* 0x000fce00078e000e */
[----:B------:R-:W-:Y:S05]  /*189a0*/  WARPSYNC.COLLECTIVE R15, `(.L_x_2581) ;  /* 0x000000000f087348 */ /* 0x000fea0003c00000 */
[----:B------:R0:W1:Y:S02]  /*189b0*/  SHFL.IDX P6, R14, R13, R12, R11 ;  /* 0x0000000c0d0e7389 */ /* 0x00006400000c000b */
[----:B01----:R-:W-:Y:S01]  /*189c0*/  ENDCOLLECTIVE ;  /* 0x000000000000791b */ /* 0x003fe20003800000 */
.L_x_2581:
        /* <DEDUP_REMOVED lines=12> */
.L_x_2582:
[----:B------:R-:W-:Y:S02]  /*18a90*/  IMAD.MOV.U32 R13, RZ, RZ, R9 ;  /* 0x000000ffff0d7224 */ /* 0x000fe400078e0009 */
[----:B------:R-:W-:Y:S02]  /*18aa0*/  IMAD.MOV.U32 R12, RZ, RZ, 0x3 ;  /* 0x00000003ff0c7424 */ /* 0x000fe400078e00ff */
[----:B------:R-:W-:-:S07]  /*18ab0*/  IMAD.MOV.U32 R2, RZ, RZ, R14 ;  /* 0x000000ffff027224 */ /* 0x000fce00078e000e */
[----:B------:R-:W-:Y:S05]  /*18ac0*/  WARPSYNC.COLLECTIVE R15, `(.L_x_2583) ;  /* 0x000000000f087348 */ /* 0x000fea0003c00000 */
[----:B------:R0:W1:Y:S02]  /*18ad0*/  SHFL.IDX P6, R14, R13, R12, R11 ;  /* 0x0000000c0d0e7389 */ /* 0x00006400000c000b */
[----:B01----:R-:W-:Y:S01]  /*18ae0*/  ENDCOLLECTIVE ;  /* 0x000000000000791b */ /* 0x003fe20003800000 */
.L_x_2583:
        /* <DEDUP_REMOVED lines=12> */
.L_x_2584:
[----:B------:R-:W-:Y:S02]  /*18bb0*/  IMAD.MOV.U32 R13, RZ, RZ, R21 ;  /* 0x000000ffff0d7224 */ /* 0x000fe400078e0015 */
[----:B------:R-:W-:Y:S02]  /*18bc0*/  IMAD.MOV.U32 R12, RZ, RZ, RZ ;  /* 0x000000ffff0c7224 */ /* 0x000fe400078e00ff */
[----:B------:R-:W-:-:S07]  /*18bd0*/  IMAD.MOV.U32 R2, RZ, RZ, R14 ;  /* 0x000000ffff027224 */ /* 0x000fce00078e000e */
[----:B------:R-:W-:Y:S05]  /*18be0*/  WARPSYNC.COLLECTIVE R15, `(.L_x_2585) ;  /* 0x000000000f087348 */ /* 0x000fea0003c00000 */
[----:B------:R0:W1:Y:S02]  /*18bf0*/  SHFL.IDX P6, R14, R13, R12, R11 ;  /* 0x0000000c0d0e7389 */ /* 0x00006400000c000b */
[----:B01----:R-:W-:Y:S01]  /*18c00*/  ENDCOLLECTIVE ;  /* 0x000000000000791b */ /* 0x003fe20003800000 */
.L_x_2585:
        /* <DEDUP_REMOVED lines=12> */
.L_x_2586:
[----:B------:R-:W-:Y:S01]  /*18cd0*/  IMAD.MOV.U32 R2, RZ, RZ, R14 ;  /* 0x000000ffff027224 */ /* 0x000fe200078e000e */
[----:B------:R-:W-:Y:S06]  /*18ce0*/  BRA `(.L_x_2587) ;  /* 0xffffffbc00007947 */ /* 0x000fec000383ffff */
.L_x_2488:
[----:B---3--:R3:W4:Y:S02]  /*18cf0*/  SYNCS.PHASECHK.TRANS64.TRYWAIT P0, [R0+URZ+0x29840], R30 ;  /* 0x0298401e000075a7 */ /* 0x008724000800017f */
[----:B----4-:R-:W-:Y:S05]  /*18d00*/  @!P0 NANOSLEEP.SYNCS 0x989680 ;  /* 0x009896800000895d */ /* 0x010fea0003900000 */
[----:B------:R-:W4:Y:S02]  /*18d10*/  @!P0 SYNCS.PHASECHK.TRANS64 P0, [R0+URZ+0x29840], R30 ;  /* 0x0298401e000085a7 */ /* 0x000f24000800007f */
[----:B----4-:R-:W-:Y:S05]  /*18d20*/  @!P0 BRA `(.L_x_2488) ;  /* 0xfffffffc00f08947 */ /* 0x010fea000383ffff */
[----:B------:R-:W-:Y:S05]  /*18d30*/  BRA `(.L_x_2588) ;  /* 0xffffffbc00547947 */ /* 0x000fea000383ffff */
.L_x_2489:
        /* <DEDUP_REMOVED lines=8> */
.L_x_2590:
[----:B------:R-:W-:Y:S05]  /*18dc0*/  BSYNC B0 ;  /* 0x0000000000007941 */ /* 0x000fea0003800000 */
.L_x_2589:
        /* <DEDUP_REMOVED lines=9> */
.L_x_2591:
[----:B------:R-:W-:Y:S02]  /*18e60*/  IMAD.MOV.U32 R13, RZ, RZ, R5 ;  /* 0x000000ffff0d7224 */ /* 0x000fe400078e0005 */
[----:B------:R-:W-:Y:S02]  /*18e70*/  IMAD.MOV.U32 R12, RZ, RZ, 0x1 ;  /* 0x00000001ff0c7424 */ /* 0x000fe400078e00ff */
[----:B------:R-:W-:-:S07]  /*18e80*/  IMAD.MOV.U32 R2, RZ, RZ, R14 ;  /* 0x000000ffff027224 */ /* 0x000fce00078e000e */
[----:B------:R-:W-:Y:S05]  /*18e90*/  WARPSYNC.COLLECTIVE R15, `(.L_x_2592) ;  /* 0x000000000f087348 */ /* 0x000fea0003c00000 */
[----:B------:R0:W1:Y:S02]  /*18ea0*/  SHFL.IDX P6, R14, R13, R12, R11 ;  /* 0x0000000c0d0e7389 */ /* 0x00006400000c000b */
[----:B01----:R-:W-:Y:S01]  /*18eb0*/  ENDCOLLECTIVE ;  /* 0x000000000000791b */ /* 0x003fe20003800000 */
.L_x_2592:
        /* <DEDUP_REMOVED lines=13> */
.L_x_2593:
[----:B------:R-:W-:Y:S02]  /*18f90*/  IMAD.MOV.U32 R13, RZ, RZ, R5 ;  /* 0x000000ffff0d7224 */ /* 0x000fe400078e0005 */
[----:B------:R-:W-:Y:S02]  /*18fa0*/  IMAD.MOV.U32 R12, RZ, RZ, 0x2 ;  /* 0x00000002ff0c7424 */ /* 0x000fe400078e00ff */
[----:B------:R-:W-:-:S07]  /*18fb0*/  IMAD.MOV.U32 R2, RZ, RZ, R14 ;  /* 0x000000ffff027224 */ /* 0x000fce00078e000e */
[----:B------:R-:W-:Y:S05]  /*18fc0*/  WARPSYNC.COLLECTIVE R15, `(.L_x_2594) ;  /* 0x000000000f087348 */ /* 0x000fea0003c00000 */
[----:B------:R0:W1:Y:S02]  /*18fd0*/  SHFL.IDX P6, R14, R13, R12, R11 ;  /* 0x0000000c0d0e7389 */ /* 0x00006400000c000b */
[----:B01----:R-:W-:Y:S01]  /*18fe0*/  ENDCOLLECTIVE ;  /* 0x000000000000791b */ /* 0x003fe20003800000 */
.L_x_2594:
        /* <DEDUP_REMOVED lines=13> */
.L_x_2595:
[----:B------:R-:W-:Y:S02]  /*190c0*/  IMAD.MOV.U32 R13, RZ, RZ, R5 ;  /* 0x000000ffff0d7224 */ /* 0x000fe400078e0005 */
[----:B------:R-:W-:Y:S02]  /*190d0*/  IMAD.MOV.U32 R12, RZ, RZ, 0x3 ;  /* 0x00000003ff0c7424 */ /* 0x000fe400078e00ff */
[----:B------:R-:W-:-:S07]  /*190e0*/  IMAD.MOV.U32 R2, RZ, RZ, R14 ;  /* 0x000000ffff027224 */ /* 0x000fce00078e000e */
[----:B------:R-:W-:Y:S05]  /*190f0*/  WARPSYNC.COLLECTIVE R15, `(.L_x_2596) ;  /* 0x000000000f087348 */ /* 0x000fea0003c00000 */
[----:B------:R0:W1:Y:S02]  /*19100*/  SHFL.IDX P6, R14, R13, R12, R11 ;  /* 0x0000000c0d0e7389 */ /* 0x00006400000c000b */
[----:B01----:R-:W-:Y:S01]  /*19110*/  ENDCOLLECTIVE ;  /* 0x000000000000791b */ /* 0x003fe20003800000 */
.L_x_2596:
        /* <DEDUP_REMOVED lines=13> */
.L_x_2597:
[----:B------:R-:W-:Y:S02]  /*191f0*/  IMAD.MOV.U32 R13, RZ, RZ, R8 ;  /* 0x000000ffff0d7224 */ /* 0x000fe400078e0008 */
[----:B------:R-:W-:Y:S02]  /*19200*/  IMAD.MOV.U32 R12, RZ, RZ, RZ ;  /* 0x000000ffff0c7224 */ /* 0x000fe400078e00ff */
[----:B------:R-:W-:-:S07]  /*19210*/  IMAD.MOV.U32 R2, RZ, RZ, R14 ;  /* 0x000000ffff027224 */ /* 0x000fce00078e000e */
[----:B------:R-:W-:Y:S05]  /*19220*/  WARPSYNC.COLLECTIVE R15, `(.L_x_2598) ;  /* 0x000000000f087348 */ /* 0x000fea0003c00000 */
[----:B------:R0:W1:Y:S02]  /*19230*/  SHFL.IDX P6, R14, R13, R12, R11 ;  /* 0x0000000c0d0e7389 */ /* 0x00006400000c000b */
[----:B01----:R-:W-:Y:S01]  /*19240*/  ENDCOLLECTIVE ;  /* 0x000000000000791b */ /* 0x003fe20003800000 */
.L_x_2598:
        /* <DEDUP_REMOVED lines=13> */
.L_x_2599:
[----:B------:R-:W-:Y:S05]  /*19320*/  BRA `(.L_x_2600) ;  /* 0xffffffb800e87947 */ /* 0x000fea000383ffff */
.L_x_2494:
[----:B0-----:R0:W2:Y:S02]  /*19330*/  SYNCS.PHASECHK.TRANS64.TRYWAIT P1, [R3+URZ+0x29870], R0 ;  /* 0x02987000030075a7 */ /* 0x0010a4000802017f */
[----:B--2---:R-:W-:Y:S05]  /*19340*/  @!P1 NANOSLEEP.SYNCS 0x989680 ;  /* 0x009896800000995d */ /* 0x004fea0003900000 */
[----:B------:R-:W2:Y:S02]  /*19350*/  @!P1 SYNCS.PHASECHK.TRANS64 P1, [R3+URZ+0x29870], R0 ;  /* 0x02987000030095a7 */ /* 0x000ea4000802007f */
[----:B--2---:R-:W-:Y:S05]  /*19360*/  @!P1 BRA `(.L_x_2494) ;  /* 0xfffffffc00f09947 */ /* 0x004fea000383ffff */
[----:B------:R-:W-:Y:S05]  /*19370*/  BRA `(.L_x_2601) ;  /* 0xffffffbc00547947 */ /* 0x000fea000383ffff */
.L_x_2496:
[----:B0-----:R0:W2:Y:S02]  /*19380*/  SYNCS.PHASECHK.TRANS64.TRYWAIT P1, [R3+URZ+0x29860], R0 ;  /* 0x02986000030075a7 */ /* 0x0010a4000802017f */
[----:B--2---:R-:W-:Y:S05]  /*19390*/  @!P1 NANOSLEEP.SYNCS 0x989680 ;  /* 0x009896800000995d */ /* 0x004fea0003900000 */
[----:B------:R-:W2:Y:S02]  /*193a0*/  @!P1 SYNCS.PHASECHK.TRANS64 P1, [R3+URZ+0x29860], R0 ;  /* 0x02986000030095a7 */ /* 0x000ea4000802007f */
[----:B--2---:R-:W-:Y:S05]  /*193b0*/  @!P1 BRA `(.L_x_2496) ;  /* 0xfffffffc00f09947 */ /* 0x004fea000383ffff */
[----:B------:R-:W-:Y:S05]  /*193c0*/  BRA `(.L_x_2602) ;  /* 0xffffffbc00647947 */ /* 0x000fea000383ffff */
.L_x_2504:
[----:B0-----:R0:W4:Y:S02]  /*193d0*/  SYNCS.PHASECHK.TRANS64.TRYWAIT P1, [R17+URZ+0x29870], R0 ;  /* 0x02987000110075a7 */ /* 0x001124000802017f */
[----:B----4-:R-:W-:Y:S05]  /*193e0*/  @!P1 NANOSLEEP.SYNCS 0x989680 ;  /* 0x009896800000995d */ /* 0x010fea0003900000 */
[----:B------:R-:W4:Y:S02]  /*193f0*/  @!P1 SYNCS.PHASECHK.TRANS64 P1, [R17+URZ+0x29870], R0 ;  /* 0x02987000110095a7 */ /* 0x000f24000802007f */
[----:B----4-:R-:W-:Y:S05]  /*19400*/  @!P1 BRA `(.L_x_2504) ;  /* 0xfffffffc00f09947 */ /* 0x010fea000383ffff */
[----:B------:R-:W-:Y:S05]  /*19410*/  BRA `(.L_x_2603) ;  /* 0xffffffc400287947 */ /* 0x000fea000383ffff */
.L_x_2506:
[----:B0-----:R0:W4:Y:S02]  /*19420*/  SYNCS.PHASECHK.TRANS64.TRYWAIT P1, [R17+URZ+0x29860], R0 ;  /* 0x02986000110075a7 */ /* 0x001124000802017f */
[----:B----4-:R-:W-:Y:S05]  /*19430*/  @!P1 NANOSLEEP.SYNCS 0x989680 ;  /* 0x009896800000995d */ /* 0x010fea0003900000 */
[----:B------:R-:W4:Y:S02]  /*19440*/  @!P1 SYNCS.PHASECHK.TRANS64 P1, [R17+URZ+0x29860], R0 ;  /* 0x02986000110095a7 */ /* 0x000f24000802007f */
[----:B----4-:R-:W-:Y:S05]  /*19450*/  @!P1 BRA `(.L_x_2506) ;  /* 0xfffffffc00f09947 */ /* 0x010fea000383ffff */
[----:B------:R-:W-:Y:S05]  /*19460*/  BRA `(.L_x_2604) ;  /* 0xffffffc400347947 */ /* 0x000fea000383ffff */
.L_x_2520:
[----:B0-----:R0:W1:Y:S02]  /*19470*/  SYNCS.PHASECHK.TRANS64.TRYWAIT P0, [R5+URZ+0x29820], R0 ;  /* 0x02982000050075a7 */ /* 0x001064000800017f */
[----:B-1----:R-:W-:Y:S05]  /*19480*/  @!P0 NANOSLEEP.SYNCS 0x989680 ;  /* 0x009896800000895d */ /* 0x002fea0003900000 */
[----:B------:R-:W1:Y:S02]  /*19490*/  @!P0 SYNCS.PHASECHK.TRANS64 P0, [R5+URZ+0x29820], R0 ;  /* 0x02982000050085a7 */ /* 0x000e64000800007f */
[----:B-1----:R-:W-:Y:S05]  /*194a0*/  @!P0 BRA `(.L_x_2520) ;  /* 0xfffffffc00f08947 */ /* 0x002fea000383ffff */
[----:B------:R-:W-:Y:S05]  /*194b0*/  BRA `(.L_x_2605) ;  /* 0xffffffd400bc7947 */ /* 0x000fea000383ffff */
.L_x_2521:
        /* <DEDUP_REMOVED lines=11> */
.L_x_2607:
[----:B------:R-:W-:Y:S05]  /*19570*/  BSYNC B0 ;  /* 0x0000000000007941 */ /* 0x000fea0003800000 */
.L_x_2606:
[----:B------:R-:W-:Y:S05]  /*19580*/  BRA `(.L_x_2608) ;  /* 0xffffffd400a47947 */ /* 0x000fea000383ffff */
.L_x_2524:
[----:B------:R-:W-:Y:S01]  /*19590*/  BSSY B1, `(.L_x_2609) ;  /* 0x0000006000017945 */ /* 0x000fe20003800000 */
[----:B------:R-:W-:-:S07]  /*195a0*/  IMAD.MOV.U32 R15, RZ, RZ, -0x1 ;  /* 0xffffffffff0f7424 */ /* 0x000fce00078e00ff */
[----:B0-----:R-:W-:Y:S05]  /*195b0*/  WARPSYNC.COLLECTIVE R15, `(.L_x_2610) ;  /* 0x000000000f0c7348 */ /* 0x001fea0003c00000 */
[----:B------:R-:W-:Y:S02]  /*195c0*/  ELECT P6, UR62, PT ;  /* 0x00000000003e782f */ /* 0x000fe400038c0000 */
[----:B------:R-:W-:Y:S01]  /*195d0*/  MOV R14, UR62 ;  /* 0x0000003e000e7c02 */ /* 0x000fe20008000f00 */
[----:B0-----:R-:W-:Y:S10]  /*195e0*/  ENDCOLLECTIVE ;  /* 0x000000000000791b */ /* 0x001ff40003800000 */
.L_x_2610:
[----:B------:R-:W-:Y:S05]  /*195f0*/  BSYNC B1 ;  /* 0x0000000000017941 */ /* 0x000fea0003800000 */
.L_x_2609:
[----:B------:R-:W-:Y:S05]  /*19600*/  BRA `(.L_x_2611) ;  /* 0xffffffd4009c7947 */ /* 0x000fea000383ffff */
.L_x_2526:
[----:B0-----:R0:W1:Y:S02]  /*19610*/  SYNCS.PHASECHK.TRANS64.TRYWAIT P1, [R3+URZ+0x29840], R2 ;  /* 0x02984002030075a7 */ /* 0x001064000802017f */
[----:B-1----:R-:W-:Y:S05]  /*19620*/  @!P1 NANOSLEEP.SYNCS 0x989680 ;  /* 0x009896800000995d */ /* 0x002fea0003900000 */
[----:B------:R-:W1:Y:S02]  /*19630*/  @!P1 SYNCS.PHASECHK.TRANS64 P1, [R3+URZ+0x29840], R2 ;  /* 0x02984002030095a7 */ /* 0x000e64000802007f */
[----:B-1----:R-:W-:Y:S05]  /*19640*/  @!P1 BRA `(.L_x_2526) ;  /* 0xfffffffc00f09947 */ /* 0x002fea000383ffff */
[----:B------:R-:W-:Y:S05]  /*19650*/  BRA `(.L_x_2612) ;  /* 0xffffffd400bc7947 */ /* 0x000fea000383ffff */
.L_x_2528:
[----:B-1----:R1:W2:Y:S02]  /*19660*/  SYNCS.PHASECHK.TRANS64.TRYWAIT P1, [R5+URZ+0x29840], R0 ;  /* 0x02984000050075a7 */ /* 0x0022a4000802017f */
[----:B--2---:R-:W-:Y:S05]  /*19670*/  @!P1 NANOSLEEP.SYNCS 0x989680 ;  /* 0x009896800000995d */ /* 0x004fea0003900000 */
[----:B------:R-:W2:Y:S02]  /*19680*/  @!P1 SYNCS.PHASECHK.TRANS64 P1, [R5+URZ+0x29840], R0 ;  /* 0x02984000050095a7 */ /* 0x000ea4000802007f */
[----:B--2---:R-:W-:Y:S05]  /*19690*/  @!P1 BRA `(.L_x_2528) ;  /* 0xfffffffc00f09947 */ /* 0x004fea000383ffff */
[----:B------:R-:W-:Y:S05]  /*196a0*/  BRA `(.L_x_2613) ;  /* 0xffffffd400c87947 */ /* 0x000fea000383ffff */
.L_x_2530:
[----:B--2---:R2:W3:Y:S02]  /*196b0*/  SYNCS.PHASECHK.TRANS64.TRYWAIT P1, [R3+URZ+0x29860], R2 ;  /* 0x02986002030075a7 */ /* 0x0044e4000802017f */
[----:B---3--:R-:W-:Y:S05]  /*196c0*/  @!P1 NANOSLEEP.SYNCS 0x989680 ;  /* 0x009896800000995d */ /* 0x008fea0003900000 */
[----:B------:R-:W3:Y:S02]  /*196d0*/  @!P1 SYNCS.PHASECHK.TRANS64 P1, [R3+URZ+0x29860], R2 ;  /* 0x02986002030095a7 */ /* 0x000ee4000802007f */
[----:B---3--:R-:W-:Y:S05]  /*196e0*/  @!P1 BRA `(.L_x_2530) ;  /* 0xfffffffc00f09947 */ /* 0x008fea000383ffff */
[----:B------:R-:W-:Y:S05]  /*196f0*/  BRA `(.L_x_2614) ;  /* 0xffffffd400c47947 */ /* 0x000fea000383ffff */
.L_x_2532:
[----:B---3--:R3:W4:Y:S02]  /*19700*/  SYNCS.PHASECHK.TRANS64.TRYWAIT P1, [R5+URZ+0x29860], R0 ;  /* 0x02986000050075a7 */ /* 0x008724000802017f */
[----:B----4-:R-:W-:Y:S05]  /*19710*/  @!P1 NANOSLEEP.SYNCS 0x989680 ;  /* 0x009896800000995d */ /* 0x010fea0003900000 */
[----:B------:R-:W4:Y:S02]  /*19720*/  @!P1 SYNCS.PHASECHK.TRANS64 P1, [R5+URZ+0x29860], R0 ;  /* 0x02986000050095a7 */ /* 0x000f24000802007f */
[----:B----4-:R-:W-:Y:S05]  /*19730*/  @!P1 BRA `(.L_x_2532) ;  /* 0xfffffffc00f09947 */ /* 0x010fea000383ffff */
[----:B------:R-:W-:Y:S05]  /*19740*/  BRA `(.L_x_2615) ;  /* 0xffffffd400c07947 */ /* 0x000fea000383ffff */
.L_x_2534:
[----:B----4-:R4:W0:Y:S02]  /*19750*/  SYNCS.PHASECHK.TRANS64.TRYWAIT P1, [R3+URZ+0x29880], R2 ;  /* 0x02988002030075a7 */ /* 0x010824000802017f */
[----:B0-----:R-:W-:Y:S05]  /*19760*/  @!P1 NANOSLEEP.SYNCS 0x989680 ;  /* 0x009896800000995d */ /* 0x001fea0003900000 */
[----:B------:R-:W0:Y:S02]  /*19770*/  @!P1 SYNCS.PHASECHK.TRANS64 P1, [R3+URZ+0x29880], R2 ;  /* 0x02988002030095a7 */ /* 0x000e24000802007f */
[----:B0-----:R-:W-:Y:S05]  /*19780*/  @!P1 BRA `(.L_x_2534) ;  /* 0xfffffffc00f09947 */ /* 0x001fea000383ffff */
[----:B------:R-:W-:Y:S05]  /*19790*/  BRA `(.L_x_2616) ;  /* 0xffffffd400bc7947 */ /* 0x000fea000383ffff */
.L_x_2617:
        /* <DEDUP_REMOVED lines=14> */
.L_x_3197:


//--------------------- .text._ZN7cutlass13device_kernelIN5flash11enable_sm90INS1_16FlashAttnFwdSm90INS1_25CollectiveMainloopFwdSm90ILi2EN4cute5tupleIJNS5_1CILi1EEES8_S8_EEENS6_IJNS7_ILi128EEENS7_ILi160EEENS7_ILi192EEEEEELi128ENS_12float_e4m3_tEfNS_4arch4Sm90ELb1ELb0ELb1ELb1ELb1ELb1ELb0ELb1ELb1ELb1ELb0ELb0EEENS1_21CollectiveEpilogueFwdINS6_IJSA_SA_SB_EEES9_NS_10bfloat16_tESG_Li256ELb1ELb1ELb0ELb1EEENS1_36VarlenDynamicPersistentTileSchedulerILi128ELi160ELi256ELi128ELb0ELb1ELb1ELb1ELb1ELb1EEEEEEEEEvNT_6ParamsE --------------------------
	.section	.text._ZN7cutlass13device_kernelIN5flash11enable_sm90INS1_16FlashAttnFwdSm90INS1_25CollectiveMainloopFwdSm90ILi2EN4cute5tupleIJNS5_1CILi1EEES8_S8_EEENS6_IJNS7_ILi128EEENS7_ILi160EEENS7_ILi192EEEEEELi128ENS_12float_e4m3_tEfNS_4arch4Sm90ELb1ELb0ELb1ELb1ELb1ELb1ELb0ELb1ELb1ELb1ELb0ELb0EEENS1_21CollectiveEpilogueFwdINS6_IJSA_SA_SB_EEES9_NS_10bfloat16_tESG_Li256ELb1ELb1ELb0ELb1EEENS1_36VarlenDynamicPersistentTileSchedulerILi128ELi160ELi256ELi128ELb0ELb1ELb1ELb1ELb1ELb1EEEEEEEEEvNT_6ParamsE,"ax",@progbits
	.align	128
.text._ZN7cutlass13device_kernelIN5flash11enable_sm90INS1_16FlashAttnFwdSm90INS1_25CollectiveMainloopFwdSm90ILi2EN4cute5tupleIJNS5_1CILi1EEES8_S8_EEENS6_IJNS7_ILi128EEENS7_ILi160EEENS7_ILi192EEEEEELi128ENS_12float_e4m3_tEfNS_4arch4Sm90ELb1ELb0ELb1ELb1ELb1ELb1ELb0ELb1ELb1ELb1ELb0ELb0EEENS1_21CollectiveEpilogueFwdINS6_IJSA_SA_SB_EEES9_NS_10bfloat16_tESG_Li256ELb1ELb1ELb0ELb1EEENS1_36VarlenDynamicPersistentTileSchedulerILi128ELi160ELi256ELi128ELb0ELb1ELb1ELb1ELb1ELb1EEEEEEEEEvNT_6ParamsE:
        .type           _ZN7cutlass13device_kernelIN5flash11enable_sm90INS1_16FlashAttnFwdSm90INS1_25CollectiveMainloopFwdSm90ILi2EN4cute5tupleIJNS5_1CILi1EEES8_S8_EEENS6_IJNS7_ILi128EEENS7_ILi160EEENS7_ILi192EEEEEELi128ENS_12float_e4m3_tEfNS_4arch4Sm90ELb1ELb0ELb1ELb1ELb1ELb1ELb0ELb1ELb1ELb1ELb0ELb0EEENS1_21CollectiveEpilogueFwdINS6_IJSA_SA_SB_EEES9_NS_10bfloat16_tESG_Li256ELb1ELb1ELb0ELb1EEENS1_36VarlenDynamicPersistentTileSchedulerILi128ELi160ELi256ELi128ELb0ELb1ELb1ELb1ELb1ELb1EEEEEEEEEvNT_6ParamsE,@function
        .size           _ZN7cutlass13device_kernelIN5flash11enable_sm90INS1_16FlashAttnFwdSm90INS1_25CollectiveMainloopFwdSm90ILi2EN4cute5tupleIJNS5_1CILi1EEES8_S8_EEENS6_IJNS7_ILi128EEENS7_ILi160EEENS7_ILi192EEEEEELi128ENS_12float_e4m3_tEfNS_4arch4Sm90ELb1ELb0ELb1ELb1ELb1ELb1ELb0ELb1ELb1ELb1ELb0ELb0EEENS1_21CollectiveEpilogueFwdINS6_IJSA_SA_SB_EEES9_NS_10bfloat16_tESG_Li256ELb1ELb1ELb0ELb1EEENS1_36VarlenDynamicPersistentTileSchedulerILi128ELi160ELi256ELi128ELb0ELb1ELb1ELb1ELb1ELb1EEEEEEEEEvNT_6ParamsE,(.L_x_3198 - _ZN7cutlass13device_kernelIN5flash11enable_sm90INS1_16FlashAttnFwdSm90INS1_25CollectiveMainloopFwdSm90ILi2EN4cute5tupleIJNS5_1CILi1EEES8_S8_EEENS6_IJNS7_ILi128EEENS7_ILi160EEENS7_ILi192EEEEEELi128ENS_12float_e4m3_tEfNS_4arch4Sm90ELb1ELb0ELb1ELb1ELb1ELb1ELb0ELb1ELb1ELb1ELb0ELb0EEENS1_21CollectiveEpilogueFwdINS6_IJSA_SA_SB_EEES9_NS_10bfloat16_tESG_Li256ELb1ELb1ELb0ELb1EEENS1_36VarlenDynamicPersistentTileSchedulerILi128ELi160ELi256ELi128ELb0ELb1ELb1ELb1ELb1ELb1EEEEEEEEEvNT_6ParamsE)
        .other          _ZN7cutlass13device_kernelIN5flash11enable_sm90INS1_16FlashAttnFwdSm90INS1_25CollectiveMainloopFwdSm90ILi2EN4cute5tupleIJNS5_1CILi1EEES8_S8_EEENS6_IJNS7_ILi128EEENS7_ILi160EEENS7_ILi192EEEEEELi128ENS_12float_e4m3_tEfNS_4arch4Sm90ELb1ELb0ELb1ELb1ELb1ELb1ELb0ELb1ELb1ELb1ELb0ELb0EEENS1_21CollectiveEpilogueFwdINS6_IJSA_SA_SB_EEES9_NS_10bfloat16_tESG_Li256ELb1ELb1ELb0ELb1EEENS1_36VarlenDynamicPersistentTileSchedulerILi128ELi160ELi256ELi128ELb0ELb1ELb1ELb1ELb1ELb1EEEEEEEEEvNT_6ParamsE,@"STO_CUDA_ENTRY STV_DEFAULT"
_ZN7cutlass13device_kernelIN5flash11enable_sm90INS1_16FlashAttnFwdSm90INS1_25CollectiveMainloopFwdSm90ILi2EN4cute5tupleIJNS5_1CILi1EEES8_S8_EEENS6_IJNS7_ILi128EEENS7_ILi160EEENS7_ILi192EEEEEELi128ENS_12float_e4m3_tEfNS_4arch4Sm90ELb1ELb0ELb1ELb1ELb1ELb1ELb0ELb1ELb1ELb1ELb0ELb0EEENS1_21CollectiveEpilogueFwdINS6_IJSA_SA_SB_EEES9_NS_10bfloat16_tESG_Li256ELb1ELb1ELb0ELb1EEENS1_36VarlenDynamicPersistentTileSchedulerILi128ELi160ELi256ELi128ELb0ELb1ELb1ELb1ELb1ELb1EEEEEEEEEvNT_6ParamsE:
        /* <DEDUP_REMOVED lines=18> */
.L_x_2619:
[----:B------:R-:W-:Y:S05]  /*0120*/  BSYNC B0 ;  /* 0x0000000000007941 */ /* 0x000fea0003800000 */
.L_x_2618:
        /* <DEDUP_REMOVED lines=41> */
.L_x_2620:
        /* <DEDUP_REMOVED lines=22> */
.L_x_2621:
        /* <DEDUP_REMOVED lines=18> */
.L_x_2622:
        /* <DEDUP_REMOVED lines=22> */
.L_x_2623:
        /* <DEDUP_REMOVED lines=23> */
.L_x_2624:
        /* <DEDUP_REMOVED lines=8> */
.L_x_2627:
        /* <DEDUP_REMOVED lines=24> */
[----:B------:R-:W-:Y:S01]  /*0b10*/  R2UR UR39, R18 ;  /* 0x00000000122772ca */ /* 0x000fe200000e0000 */
[----:B------:R-:W-:Y:S01]  /*0b20*/  IMAD.MOV.U32 R199, RZ, RZ, RZ ;  /* 0x000000ffffc77224 */ /* 0x000fe200078e00ff */
[----:B------:R-:W-:Y:S01]  /*0b30*/  MOV R194, RZ ;  /* 0x000000ff00c27202 */ /* 0x000fe20000000f00 */
[----:B------:R-:W-:Y:S01]  /*0b40*/  IMAD.MOV.U32 R188, RZ, RZ, RZ ;  /* 0x000000ffffbc7224 */ /* 0x000fe200078e00ff */
[----:B------:R-:W-:Y:S01]  /*0b50*/  ULOP3.LUT UR48, UR36, 0x1, URZ, 0xfc, !UPT ;  /* 0x0000000124307892 */ /* 0x000fe2000f8efc3f */
[----:B------:R-:W-:-:S08]  /*0b60*/  UMOV UR37, URZ ;  /* 0x0000003f00257c82 */ /* 0x000fd00008000000 */
[----:B------:R-:W-:Y:S01]  /*0b70*/  UIADD3 UR39, UR39, 0x14400, URZ ;  /* 0x0001440027277890 */ /* 0x000fe2000fffe03f */
[----:B0-----:R-:W-:-:S05]  /*0b80*/  VIADD R24, R0, 0xffffff80 ;  /* 0xffffff8000187836 */ /* 0x001fca0000000000 */
[----:B------:R-:W-:Y:S02]  /*0b90*/  SHF.R.S32.HI R0, RZ, 0x1f, R24 ;  /* 0x0000001fff007819 */ /* 0x000fe40000011418 */
[-C--:B------:R-:W-:Y:S02]  /*0ba0*/  LEA.HI R7, R24, R24.reuse, RZ, 0x1 ;  /* 0x0000001818077211 */ /* 0x080fe400078f08ff */
[CC--:B------:R-:W-:Y:S02]  /*0bb0*/  LEA.HI R3, R0.reuse, R24.reuse, RZ, 0x5 ;  /* 0x0000001800037211 */ /* 0x0c0fe400078f28ff */
[----:B------:R-:W-:Y:S02]  /*0bc0*/  LEA.HI R2, R0, R24, RZ, 0x4 ;  /* 0x0000001800027211 */ /* 0x000fe400078f20ff */
[----:B------:R-:W-:Y:S02]  /*0bd0*/  SHF.L.U32 R4, R3, 0x5, RZ ;  /* 0x0000000503047819 */ /* 0x000fe400000006ff */
[----:B------:R-:W-:-:S02]  /*0be0*/  LOP3.LUT R3, R2, 0x3fffff0, RZ, 0xc0, !PT ;  /* 0x03fffff002037812 */ /* 0x000fc400078ec0ff */
[----:B------:R-:W-:Y:S02]  /*0bf0*/  LOP3.LUT R4, R4, 0xfffffc00, RZ, 0xc0, !PT ;  /* 0xfffffc0004047812 */ /* 0x000fe400078ec0ff */
[----:B------:R-:W-:Y:S01]  /*0c00*/  LEA.HI R6, R0, R24, RZ, 0x2 ;  /* 0x0000001800067211 */ /* 0x000fe200078f10ff */
[----:B------:R-:W-:Y:S01]  /*0c10*/  IMAD.IADD R3, R24, 0x1, -R3 ;  /* 0x0000000118037824 */ /* 0x000fe200078e0a03 */
[----:B------:R-:W-:Y:S02]  /*0c20*/  SHF.R.S32.HI R198, RZ, 0x1, R7 ;  /* 0x00000001ffc67819 */ /* 0x000fe40000011407 */
[----:B------:R-:W-:Y:S01]  /*0c30*/  SHF.R.S32.HI R8, RZ, 0x2, R6 ;  /* 0x00000002ff087819 */ /* 0x000fe20000011406 */
[----:B------:R-:W-:Y:S01]  /*0c40*/  IMAD R5, R3, 0x40, R4 ;  /* 0x0000004003057824 */ /* 0x000fe200078e0204 */
[----:B------:R-:W-:Y:S01]  /*0c50*/  LOP3.LUT R4, R7, 0xfffffffe, RZ, 0xc0, !PT ;  /* 0xfffffffe07047812 */ /* 0x000fe200078ec0ff */
[----:B------:R-:W-:Y:S01]  /*0c60*/  VIADD R25, R198, 0x80 ;  /* 0x00000080c6197836 */ /* 0x000fe20000000000 */
[----:B------:R-:W-:-:S02]  /*0c70*/  SHF.R.S32.HI R3, RZ, 0x4, R2 ;  /* 0x00000004ff037819 */ /* 0x000fc40000011402 */
[----:B------:R-:W-:Y:S01]  /*0c80*/  SHF.R.S32.HI R9, RZ, 0x1f, R6 ;  /* 0x0000001fff097819 */ /* 0x000fe20000011406 */
[----:B------:R-:W-:Y:S01]  /*0c90*/  IMAD.IADD R10, R24, 0x1, -R4 ;  /* 0x00000001180a7824 */ /* 0x000fe200078e0a04 */
[----:B------:R-:W-:Y:S02]  /*0ca0*/  LOP3.LUT R6, R6, 0xfffffffc, RZ, 0xc0, !PT ;  /* 0xfffffffc06067812 */ /* 0x000fe400078ec0ff */
[----:B------:R-:W-:Y:S01]  /*0cb0*/  LEA.HI R2, R2, R3, RZ, 0x1 ;  /* 0x0000000302027211 */ /* 0x000fe200078f08ff */
[----:B------:R-:W-:Y:S01]  /*0cc0*/  IMAD.SHL.U32 R190, R10, 0x8, RZ ;  /* 0x000000080abe7824 */ /* 0x000fe200078e00ff */
[----:B------:R-:W-:Y:S02]  /*0cd0*/  IADD3 R6, R24, -R6, RZ ;  /* 0x8000000618067210 */ /* 0x000fe40007ffe0ff */
[----:B------:R-:W-:Y:S01]  /*0ce0*/  LOP3.LUT R2, R2, 0x1ffffffe, RZ, 0xc0, !PT ;  /* 0x1ffffffe02027812 */ /* 0x000fe200078ec0ff */
[----:B------:R-:W-:Y:S01]  /*0cf0*/  VIADD R202, R190, 0x40 ;  /* 0x00000040beca7836 */ /* 0x000fe20000000000 */
[----:B------:R-:W-:Y:S01]  /*0d00*/  LEA.HI R4, R6, R6, RZ, 0x1 ;  /* 0x0000000606047211 */ /* 0x000fe200078f08ff */
[C---:B------:R-:W-:Y:S01]  /*0d10*/  VIADD R201, R190.reuse, 0x10 ;  /* 0x00000010bec97836 */ /* 0x040fe20000000000 */
[----:B------:R-:W-:Y:S01]  /*0d20*/  IADD3 R200, R190, 0x20, RZ ;  /* 0x00000020bec87810 */ /* 0x000fe20007ffe0ff */
[----:B------:R-:W-:Y:S01]  /*0d30*/  IMAD.IADD R2, R3, 0x1, -R2 ;  /* 0x0000000103027824 */ /* 0x000fe200078e0a02 */
[----:B------:R-:W-:Y:S01]  /*0d40*/  LOP3.LUT R11, R4, 0x1ffffffe, RZ, 0xc0, !PT ;  /* 0x1ffffffe040b7812 */ /* 0x000fe200078ec0ff */
[----:B------:R-:W-:Y:S01]  /*0d50*/  VIADD R204, R190, 0x50 ;  /* 0x00000050becc7836 */ /* 0x000fe20000000000 */
[----:B------:R-:W-:Y:S01]  /*0d60*/  LEA.HI R9, R9, R8, RZ, 0x2 ;  /* 0x0000000809097211 */ /* 0x000fe200078f10ff */
[----:B------:R-:W-:Y:S01]  /*0d70*/  IMAD R2, R2, 0x8, R5 ;  /* 0x0000000802027824 */ /* 0x000fe200078e0205 */
[----:B------:R-:W-:Y:S01]  /*0d80*/  IADD3 R218, R6, -R11, RZ ;  /* 0x8000000b06da7210 */ /* 0x000fe20007ffe0ff */
[C---:B------:R-:W-:Y:S01]  /*0d90*/  IMAD.IADD R4, R190.reuse, 0x1, R200 ;  /* 0x00000001be047824 */ /* 0x040fe200078e02c8 */
[----:B------:R-:W-:Y:S01]  /*0da0*/  SHF.R.S32.HI R5, RZ, 0x1f, R7 ;  /* 0x0000001fff057819 */ /* 0x000fe20000011407 */
[----:B------:R-:W-:Y:S01]  /*0db0*/  IMAD.IADD R6, R190, 0x1, R202 ;  /* 0x00000001be067824 */ /* 0x000fe200078e02ca */
[----:B------:R0:W-:Y:S01]  /*0dc0*/  STL [R1+0x38], R2 ;  /* 0x0000380201007387 */ /* 0x0001e20000100800 */
[----:B------:R-:W-:-:S02]  /*0dd0*/  LOP3.LUT R9, R9, 0xfffffffc, RZ, 0xc0, !PT ;  /* 0xfffffffc09097812 */ /* 0x000fc400078ec0ff */
[----:B------:R-:W-:Y:S02]  /*0de0*/  SHF.R.S32.HI R11, RZ, 0x1f, R4 ;  /* 0x0000001fff0b7819 */ /* 0x000fe40000011404 */
[----:B------:R-:W-:Y:S01]  /*0df0*/  LEA.HI R5, R5, R198, RZ, 0x3 ;  /* 0x000000c605057211 */ /* 0x000fe200078f18ff */
[----:B------:R-:W-:Y:S01]  /*0e00*/  IMAD.IADD R9, R8, 0x1, -R9 ;  /* 0x0000000108097824 */ /* 0x000fe200078e0a09 */
[CC--:B------:R-:W-:Y:S02]  /*0e10*/  LEA.HI R192, R11.reuse, R4.reuse, RZ, 0x4 ;  /* 0x000000040bc07211 */ /* 0x0c0fe400078f20ff */
[----:B------:R-:W-:Y:S02]  /*0e20*/  LEA.HI R17, R11, R4, RZ, 0x6 ;  /* 0x000000040b117211 */ /* 0x000fe400078f30ff */
[----:B0-----:R-:W-:Y:S02]  /*0e30*/  LEA.HI R2, R0, R24, RZ, 0x7 ;  /* 0x0000001800027211 */ /* 0x001fe400078f38ff */
[----:B------:R-:W-:-:S02]  /*0e40*/  SHF.R.S32.HI R13, RZ, 0x1f, R6 ;  /* 0x0000001fff0d7819 */ /* 0x000fc40000011406 */
[----:B------:R-:W-:Y:S02]  /*0e50*/  LOP3.LUT R4, R2, 0xffffff80, RZ, 0xc0, !PT ;  /* 0xffffff8002047812 */ /* 0x000fe400078ec0ff */
[----:B------:R-:W-:Y:S02]  /*0e60*/  LOP3.LUT R5, R5, 0xfffffff8, RZ, 0xc0, !PT ;  /* 0xfffffff805057812 */ /* 0x000fe400078ec0ff */
[CC--:B------:R-:W-:Y:S01]  /*0e70*/  LEA.HI R12, R13.reuse, R6.reuse, RZ, 0x4 ;  /* 0x000000060d0c7211 */ /* 0x0c0fe200078f20ff */
[----:B------:R-:W-:Y:S01]  /*0e80*/  IMAD.IADD R20, R24, 0x1, -R4 ;  /* 0x0000000118147824 */ /* 0x000fe200078e0a04 */
[----:B------:R-:W-:Y:S02]  /*0e90*/  LEA.HI R19, R13, R6, RZ, 0x6 ;  /* 0x000000060d137211 */ /* 0x000fe400078f30ff */
[----:B------:R-:W-:Y:S01]  /*0ea0*/  SHF.L.U32 R16, R10, 0x4, RZ ;  /* 0x000000040a107819 */ /* 0x000fe200000006ff */
[----:B------:R-:W-:Y:S01]  /*0eb0*/  IMAD.IADD R10, R198, 0x1, -R5 ;  /* 0x00000001c60a7824 */ /* 0x000fe200078e0a05 */
[----:B------:R-:W-:Y:S01]  /*0ec0*/  SHF.R.S32.HI R6, RZ, 0x1f, R20 ;  /* 0x0000001fff067819 */ /* 0x000fe20000011414 */
[----:B------:R-:W-:Y:S01]  /*0ed0*/  IMAD.SHL.U32 R19, R19, 0x80, RZ ;  /* 0x0000008013137824 */ /* 0x000fe200078e00ff */
[----:B------:R-:W-:Y:S01]  /*0ee0*/  SHF.R.S32.HI R4, RZ, 0x1f, R25 ;  /* 0x0000001fff047819 */ /* 0x000fe20000011419 */
[----:B------:R-:W-:Y:S01]  /*0ef0*/  VIADD R195, R16, 0x80 ;  /* 0x0000008010c37836 */ /* 0x000fe20000000000 */
[-C--:B------:R-:W-:Y:S01]  /*0f00*/  LEA.HI R13, R25, R25.reuse, RZ, 0x1 ;  /* 0x00000019190d7211 */ /* 0x080fe200078f08ff */
[----:B------:R0:W-:Y:S01]  /*0f10*/  STL [R1+0x34], R10 ;  /* 0x0000340a01007387 */ /* 0x0001e20000100800 */
[----:B------:R-:W-:Y:S01]  /*0f20*/  LEA.HI R8, R6, R20, RZ, 0x2 ;  /* 0x0000001406087211 */ /* 0x000fe200078f10ff */
[----:B------:R-:W-:Y:S01]  /*0f30*/  VIADD R196, R16, 0xa0 ;  /* 0x000000a010c47836 */ /* 0x000fe20000000000 */
[----:B------:R-:W-:Y:S01]  /*0f40*/  LEA.HI R5, R4, R25, RZ, 0x3 ;  /* 0x0000001904057211 */ /* 0x000fe200078f18ff */
[----:B------:R-:W-:Y:S01]  /*0f50*/  IMAD.SHL.U32 R4, R10, 0x80, RZ ;  /* 0x000000800a047824 */ /* 0x000fe200078e00ff */
[----:B------:R-:W-:-:S02]  /*0f60*/  LOP3.LUT R14, R13, 0x3fffffe, RZ, 0xc0, !PT ;  /* 0x03fffffe0d0e7812 */ /* 0x000fc400078ec0ff */
[--C-:B------:R-:W-:Y:S01]  /*0f70*/  SHF.R.S32.HI R11, RZ, 0x1f, R8.reuse ;  /* 0x0000001fff0b7819 */ /* 0x100fe20000011408 */
[----:B------:R-:W-:Y:S01]  /*0f80*/  IMAD.SHL.U32 R15, R5, 0x40, RZ ;  /* 0x00000040050f7824 */ /* 0x000fe200078e00ff */
[----:B------:R-:W-:Y:S02]  /*0f90*/  IADD3 R14, R25, -R14, RZ ;  /* 0x8000000e190e7210 */ /* 0x000fe40007ffe0ff */
[----:B0-----:R-:W-:Y:S02]  /*0fa0*/  SHF.R.S32.HI R10, RZ, 0x2, R8 ;  /* 0x00000002ff0a7819 */ /* 0x001fe40000011408 */
[----:B------:R-:W-:Y:S02]  /*0fb0*/  LOP3.LUT R5, R4, 0x380, RZ, 0xc0, !PT ;  /* 0x0000038004057812 */ /* 0x000fe400078ec0ff */
[----:B------:R-:W-:Y:S02]  /*0fc0*/  LEA.HI R11, R11, R10, RZ, 0x3 ;  /* 0x0000000a0b0b7211 */ /* 0x000fe400078f18ff */
[----:B------:R-:W-:-:S02]  /*0fd0*/  SHF.R.S32.HI R25, RZ, 0x7, R2 ;  /* 0x00000007ff197819 */ /* 0x000fc40000011402 */
[----:B------:R-:W-:Y:S02]  /*0fe0*/  LEA.HI R7, R7, R198, RZ, 0x1 ;  /* 0x000000c607077211 */ /* 0x000fe400078f08ff */
[----:B------:R-:W-:Y:S02]  /*0ff0*/  LEA.HI R0, R0, R24, RZ, 0x3 ;  /* 0x0000001800007211 */ /* 0x000fe400078f18ff */
[----:B------:R-:W-:Y:S02]  /*1000*/  SHF.R.U32.HI R4, RZ, 0x3, R5 ;  /* 0x00000003ff047819 */ /* 0x000fe40000011605 */
[----:B------:R-:W-:Y:S02]  /*1010*/  LOP3.LUT R11, R11, 0xfffffff8, RZ, 0xc0, !PT ;  /* 0xfffffff80b0b7812 */ /* 0x000fe400078ec0ff */
[----:B------:R-:W-:Y:S02]  /*1020*/  LEA.HI R6, R6, R20, RZ, 0x5 ;  /* 0x0000001406067211 */ /* 0x000fe400078f28ff */
[----:B------:R-:W-:Y:S01]  /*1030*/  LEA.HI R2, R2, R25, RZ, 0x1 ;  /* 0x0000001902027211 */ /* 0x000fe200078f08ff */
[----:B------:R-:W-:Y:S01]  /*1040*/  IMAD.IADD R11, R10, 0x1, -R11 ;  /* 0x000000010a0b7824 */ /* 0x000fe200078e0a0b */
[----:B------:R-:W-:-:S02]  /*1050*/  LOP3.LUT R5, R5, 0x10, R16, 0xf8, !PT ;  /* 0x0000001005057812 */ /* 0x000fc400078ef810 */
[----:B------:R-:W-:Y:S02]  /*1060*/  LOP3.LUT R7, R7, 0x3fffffe, RZ, 0xc0, !PT ;  /* 0x03fffffe07077812 */ /* 0x000fe400078ec0ff */
[----:B------:R-:W-:Y:S02]  /*1070*/  LOP3.LUT R223, R0, 0xfffffff8, RZ, 0xc0, !PT ;  /* 0xfffffff800df7812 */ /* 0x000fe400078ec0ff */
[----:B------:R-:W-:Y:S02]  /*1080*/  SHF.L.U32 R207, R9, 0x7, RZ ;  /* 0x0000000709cf7819 */ /* 0x000fe400000006ff */
[----:B------:R-:W-:Y:S01]  /*1090*/  SHF.R.S32.HI R6, RZ, 0x5, R6 ;  /* 0x00000005ff067819 */ /* 0x000fe20000011406 */
[----:B------:R-:W-:Y:S01]  /*10a0*/  IMAD.IADD R223, R24, 0x1, -R223 ;  /* 0x0000000118df7824 */ /* 0x000fe200078e0adf */
[----:B------:R-:W-:Y:S02]  /*10b0*/  LOP3.LUT R2, R2, 0x3fffffe, RZ, 0xc0, !PT ;  /* 0x03fffffe02027812 */ /* 0x000fe400078ec0ff */
[----:B------:R-:W-:Y:S01]  /*10c0*/  LOP3.LUT R220, R5, R4, RZ, 0x3c, !PT ;  /* 0x0000000405dc7212 */ /* 0x000fe200078e3cff */
[----:B------:R-:W-:Y:S01]  /*10d0*/  IMAD.IADD R4, R198, 0x1, -R7 ;  /* 0x00000001c6047824 */ /* 0x000fe200078e0a07 */
[----:B------:R-:W-:Y:S01]  /*10e0*/  LOP3.LUT R207, R207, 0x180, RZ, 0xc0, !PT ;  /* 0x00000180cfcf7812 */ /* 0x000fe200078ec0ff */
[----:B------:R-:W-:Y:S01]  /*10f0*/  IMAD R11, R6, 0x10, R11 ;  /* 0x00000010060b7824 */ /* 0x000fe200078e020b */
[----:B------:R-:W-:Y:S01]  /*1100*/  LOP3.LUT R15, R15, 0xfffffe00, RZ, 0xc0, !PT ;  /* 0xfffffe000f0f7812 */ /* 0x000fe200078ec0ff */
[----:B------:R-:W-:Y:S01]  /*1110*/  IMAD.IADD R2, R25, 0x1, -R2 ;  /* 0x0000000119027824 */ /* 0x000fe200078e0a02 */
[----:B------:R-:W-:Y:S01]  /*1120*/  SHF.R.U32.HI R208, RZ, 0x3, R207 ;  /* 0x00000003ffd07819 */ /* 0x000fe200000116cf */
[----:B------:R-:W-:Y:S01]  /*1130*/  IMAD R4, R3, 0x8, R4 ;  /* 0x0000000803047824 */ /* 0x000fe200078e0204 */
[----:B------:R-:W-:Y:S01]  /*1140*/  LOP3.LUT R7, R207, 0x30, R12, 0xf8, !PT ;  /* 0x00000030cf077812 */ /* 0x000fe200078ef80c */
[----:B------:R-:W-:Y:S01]  /*1150*/  IMAD.SHL.U32 R215, R223, 0x8, RZ ;  /* 0x00000008dfd77824 */ /* 0x000fe200078e00ff */
[----:B------:R-:W-:Y:S01]  /*1160*/  IADD3 R203, R190, 0x30, RZ ;  /* 0x00000030becb7810 */ /* 0x000fe20007ffe0ff */
[----:B------:R-:W-:Y:S01]  /*1170*/  IMAD.SHL.U32 R209, R4, 0x40, RZ ;  /* 0x0000004004d17824 */ /* 0x000fe200078e00ff */
[----:B------:R-:W-:Y:S01]  /*1180*/  LEA R10, R2, R11, 0x6 ;  /* 0x0000000b020a7211 */ /* 0x000fe200078e30ff */
[----:B------:R-:W-:Y:S01]  /*1190*/  IMAD R220, R3, 0x400, R220 ;  /* 0x0000040003dc7824 */ /* 0x000fe200078e02dc */
[----:B------:R-:W-:Y:S01]  /*11a0*/  SHF.R.S32.HI R229, RZ, 0x3, R0 ;  /* 0x00000003ffe57819 */ /* 0x000fe20000011400 */
[----:B------:R-:W-:Y:S01]  /*11b0*/  IMAD R211, R14, 0x40, R15 ;  /* 0x000000400ed37824 */ /* 0x000fe200078e020f */
[----:B------:R-:W-:Y:S01]  /*11c0*/  LOP3.LUT R6, R19, 0xffffe000, RZ, 0xc0, !PT ;  /* 0xffffe00013067812 */ /* 0x000fe200078ec0ff */
[----:B------:R-:W-:Y:S01]  /*11d0*/  STL [R1+0x30], R10 ;  /* 0x0000300a01007387 */ /* 0x000fe20000100800 */
[----:B------:R-:W-:Y:S01]  /*11e0*/  LOP3.LUT R7, R7, R208, RZ, 0x3c, !PT ;  /* 0x000000d007077212 */ /* 0x000fe200078e3cff */
[----:B------:R-:W-:Y:S01]  /*11f0*/  VIADD R222, R215, 0x40 ;  /* 0x00000040d7de7836 */ /* 0x000fe20000000000 */
[----:B------:R-:W-:Y:S01]  /*1200*/  SHF.R.S32.HI R0, RZ, 0x1f, R215 ;  /* 0x0000001fff007819 */ /* 0x000fe200000114d7 */
[----:B------:R-:W-:Y:S01]  /*1210*/  IMAD.MOV.U32 R19, RZ, RZ, RZ ;  /* 0x000000ffff137224 */ /* 0x000fe200078e00ff */
[----:B------:R-:W-:Y:S01]  /*1220*/  SHF.R.S32.HI R2, RZ, 0x1f, R201 ;  /* 0x0000001fff027819 */ /* 0x000fe200000114c9 */
[----:B------:R-:W-:Y:S01]  /*1230*/  IMAD R218, R218, 0x8, R10 ;  /* 0x00000008dada7824 */ /* 0x000fe200078e020a */
[----:B------:R-:W-:-:S02]  /*1240*/  SHF.L.U32 R17, R17, 0x7, RZ ;  /* 0x0000000711117819 */ /* 0x000fc400000006ff */
[----:B------:R-:W-:Y:S01]  /*1250*/  LOP3.LUT R5, R207, 0x30, R192, 0xf8, !PT ;  /* 0x00000030cf057812 */ /* 0x000fe200078ef8c0 */
[----:B------:R0:W-:Y:S01]  /*1260*/  STL [R1+0x1c], R2 ;  /* 0x00001c0201007387 */ /* 0x0001e20000100800 */
[----:B------:R-:W-:Y:S02]  /*1270*/  SHF.R.S32.HI R0, RZ, 0x1f, R200 ;  /* 0x0000001fff007819 */ /* 0x000fe400000114c8 */
[----:B------:R-:W-:Y:S02]  /*1280*/  SHF.R.S32.HI R3, RZ, 0x1f, R203 ;  /* 0x0000001fff037819 */ /* 0x000fe400000114cb */
[----:B------:R-:W-:Y:S01]  /*1290*/  IADD3 R15, R7, R209, R6 ;  /* 0x000000d1070f7210 */ /* 0x000fe20007ffe006 */
[----:B------:R1:W-:Y:S01]  /*12a0*/  STL [R1+0x18], R0 ;  /* 0x0000180001007387 */ /* 0x0003e20000100800 */
[----:B------:R-:W-:Y:S02]  /*12b0*/  LOP3.LUT R4, R17, 0xffffe000, RZ, 0xc0, !PT ;  /* 0xffffe00011047812 */ /* 0x000fe400078ec0ff */
[----:B------:R-:W-:Y:S01]  /*12c0*/  LOP3.LUT R5, R5, R208, RZ, 0x3c, !PT ;  /* 0x000000d005057212 */ /* 0x000fe200078e3cff */
[----:B------:R2:W-:Y:S01]  /*12d0*/  STL [R1+0x14], R3 ;  /* 0x0000140301007387 */ /* 0x0005e20000100800 */
[----:B------:R-:W-:-:S02]  /*12e0*/  LOP3.LUT R7, R207, 0x30, R16, 0xf8, !PT ;  /* 0x00000030cf077812 */ /* 0x000fc400078ef810 */
[----:B0-----:R-:W-:Y:S02]  /*12f0*/  SHF.R.S32.HI R2, RZ, 0x1f, R202 ;  /* 0x0000001fff027819 */ /* 0x001fe400000114ca */
[----:B------:R-:W-:Y:S02]  /*1300*/  LOP3.LUT P0, RZ, R9, 0x2, RZ, 0xc0, !PT ;  /* 0x0000000209ff7812 */ /* 0x000fe4000780c0ff */
[----:B-1----:R-:W-:Y:S01]  /*1310*/  SHF.R.S32.HI R0, RZ, 0x1f, R204 ;  /* 0x0000001fff007819 */ /* 0x002fe200000114cc */
[----:B------:R0:W-:Y:S01]  /*1320*/  STL [R1+0x10], R2 ;  /* 0x0000100201007387 */ /* 0x0001e20000100800 */
[----:B------:R-:W-:Y:S01]  /*1330*/  IADD3 R9, R5, R209, R4 ;  /* 0x000000d105097210 */ /* 0x000fe20007ffe004 */
[----:B------:R-:W-:Y:S01]  /*1340*/  IMAD.MOV.U32 R5, RZ, RZ, 0x20 ;  /* 0x00000020ff057424 */ /* 0x000fe200078e00ff */
[----:B--2---:R-:W-:Y:S01]  /*1350*/  LOP3.LUT R3, R207, 0x10, R16, 0xf8, !PT ;  /* 0x00000010cf037812 */ /* 0x004fe200078ef810 */
[----:B------:R1:W-:Y:S01]  /*1360*/  STL [R1+0xc], R0 ;  /* 0x00000c0001007387 */ /* 0x0003e20000100800 */
[----:B------:R-:W-:-:S02]  /*1370*/  LOP3.LUT R7, R7, R208, RZ, 0x3c, !PT ;  /* 0x000000d007077212 */ /* 0x000fc400078e3cff */
[----:B------:R-:W-:Y:S02]  /*1380*/  LOP3.LUT R216, R3, R208, RZ, 0x3c, !PT ;  /* 0x000000d003d87212 */ /* 0x000fe400078e3cff */
[C---:B------:R-:W-:Y:S01]  /*1390*/  IADD3 R3, R18.reuse, R209, R7 ;  /* 0x000000d112037210 */ /* 0x040fe20007ffe007 */
[----:B0-----:R-:W-:Y:S01]  /*13a0*/  IMAD.IADD R2, R18, 0x1, R9 ;  /* 0x0000000112027824 */ /* 0x001fe200078e0209 */
[----:B------:R-:W-:Y:S01]  /*13b0*/  SHF.R.S32.HI R13, RZ, 0x1, R13 ;  /* 0x00000001ff0d7819 */ /* 0x000fe2000001140d */
[----:B------:R-:W-:Y:S01]  /*13c0*/  IMAD.IADD R216, R209, 0x1, R216 ;  /* 0x00000001d1d87824 */ /* 0x000fe200078e02d8 */
[----:B------:R-:W-:Y:S01]  /*13d0*/  IADD3 R189, R16, 0x60, RZ ;  /* 0x0000006010bd7810 */ /* 0x000fe20007ffe0ff */
[----:B------:R0:W-:Y:S01]  /*13e0*/  STL [R1+0x28], R3 ;  /* 0x0000280301007387 */ /* 0x0001e20000100800 */
[----:B-1----:R-:W-:Y:S01]  /*13f0*/  SHF.R.S32.HI R0, RZ, 0x1f, R222 ;  /* 0x0000001fff007819 */ /* 0x002fe200000114de */
[----:B------:R-:W-:Y:S01]  /*1400*/  IMAD.IADD R0, R18, 0x1, R15 ;  /* 0x0000000112007824 */ /* 0x000fe200078e020f */
[----:B------:R-:W-:Y:S01]  /*1410*/  LOP3.LUT R217, R8, 0x7ffffffc, RZ, 0xc0, !PT ;  /* 0x7ffffffc08d97812 */ /* 0x000fe200078ec0ff */
[----:B------:R0:W-:Y:S01]  /*1420*/  STL [R1+0x24], R2 ;  /* 0x0000240201007387 */ /* 0x0001e20000100800 */
[----:B------:R-:W-:Y:S01]  /*1430*/  IMAD.SHL.U32 R13, R13, 0x80, RZ ;  /* 0x000000800d0d7824 */ /* 0x000fe200078e00ff */
[----:B------:R-:W-:-:S02]  /*1440*/  SEL R5, R5, 0xffffffe0, !P0 ;  /* 0xffffffe005057807 */ /* 0x000fc40004000000 */
[----:B------:R0:W-:Y:S01]  /*1450*/  STL [R1+0x20], R0 ;  /* 0x0000200001007387 */ /* 0x0001e20000100800 */
[----:B------:R-:W-:Y:S02]  /*1460*/  SHF.R.S32.HI R17, RZ, 0x1f, R16 ;  /* 0x0000001fff117819 */ /* 0x000fe40000011410 */
[----:B------:R-:W-:Y:S02]  /*1470*/  SHF.R.S32.HI R197, RZ, 0x1f, R189 ;  /* 0x0000001fffc57819 */ /* 0x000fe400000114bd */
[----:B------:R-:W-:Y:S02]  /*1480*/  SHF.R.S32.HI R206, RZ, 0x1f, R195 ;  /* 0x0000001fffce7819 */ /* 0x000fe400000114c3 */
[----:B------:R-:W-:Y:S02]  /*1490*/  SHF.R.S32.HI R205, RZ, 0x1f, R196 ;  /* 0x0000001fffcd7819 */ /* 0x000fe400000114c4 */
[----:B------:R-:W-:Y:S02]  /*14a0*/  LOP3.LUT R210, R13, 0x180, RZ, 0xc0, !PT ;  /* 0x000001800dd27812 */ /* 0x000fe400078ec0ff */
[----:B------:R-:W-:-:S02]  /*14b0*/  IADD3 R217, R20, -R217, RZ ;  /* 0x800000d914d97210 */ /* 0x000fc40007ffe0ff */
[----:B------:R-:W-:Y:S02]  /*14c0*/  SHF.R.S32.HI R192, RZ, 0x4, R192 ;  /* 0x00000004ffc07819 */ /* 0x000fe400000114c0 */
[----:B------:R-:W-:Y:S02]  /*14d0*/  SHF.R.S32.HI R193, RZ, 0x4, R12 ;  /* 0x00000004ffc17819 */ /* 0x000fe4000001140c */
[C---:B------:R-:W-:Y:S02]  /*14e0*/  IADD3 R219, R5.reuse, R216, RZ ;  /* 0x000000d805db7210 */ /* 0x040fe40007ffe0ff */
[----:B0-----:R-:W-:-:S07]  /*14f0*/  IADD3 R228, R5, UR39, R216 ;  /* 0x0000002705e47c10 */ /* 0x001fce000fffe0d8 */
.L_x_2840:
[----:B0---4-:R-:W0:Y:S02]  /*1500*/  LDC.64 R2, c[0x0][0xc88] ;  /* 0x00032200ff027b82 */ /* 0x011e240000000a00 */
[----:B0-----:R-:W-:-:S05]  /*1510*/  IMAD.WIDE R2, R23, 0x4, R2 ;  /* 0x0000000417027825 */ /* 0x001fca00078e0202 */
[----:B--2---:R-:W2:Y:S01]  /*1520*/  LDG.E R221, desc[UR52][R2.64] ;  /* 0x0000003402dd7981 */ /* 0x004ea2000c1e1900 */
[----:B------:R-:W-:Y:S05]  /*1530*/  YIELD ;  /* 0x0000000000007946 */ /* 0x000fea0003800000 */
[----:B------:R-:W-:Y:S01]  /*1540*/  ULDC.64 UR4, c[0x0][0xa28] ;  /* 0x00028a0000047ab9 */ /* 0x000fe20000000a00 */
[----:B------:R-:W-:Y:S01]  /*1550*/  ULDC.64 UR8, c[0x0][0xa18] ;  /* 0x0002860000087ab9 */ /* 0x000fe20000000a00 */
[----:B------:R-:W-:Y:S01]  /*1560*/  ISETP.NE.U32.AND P1, PT, RZ, UR4, PT ;  /* 0x00000004ff007c0c */ /* 0x000fe2000bf25070 */
[----:B------:R-:W-:Y:S01]  /*1570*/  ULDC.64 UR6, c[0x0][0xa08] ;  /* 0x0002820000067ab9 */ /* 0x000fe20000000a00 */
[----:B------:R-:W-:Y:S01]  /*1580*/  IMAD.MOV.U32 R0, RZ, RZ, RZ ;  /* 0x000000ffff007224 */ /* 0x000fe200078e00ff */
[----:B------:R-:W-:-:S02]  /*1590*/  ISETP.NE.U32.AND P0, PT, RZ, UR6, PT ;  /* 0x00000006ff007c0c */ /* 0x000fc4000bf05070 */
[----:B------:R-:W-:Y:S02]  /*15a0*/  ISETP.NE.AND.EX P1, PT, RZ, UR5, PT, P1 ;  /* 0x00000005ff007c0c */ /* 0x000fe4000bf25310 */
[----:B------:R-:W-:Y:S02]  /*15b0*/  ISETP.NE.AND.EX P0, PT, RZ, UR7, PT, P0 ;  /* 0x00000007ff007c0c */ /* 0x000fe4000bf05300 */
[----:B------:R-:W-:Y:S02]  /*15c0*/  MOV R26, RZ ;  /* 0x000000ff001a7202 */ /* 0x000fe40000000f00 */
[----:B--2---:R-:W-:Y:S01]  /*15d0*/  SHF.R.S32.HI R227, RZ, 0x1f, R221 ;  /* 0x0000001fffe37819 */ /* 0x004fe200000114dd */
[----:B------:R-:W-:-:S06]  /*15e0*/  IMAD.SHL.U32 R225, R221, 0x4, RZ ;  /* 0x00000004dde17824 */ /* 0x000fcc00078e00ff */
        /* <DEDUP_REMOVED lines=22> */
[----:B------:R-:W-:Y:S01]  /*1750*/  IMAD.U32 R2, RZ, RZ, UR5 ;  /* 0x00000005ff027e24 */ /* 0x000fe2000f8e00ff */
[----:B------:R-:W-:Y:S01]  /*1760*/  MOV R25, UR4 ;  /* 0x0000000400197c02 */ /* 0x000fe20008000f00 */
[----:B------:R-:W-:Y:S01]  /*1770*/  IMAD.MOV.U32 R23, RZ, RZ, R221 ;  /* 0x000000ffff177224 */ /* 0x000fe200078e00dd */
[----:B0-----:R-:W-:Y:S06]  /*1780*/  @P2 BRA `(.L_x_2629) ;  /* 0x0000000000242947 */ /* 0x001fec0003800000 */
        /* <DEDUP_REMOVED lines=9> */
.L_x_2629:
[----:B------:R-:W-:Y:S01]  /*1820*/  ULDC.64 UR4, c[0x0][0xa20] ;  /* 0x0002880000047ab9 */ /* 0x000fe20000000a00 */
[----:B------:R-:W-:Y:S01]  /*1830*/  IMAD.MOV.U32 R224, RZ, RZ, R22 ;  /* 0x000000ffffe07224 */ /* 0x000fe200078e0016 */
[----:B------:R-:W-:-:S04]  /*1840*/  ISETP.NE.U32.AND P1, PT, RZ, UR4, PT ;  /* 0x00000004ff007c0c */ /* 0x000fc8000bf25070 */
[----:B------:R-:W-:-:S13]  /*1850*/  ISETP.NE.AND.EX P1, PT, RZ, UR5, PT, P1 ;  /* 0x00000005ff007c0c */ /* 0x000fda000bf25310 */
[----:B------:R-:W-:Y:S05]  /*1860*/  @!P1 BRA `(.L_x_2630) ;  /* 0x0000000000109947 */ /* 0x000fea0003800000 */
[----:B------:R-:W-:-:S04]  /*1870*/  IADD3 R4, P0, R225, UR4, RZ ;  /* 0x00000004e1047c10 */ /* 0x000fc8000ff1e0ff */
[----:B------:R-:W-:-:S05]  /*1880*/  IADD3.X R5, R226, UR5, RZ, P0, !PT ;  /* 0x00000005e2057c10 */ /* 0x000fca00087fe4ff */
[----:B------:R0:W5:Y:S01]  /*1890*/  LDG.E R25, desc[UR52][R4.64] ;  /* 0x0000003404197981 */ /* 0x000162000c1e1900 */
[----:B------:R-:W-:Y:S05]  /*18a0*/  BRA `(.L_x_2631) ;  /* 0x0000000000107947 */ /* 0x000fea0003800000 */
.L_x_2630:
[----:B------:R-:W-:Y:S05]  /*18b0*/  @!P0 BRA `(.L_x_2631) ;  /* 0x00000000000c8947 */ /* 0x000fea0003800000 */
[----:B------:R-:W2:Y:S04]  /*18c0*/  LDG.E R4, desc[UR52][R8.64] ;  /* 0x0000003408047981 */ /* 0x000ea8000c1e1900 */
[----:B------:R-:W2:Y:S02]  /*18d0*/  LDG.E R25, desc[UR52][R8.64+0x4] ;  /* 0x0000043408197981 */ /* 0x000ea4000c1e1900 */
[----:B--2---:R-:W-:-:S07]  /*18e0*/  IMAD.IADD R25, R25, 0x1, -R4 ;  /* 0x0000000119197824 */ /* 0x004fce00078e0a04 */
.L_x_2631:
[----:B------:R-:W-:Y:S01]  /*18f0*/  ULDC.64 UR4, c[0x0][0xa10] ;  /* 0x0002840000047ab9 */ /* 0x000fe20000000a00 */
[----:B------:R-:W1:Y:S01]  /*1900*/  LDC R9, c[0x0][0x448] ;  /* 0x00011200ff097b82 */ /* 0x000e620000000800 */
[----:B------:R-:W-:-:S04]  /*1910*/  ISETP.NE.U32.AND P0, PT, RZ, UR4, PT ;  /* 0x00000004ff007c0c */ /* 0x000fc8000bf05070 */
[----:B------:R-:W-:Y:S01]  /*1920*/  ISETP.NE.AND.EX P0, PT, RZ, UR5, PT, P0 ;  /* 0x00000005ff007c0c */ /* 0x000fe2000bf05300 */
[----:B------:R-:W-:-:S12]  /*1930*/  ULDC.64 UR4, c[0x0][0xa30] ;  /* 0x00028c0000047ab9 */ /* 0x000fd80000000a00 */
[----:B0-----:R-:W0:Y:S02]  /*1940*/  @P0 LDC.64 R4, c[0x0][0xa10] ;  /* 0x00028400ff040b82 */ /* 0x001e240000000a00 */
[----:B0-----:R-:W-:-:S05]  /*1950*/  @P0 IMAD.WIDE R4, R23, 0x4, R4 ;  /* 0x0000000417040825 */ /* 0x001fca00078e0204 */
[----:B------:R-:W2:Y:S04]  /*1960*/  @P0 LDG.E R3, desc[UR52][R4.64] ;  /* 0x0000003404030981 */ /* 0x000ea8000c1e1900 */
[----:B------:R0:W2:Y:S01]  /*1970*/  @P0 LDG.E R8, desc[UR52][R4.64+0x4] ;  /* 0x0000043404080981 */ /* 0x0000a2000c1e1900 */
[----:B------:R-:W-:Y:S02]  /*1980*/  ISETP.NE.U32.AND P1, PT, RZ, UR4, PT ;  /* 0x00000004ff007c0c */ /* 0x000fe4000bf25070 */
[----:B-----5:R-:W-:Y:S02]  /*1990*/  MOV R135, R25 ;  /* 0x0000001900877202 */ /* 0x020fe40000000f00 */
[----:B------:R-:W-:-:S13]  /*19a0*/  ISETP.NE.AND.EX P1, PT, RZ, UR5, PT, P1 ;  /* 0x00000005ff007c0c */ /* 0x000fda000bf25310 */
[----:B------:R-:W-:-:S04]  /*19b0*/  @P1 IADD3 R6, P2, R225, UR4, RZ ;  /* 0x00000004e1061c10 */ /* 0x000fc8000ff5e0ff */
[----:B------:R-:W-:-:S05]  /*19c0*/  @P1 IADD3.X R7, R226, UR5, RZ, P2, !PT ;  /* 0x00000005e2071c10 */ /* 0x000fca00097fe4ff */
[----:B------:R3:W5:Y:S01]  /*19d0*/  @P1 LDG.E R135, desc[UR52][R6.64] ;  /* 0x0000003406871981 */ /* 0x000762000c1e1900 */
[----:B-1----:R-:W-:Y:S01]  /*19e0*/  ISETP.NE.AND P1, PT, R9, 0x1, PT ;  /* 0x000000010900780c */ /* 0x002fe20003f25270 */
[----:B------:R-:W-:-:S04]  /*19f0*/  IMAD.SHL.U32 R212, R21, 0x80, RZ ;  /* 0x0000008015d47824 */ /* 0x000fc800078e00ff */
[----:B0-----:R-:W-:-:S08]  /*1a00*/  VIADD R4, R212, 0x7f ;  /* 0x0000007fd4047836 */ /* 0x001fd00000000000 */
[----:B------:R-:W0:Y:S08]  /*1a10*/  @P1 LDC R9, c[0x0][0x44c] ;  /* 0x00011300ff091b82 */ /* 0x000e300000000800 */
[----:B------:R-:W1:Y:S01]  /*1a20*/  @P1 LDC R5, c[0x0][0x450] ;  /* 0x00011400ff051b82 */ /* 0x000e620000000800 */
[----:B--2---:R-:W-:Y:S01]  /*1a30*/  @P0 IMAD.IADD R2, R8, 0x1, -R3 ;  /* 0x0000000108020824 */ /* 0x004fe200078e0a03 */
[----:B------:R-:W-:Y:S01]  /*1a40*/  IADD3 R8, -R0, R25, RZ ;  /* 0x0000001900087210 */ /* 0x000fe20007ffe1ff */
[----:B0-----:R-:W-:-:S04]  /*1a50*/  @P1 IMAD.HI.U32 R0, R4, R9, RZ ;  /* 0x0000000904001227 */ /* 0x001fc800078e00ff */
[----:B------:R-:W-:Y:S01]  /*1a60*/  IMAD.IADD R214, R8, 0x1, R2 ;  /* 0x0000000108d67824 */ /* 0x000fe200078e0202 */
[----:B-1----:R-:W-:-:S03]  /*1a70*/  @P1 SHF.R.U32.HI R4, RZ, R5, R0 ;  /* 0x00000005ff041219 */ /* 0x002fc60000011600 */
[C---:B------:R-:W-:Y:S01]  /*1a80*/  VIADD R0, R214.reuse, 0x9f ;  /* 0x0000009fd6007836 */ /* 0x040fe20000000000 */
[----:B------:R-:W-:-:S03]  /*1a90*/  IADD3 R151, R214, 0xa0, -R213 ;  /* 0x000000a0d6977810 */ /* 0x000fc60007ffe8d5 */
[----:B------:R-:W-:-:S04]  /*1aa0*/  IMAD.HI R0, R0, 0x66666667, RZ ;  /* 0x6666666700007827 */ /* 0x000fc800078e02ff */
[----:B------:R-:W-:Y:S01]  /*1ab0*/  IMAD.IADD R4, R151, 0x1, R4 ;  /* 0x0000000197047824 */ /* 0x000fe200078e0204 */
[----:B------:R-:W-:-:S03]  /*1ac0*/  SHF.R.U32.HI R3, RZ, 0x1f, R0 ;  /* 0x0000001fff037819 */ /* 0x000fc60000011600 */
[----:B------:R-:W-:Y:S01]  /*1ad0*/  IMAD.HI R4, R4, 0x66666667, RZ ;  /* 0x6666666704047827 */ /* 0x000fe200078e02ff */
[----:B------:R-:W-:-:S04]  /*1ae0*/  LEA.HI.SX32 R152, R0, R3, 0x1a ;  /* 0x0000000300987211 */ /* 0x000fc800078fd2ff */
[----:B------:R-:W-:-:S04]  /*1af0*/  SHF.R.U32.HI R5, RZ, 0x1f, R4 ;  /* 0x0000001fff057819 */ /* 0x000fc80000011604 */
[----:B------:R-:W-:Y:S02]  /*1b00*/  LEA.HI.SX32 R5, R4, R5, 0x1a ;  /* 0x0000000504057211 */ /* 0x000fe400078fd2ff */
[----:B------:R-:W-:Y:S02]  /*1b10*/  IADD3 R4, -R8, RZ, RZ ;  /* 0x000000ff08047210 */ /* 0x000fe40007ffe1ff */
[----:B------:R-:W-:Y:S02]  /*1b20*/  VIMNMX R5, R152, R5, PT ;  /* 0x0000000598057248 */ /* 0x000fe40003fe0100 */
[----:B------:R-:W-:-:S03]  /*1b30*/  VIMNMX R4, RZ, R4, !PT ;  /* 0x00000004ff047248 */ /* 0x000fc60007fe0100 */
[----:B------:R-:W-:-:S05]  /*1b40*/  IMAD R5, R5, 0xa0, -R8 ;  /* 0x000000a005057824 */ /* 0x000fca00078e0a08 */
[----:B------:R-:W-:-:S04]  /*1b50*/  VIMNMX R3, R5, R2, PT ;  /* 0x0000000205037248 */ /* 0x000fc80003fe0100 */
        /* <DEDUP_REMOVED lines=10> */
[----:B---3--:R-:W-:Y:S05]  /*1c00*/  @!P1 BRA `(.L_x_2632) ;  /* 0x000000e400649947 */ /* 0x008fea0003800000 */
[----:B------:R-:W-:Y:S01]  /*1c10*/  VIADD R0, R18, 0x1a400 ;  /* 0x0001a40012007836 */ /* 0x000fe20000000000 */
[----:B------:R-:W-:Y:S04]  /*1c20*/  BSSY B6, `(.L_x_2633) ;  /* 0x0000013000067945 */ /* 0x000fe80003800000 */
[----:B------:R-:W-:-:S13]  /*1c30*/  LOP3.LUT P0, RZ, R0, 0x1bf, RZ, 0xc0, !PT ;  /* 0x000001bf00ff7812 */ /* 0x000fda000780c0ff */
[----:B------:R-:W-:Y:S05]  /*1c40*/  @!P0 BRA `(.L_x_2634) ;  /* 0x0000000000408947 */ /* 0x000fea0003800000 */
[----:B------:R-:W-:Y:S01]  /*1c50*/  MOV R0, 0x0 ;  /* 0x0000000000007802 */ /* 0x000fe20000000f00 */
[----:B------:R-:W-:Y:S01]  /*1c60*/  ULDC.64 UR4, c[0x4][0xc8] ;  /* 0x0100320000047ab9 */ /* 0x000fe20000000a00 */
[----:B------:R-:W-:Y:S01]  /*1c70*/  ULDC.64 UR6, c[0x4][0x30] ;  /* 0x01000c0000067ab9 */ /* 0x000fe20000000a00 */
[----:B------:R-:W-:Y:S01]  /*1c80*/  MOV R4, UR4 ;  /* 0x0000000400047c02 */ /* 0x000fe20008000f00 */
[----:B------:R0:W1:Y:S01]  /*1c90*/  LDC.64 R14, c[0x4][R0] ;  /* 0x01000000000e7b82 */ /* 0x0000620000000a00 */
[----:B------:R-:W-:Y:S01]  /*1ca0*/  IMAD.U32 R5, RZ, RZ, UR5 ;  /* 0x00000005ff057e24 */ /* 0x000fe2000f8e00ff */
[----:B------:R-:W-:Y:S01]  /*1cb0*/  ULDC.64 UR4, c[0x4][0xd0] ;  /* 0x0100340000047ab9 */ /* 0x000fe20000000a00 */
[----:B------:R-:W-:Y:S01]  /*1cc0*/  MOV R10, UR6 ;  /* 0x00000006000a7c02 */ /* 0x000fe20008000f00 */
[----:B------:R-:W-:Y:S01]  /*1cd0*/  IMAD.U32 R6, RZ, RZ, UR4 ;  /* 0x00000004ff067e24 */ /* 0x000fe2000f8e00ff */
[----:B------:R-:W-:Y:S01]  /*1ce0*/  MOV R13, RZ ;  /* 0x000000ff000d7202 */ /* 0x000fe20000000f00 */
[----:B------:R-:W-:-:S02]  /*1cf0*/  IMAD.U32 R7, RZ, RZ, UR5 ;  /* 0x00000005ff077e24 */ /* 0x000fc4000f8e00ff */
[----:B------:R-:W-:Y:S02]  /*1d00*/  IMAD.U32 R11, RZ, RZ, UR7 ;  /* 0x00000007ff0b7e24 */ /* 0x000fe4000f8e00ff */
[----:B------:R-:W-:Y:S02]  /*1d10*/  IMAD.MOV.U32 R8, RZ, RZ, 0x70 ;  /* 0x00000070ff087424 */ /* 0x000fe400078e00ff */
[----:B0-----:R-:W-:-:S07]  /*1d20*/  IMAD.MOV.U32 R12, RZ, RZ, 0x1 ;  /* 0x00000001ff0c7424 */ /* 0x001fce00078e00ff */
[----:B------:R-:W-:-:S07]  /*1d30*/  LEPC R20, `(.L_x_2634) ;  /* 0x000000001014794e */ /* 0x000fce0000000000 */
[----:B-1---5:R-:W-:Y:S05]  /*1d40*/  CALL.ABS.NOINC R14 ;  /* 0x000000000e007343 */ /* 0x022fea0003c00000 */
.L_x_2634:
[----:B------:R-:W-:Y:S05]  /*1d50*/  BSYNC B6 ;  /* 0x0000000000067941 */ /* 0x000fea0003800000 */
.L_x_2633:
        /* <DEDUP_REMOVED lines=12> */
[----:B------:R-:W-:Y:S01]  /*1e20*/  IMAD.U32 R7, RZ, RZ, UR7 ;  /* 0x00000007ff077e24 */ /* 0x000fe2000f8e00ff */
[----:B------:R-:W-:Y:S01]  /*1e30*/  MOV R8, 0x70 ;  /* 0x0000007000087802 */ /* 0x000fe20000000f00 */
[----:B------:R-:W-:-:S02]  /*1e40*/  IMAD.U32 R10, RZ, RZ, UR4 ;  /* 0x00000004ff0a7e24 */ /* 0x000fc4000f8e00ff */
[----:B------:R-:W-:Y:S02]  /*1e50*/  IMAD.U32 R11, RZ, RZ, UR5 ;  /* 0x00000005ff0b7e24 */ /* 0x000fe4000f8e00ff */
[----:B------:R-:W-:Y:S02]  /*1e60*/  IMAD.MOV.U32 R12, RZ, RZ, 0x1 ;  /* 0x00000001ff0c7424 */ /* 0x000fe400078e00ff */
[----:B0-----:R-:W-:-:S07]  /*1e70*/  IMAD.MOV.U32 R13, RZ, RZ, RZ ;  /* 0x000000ffff0d7224 */ /* 0x001fce00078e00ff */
[----:B------:R-:W-:-:S07]  /*1e80*/  LEPC R20, `(.L_x_2636) ;  /* 0x000000001014794e */ /* 0x000fce0000000000 */
[----:B-1---5:R-:W-:Y:S05]  /*1e90*/  CALL.ABS.NOINC R14 ;  /* 0x000000000e007343 */ /* 0x022fea0003c00000 */
.L_x_2636:
[----:B------:R-:W-:Y:S05]  /*1ea0*/  BSYNC B6 ;  /* 0x0000000000067941 */ /* 0x000fea0003800000 */
.L_x_2635:
[----:B------:R-:W2:Y:S01]  /*1eb0*/  LDL.LU R10, [R1] ;  /* 0x00000000010a7983 */ /* 0x000ea20000300800 */
[----:B------:R-:W-:Y:S01]  /*1ec0*/  ULDC.64 UR4, c[0x0][0x9f8] ;  /* 0x00027e0000047ab9 */ /* 0x000fe20000000a00 */
[----:B------:R-:W0:Y:S01]  /*1ed0*/  S2R R20, SR_TID.X ;  /* 0x0000000000147919 */ /* 0x000e220000002100 */
[----:B------:R-:W-:Y:S01]  /*1ee0*/  ISETP.NE.U32.AND P0, PT, RZ, UR4, PT ;  /* 0x00000004ff007c0c */ /* 0x000fe2000bf05070 */
[C---:B------:R-:W-:Y:S01]  /*1ef0*/  VIADD R0, R16.reuse, 0x20 ;  /* 0x0000002010007836 */ /* 0x040fe20000000000 */
[----:B------:R-:W-:Y:S01]  /*1f00*/  IADD3 R3, R16, 0x40, RZ ;  /* 0x0000004010037810 */ /* 0x000fe20007ffe0ff */
[----:B------:R-:W3:Y:S01]  /*1f10*/  LDL R14, [R1+0x34] ;  /* 0x00003400010e7983 */ /* 0x000ee20000100800 */
[----:B------:R-:W-:Y:S01]  /*1f20*/  ISETP.NE.AND.EX P0, PT, RZ, UR5, PT, P0 ;  /* 0x00000005ff007c0c */ /* 0x000fe2000bf05300 */
[----:B------:R-:W1:Y:S08]  /*1f30*/  LDC.64 R102, c[0x0][0x3f8] ;  /* 0x0000fe00ff667b82 */ /* 0x000e700000000a00 */
[----:B------:R-:W4:Y:S04]  /*1f40*/  LDC R13, c[0x0][0x3f4] ;  /* 0x0000fd00ff0d7b82 */ /* 0x000f280000000800 */
[----:B------:R-:W-:Y:S01]  /*1f50*/  @P0 IADD3 R4, P1, R225, UR4, RZ ;  /* 0x00000004e1040c10 */ /* 0x000fe2000ff3e0ff */
[----:B------:R-:W-:-:S03]  /*1f60*/  ULDC UR4, c[0x0][0x320] ;  /* 0x0000c80000047ab9 */ /* 0x000fc60000000800 */
[----:B------:R-:W-:Y:S01]  /*1f70*/  @P0 IADD3.X R5, R226, UR5, RZ, P1, !PT ;  /* 0x00000005e2050c10 */ /* 0x000fe20008ffe4ff */
[----:B------:R-:W4:Y:S04]  /*1f80*/  LDC.64 R96, c[0x0][0x408] ;  /* 0x00010200ff607b82 */ /* 0x000f280000000a00 */
        /* <DEDUP_REMOVED lines=12> */
[----:B------:R-:W-:-:S03]  /*2050*/  SEL R4, RZ, 0x1, P4 ;  /* 0x00000001ff047807 */ /* 0x000fc60002000000 */
[----:B------:R-:W-:Y:S01]  /*2060*/  IMAD.SHL.U32 R5, R5, 0x2, RZ ;  /* 0x0000000205057824 */ /* 0x000fe200078e00ff */
[----:B------:R-:W-:-:S04]  /*2070*/  ISETP.GE.AND P4, PT, R189, UR4, PT ;  /* 0x00000004bd007c0c */ /* 0x000fc8000bf86270 */
[----:B------:R-:W-:Y:S02]  /*2080*/  LOP3.LUT R6, R5, 0x2, R4, 0xe2, !PT ;  /* 0x0000000205067812 */ /* 0x000fe400078ee204 */
[----:B------:R-:W-:Y:S02]  /*2090*/  SEL R5, RZ, 0xffffffff, P3 ;  /* 0xffffffffff057807 */ /* 0x000fe40001800000 */
[----:B------:R-:W-:Y:S02]  /*20a0*/  ISETP.GE.AND P3, PT, R3, UR4, PT ;  /* 0x0000000403007c0c */ /* 0x000fe4000bf66270 */
[----:B------:R-:W-:Y:S01]  /*20b0*/  SHF.R.S32.HI R9, RZ, 0x1f, R198 ;  /* 0x0000001fff097819 */ /* 0x000fe200000114c6 */
[----:B------:R-:W-:Y:S01]  /*20c0*/  IMAD.SHL.U32 R11, R5, 0x2, RZ ;  /* 0x00000002050b7824 */ /* 0x000fe200078e00ff */
[----:B------:R-:W-:Y:S02]  /*20d0*/  SEL R5, RZ, 0x4, P3 ;  /* 0x00000004ff057807 */ /* 0x000fe40001800000 */
[----:B------:R-:W-:Y:S01]  /*20e0*/  SEL R7, RZ, 0x8, P4 ;  /* 0x00000008ff077807 */ /* 0x000fe20002000000 */
[----:B------:R-:W-:Y:S01]  /*20f0*/  IMAD R8, R9, R102, RZ ;  /* 0x0000006609087224 */ /* 0x000fe200078e02ff */
[----:B------:R-:W-:-:S02]  /*2100*/  SEL R4, RZ, 0x1, P2 ;  /* 0x00000001ff047807 */ /* 0x000fc40001000000 */
[----:B------:R-:W-:Y:S02]  /*2110*/  LOP3.LUT R7, R7, R6, R5, 0xfe, !PT ;  /* 0x0000000607077212 */ /* 0x000fe400078efe05 */
[----:B------:R-:W-:Y:S02]  /*2120*/  ISETP.GE.AND P2, PT, R195, UR4, PT ;  /* 0x00000004c3007c0c */ /* 0x000fe4000bf46270 */
[----:B------:R-:W-:Y:S02]  /*2130*/  SEL R5, RZ, 0x4, P0 ;  /* 0x00000004ff057807 */ /* 0x000fe40000000000 */
[-C--:B----4-:R-:W-:Y:S02]  /*2140*/  ISETP.GE.AND P0, PT, R16, R13.reuse, PT ;  /* 0x0000000d1000720c */ /* 0x090fe40003f06270 */
[-C--:B------:R-:W-:Y:S02]  /*2150*/  ISETP.GE.AND P3, PT, R0, R13.reuse, PT ;  /* 0x0000000d0000720c */ /* 0x080fe40003f66270 */
[----:B------:R-:W-:-:S02]  /*2160*/  ISETP.GE.AND P5, PT, R3, R13, PT ;  /* 0x0000000d0300720c */ /* 0x000fc40003fa6270 */
[----:B------:R-:W-:Y:S01]  /*2170*/  LOP3.LUT R4, R11, 0x2, R4, 0xe2, !PT ;  /* 0x000000020b047812 */ /* 0x000fe200078ee204 */
[----:B------:R-:W-:Y:S01]  /*2180*/  IMAD R11, R198, R103, R8 ;  /* 0x00000067c60b7224 */ /* 0x000fe200078e0208 */
[----:B------:R-:W-:Y:S02]  /*2190*/  SEL R6, RZ, 0x8, P1 ;  /* 0x00000008ff067807 */ /* 0x000fe40000800000 */
[----:B------:R-:W-:Y:S02]  /*21a0*/  SEL R8, RZ, 0x10, P2 ;  /* 0x00000010ff087807 */ /* 0x000fe40001000000 */
[----:B------:R-:W-:Y:S02]  /*21b0*/  LOP3.LUT R20, R6, R4, R5, 0xfe, !PT ;  /* 0x0000000406147212 */ /* 0x000fe400078efe05 */
[----:B------:R-:W-:Y:S02]  /*21c0*/  LOP3.LUT R12, R7, R8, RZ, 0xfc, !PT ;  /* 0x00000008070c7212 */ /* 0x000fe400078efcff */
[----:B------:R-:W-:-:S02]  /*21d0*/  SEL R5, R13, RZ, P0 ;  /* 0x000000ff0d057207 */ /* 0x000fc40000000000 */
[C---:B------:R-:W-:Y:S02]  /*21e0*/  SEL R7, R13.reuse, RZ, P3 ;  /* 0x000000ff0d077207 */ /* 0x040fe40001800000 */
[----:B------:R-:W-:Y:S02]  /*21f0*/  IADD3 R5, R16, R5, RZ ;  /* 0x0000000510057210 */ /* 0x000fe40007ffe0ff */
[--C-:B------:R-:W-:Y:S01]  /*2200*/  SHF.R.S32.HI R191, RZ, 0x1f, R190.reuse ;  /* 0x0000001fffbf7819 */ /* 0x100fe200000114be */
[----:B------:R-:W-:Y:S01]  /*2210*/  IMAD.IADD R7, R0, 0x1, R7 ;  /* 0x0000000100077824 */ /* 0x000fe200078e0207 */
[----:B------:R-:W-:Y:S01]  /*2220*/  SEL R6, R13, RZ, P5 ;  /* 0x000000ff0d067207 */ /* 0x000fe20002800000 */
[----:B------:R-:W-:Y:S01]  /*2230*/  IMAD R9, R9, R96, RZ ;  /* 0x0000006009097224 */ /* 0x000fe200078e02ff */
[----:B------:R-:W-:Y:S01]  /*2240*/  SHF.R.S32.HI R4, RZ, 0x1f, R5 ;  /* 0x0000001fff047819 */ /* 0x000fe20000011405 */
[----:B------:R-:W-:-:S03]  /*2250*/  IMAD.WIDE.U32 R106, R198, R102, R190 ;  /* 0x00000066c66a7225 */ /* 0x000fc600078e00be */
[-C--:B------:R-:W-:Y:S01]  /*2260*/  LEA.HI R28, R4, R5.reuse, RZ, 0x4 ;  /* 0x00000005041c7211 */ /* 0x080fe200078f20ff */
[----:B------:R-:W-:Y:S01]  /*2270*/  IMAD.WIDE.U32 R104, R198, R102, R16 ;  /* 0x00000066c6687225 */ /* 0x000fe200078e0010 */
[----:B------:R-:W-:-:S03]  /*2280*/  LEA.HI R5, R4, R5, RZ, 0x6 ;  /* 0x0000000504057211 */ /* 0x000fc600078f30ff */
[----:B------:R-:W-:Y:S01]  /*2290*/  IMAD.WIDE.U32 R100, R198, R96, R190 ;  /* 0x00000060c6647225 */ /* 0x000fe200078e00be */
[----:B------:R-:W-:-:S03]  /*22a0*/  IADD3 R107, R107, R11, RZ ;  /* 0x0000000b6b6b7210 */ /* 0x000fc60007ffe0ff */
[C---:B------:R-:W-:Y:S02]  /*22b0*/  IMAD R9, R198.reuse, R97, R9 ;  /* 0x00000061c6097224 */ /* 0x040fe400078e0209 */
[----:B------:R-:W-:Y:S01]  /*22c0*/  IMAD.WIDE.U32 R98, R198, R96, R16 ;  /* 0x00000060c6627225 */ /* 0x000fe200078e0010 */
[----:B------:R-:W-:-:S03]  /*22d0*/  SHF.R.U32.HI R4, RZ, 0x3, R210 ;  /* 0x00000003ff047819 */ /* 0x000fc600000116d2 */
[----:B------:R-:W-:Y:S02]  /*22e0*/  IMAD.IADD R105, R11, 0x1, R105 ;  /* 0x000000010b697824 */ /* 0x000fe400078e0269 */
[----:B------:R-:W-:Y:S02]  /*22f0*/  IMAD.IADD R101, R101, 0x1, R9 ;  /* 0x0000000165657824 */ /* 0x000fe400078e0209 */
[----:B------:R-:W-:Y:S01]  /*2300*/  IMAD.IADD R99, R9, 0x1, R99 ;  /* 0x0000000109637824 */ /* 0x000fe200078e0263 */
[----:B------:R-:W-:-:S04]  /*2310*/  LOP3.LUT R9, R210, 0x30, R28, 0xf8, !PT ;  /* 0x00000030d2097812 */ /* 0x000fc800078ef81c */
[----:B------:R-:W-:Y:S01]  /*2320*/  LOP3.LUT R9, R9, R4, RZ, 0x3c, !PT ;  /* 0x0000000409097212 */ /* 0x000fe200078e3cff */
[----:B------:R-:W-:Y:S02]  /*2330*/  IMAD.MOV.U32 R122, RZ, RZ, 0x20 ;  /* 0x00000020ff7a7424 */ /* 0x000fe400078e00ff */
[----:B------:R-:W-:Y:S02]  /*2340*/  IMAD.MOV.U32 R123, RZ, RZ, 0x40 ;  /* 0x00000040ff7b7424 */ /* 0x000fe400078e00ff */
[----:B------:R-:W-:Y:S01]  /*2350*/  IMAD.IADD R125, R26, 0x1, R25 ;  /* 0x000000011a7d7824 */ /* 0x000fe200078e0219 */
[C---:B------:R-:W-:Y:S01]  /*2360*/  SHF.L.U64.HI R108, R96.reuse, 0x7, R97 ;  /* 0x00000007606c7819 */ /* 0x040fe20000010261 */
[----:B-----5:R-:W-:Y:S01]  /*2370*/  IMAD.WIDE.U32 R106, R135, R102, R106 ;  /* 0x00000066876a7225 */ /* 0x020fe200078e006a */
[----:B------:R-:W-:-:S03]  /*2380*/  SHF.L.U32 R109, R96, 0x7, RZ ;  /* 0x00000007606d7819 */ /* 0x000fc600000006ff */
[----:B------:R-:W-:Y:S01]  /*2390*/  IMAD.WIDE.U32 R104, R135, R102, R104 ;  /* 0x0000006687687225 */ /* 0x000fe200078e0068 */
[----:B------:R-:W-:-:S03]  /*23a0*/  SHF.R.S32.HI R116, RZ, 0x4, R28 ;  /* 0x00000004ff747819 */ /* 0x000fc6000001141c */
[----:B------:R-:W-:Y:S02]  /*23b0*/  IMAD R127, R97, 0xa0, RZ ;  /* 0x000000a0617f7824 */ /* 0x000fe400078e02ff */
[----:B------:R-:W-:-:S04]  /*23c0*/  IMAD.WIDE.U32 R100, R135, R96, R100 ;  /* 0x0000006087647225 */ /* 0x000fc800078e0064 */
[----:B------:R-:W-:Y:S01]  /*23d0*/  IMAD.WIDE.U32 R98, R135, R96, R98 ;  /* 0x0000006087627225 */ /* 0x000fe200078e0062 */
[----:B------:R-:W-:-:S03]  /*23e0*/  IADD3 R150, R21, 0x8, RZ ;  /* 0x0000000815967810 */ /* 0x000fc60007ffe0ff */
[----:B------:R-:W-:Y:S01]  /*23f0*/  IMAD.SHL.U32 R118, R13, 0x2, RZ ;  /* 0x000000020d767824 */ /* 0x000fe200078e00ff */
[----:B--2---:R-:W-:Y:S01]  /*2400*/  LOP3.LUT R10, R10, 0xfffffffe, RZ, 0xc0, !PT ;  /* 0xfffffffe0a0a7812 */ /* 0x004fe200078ec0ff */
[----:B------:R-:W-:Y:S01]  /*2410*/  @!P6 BAR.SYNC.DEFER_BLOCKING 0x9, 0x100 ;  /* 0x024400000000eb1d */ /* 0x000fe20000010000 */
[----:B---3--:R-:W-:-:S05]  /*2420*/  R2P PR, R14, 0x6 ;  /* 0x000000060e007804 */ /* 0x008fca0000000000 */
[----:B------:R-:W0:Y:S01]  /*2430*/  S2R R14, SR_TID.X ;  /* 0x00000000000e7919 */ /* 0x000e220000002100 */
[----:B------:R-:W-:-:S05]  /*2440*/  @P5 LOP3.LUT R10, R10, 0x1, RZ, 0xfc, !PT ;  /* 0x000000010a0a5812 */ /* 0x000fca00078efcff */
[----:B------:R1:W-:Y:S02]  /*2450*/  STL [R1], R10 ;  /* 0x0000000a01007387 */ /* 0x0003e40000100800 */
[----:B-1----:R-:W-:Y:S01]  /*2460*/  IMAD.IADD R10, R3, 0x1, R6 ;  /* 0x00000001030a7824 */ /* 0x002fe200078e0206 */
[----:B------:R-:W-:-:S04]  /*2470*/  SHF.R.S32.HI R6, RZ, 0x1f, R7 ;  /* 0x0000001fff067819 */ /* 0x000fc80000011407 */
[CC--:B------:R-:W-:Y:S02]  /*2480*/  LEA.HI R29, R6.reuse, R7.reuse, RZ, 0x4 ;  /* 0x00000007061d7211 */ /* 0x0c0fe400078f20ff */
[----:B------:R-:W-:Y:S02]  /*2490*/  SHF.R.S32.HI R11, RZ, 0x1f, R10 ;  /* 0x0000001fff0b7819 */ /* 0x000fe4000001140a */
[----:B------:R-:W-:Y:S02]  /*24a0*/  LEA.HI R7, R6, R7, RZ, 0x6 ;  /* 0x0000000706077211 */ /* 0x000fe400078f30ff */
[----:B------:R-:W-:Y:S02]  /*24b0*/  SHF.R.S32.HI R6, RZ, 0x6, R5 ;  /* 0x00000006ff067819 */ /* 0x000fe40000011405 */
[----:B------:R-:W-:Y:S02]  /*24c0*/  LOP3.LUT R5, R207, 0x30, R28, 0xf8, !PT ;  /* 0x00000030cf057812 */ /* 0x000fe400078ef81c */
[CC--:B------:R-:W-:Y:S01]  /*24d0*/  LEA.HI R30, R11.reuse, R10.reuse, RZ, 0x4 ;  /* 0x0000000a0b1e7211 */ /* 0x0c0fe200078f20ff */
[----:B------:R-:W-:Y:S01]  /*24e0*/  IMAD R132, R6, 0x2800, R211 ;  /* 0x0000280006847824 */ /* 0x000fe200078e02d3 */
[----:B------:R-:W-:-:S02]  /*24f0*/  LEA.HI R10, R11, R10, RZ, 0x6 ;  /* 0x0000000a0b0a7211 */ /* 0x000fc400078f30ff */
[----:B------:R-:W-:Y:S01]  /*2500*/  SHF.R.S32.HI R8, RZ, 0x6, R7 ;  /* 0x00000006ff087819 */ /* 0x000fe20000011407 */
[----:B------:R-:W-:Y:S01]  /*2510*/  IMAD R134, R6, 0x2800, R209 ;  /* 0x0000280006867824 */ /* 0x000fe200078e02d1 */
[-C--:B------:R-:W-:Y:S02]  /*2520*/  LOP3.LUT R5, R5, R208.reuse, RZ, 0x3c, !PT ;  /* 0x000000d005057212 */ /* 0x080fe400078e3cff */
[----:B------:R-:W-:Y:S01]  /*2530*/  LOP3.LUT R7, R207, 0x30, R29, 0xf8, !PT ;  /* 0x00000030cf077812 */ /* 0x000fe200078ef81d */
[----:B------:R-:W-:Y:S01]  /*2540*/  IMAD.IADD R132, R132, 0x1, R9 ;  /* 0x0000000184847824 */ /* 0x000fe200078e0209 */
[----:B------:R-:W-:Y:S01]  /*2550*/  SHF.R.S32.HI R10, RZ, 0x6, R10 ;  /* 0x00000006ff0a7819 */ /* 0x000fe2000001140a */
[----:B------:R-:W-:Y:S01]  /*2560*/  IMAD R133, R8, 0x2800, R209 ;  /* 0x0000280008857824 */ /* 0x000fe200078e02d1 */
[--C-:B------:R-:W-:Y:S01]  /*2570*/  LOP3.LUT R9, R210, 0x30, R30.reuse, 0xf8, !PT ;  /* 0x00000030d2097812 */ /* 0x100fe200078ef81e */
[----:B------:R-:W-:Y:S01]  /*2580*/  IMAD.IADD R134, R134, 0x1, R5 ;  /* 0x0000000186867824 */ /* 0x000fe200078e0205 */
[----:B------:R-:W-:Y:S01]  /*2590*/  LOP3.LUT R6, R7, R208, RZ, 0x3c, !PT ;  /* 0x000000d007067212 */ /* 0x000fe200078e3cff */
[----:B0-----:R-:W-:Y:S01]  /*25a0*/  VIADD R31, R14, 0xffffff80 ;  /* 0xffffff800e1f7836 */ /* 0x001fe20000000000 */
[----:B------:R-:W-:Y:S01]  /*25b0*/  LOP3.LUT R5, R207, 0x30, R30, 0xf8, !PT ;  /* 0x00000030cf057812 */ /* 0x000fe200078ef81e */
[----:B------:R-:W-:Y:S01]  /*25c0*/  IMAD R130, R8, 0x2800, R211 ;  /* 0x0000280008827824 */ /* 0x000fe200078e02d3 */
[----:B------:R-:W-:Y:S01]  /*25d0*/  SHF.R.S32.HI R11, RZ, 0x1f, R135 ;  /* 0x0000001fff0b7819 */ /* 0x000fe20000011487 */
[----:B------:R-:W-:Y:S01]  /*25e0*/  IMAD R129, R10, 0x2800, R211 ;  /* 0x000028000a817824 */ /* 0x000fe200078e02d3 */
[----:B------:R-:W-:-:S02]  /*25f0*/  LOP3.LUT R8, R9, R4, RZ, 0x3c, !PT ;  /* 0x0000000409087212 */ /* 0x000fc400078e3cff */
[----:B------:R-:W-:Y:S01]  /*2600*/  IADD3 R133, R133, R6, RZ ;  /* 0x0000000685857210 */ /* 0x000fe20007ffe0ff */
[----:B------:R-:W-:Y:S01]  /*2610*/  IMAD R131, R10, 0x2800, R209 ;  /* 0x000028000a837824 */ /* 0x000fe200078e02d1 */
[----:B------:R-:W-:Y:S02]  /*2620*/  LOP3.LUT R6, R5, R208, RZ, 0x3c, !PT ;  /* 0x000000d005067212 */ /* 0x000fe400078e3cff */
[----:B------:R-:W-:Y:S02]  /*2630*/  LEA.HI R14, R31, R31, RZ, 0x1 ;  /* 0x0000001f1f0e7211 */ /* 0x000fe400078f08ff */
[----:B------:R-:W-:Y:S01]  /*2640*/  SEL R122, R122, 0xffffffe0, !P1 ;  /* 0xffffffe07a7a7807 */ /* 0x000fe20004800000 */
[----:B------:R-:W-:Y:S01]  /*2650*/  IMAD R10, R11, R102, RZ ;  /* 0x000000660b0a7224 */ /* 0x000fe200078e02ff */
[----:B------:R-:W-:Y:S02]  /*2660*/  ISETP.GE.AND P1, PT, R196, UR4, PT ;  /* 0x00000004c4007c0c */ /* 0x000fe4000bf26270 */
[----:B------:R-:W-:Y:S01]  /*2670*/  IADD3 R129, R129, R8, RZ ;  /* 0x0000000881817210 */ /* 0x000fe20007ffe0ff */
[----:B------:R-:W-:Y:S01]  /*2680*/  IMAD R8, R11, R96, RZ ;  /* 0x000000600b087224 */ /* 0x000fe200078e02ff */
[----:B------:R-:W-:Y:S01]  /*2690*/  LOP3.LUT R7, R210, 0x30, R29, 0xf8, !PT ;  /* 0x00000030d2077812 */ /* 0x000fe200078ef81d */
[----:B------:R-:W-:Y:S01]  /*26a0*/  IMAD.IADD R131, R131, 0x1, R6 ;  /* 0x0000000183837824 */ /* 0x000fe200078e0206 */
[----:B------:R-:W-:Y:S01]  /*26b0*/  LOP3.LUT R14, R14, 0xfffffffe, RZ, 0xc0, !PT ;  /* 0xfffffffe0e0e7812 */ /* 0x000fe200078ec0ff */
[----:B------:R-:W-:Y:S01]  /*26c0*/  IMAD R9, R103, 0xa0, RZ ;  /* 0x000000a067097824 */ /* 0x000fe200078e02ff */
[----:B------:R-:W-:Y:S01]  /*26d0*/  SEL R11, RZ, 0x20, P1 ;  /* 0x00000020ff0b7807 */ /* 0x000fe20000800000 */
[----:B------:R-:W-:Y:S01]  /*26e0*/  IMAD R25, R135, R103, R10 ;  /* 0x0000006787197224 */ /* 0x000fe200078e020a */
[C---:B------:R-:W-:Y:S01]  /*26f0*/  SHF.L.U64.HI R5, R102.reuse, 0x7, R103 ;  /* 0x0000000766057819 */ /* 0x040fe20000010267 */
[C---:B------:R-:W-:Y:S01]  /*2700*/  IMAD.SHL.U32 R6, R102.reuse, 0x80, RZ ;  /* 0x0000008066067824 */ /* 0x040fe200078e00ff */
[----:B------:R-:W-:Y:S01]  /*2710*/  LOP3.LUT R7, R7, R4, RZ, 0x3c, !PT ;  /* 0x0000000407077212 */ /* 0x000fe200078e3cff */
[----:B------:R-:W-:Y:S01]  /*2720*/  IMAD.WIDE.U32 R102, R102, 0xa0, RZ ;  /* 0x000000a066667825 */ /* 0x000fe200078e00ff */
[----:B------:R-:W-:-:S02]  /*2730*/  SEL R123, R123, 0xffffffc0, !P2 ;  /* 0xffffffc07b7b7807 */ /* 0x000fc40005000000 */
[----:B------:R-:W-:Y:S01]  /*2740*/  SHF.R.S32.HI R115, RZ, 0x4, R29 ;  /* 0x00000004ff737819 */ /* 0x000fe2000001141d */
[----:B------:R-:W-:Y:S01]  /*2750*/  IMAD R27, R135, R97, R8 ;  /* 0x00000061871b7224 */ /* 0x000fe200078e0208 */
[----:B------:R-:W-:Y:S01]  /*2760*/  SHF.R.S32.HI R114, RZ, 0x4, R30 ;  /* 0x00000004ff727819 */ /* 0x000fe2000001141e */
[----:B------:R-:W-:Y:S01]  /*2770*/  IMAD.WIDE.U32 R96, R96, 0xa0, RZ ;  /* 0x000000a060607825 */ /* 0x000fe200078e00ff */
[----:B------:R-:W-:Y:S02]  /*2780*/  LOP3.LUT R28, R28, 0xfffffff0, RZ, 0xc0, !PT ;  /* 0xfffffff01c1c7812 */ /* 0x000fe400078ec0ff */
[----:B------:R-:W-:Y:S01]  /*2790*/  LOP3.LUT R29, R29, 0xfffffff0, RZ, 0xc0, !PT ;  /* 0xfffffff01d1d7812 */ /* 0x000fe200078ec0ff */
[----:B------:R-:W-:Y:S01]  /*27a0*/  IMAD.IADD R14, R31, 0x1, -R14 ;  /* 0x000000011f0e7824 */ /* 0x000fe200078e0a0e */
[----:B------:R-:W-:Y:S02]  /*27b0*/  LOP3.LUT R30, R30, 0xfffffff0, RZ, 0xc0, !PT ;  /* 0xfffffff01e1e7812 */ /* 0x000fe400078ec0ff */
[----:B------:R-:W-:Y:S01]  /*27c0*/  LOP3.LUT R11, R12, R11, RZ, 0xfc, !PT ;  /* 0x0000000b0c0b7212 */ /* 0x000fe200078efcff */
[----:B------:R-:W-:Y:S01]  /*27d0*/  IMAD.IADD R126, R103, 0x1, R9 ;  /* 0x00000001677e7824 */ /* 0x000fe200078e0209 */
[----:B------:R-:W-:Y:S01]  /*27e0*/  LOP3.LUT R8, R20, 0x1, RZ, 0xc0, !PT ;  /* 0x0000000114087812 */ /* 0x000fe200078ec0ff */
[----:B------:R-:W-:Y:S01]  /*27f0*/  IMAD.IADD R130, R130, 0x1, R7 ;  /* 0x0000000182827824 */ /* 0x000fe200078e0207 */
[C---:B------:R-:W-:Y:S01]  /*2800*/  LOP3.LUT R9, R20.reuse, 0x2, RZ, 0xc0, !PT ;  /* 0x0000000214097812 */ /* 0x040fe200078ec0ff */
[----:B------:R-:W-:Y:S01]  /*2810*/  IMAD.IADD R21, R107, 0x1, R25 ;  /* 0x000000016b157824 */ /* 0x000fe200078e0219 */
[----:B------:R-:W-:Y:S01]  /*2820*/  LOP3.LUT R10, R20, 0x4, RZ, 0xc0, !PT ;  /* 0x00000004140a7812 */ /* 0x000fe200078ec0ff */
[----:B------:R-:W-:Y:S01]  /*2830*/  IMAD.IADD R26, R101, 0x1, R27 ;  /* 0x00000001651a7824 */ /* 0x000fe200078e021b */
[----:B------:R-:W-:Y:S01]  /*2840*/  SHF.R.S32.HI R7, RZ, 0x1f, R22 ;  /* 0x0000001fff077819 */ /* 0x000fe20000011416 */
[----:B------:R-:W-:Y:S01]  /*2850*/  IMAD R113, R14, 0x80, R198 ;  /* 0x000000800e717824 */ /* 0x000fe200078e02c6 */
[----:B------:R-:W-:Y:S01]  /*2860*/  IADD3 R127, R97, R127, RZ ;  /* 0x0000007f617f7210 */ /* 0x000fe20007ffe0ff */
[----:B------:R-:W-:Y:S01]  /*2870*/  IMAD.IADD R128, R123, 0x1, R122 ;  /* 0x000000017b807824 */ /* 0x000fe200078e027a */
[----:B------:R-:W-:Y:S01]  /*2880*/  LOP3.LUT R20, R20, 0x8, RZ, 0xc0, !PT ;  /* 0x0000000814147812 */ /* 0x000fe200078ec0ff */
[----:B------:R-:W-:Y:S01]  /*2890*/  IMAD.IADD R25, R25, 0x1, R105 ;  /* 0x0000000119197824 */ /* 0x000fe200078e0269 */
[----:B------:R-:W-:-:S02]  /*28a0*/  IADD3 R27, R27, R99, RZ ;  /* 0x000000631b1b7210 */ /* 0x000fc40007ffe0ff */
[----:B------:R-:W-:Y:S02]  /*28b0*/  SHF.R.S32.HI R124, RZ, 0x1f, R23 ;  /* 0x0000001fff7c7819 */ /* 0x000fe40000011417 */
[----:B------:R-:W-:Y:S02]  /*28c0*/  SHF.R.S32.HI R112, RZ, 0x1f, R28 ;  /* 0x0000001fff707819 */ /* 0x000fe4000001141c */
[----:B------:R-:W-:Y:S02]  /*28d0*/  SHF.R.S32.HI R111, RZ, 0x1f, R29 ;  /* 0x0000001fff6f7819 */ /* 0x000fe4000001141d */
[----:B------:R-:W-:Y:S02]  /*28e0*/  SHF.R.S32.HI R110, RZ, 0x1f, R30 ;  /* 0x0000001fff6e7819 */ /* 0x000fe4000001141e */
[----:B------:R-:W-:Y:S02]  /*28f0*/  LOP3.LUT R31, R12, 0x1, RZ, 0xc0, !PT ;  /* 0x000000010c1f7812 */ /* 0x000fe400078ec0ff */
[----:B------:R-:W-:-:S02]  /*2900*/  LOP3.LUT R32, R11, 0x2, RZ, 0xc0, !PT ;  /* 0x000000020b207812 */ /* 0x000fc400078ec0ff */
[C---:B------:R-:W-:Y:S02]  /*2910*/  LOP3.LUT R33, R11.reuse, 0x4, RZ, 0xc0, !PT ;  /* 0x000000040b217812 */ /* 0x040fe400078ec0ff */
[C---:B------:R-:W-:Y:S02]  /*2920*/  LOP3.LUT R34, R11.reuse, 0x8, RZ, 0xc0, !PT ;  /* 0x000000080b227812 */ /* 0x040fe400078ec0ff */
[C---:B------:R-:W-:Y:S02]  /*2930*/  LOP3.LUT R35, R11.reuse, 0x10, RZ, 0xc0, !PT ;  /* 0x000000100b237812 */ /* 0x040fe400078ec0ff */
[----:B------:R-:W-:-:S07]  /*2940*/  LOP3.LUT R84, R11, 0x20, RZ, 0xc0, !PT ;  /* 0x000000200b547812 */ /* 0x000fce00078ec0ff */
.L_x_2742:
[----:B------:R-:W2:Y:S01]  /*2950*/  LDL.LU R39, [R1] ;  /* 0x0000000001277983 */ /* 0x000ea20000300800 */
[----:B------:R-:W0:Y:S01]  /*2960*/  LDC R86, c[0x0][0x430] ;  /* 0x00010c00ff567b82 */ /* 0x000e220000000800 */
        /* <DEDUP_REMOVED lines=10> */
[----:B------:R-:W3:Y:S08]  /*2a10*/  @!P1 LDC.64 R12, c[0x0][0x418] ;  /* 0x00010600ff0c9b82 */ /* 0x000ef00000000a00 */
[----:B----4-:R-:W4:Y:S08]  /*2a20*/  @P2 LDC R11, c[0x0][0x434] ;  /* 0x00010d00ff0b2b82 */ /* 0x010f300000000800 */
[----:B------:R-:W1:Y:S01]  /*2a30*/  @P2 LDC R38, c[0x0][0x438] ;  /* 0x00010e00ff262b82 */ /* 0x000e620000000800 */
[----:B----4-:R-:W-:-:S05]  /*2a40*/  @P2 IMAD.HI.U32 R11, R40, R11, RZ ;  /* 0x0000000b280b2227 */ /* 0x010fca00078e00ff */
[----:B-1----:R-:W-:Y:S01]  /*2a50*/  @P2 SHF.R.U32.HI R36, RZ, R38, R11 ;  /* 0x00000026ff242219 */ /* 0x002fe2000001160b */
[----:B0-----:R-:W-:-:S03]  /*2a60*/  @!P1 IMAD R38, R124, R14, RZ ;  /* 0x0000000e7c269224 */ /* 0x001fc600078e02ff */
[----:B------:R-:W-:Y:S01]  /*2a70*/  @!P1 SHF.R.S32.HI R37, RZ, 0x1f, R36 ;  /* 0x0000001fff259819 */ /* 0x000fe20000011424 */
[C---:B------:R-:W-:Y:S02]  /*2a80*/  @!P1 IMAD R11, R23.reuse, R15, R38 ;  /* 0x0000000f170b9224 */ /* 0x040fe400078e0226 */
[----:B------:R-:W-:-:S05]  /*2a90*/  @!P1 IMAD.WIDE.U32 R14, R23, R14, R36 ;  /* 0x0000000e170e9225 */ /* 0x000fca00078e0024 */
[----:B------:R-:W-:Y:S02]  /*2aa0*/  @!P1 IADD3 R11, R15, R11, RZ ;  /* 0x0000000b0f0b9210 */ /* 0x000fe40007ffe0ff */
[----:B---3--:R-:W-:-:S04]  /*2ab0*/  @!P1 LEA R12, P2, R14, R12, 0x2 ;  /* 0x0000000c0e0c9211 */ /* 0x008fc800078410ff */
[----:B------:R-:W-:Y:S02]  /*2ac0*/  @!P1 LEA.HI.X R13, R14, R13, R11, 0x2, P2 ;  /* 0x0000000d0e0d9211 */ /* 0x000fe400010f140b */
[----:B------:R-:W-:-:S03]  /*2ad0*/  ISETP.GT.AND P2, PT, R24, R121, PT ;  /* 0x000000791800720c */ /* 0x000fc60003f44270 */
[----:B------:R0:W5:Y:S01]  /*2ae0*/  @!P1 LDG.E R85, desc[UR52][R12.64] ;  /* 0x000000340c559981 */ /* 0x000162000c1e1900 */
[----:B------:R-:W-:Y:S01]  /*2af0*/  ISETP.GE.AND P1, PT, R117, 0x1, PT ;  /* 0x000000017500780c */ /* 0x000fe20003f26270 */
[----:B------:R-:W-:Y:S01]  /*2b00*/  IMAD.MOV R11, RZ, RZ, -R36 ;  /* 0x000000ffff0b7224 */ /* 0x000fe200078e0a24 */
[----:B------:R-:W-:Y:S05]  /*2b10*/  YIELD ;  /* 0x0000000000007946 */ /* 0x000fea0003800000 */
[----:B------:R-:W-:Y:S01]  /*2b20*/  IMAD R86, R86, R11, R40 ;  /* 0x0000000b56567224 */ /* 0x000fe200078e0228 */
[----:B------:R-:W-:Y:S01]  /*2b30*/  BSSY B0, `(.L_x_2637) ;  /* 0x0000ceb000007945 */ /* 0x000fe20003800000 */
[----:B------:R-:W-:-:S02]  /*2b40*/  IMAD R11, R19, 0x7800, R219 ;  /* 0x00007800130b7824 */ /* 0x000fc400078e02db */
[----:B------:R-:W-:-:S03]  /*2b50*/  IMAD R37, R19, 0x7800, R216 ;  /* 0x0000780013257824 */ /* 0x000fc600078e02d8 */
[C---:B------:R-:W-:Y:S01]  /*2b60*/  IADD3 R36, R18.reuse, R11, RZ ;  /* 0x0000000b12247210 */ /* 0x040fe20007ffe0ff */
        /* <DEDUP_REMOVED lines=12> */
[----:B------:R-:W-:Y:S02]  /*2c30*/  IMAD R38, R127, R24, RZ ;  /* 0x000000187f267224 */ /* 0x000fe400078e02ff */
[----:B------:R-:W-:Y:S01]  /*2c40*/  IMAD R11, R86, UR5, R11 ;  /* 0x00000005560b7c24 */ /* 0x000fe2000f8e020b */
[----:B------:R-:W-:Y:S01]  /*2c50*/  ULDC.64 UR4, c[0x0][0x310] ;  /* 0x0000c40000047ab9 */ /* 0x000fe20000000a00 */
[----:B------:R-:W-:-:S02]  /*2c60*/  IMAD R93, R24, -0xa0, R2 ;  /* 0xffffff60185d7824 */ /* 0x000fc400078e0202 */
[----:B------:R-:W-:Y:S02]  /*2c70*/  IMAD R14, R92, UR4, RZ ;  /* 0x000000045c0e7c24 */ /* 0x000fe4000f8e02ff */
[----:B------:R-:W-:Y:S01]  /*2c80*/  IMAD.IADD R13, R13, 0x1, R11 ;  /* 0x000000010d0d7824 */ /* 0x000fe200078e020b */
[----:B------:R-:W-:Y:S01]  /*2c90*/  SHF.R.S32.HI R11, RZ, 0x1f, R24 ;  /* 0x0000001fff0b7819 */ /* 0x000fe20000011418 */
[----:B------:R-:W-:Y:S01]  /*2ca0*/  IMAD R15, R85, UR5, R14 ;  /* 0x00000005550f7c24 */ /* 0x000fe2000f8e020e */
[----:B------:R-:W-:Y:S01]  /*2cb0*/  VIMNMX R93, R93, 0xa0, PT ;  /* 0x000000a05d5d7848 */ /* 0x000fe20003fe0100 */
[----:B------:R-:W-:Y:S01]  /*2cc0*/  IMAD.WIDE.U32 R12, R85, UR4, R12 ;  /* 0x00000004550c7c25 */ /* 0x000fe2000f8e000c */
[----:B------:R-:W-:-:S03]  /*2cd0*/  ULDC.64 UR4, c[0x0][0x308] ;  /* 0x0000c20000047ab9 */ /* 0x000fc60000000a00 */
[----:B------:R-:W-:Y:S02]  /*2ce0*/  IMAD.IADD R13, R13, 0x1, R15 ;  /* 0x000000010d0d7824 */ /* 0x000fe400078e020f */
[----:B------:R-:W-:Y:S02]  /*2cf0*/  IMAD R15, R7, UR4, RZ ;  /* 0x00000004070f7c24 */ /* 0x000fe4000f8e02ff */
[----:B------:R-:W-:Y:S02]  /*2d00*/  IMAD R43, R11, R96, R38 ;  /* 0x000000600b2b7224 */ /* 0x000fe400078e0226 */
[----:B------:R-:W-:-:S04]  /*2d10*/  IMAD.WIDE.U32 R38, R22, UR4, R12 ;  /* 0x0000000416267c25 */ /* 0x000fc8000f8e000c */
[----:B------:R-:W-:Y:S01]  /*2d20*/  IMAD R119, R22, UR5, R15 ;  /* 0x0000000516777c24 */ /* 0x000fe2000f8e020f */
[----:B------:R-:W-:Y:S01]  /*2d30*/  ULDC.64 UR4, c[0x0][0x2e8] ;  /* 0x0000ba0000047ab9 */ /* 0x000fe20000000a00 */
[-C--:B------:R-:W-:Y:S01]  /*2d40*/  IMAD R14, R126, R24.reuse, RZ ;  /* 0x000000187e0e7224 */ /* 0x080fe200078e02ff */
[----:B------:R-:W-:Y:S01]  /*2d50*/  IADD3 R120, P2, R38, UR4, RZ ;  /* 0x0000000426787c10 */ /* 0x000fe2000ff5e0ff */
[----:B------:R-:W-:-:S03]  /*2d60*/  IMAD.WIDE.U32 R12, R96, R24, RZ ;  /* 0x00000018600c7225 */ /* 0x000fc600078e00ff */
[----:B------:R-:W-:Y:S01]  /*2d70*/  IADD3.X R119, R39, UR5, R119, P2, !PT ;  /* 0x0000000527777c10 */ /* 0x000fe200097fe477 */
[----:B------:R-:W-:Y:S01]  /*2d80*/  IMAD R41, R11, R102, R14 ;  /* 0x000000660b297224 */ /* 0x000fe200078e020e */
[----:B------:R-:W-:Y:S01]  /*2d90*/  IADD3 R90, R13, R43, RZ ;  /* 0x0000002b0d5a7210 */ /* 0x000fe20007ffe0ff */
[----:B------:R-:W-:-:S04]  /*2da0*/  IMAD.WIDE.U32 R14, R102, R24, RZ ;  /* 0x00000018660e7225 */ /* 0x000fc800078e00ff */
        /* <DEDUP_REMOVED lines=54> */
.L_x_2641:
[----:B------:R-:W-:Y:S05]  /*3110*/  BSYNC B1 ;  /* 0x0000000000017941 */ /* 0x000fea0003800000 */
.L_x_2640:
        /* <DEDUP_REMOVED lines=14> */
[----:B------:R-:W-:Y:S01]  /*3200*/  CS2R R60, SRZ ;  /* 0x00000000003c7805 */ /* 0x000fe2000001ff00 */
[----:B------:R-:W-:Y:S01]  /*3210*/  IMAD.MOV.U32 R147, RZ, RZ, R66 ;  /* 0x000000ffff937224 */ /* 0x000fe200078e0042 */
        /* <DEDUP_REMOVED lines=41> */
.L_x_2643:
[----:B------:R-:W-:Y:S05]  /*34b0*/  BSYNC B1 ;  /* 0x0000000000017941 */ /* 0x000fea0003800000 */
.L_x_2642:
[----:B------:R-:W-:Y:S01]  /*34c0*/  UISETP.NE.AND UP0, UPT, UR48, 0x3, UPT ;  /* 0x000000033000788c */ /* 0x000fe2000bf05270 */
[----:B------:R-:W-:Y:S01]  /*34d0*/  MOV R154, R70 ;  /* 0x00000046009a7202 */ /* 0x000fe20000000f00 */
        /* <DEDUP_REMOVED lines=21> */
[----:B------:R-:W-:Y:S01]  /*3630*/  IMAD.MOV.U32 R146, RZ, RZ, R60 ;  /* 0x000000ffff927224 */ /* 0x000fe200078e003c */
[----:B------:R-:W-:Y:S06]  /*3640*/  @!P1 BRA `(.L_x_2644) ;  /* 0x0000000000049947 */ /* 0x000fec0003800000 */
[----:B------:R-:W-:Y:S01]  /*3650*/  BPT.TRAP 0x1 ;  /* 0x000000040000795c */ /* 0x000fe20000300000 */
.L_x_2644:
[----:B------:R-:W-:Y:S01]  /*3660*/  IMAD R94, R19, 0x8, R18 ;  /* 0x00000008135e7824 */ /* 0x000fe200078e0212 */
[----:B------:R-:W-:Y:S01]  /*3670*/  SHF.L.U32 R95, R199, 0x1f, RZ ;  /* 0x0000001fc75f7819 */ /* 0x000fe200000006ff */
[----:B------:R-:W-:Y:S03]  /*3680*/  BSSY B1, `(.L_x_2645) ;  /* 0x0000003000017945 */ /* 0x000fe60003800000 */
[----:B------:R-:W1:Y:S02]  /*3690*/  SYNCS.PHASECHK.TRANS64.TRYWAIT P5, [R94+URZ+0x29890], R95 ;  /* 0x0298905f5e0075a7 */ /* 0x000e6400080a017f */
[----:B-1----:R-:W-:Y:S05]  /*36a0*/  @!P5 BRA `(.L_x_2646) ;  /* 0x000002b800f4d947 */ /* 0x002fea0003800000 */
.L_x_2981:
[----:B------:R-:W-:Y:S05]  /*36b0*/  BSYNC B1 ;  /* 0x0000000000017941 */ /* 0x000fea0003800000 */
.L_x_2645:
[----:B------:R-:W-:-:S03]  /*36c0*/  UMOV UR4, 0xffffffff ;  /* 0xffffffff00047882 */ /* 0x000fc60000000000 */
[----:B------:R-:W-:Y:S05]  /*36d0*/  BRA.DIV UR4, `(.L_x_2647) ;  /* 0x000002ba04fc7947 */ /* 0x000fea000b800000 */
[----:B------:R2:W3:Y:S04]  /*36e0*/  SHFL.IDX PT, R149, R119, RZ, 0x1e1f ;  /* 0x001e1fff77957589 */ /* 0x0004e800000e0000 */
[----:B------:R2:W4:Y:S02]  /*36f0*/  SHFL.IDX PT, R11, R120, RZ, 0x1e1f ;  /* 0x001e1fff780b7589 */ /* 0x00052400000e0000 */
.L_x_2985:
        /* <DEDUP_REMOVED lines=17> */
[----:B------:R-:W-:-:S02]  /*3810*/  LOP3.LUT R89, R89, 0xff0000ff, RZ, 0xc0, !PT ;  /* 0xff0000ff59597812 */ /* 0x000fc400078ec0ff */
[----:B------:R-:W-:Y:S02]  /*3820*/  SHF.L.U32 R164, R164, 0x8, RZ ;  /* 0x00000008a4a47819 */ /* 0x000fe400000006ff */
[----:B------:R-:W-:Y:S02]  /*3830*/  LOP3.LUT R83, R162, 0xff0000, R83, 0xf8, !PT ;  /* 0x00ff0000a2537812 */ /* 0x000fe400078ef853 */
[----:B------:R-:W-:Y:S02]  /*3840*/  F2FP.F16.E4M3.UNPACK_B R88, R161.H1 ;  /* 0x000000a1ff58723e */ /* 0x000fe400030006ff */
[----:B0-----:R-:W-:Y:S02]  /*3850*/  F2FP.F16.E4M3.UNPACK_B R162, R13 ;  /* 0x0000000dffa2723e */ /* 0x001fe400020006ff */
[----:B------:R-:W-:Y:S01]  /*3860*/  LOP3.LUT R164, R89, 0xff00, R164, 0xf8, !PT ;  /* 0x0000ff0059a47812 */ /* 0x000fe200078ef8a4 */
[----:B------:R-:W-:Y:S01]  /*3870*/  HADD2.F32 R166, -RZ, R88.H0_H0 ;  /* 0x20000058ffa67230 */ /* 0x000fe20000004100 */
        /* <DEDUP_REMOVED lines=19> */
[----:B------:R-:W-:Y:S02]  /*39b0*/  IMAD.U32 R13, R82, 0x10000, RZ ;  /* 0x00010000520d7824 */ /* 0x000fe400078e00ff */
[----:B------:R-:W-:Y:S01]  /*39c0*/  IMAD.MOV.U32 R82, RZ, RZ, R15 ;  /* 0x000000ffff527224 */ /* 0x000fe200078e000f */
[----:B------:R-:W-:-:S02]  /*39d0*/  F2FP.F16.E4M3.UNPACK_B R15, R83.H1 ;  /* 0x00000053ff0f723e */ /* 0x000fc400030006ff */
[----:B------:R-:W-:Y:S02]  /*39e0*/  LOP3.LUT R13, R164, 0xff0000, R13, 0xf8, !PT ;  /* 0x00ff0000a40d7812 */ /* 0x000fe400078ef80d */
        /* <DEDUP_REMOVED lines=53> */
[----:B------:R-:W-:Y:S01]  /*3d40*/  MOV R13, R89 ;  /* 0x00000059000d7202 */ /* 0x000fe20000000f00 */
[-C--:B------:R-:W-:Y:S02]  /*3d50*/  FFMA.FTZ R162, R88, R83.reuse, -R162 ;  /* 0x0000005358a27223 */ /* 0x080fe400000108a2 */
        /* <DEDUP_REMOVED lines=11> */
.L_x_2653:
[----:B------:R-:W-:Y:S05]  /*3e10*/  BSYNC B3 ;  /* 0x0000000000037941 */ /* 0x000fea0003800000 */
.L_x_2652:
[----:B----4-:R-:W-:-:S05]  /*3e20*/  IADD3 R82, P2, R16, R11, RZ ;  /* 0x0000000b10527210 */ /* 0x010fca0007f5e0ff */
[----:B---3--:R-:W-:-:S05]  /*3e30*/  IMAD.X R83, R149, 0x1, R17, P2 ;  /* 0x0000000195537824 */ /* 0x008fca00010e0611 */
[----:B0-----:R0:W-:Y:S03]  /*3e40*/  ST.E.128 desc[UR52][R82.64], R12 ;  /* 0x0000000c52007985 */ /* 0x0011e6000c101d34 */
.L_x_2651:
[----:B------:R-:W-:Y:S05]  /*3e50*/  BSYNC B2 ;  /* 0x0000000000027941 */ /* 0x000fea0003800000 */
.L_x_2650:
[----:B------:R-:W-:Y:S01]  /*3e60*/  ISETP.NE.AND P2, PT, R32, RZ, PT ;  /* 0x000000ff2000720c */ /* 0x000fe20003f45270 */
[----:B------:R-:W-:-:S12]  /*3e70*/  BSSY B2, `(.L_x_2654) ;  /* 0x0000076000027945 */ /* 0x000fd80003800000 */
[----:B------:R-:W-:Y:S05]  /*3e80*/  @!P2 BRA `(.L_x_2655) ;  /* 0x0000000400d0a947 */ /* 0x000fea0003800000 */
[----:B0-----:R0:W0:Y:S01]  /*3e90*/  LDS.128 R12, [R36+0x1a400] ;  /* 0x01a40000240c7984 */ /* 0x0010220000000c00 */
[----:B------:R-:W-:Y:S01]  /*3ea0*/  ISETP.GE.AND P2, PT, R201, R117, PT ;  /* 0x00000075c900720c */ /* 0x000fe20003f46270 */
[----:B------:R-:W-:-:S12]  /*3eb0*/  BSSY B3, `(.L_x_2656) ;  /* 0x000006d000037945 */ /* 0x000fd80003800000 */
[----:B------:R-:W-:Y:S05]  /*3ec0*/  @P2 BRA `(.L_x_2657) ;  /* 0x0000000400ac2947 */ /* 0x000fea0003800000 */
[----:B0-----:R-:W-:Y:S01]  /*3ed0*/  IMAD.MOV.U32 R80, RZ, RZ, R13 ;  /* 0x000000ffff507224 */ /* 0x001fe200078e000d */
[----:B------:R-:W-:Y:S02]  /*3ee0*/  F2FP.F16.E4M3.UNPACK_B R82, R158.H1 ;  /* 0x0000009eff52723e */ /* 0x000fe400030006ff */
        /* <DEDUP_REMOVED lines=9> */
[----:B------:R-:W-:Y:S02]  /*3f80*/  HADD2.F32 R13, -RZ, R13.H1_H1 ;  /* 0x3000000dff0d7230 */ /* 0x000fe40000004100 */
[C---:B------:R-:W-:Y:S01]  /*3f90*/  FMUL.FTZ R163, R78.reuse, R83 ;  /* 0x000000534ea37220 */ /* 0x040fe20000410000 */
[----:B------:R-:W-:Y:S02]  /*3fa0*/  HADD2.F32 R160, -RZ, R158.H1_H1 ;  /* 0x3000009effa07230 */ /* 0x000fe40000004100 */
[-C--:B------:R-:W-:Y:S01]  /*3fb0*/  FFMA.FTZ R83, R78, R89.reuse, -R161 ;  /* 0x000000594e537223 */ /* 0x080fe200000108a1 */
        /* <DEDUP_REMOVED lines=36> */
[----:B------:R-:W-:Y:S02]  /*4200*/  SHF.R.U32.HI R158, RZ, 0x10, R79 ;  /* 0x00000010ff9e7819 */ /* 0x000fe4000001164f */
[----:B------:R-:W-:Y:S02]  /*4210*/  SHF.L.U32 R79, R159, 0x8, RZ ;  /* 0x000000089f4f7819 */ /* 0x000fe400000006ff */
[----:B------:R-:W-:Y:S02]  /*4220*/  LOP3.LUT R88, R83, 0xff00, R88, 0xf8, !PT ;  /* 0x0000ff0053587812 */ /* 0x000fe400078ef858 */
[----:B------:R-:W-:Y:S01]  /*4230*/  LOP3.LUT R79, R82, 0xff00, R79, 0xf8, !PT ;  /* 0x0000ff00524f7812 */ /* 0x000fe200078ef84f */
[----:B------:R-:W-:Y:S01]  /*4240*/  IMAD.U32 R82, R158, 0x10000, RZ ;  /* 0x000100009e527824 */ /* 0x000fe200078e00ff */
[----:B------:R-:W-:-:S02]  /*4250*/  LOP3.LUT R88, R88, 0xff0000, R81, 0xf8, !PT ;  /* 0x00ff000058587812 */ /* 0x000fc400078ef851 */
[----:B------:R-:W-:Y:S02]  /*4260*/  MOV R81, R15 ;  /* 0x0000000f00517202 */ /* 0x000fe40000000f00 */
[----:B------:R-:W-:Y:S02]  /*4270*/  LOP3.LUT R83, R79, 0xff0000, R82, 0xf8, !PT ;  /* 0x00ff00004f537812 */ /* 0x000fe400078ef852 */
[----:B------:R-:W-:Y:S02]  /*4280*/  F2FP.F16.E4M3.UNPACK_B R15, R81 ;  /* 0x00000051ff0f723e */ /* 0x000fe400020006ff */
[----:B------:R-:W-:Y:S02]  /*4290*/  F2FP.F16.E4M3.UNPACK_B R158, R88.H1 ;  /* 0x00000058ff9e723e */ /* 0x000fe400030006ff */
[-C--:B------:R-:W-:Y:S01]  /*42a0*/  F2FP.F16.E4M3.UNPACK_B R79, R83.reuse.H1 ;  /* 0x00000053ff4f723e */ /* 0x080fe200030006ff */
[--C-:B------:R-:W-:Y:S01]  /*42b0*/  HADD2.F32 R159, -RZ, R15.reuse.H1_H1 ;  /* 0x3000000fff9f7230 */ /* 0x100fe20000004100 */
[----:B------:R-:W-:Y:S01]  /*42c0*/  F2FP.F16.E4M3.UNPACK_B R83, R83 ;  /* 0x00000053ff53723e */ /* 0x000fe200020006ff */
[----:B------:R-:W-:Y:S01]  /*42d0*/  HADD2.F32 R82, -RZ, R158.H0_H0 ;  /* 0x2000009eff527230 */ /* 0x000fe20000004100 */
[----:B------:R-:W-:Y:S01]  /*42e0*/  F2FP.SATFINITE.E4M3.F32.PACK_AB_MERGE_C R12, R13, R12, RZ ;  /* 0x0000000c0d0c723e */ /* 0x000fe200048070ff */
[----:B------:R-:W-:-:S02]  /*42f0*/  HADD2.F32 R15, -RZ, R15.H0_H0 ;  /* 0x2000000fff0f7230 */ /* 0x000fc40000004100 */
[--C-:B------:R-:W-:Y:S02]  /*4300*/  HADD2.F32 R160, -RZ, R79.reuse.H0_H0 ;  /* 0x2000004fffa07230 */ /* 0x100fe40000004100 */
[-C--:B------:R-:W-:Y:S01]  /*4310*/  FMUL.FTZ R162, R159, R82.reuse ;  /* 0x000000529fa27220 */ /* 0x080fe20000410000 */
[----:B------:R-:W-:Y:S02]  /*4320*/  HADD2.F32 R79, -RZ, R79.H1_H1 ;  /* 0x3000004fff4f7230 */ /* 0x000fe40000004100 */
[C---:B------:R-:W-:Y:S01]  /*4330*/  FMUL.FTZ R164, R15.reuse, R82 ;  /* 0x000000520fa47220 */ /* 0x040fe20000410000 */
[----:B------:R-:W-:Y:S01]  /*4340*/  F2FP.SATFINITE.E4M3.F32.PACK_AB_MERGE_C R12, R80, R89, R12 ;  /* 0x00000059500c723e */ /* 0x000fe2000480700c */
[-C--:B------:R-:W-:Y:S01]  /*4350*/  FFMA.FTZ R82, R15, R160.reuse, -R162 ;  /* 0x000000a00f527223 */ /* 0x080fe200000108a2 */
[----:B------:R-:W-:Y:S02]  /*4360*/  IMAD.MOV.U32 R13, RZ, RZ, R78 ;  /* 0x000000ffff0d7224 */ /* 0x000fe400078e004e */
[----:B------:R-:W-:Y:S01]  /*4370*/  FFMA.FTZ R15, R159, R160, R164 ;  /* 0x000000a09f0f7223 */ /* 0x000fe200000100a4 */
[----:B------:R-:W-:Y:S01]  /*4380*/  F2FP.F16.E4M3.UNPACK_B R159, R81.H1 ;  /* 0x00000051ff9f723e */ /* 0x000fe200030006ff */
[----:B------:R-:W-:-:S02]  /*4390*/  IMAD.MOV.U32 R81, RZ, RZ, R14 ;  /* 0x000000ffff517224 */ /* 0x000fc400078e000e */
        /* <DEDUP_REMOVED lines=30> */
.L_x_2657:
[----:B------:R-:W-:Y:S05]  /*4580*/  BSYNC B3 ;  /* 0x0000000000037941 */ /* 0x000fea0003800000 */
.L_x_2656:
[----:B------:R-:W-:-:S05]  /*4590*/  IMAD.SHL.U32 R80, R192, 0x10, RZ ;  /* 0x00000010c0507824 */ /* 0x000fca00078e00ff */
[----:B----4-:R-:W-:-:S04]  /*45a0*/  IADD3 R78, P2, R11, R80, RZ ;  /* 0x000000500b4e7210 */ /* 0x010fc80007f5e0ff */
[----:B---3--:R-:W-:-:S05]  /*45b0*/  LEA.HI.X.SX32 R79, R80, R149, 0x1, P2 ;  /* 0x00000095504f7211 */ /* 0x008fca00010f0eff */
[----:B0-----:R0:W-:Y:S04]  /*45c0*/  ST.E.128 desc[UR52][R78.64], R12 ;  /* 0x0000000c4e007985 */ /* 0x0011e8000c101d34 */
.L_x_2655:
[----:B------:R-:W-:Y:S05]  /*45d0*/  BSYNC B2 ;  /* 0x0000000000027941 */ /* 0x000fea0003800000 */
.L_x_2654:
[----:B------:R-:W-:Y:S01]  /*45e0*/  ISETP.NE.AND P2, PT, R33, RZ, PT ;  /* 0x000000ff2100720c */ /* 0x000fe20003f45270 */
[----:B------:R-:W-:-:S12]  /*45f0*/  BSSY B2, `(.L_x_2658) ;  /* 0x0000076000027945 */ /* 0x000fd80003800000 */
[----:B------:R-:W-:Y:S05]  /*4600*/  @!P2 BRA `(.L_x_2659) ;  /* 0x0000000400d0a947 */ /* 0x000fea0003800000 */
[----:B0-----:R-:W-:Y:S01]  /*4610*/  SHF.L.U32 R12, R193, 0x4, RZ ;  /* 0x00000004c10c7819 */ /* 0x001fe200000006ff */
[----:B------:R-:W-:Y:S03]  /*4620*/  BSSY B3, `(.L_x_2660) ;  /* 0x0000071000037945 */ /* 0x000fe60003800000 */
        /* <DEDUP_REMOVED lines=20> */
[----:B------:R-:W-:Y:S02]  /*4770*/  IMAD.MOV.U32 R76, RZ, RZ, R12 ;  /* 0x000000ffff4c7224 */ /* 0x000fe400078e000c */
[----:B------:R-:W-:Y:S01]  /*4780*/  HADD2.F32 R83, -RZ, R82.H1_H1 ;  /* 0x30000052ff537230 */ /* 0x000fe20000004100 */
        /* <DEDUP_REMOVED lines=37> */
[----:B------:R-:W-:Y:S01]  /*49e0*/  IMAD.U32 R81, R88, 0x10000, RZ ;  /* 0x0001000058517824 */ /* 0x000fe200078e00ff */
        /* <DEDUP_REMOVED lines=52> */
.L_x_2661:
[----:B------:R-:W-:Y:S05]  /*4d30*/  BSYNC B3 ;  /* 0x0000000000037941 */ /* 0x000fea0003800000 */
.L_x_2660:
[----:B---3--:R0:W-:Y:S02]  /*4d40*/  ST.E.128 desc[UR52][R78.64], R12 ;  /* 0x0000000c4e007985 */ /* 0x0081e4000c101d34 */
.L_x_2659:
[----:B------:R-:W-:Y:S05]  /*4d50*/  BSYNC B2 ;  /* 0x0000000000027941 */ /* 0x000fea0003800000 */
.L_x_2658:
        /* <DEDUP_REMOVED lines=24> */
[----:B------:R-:W-:Y:S01]  /*4ee0*/  MOV R76, R12 ;  /* 0x0000000c004c7202 */ /* 0x000fe20000000f00 */
[----:B------:R-:W-:-:S02]  /*4ef0*/  HADD2.F32 R77, -RZ, R72.H1_H1 ;  /* 0x30000048ff4d7230 */ /* 0x000fc40000004100 */
        /* <DEDUP_REMOVED lines=34> */
[----:B------:R-:W-:Y:S01]  /*5120*/  F2FP.SATFINITE.E4M3.F32.PACK_AB_MERGE_C R12, R81, R76, R72 ;  /* 0x0000004c510c723e */ /* 0x000fe20004807048 */
[----:B------:R-:W-:Y:S01]  /*5130*/  IMAD.U32 R80, R80, 0x10000, RZ ;  /* 0x0001000050507824 */ /* 0x000fe200078e00ff */
[----:B------:R-:W-:Y:S02]  /*5140*/  LOP3.LUT R83, R78, 0xff00, R83, 0xf8, !PT ;  /* 0x0000ff004e537812 */ /* 0x000fe400078ef853 */
[----:B------:R-:W-:Y:S02]  /*5150*/  SHF.R.U32.HI R78, RZ, 0x8, R71 ;  /* 0x00000008ff4e7819 */ /* 0x000fe40000011647 */
[----:B------:R-:W-:-:S02]  /*5160*/  LOP3.LUT R71, R83, 0xff0000, R80, 0xf8, !PT ;  /* 0x00ff000053477812 */ /* 0x000fc400078ef850 */
[----:B------:R-:W-:Y:S01]  /*5170*/  MOV R80, R15 ;  /* 0x0000000f00507202 */ /* 0x000fe20000000f00 */
[----:B------:R-:W-:Y:S01]  /*5180*/  IMAD.SHL.U32 R78, R78, 0x100, RZ ;  /* 0x000001004e4e7824 */ /* 0x000fe200078e00ff */
[----:B------:R-:W-:Y:S02]  /*5190*/  F2FP.F16.E4M3.UNPACK_B R83, R71.H1 ;  /* 0x00000047ff53723e */ /* 0x000fe400030006ff */
        /* <DEDUP_REMOVED lines=47> */
.L_x_2665:
[----:B------:R-:W-:Y:S05]  /*5490*/  BSYNC B3 ;  /* 0x0000000000037941 */ /* 0x000fea0003800000 */
.L_x_2664:
[----:B0-----:R0:W-:Y:S02]  /*54a0*/  ST.E.128 desc[UR52][R74.64], R12 ;  /* 0x0000000c4a007985 */ /* 0x0011e4000c101d34 */
.L_x_2663:
[----:B------:R-:W-:Y:S05]  /*54b0*/  BSYNC B2 ;  /* 0x0000000000027941 */ /* 0x000fea0003800000 */
.L_x_2662:
        /* <DEDUP_REMOVED lines=11> */
[----:B------:R-:W-:Y:S02]  /*5570*/  SHF.R.U32.HI R75, RZ, 0x10, R67 ;  /* 0x00000010ff4b7819 */ /* 0x000fe40000011643 */
[----:B------:R-:W-:Y:S02]  /*5580*/  LOP3.LUT R67, R67, 0xff0000ff, RZ, 0xc0, !PT ;  /* 0xff0000ff43437812 */ /* 0x000fe400078ec0ff */
[----:B------:R-:W-:Y:S02]  /*5590*/  SHF.R.U32.HI R73, RZ, 0x10, R69 ;  /* 0x00000010ff497819 */ /* 0x000fe40000011645 */
[----:B------:R-:W-:Y:S01]  /*55a0*/  LOP3.LUT R72, R69, 0xff0000ff, RZ, 0xc0, !PT ;  /* 0xff0000ff45487812 */ /* 0x000fe200078ec0ff */
[----:B------:R-:W-:Y:S01]  /*55b0*/  IMAD.SHL.U32 R69, R68, 0x100, RZ ;  /* 0x0000010044457824 */ /* 0x000fe200078e00ff */
[----:B------:R-:W-:Y:S01]  /*55c0*/  SHF.L.U32 R66, R66, 0x8, RZ ;  /* 0x0000000842427819 */ /* 0x000fe200000006ff */
[----:B0-----:R-:W-:Y:S01]  /*55d0*/  IMAD.MOV.U32 R68, RZ, RZ, R12 ;  /* 0x000000ffff447224 */ /* 0x001fe200078e000c */
[----:B------:R-:W-:-:S02]  /*55e0*/  F2FP.F16.E4M3.UNPACK_B R12, R13 ;  /* 0x0000000dff0c723e */ /* 0x000fc400020006ff */
[----:B------:R-:W-:Y:S01]  /*55f0*/  LOP3.LUT R67, R67, 0xff00, R66, 0xf8, !PT ;  /* 0x0000ff0043437812 */ /* 0x000fe200078ef842 */
[----:B------:R-:W-:Y:S01]  /*5600*/  IMAD.U32 R66, R75, 0x10000, RZ ;  /* 0x000100004b427824 */ /* 0x000fe200078e00ff */
[----:B------:R-:W-:Y:S02]  /*5610*/  LOP3.LUT R74, R72, 0xff00, R69, 0xf8, !PT ;  /* 0x0000ff00484a7812 */ /* 0x000fe400078ef845 */
[----:B------:R-:W-:Y:S02]  /*5620*/  SHF.L.U32 R69, R73, 0x10, RZ ;  /* 0x0000001049457819 */ /* 0x000fe400000006ff */
[----:B------:R-:W-:Y:S02]  /*5630*/  F2FP.F16.E4M3.UNPACK_B R72, R153.H1 ;  /* 0x00000099ff48723e */ /* 0x000fe400030006ff */
[----:B------:R-:W-:Y:S02]  /*5640*/  LOP3.LUT R66, R67, 0xff0000, R66, 0xf8, !PT ;  /* 0x00ff000043427812 */ /* 0x000fe400078ef842 */
[----:B------:R-:W-:Y:S01]  /*5650*/  LOP3.LUT R67, R74, 0xff0000, R69, 0xf8, !PT ;  /* 0x00ff00004a437812 */ /* 0x000fe200078ef845 */
[----:B------:R-:W-:Y:S01]  /*5660*/  HADD2.F32 R76, -RZ, R72.H0_H0 ;  /* 0x20000048ff4c7230 */ /* 0x000fe20000004100 */
[----:B------:R-:W-:Y:S01]  /*5670*/  F2FP.F16.E4M3.UNPACK_B R74, R147.H1 ;  /* 0x00000093ff4a723e */ /* 0x000fe200030006ff */
[--C-:B------:R-:W-:Y:S01]  /*5680*/  HADD2.F32 R69, -RZ, R12.reuse.H1_H1 ;  /* 0x3000000cff457230 */ /* 0x100fe20000004100 */
[----:B------:R-:W-:Y:S01]  /*5690*/  F2FP.F16.E4M3.UNPACK_B R13, R13.H1 ;  /* 0x0000000dff0d723e */ /* 0x000fe200030006ff */
[----:B------:R-:W-:Y:S01]  /*56a0*/  HADD2.F32 R12, -RZ, R12.H0_H0 ;  /* 0x2000000cff0c7230 */ /* 0x000fe20000004100 */
[----:B------:R-:W-:Y:S01]  /*56b0*/  F2FP.F16.E4M3.UNPACK_B R153, R153 ;  /* 0x00000099ff99723e */ /* 0x000fe200020006ff */
        /* <DEDUP_REMOVED lines=25> */
[----:B------:R-:W-:Y:S01]  /*5850*/  HADD2.F32 R68, -RZ, R147.H1_H1 ;  /* 0x30000093ff447230 */ /* 0x000fe20000004100 */
        /* <DEDUP_REMOVED lines=9> */
[----:B------:R-:W-:Y:S01]  /*58f0*/  FFMA.FTZ R68, R69, R147, -R76 ;  /* 0x0000009345447223 */ /* 0x000fe2000001084c */
        /* <DEDUP_REMOVED lines=44> */
.L_x_2669:
[----:B------:R-:W-:Y:S05]  /*5bc0*/  BSYNC B3 ;  /* 0x0000000000037941 */ /* 0x000fea0003800000 */
.L_x_2668:
[----:B0-----:R0:W-:Y:S02]  /*5bd0*/  ST.E.128 desc[UR52][R70.64], R12 ;  /* 0x0000000c46007985 */ /* 0x0011e4000c101d34 */
.L_x_2667:
[----:B------:R-:W-:Y:S05]  /*5be0*/  BSYNC B2 ;  /* 0x0000000000027941 */ /* 0x000fea0003800000 */
.L_x_2666:
        /* <DEDUP_REMOVED lines=9> */
[--C-:B------:R-:W-:Y:S02]  /*5c80*/  SHF.R.U32.HI R11, RZ, 0x8, R63.reuse ;  /* 0x00000008ff0b7819 */ /* 0x100fe4000001163f */
[----:B------:R-:W-:Y:S01]  /*5c90*/  SHF.R.U32.HI R70, RZ, 0x10, R63 ;  /* 0x00000010ff467819 */ /* 0x000fe2000001163f */
[----:B------:R-:W-:Y:S01]  /*5ca0*/  IMAD.SHL.U32 R69, R69, 0x100, RZ ;  /* 0x0000010045457824 */ /* 0x000fe200078e00ff */
[----:B------:R-:W-:Y:S02]  /*5cb0*/  LOP3.LUT R64, R65, 0xff0000ff, RZ, 0xc0, !PT ;  /* 0xff0000ff41407812 */ /* 0x000fe400078ec0ff */
[----:B------:R-:W-:Y:S01]  /*5cc0*/  SHF.R.U32.HI R68, RZ, 0x10, R65 ;  /* 0x00000010ff447819 */ /* 0x000fe20000011641 */
[----:B------:R-:W-:Y:S01]  /*5cd0*/  IMAD.SHL.U32 R65, R11, 0x100, RZ ;  /* 0x000001000b417824 */ /* 0x000fe200078e00ff */
[----:B------:R-:W-:Y:S01]  /*5ce0*/  LOP3.LUT R62, R63, 0xff0000ff, RZ, 0xc0, !PT ;  /* 0xff0000ff3f3e7812 */ /* 0x000fe200078ec0ff */
[----:B0-----:R-:W-:Y:S01]  /*5cf0*/  IMAD.MOV.U32 R63, RZ, RZ, R12 ;  /* 0x000000ffff3f7224 */ /* 0x001fe200078e000c */
[----:B------:R-:W-:Y:S01]  /*5d00*/  MOV R11, R13 ;  /* 0x0000000d000b7202 */ /* 0x000fe20000000f00 */
[----:B------:R-:W-:Y:S01]  /*5d10*/  IMAD.U32 R13, R70, 0x10000, RZ ;  /* 0x00010000460d7824 */ /* 0x000fe200078e00ff */
[----:B------:R-:W-:Y:S01]  /*5d20*/  LOP3.LUT R64, R64, 0xff00, R69, 0xf8, !PT ;  /* 0x0000ff0040407812 */ /* 0x000fe200078ef845 */
[----:B------:R-:W-:Y:S01]  /*5d30*/  IMAD.U32 R69, R68, 0x10000, RZ ;  /* 0x0001000044457824 */ /* 0x000fe200078e00ff */
[----:B------:R-:W-:-:S02]  /*5d40*/  LOP3.LUT R12, R62, 0xff00, R65, 0xf8, !PT ;  /* 0x0000ff003e0c7812 */ /* 0x000fc400078ef841 */
        /* <DEDUP_REMOVED lines=19> */
[-C--:B------:R-:W-:Y:S01]  /*5e80*/  FMUL.FTZ R72, R68, R70.reuse ;  /* 0x0000004644487220 */ /* 0x080fe20000410000 */
[----:B------:R-:W-:Y:S01]  /*5e90*/  FMUL.FTZ R75, R65, R70 ;  /* 0x00000046414b7220 */ /* 0x000fe20000410000 */
[----:B------:R-:W-:Y:S01]  /*5ea0*/  F2FP.F16.E4M3.UNPACK_B R64, R63.H1 ;  /* 0x0000003fff40723e */ /* 0x000fe200030006ff */
[----:B------:R-:W-:-:S02]  /*5eb0*/  HADD2.F32 R70, -RZ, R148.H1_H1 ;  /* 0x30000094ff467230 */ /* 0x000fc40000004100 */
[-C--:B------:R-:W-:Y:S01]  /*5ec0*/  FFMA.FTZ R72, R65, R69.reuse, -R72 ;  /* 0x0000004541487223 */ /* 0x080fe20000010848 */
[----:B------:R-:W-:Y:S01]  /*5ed0*/  FFMA.FTZ R75, R68, R69, R75 ;  /* 0x00000045444b7223 */ /* 0x000fe2000001004b */
[----:B------:R-:W-:Y:S01]  /*5ee0*/  F2FP.F16.E4M3.UNPACK_B R63, R63 ;  /* 0x0000003fff3f723e */ /* 0x000fe200020006ff */
[--C-:B------:R-:W-:Y:S01]  /*5ef0*/  HADD2.F32 R69, -RZ, R64.reuse.H1_H1 ;  /* 0x30000040ff457230 */ /* 0x100fe20000004100 */
[----:B------:R-:W-:Y:S01]  /*5f00*/  F2FP.F16.E4M3.UNPACK_B R144, R144 ;  /* 0x00000090ff90723e */ /* 0x000fe200020006ff */
[----:B------:R-:W-:Y:S01]  /*5f10*/  HADD2.F32 R68, -RZ, R64.H0_H0 ;  /* 0x20000040ff447230 */ /* 0x000fe20000004100 */
[----:B------:R-:W-:Y:S01]  /*5f20*/  F2FP.F16.E4M3.UNPACK_B R76, R13.H1 ;  /* 0x0000000dff4c723e */ /* 0x000fe200030006ff */
[--C-:B------:R-:W-:Y:S02]  /*5f30*/  HADD2.F32 R64, -RZ, R63.reuse.H0_H0 ;  /* 0x2000003fff407230 */ /* 0x100fe40000004100 */
[----:B------:R-:W-:Y:S01]  /*5f40*/  FMUL.FTZ R73, R69, R70 ;  /* 0x0000004645497220 */ /* 0x000fe20000410000 */
[----:B------:R-:W-:-:S02]  /*5f50*/  HADD2.F32 R65, -RZ, R63.H1_H1 ;  /* 0x3000003fff417230 */ /* 0x000fc40000004100 */
[----:B------:R-:W-:Y:S01]  /*5f60*/  FMUL.FTZ R70, R68, R70 ;  /* 0x0000004644467220 */ /* 0x000fe20000410000 */
[----:B------:R-:W-:Y:S02]  /*5f70*/  HADD2.F32 R148, -RZ, R148.H0_H0 ;  /* 0x20000094ff947230 */ /* 0x000fe40000004100 */
[--C-:B------:R-:W-:Y:S02]  /*5f80*/  HADD2.F32 R63, -RZ, R144.reuse.H1_H1 ;  /* 0x30000090ff3f7230 */ /* 0x100fe40000004100 */
[----:B------:R-:W-:Y:S02]  /*5f90*/  HADD2.F32 R144, -RZ, R144.H0_H0 ;  /* 0x20000090ff907230 */ /* 0x000fe40000004100 */
[-C--:B------:R-:W-:Y:S01]  /*5fa0*/  FMUL.FTZ R71, R65, R148.reuse ;  /* 0x0000009441477220 */ /* 0x080fe20000410000 */
[----:B------:R-:W-:Y:S01]  /*5fb0*/  FMUL.FTZ R148, R64, R148 ;  /* 0x0000009440947220 */ /* 0x000fe20000410000 */
[-C--:B------:R-:W-:Y:S01]  /*5fc0*/  FFMA.FTZ R69, R69, R63.reuse, R70 ;  /* 0x0000003f45457223 */ /* 0x080fe20000010046 */
[----:B------:R-:W-:Y:S01]  /*5fd0*/  FFMA.FTZ R68, R68, R63, -R73 ;  /* 0x0000003f44447223 */ /* 0x000fe20000010849 */
[----:B------:R-:W-:Y:S01]  /*5fe0*/  F2FP.F16.E4M3.UNPACK_B R70, R15.H1 ;  /* 0x0000000fff46723e */ /* 0x000fe200030006ff */
[-C--:B------:R-:W-:Y:S01]  /*5ff0*/  FFMA.FTZ R63, R64, R144.reuse, -R71 ;  /* 0x00000090403f7223 */ /* 0x080fe20000010847 */
[----:B------:R-:W-:Y:S01]  /*6000*/  FFMA.FTZ R64, R65, R144, R148 ;  /* 0x0000009041407223 */ /* 0x000fe20000010094 */
[----:B------:R-:W-:Y:S01]  /*6010*/  F2FP.SATFINITE.E4M3.F32.PACK_AB_MERGE_C R65, R75, R72, RZ ;  /* 0x000000484b41723e */ /* 0x000fe200048070ff */
[----:B------:R-:W-:Y:S01]  /*6020*/  HADD2.F32 R77, -RZ, R76.H1_H1 ;  /* 0x3000004cff4d7230 */ /* 0x000fe20000004100 */
[----:B------:R-:W-:Y:S01]  /*6030*/  F2FP.SATFINITE.E4M3.F32.PACK_AB_MERGE_C R68, R69, R68, RZ ;  /* 0x000000444544723e */ /* 0x000fe200048070ff */
[--C-:B------:R-:W-:Y:S01]  /*6040*/  HADD2.F32 R71, -RZ, R70.reuse.H0_H0 ;  /* 0x20000046ff477230 */ /* 0x100fe20000004100 */
        /* <DEDUP_REMOVED lines=8> */
[CC--:B------:R-:W-:Y:S01]  /*60d0*/  FMUL.FTZ R12, R70.reuse, R77.reuse ;  /* 0x0000004d460c7220 */ /* 0x0c0fe20000410000 */
        /* <DEDUP_REMOVED lines=9> */
[----:B------:R-:W-:Y:S01]  /*6170*/  FFMA.FTZ R74, R70, R74, R77 ;  /* 0x0000004a464a7223 */ /* 0x000fe2000001004d */
[-C--:B------:R-:W-:Y:S01]  /*6180*/  FFMA.FTZ R80, R69, R12.reuse, -R80 ;  /* 0x0000000c45507223 */ /* 0x080fe20000010850 */
[----:B------:R-:W-:Y:S01]  /*6190*/  FFMA.FTZ R77, R13, R12, R78 ;  /* 0x0000000c0d4d7223 */ /* 0x000fe2000001004e */
[----:B------:R-:W-:-:S02]  /*61a0*/  HADD2.F32 R13, -RZ, R15.H0_H0 ;  /* 0x2000000fff0d7230 */ /* 0x000fc40000004100 */
[--C-:B------:R-:W-:Y:S01]  /*61b0*/  HADD2.F32 R12, -RZ, R14.reuse.H0_H0 ;  /* 0x2000000eff0c7230 */ /* 0x100fe20000004100 */
[----:B------:R-:W-:Y:S01]  /*61c0*/  F2FP.SATFINITE.E4M3.F32.PACK_AB_MERGE_C R74, R74, R79, RZ ;  /* 0x0000004f4a4a723e */ /* 0x000fe200048070ff */
[----:B------:R-:W-:Y:S01]  /*61d0*/  HADD2.F32 R15, -RZ, R15.H1_H1 ;  /* 0x3000000fff0f7230 */ /* 0x000fe20000004100 */
[----:B------:R-:W-:Y:S01]  /*61e0*/  F2FP.SATFINITE.E4M3.F32.PACK_AB_MERGE_C R77, R77, R80, RZ ;  /* 0x000000504d4d723e */ /* 0x000fe200048070ff */
[----:B------:R-:W-:Y:S02]  /*61f0*/  HADD2.F32 R14, -RZ, R14.H1_H1 ;  /* 0x3000000eff0e7230 */ /* 0x000fe40000004100 */
[----:B------:R-:W-:Y:S02]  /*6200*/  HADD2.F32 R75, -RZ, R75.H0_H0 ;  /* 0x2000004bff4b7230 */ /* 0x000fe40000004100 */
[----:B------:R-:W-:Y:S02]  /*6210*/  HADD2.F32 R69, -RZ, R72.H0_H0 ;  /* 0x20000048ff457230 */ /* 0x000fe40000004100 */
[----:B------:R-:W-:Y:S01]  /*6220*/  FMUL.FTZ R72, R15, R76 ;  /* 0x0000004c0f487220 */ /* 0x000fe20000410000 */
[----:B------:R-:W-:-:S02]  /*6230*/  HADD2.F32 R70, -RZ, R73.H0_H0 ;  /* 0x20000049ff467230 */ /* 0x000fc40000004100 */
[-C--:B------:R-:W-:Y:S01]  /*6240*/  FMUL.FTZ R71, R14, R75.reuse ;  /* 0x0000004b0e477220 */ /* 0x080fe20000410000 */
[C---:B------:R-:W-:Y:S01]  /*6250*/  FMUL.FTZ R76, R13.reuse, R76 ;  /* 0x0000004c0d4c7220 */ /* 0x040fe20000410000 */
[C---:B------:R-:W-:Y:S01]  /*6260*/  FMUL.FTZ R75, R12.reuse, R75 ;  /* 0x0000004b0c4b7220 */ /* 0x040fe20000410000 */
[-C--:B------:R-:W-:Y:S02]  /*6270*/  FFMA.FTZ R72, R13, R70.reuse, -R72 ;  /* 0x000000460d487223 */ /* 0x080fe40000010848 */
[----:B------:R-:W-:Y:S01]  /*6280*/  FFMA.FTZ R15, R15, R70, R76 ;  /* 0x000000460f0f7223 */ /* 0x000fe2000001004c */
[-C--:B------:R-:W-:Y:S01]  /*6290*/  FFMA.FTZ R71, R12, R69.reuse, -R71 ;  /* 0x000000450c477223 */ /* 0x080fe20000010847 */
[----:B------:R-:W-:Y:S01]  /*62a0*/  FFMA.FTZ R14, R14, R69, R75 ;  /* 0x000000450e0e7223 */ /* 0x000fe2000001004b */
[----:B------:R-:W-:Y:S02]  /*62b0*/  F2FP.SATFINITE.E4M3.F32.PACK_AB_MERGE_C R13, R62, R11, R65 ;  /* 0x0000000b3e0d723e */ /* 0x000fe40004807041 */
[----:B------:R-:W-:-:S02]  /*62c0*/  F2FP.SATFINITE.E4M3.F32.PACK_AB_MERGE_C R12, R64, R63, R68 ;  /* 0x0000003f400c723e */ /* 0x000fc40004807044 */
[----:B------:R-:W-:Y:S02]  /*62d0*/  F2FP.SATFINITE.E4M3.F32.PACK_AB_MERGE_C R14, R14, R71, R77 ;  /* 0x000000470e0e723e */ /* 0x000fe4000480704d */
[----:B------:R-:W-:-:S07]  /*62e0*/  F2FP.SATFINITE.E4M3.F32.PACK_AB_MERGE_C R15, R15, R72, R74 ;  /* 0x000000480f0f723e */ /* 0x000fce000480704a */
.L_x_2671:
[----:B------:R-:W-:Y:S05]  /*62f0*/  BSYNC B2 ;  /* 0x0000000000027941 */ /* 0x000fea0003800000 */
.L_x_2670:
[----:B0-----:R0:W-:Y:S02]  /*6300*/  ST.E.128 desc[UR52][R66.64], R12 ;  /* 0x0000000c42007985 */ /* 0x0011e4000c101d34 */
.L_x_2649:
[----:B------:R-:W-:Y:S05]  /*6310*/  BSYNC B1 ;  /* 0x0000000000017941 */ /* 0x000fea0003800000 */
.L_x_2648:
[----:B------:R-:W-:-:S03]  /*6320*/  UMOV UR4, 0xffffffff ;  /* 0xffffffff00047882 */ /* 0x000fc60000000000 */
[----:B------:R-:W-:Y:S05]  /*6330*/  BRA.DIV UR4, `(.L_x_2672) ;  /* 0x0000029204307947 */ /* 0x000fea000b800000 */
[----:B--2---:R-:W2:Y:S04]  /*6340*/  SHFL.IDX PT, R119, R119, 0x1, 0x1e1f ;  /* 0x003e1f0077777f89 */ /* 0x004ea800000e0000 */
[----:B------:R-:W0:Y:S02]  /*6350*/  SHFL.IDX PT, R120, R120, 0x1, 0x1e1f ;  /* 0x003e1f0078787f89 */ /* 0x000e2400000e0000 */
.L_x_2989:
[----:B------:R-:W-:Y:S05]  /*6360*/  @P4 BRA `(.L_x_2673) ;  /* 0x00000094009c4947 */ /* 0x000fea0003800000 */
        /* <DEDUP_REMOVED lines=15> */
[----:B------:R-:W-:Y:S01]  /*6460*/  IMAD.SHL.U32 R65, R65, 0x100, RZ ;  /* 0x0000010041417824 */ /* 0x000fe200078e00ff */
[----:B------:R-:W-:Y:S01]  /*6470*/  SHF.R.U32.HI R66, RZ, 0x10, R59 ;  /* 0x00000010ff427819 */ /* 0x000fe2000001163b */
[----:B0-----:R-:W-:Y:S01]  /*6480*/  IMAD.MOV.U32 R11, RZ, RZ, R13 ;  /* 0x000000ffff0b7224 */ /* 0x001fe200078e000d */
[----:B------:R-:W-:-:S02]  /*6490*/  LOP3.LUT R13, R58, 0xff00, R61, 0xf8, !PT ;  /* 0x0000ff003a0d7812 */ /* 0x000fc400078ef83d */
[----:B------:R-:W-:Y:S01]  /*64a0*/  LOP3.LUT R60, R60, 0xff00, R65, 0xf8, !PT ;  /* 0x0000ff003c3c7812 */ /* 0x000fe200078ef841 */
[----:B------:R-:W-:Y:S01]  /*64b0*/  IMAD.U32 R58, R66, 0x10000, RZ ;  /* 0x00010000423a7824 */ /* 0x000fe200078e00ff */
[----:B------:R-:W-:Y:S01]  /*64c0*/  MOV R59, R12 ;  /* 0x0000000c003b7202 */ /* 0x000fe20000000f00 */
        /* <DEDUP_REMOVED lines=31> */
[----:B------:R-:W-:Y:S02]  /*66c0*/  HADD2.F32 R146, -RZ, R146.H0_H0 ;  /* 0x20000092ff927230 */ /* 0x000fe40000004100 */
[----:B------:R-:W-:Y:S01]  /*66d0*/  FMUL.FTZ R69, R65, R66 ;  /* 0x0000004241457220 */ /* 0x000fe20000410000 */
[----:B------:R-:W-:-:S02]  /*66e0*/  HADD2.F32 R60, -RZ, R59.H0_H0 ;  /* 0x2000003bff3c7230 */ /* 0x000fc40000004100 */
[----:B------:R-:W-:Y:S01]  /*66f0*/  FMUL.FTZ R66, R64, R66 ;  /* 0x0000004240427220 */ /* 0x000fe20000410000 */
[----:B------:R-:W-:Y:S02]  /*6700*/  HADD2.F32 R61, -RZ, R59.H1_H1 ;  /* 0x3000003bff3d7230 */ /* 0x000fe40000004100 */
[--C-:B------:R-:W-:Y:S02]  /*6710*/  HADD2.F32 R59, -RZ, R145.reuse.H1_H1 ;  /* 0x30000091ff3b7230 */ /* 0x100fe40000004100 */
[----:B------:R-:W-:Y:S02]  /*6720*/  HADD2.F32 R145, -RZ, R145.H0_H0 ;  /* 0x20000091ff917230 */ /* 0x000fe40000004100 */
[-C--:B------:R-:W-:Y:S01]  /*6730*/  FMUL.FTZ R67, R61, R146.reuse ;  /* 0x000000923d437220 */ /* 0x080fe20000410000 */
[----:B------:R-:W-:Y:S01]  /*6740*/  FMUL.FTZ R146, R60, R146 ;  /* 0x000000923c927220 */ /* 0x000fe20000410000 */
[-C--:B------:R-:W-:Y:S01]  /*6750*/  FFMA.FTZ R64, R64, R59.reuse, -R69 ;  /* 0x0000003b40407223 */ /* 0x080fe20000010845 */
[----:B------:R-:W-:Y:S01]  /*6760*/  FFMA.FTZ R65, R65, R59, R66 ;  /* 0x0000003b41417223 */ /* 0x000fe20000010042 */
[-C--:B------:R-:W-:Y:S01]  /*6770*/  FFMA.FTZ R59, R60, R145.reuse, -R67 ;  /* 0x000000913c3b7223 */ /* 0x080fe20000010843 */
[----:B------:R-:W-:Y:S01]  /*6780*/  FFMA.FTZ R60, R61, R145, R146 ;  /* 0x000000913d3c7223 */ /* 0x000fe20000010092 */
[----:B------:R-:W-:Y:S01]  /*6790*/  F2FP.F16.E4M3.UNPACK_B R66, R15.H1 ;  /* 0x0000000fff42723e */ /* 0x000fe200030006ff */
[--C-:B------:R-:W-:Y:S01]  /*67a0*/  HADD2.F32 R74, -RZ, R72.reuse.H1_H1 ;  /* 0x30000048ff4a7230 */ /* 0x100fe20000004100 */
[----:B------:R-:W-:Y:S01]  /*67b0*/  F2FP.SATFINITE.E4M3.F32.PACK_AB_MERGE_C R61, R71, R68, RZ ;  /* 0x00000044473d723e */ /* 0x000fe200048070ff */
[----:B------:R-:W-:Y:S01]  /*67c0*/  HADD2.F32 R72, -RZ, R72.H0_H0 ;  /* 0x20000048ff487230 */ /* 0x000fe20000004100 */
[----:B------:R-:W-:Y:S01]  /*67d0*/  F2FP.SATFINITE.E4M3.F32.PACK_AB_MERGE_C R64, R65, R64, RZ ;  /* 0x000000404140723e */ /* 0x000fe200048070ff */
[--C-:B------:R-:W-:Y:S01]  /*67e0*/  HADD2.F32 R67, -RZ, R66.reuse.H0_H0 ;  /* 0x20000042ff437230 */ /* 0x100fe20000004100 */
[----:B------:R-:W-:Y:S01]  /*67f0*/  F2FP.F16.E4M3.UNPACK_B R65, R14.H1 ;  /* 0x0000000eff41723e */ /* 0x000fe200030006ff */
[----:B------:R-:W-:Y:S01]  /*6800*/  HADD2.F32 R66, -RZ, R66.H1_H1 ;  /* 0x30000042ff427230 */ /* 0x000fe20000004100 */
[----:B------:R-:W-:-:S02]  /*6810*/  F2FP.F16.E4M3.UNPACK_B R71, R58 ;  /* 0x0000003aff47723e */ /* 0x000fc400020006ff */
[-C--:B------:R-:W-:Y:S01]  /*6820*/  F2FP.F16.E4M3.UNPACK_B R68, R13.reuse ;  /* 0x0000000dff44723e */ /* 0x080fe200020006ff */
[----:B------:R-:W-:Y:S01]  /*6830*/  HADD2.F32 R58, -RZ, R65.H1_H1 ;  /* 0x30000041ff3a7230 */ /* 0x000fe20000004100 */
[----:B------:R-:W-:Y:S01]  /*6840*/  F2FP.F16.E4M3.UNPACK_B R69, R13.H1 ;  /* 0x0000000dff45723e */ /* 0x000fe200030006ff */
[----:B------:R-:W-:Y:S02]  /*6850*/  HADD2.F32 R73, -RZ, R71.H1_H1 ;  /* 0x30000047ff497230 */ /* 0x000fe40000004100 */
[-C--:B------:R-:W-:Y:S01]  /*6860*/  FMUL.FTZ R76, R66, R74.reuse ;  /* 0x0000004a424c7220 */ /* 0x080fe20000410000 */
[----:B------:R-:W-:Y:S02]  /*6870*/  HADD2.F32 R65, -RZ, R65.H0_H0 ;  /* 0x20000041ff417230 */ /* 0x000fe40000004100 */
[----:B------:R-:W-:Y:S01]  /*6880*/  FMUL.FTZ R75, R67, R74 ;  /* 0x0000004a434b7220 */ /* 0x000fe20000410000 */
[----:B------:R-:W-:Y:S02]  /*6890*/  HADD2.F32 R13, -RZ, R68.H1_H1 ;  /* 0x30000044ff0d7230 */ /* 0x000fe40000004100 */
[----:B------:R-:W-:Y:S01]  /*68a0*/  FMUL.FTZ R74, R58, R73 ;  /* 0x000000493a4a7220 */ /* 0x000fe20000410000 */
[----:B------:R-:W-:Y:S01]  /*68b0*/  F2FP.F16.E4M3.UNPACK_B R15, R15 ;  /* 0x0000000fff0f723e */ /* 0x000fe200020006ff */
[C---:B------:R-:W-:Y:S01]  /*68c0*/  FMUL.FTZ R73, R65.reuse, R73 ;  /* 0x0000004941497220 */ /* 0x040fe20000410000 */
[----:B------:R-:W-:Y:S01]  /*68d0*/  F2FP.F16.E4M3.UNPACK_B R14, R14 ;  /* 0x0000000eff0e723e */ /* 0x000fe200020006ff */
[----:B------:R-:W-:Y:S01]  /*68e0*/  FFMA.FTZ R74, R65, R13, -R74 ;  /* 0x0000000d414a7223 */ /* 0x000fe2000001084a */
[----:B------:R-:W-:-:S02]  /*68f0*/  HADD2.F32 R70, -RZ, R69.H1_H1 ;  /* 0x30000045ff467230 */ /* 0x000fc40000004100 */
[----:B------:R-:W-:Y:S01]  /*6900*/  FFMA.FTZ R73, R58, R13, R73 ;  /* 0x0000000d3a497223 */ /* 0x000fe20000010049 */
[--C-:B------:R-:W-:Y:S02]  /*6910*/  HADD2.F32 R58, -RZ, R15.reuse.H0_H0 ;  /* 0x2000000fff3a7230 */ /* 0x100fe40000004100 */
[--C-:B------:R-:W-:Y:S02]  /*6920*/  HADD2.F32 R13, -RZ, R14.reuse.H0_H0 ;  /* 0x2000000eff0d7230 */ /* 0x100fe40000004100 */
[-C--:B------:R-:W-:Y:S01]  /*6930*/  FFMA.FTZ R75, R66, R70.reuse, R75 ;  /* 0x00000046424b7223 */ /* 0x080fe2000001004b */
[----:B------:R-:W-:Y:S02]  /*6940*/  HADD2.F32 R15, -RZ, R15.H1_H1 ;  /* 0x3000000fff0f7230 */ /* 0x000fe40000004100 */
[----:B------:R-:W-:Y:S01]  /*6950*/  FFMA.FTZ R76, R67, R70, -R76 ;  /* 0x00000046434c7223 */ /* 0x000fe2000001084c */
        /* <DEDUP_REMOVED lines=18> */
.L_x_2677:
[----:B------:R-:W-:Y:S05]  /*6a80*/  BSYNC B2 ;  /* 0x0000000000027941 */ /* 0x000fea0003800000 */
.L_x_2676:
[----:B0-----:R0:W-:Y:S02]  /*6a90*/  ST.E.128 desc[UR52][R62.64], R12 ;  /* 0x0000000c3e007985 */ /* 0x0011e4000c101d34 */
.L_x_2675:
[----:B------:R-:W-:Y:S05]  /*6aa0*/  BSYNC B1 ;  /* 0x0000000000017941 */ /* 0x000fea0003800000 */
.L_x_2674:
[----:B------:R-:W-:Y:S01]  /*6ab0*/  ISETP.NE.AND P2, PT, R32, RZ, PT ;  /* 0x000000ff2000720c */ /* 0x000fe20003f45270 */
[----:B------:R-:W-:-:S12]  /*6ac0*/  BSSY B1, `(.L_x_2678) ;  /* 0x0000073000017945 */ /* 0x000fd80003800000 */
[----:B------:R-:W-:Y:S05]  /*6ad0*/  @!P2 BRA `(.L_x_2679) ;  /* 0x0000000400c4a947 */ /* 0x000fea0003800000 */
[----:B0-----:R0:W0:Y:S01]  /*6ae0*/  LDS.128 R12, [R36+0x1c400] ;  /* 0x01c40000240c7984 */ /* 0x0010220000000c00 */
[----:B----4-:R-:W-:Y:S01]  /*6af0*/  IMAD.SHL.U32 R11, R192, 0x10, RZ ;  /* 0x00000010c00b7824 */ /* 0x010fe200078e00ff */
[----:B------:R-:W-:Y:S04]  /*6b00*/  BSSY B2, `(.L_x_2680) ;  /* 0x000006d000027945 */ /* 0x000fe80003800000 */
[----:B------:R-:W-:-:S04]  /*6b10*/  IADD3 R58, P2, R11, R120, RZ ;  /* 0x000000780b3a7210 */ /* 0x000fc80007f5e0ff */
[----:B--2---:R-:W-:Y:S02]  /*6b20*/  LEA.HI.X.SX32 R59, R11, R119, 0x1, P2 ;  /* 0x000000770b3b7211 */ /* 0x004fe400010f0eff */
[----:B------:R-:W-:-:S13]  /*6b30*/  ISETP.GE.AND P2, PT, R201, R117, PT ;  /* 0x00000075c900720c */ /* 0x000fda0003f46270 */
[----:B------:R-:W-:Y:S05]  /*6b40*/  @P2 BRA `(.L_x_2681) ;  /* 0x0000000400a02947 */ /* 0x000fea0003800000 */
[----:B------:R-:W-:Y:S02]  /*6b50*/  SHF.R.U32.HI R56, RZ, 0x8, R57 ;  /* 0x00000008ff387819 */ /* 0x000fe40000011639 */
[--C-:B------:R-:W-:Y:S02]  /*6b60*/  SHF.R.U32.HI R11, RZ, 0x8, R55.reuse ;  /* 0x00000008ff0b7819 */ /* 0x100fe40000011637 */
[----:B------:R-:W-:Y:S01]  /*6b70*/  SHF.R.U32.HI R62, RZ, 0x10, R55 ;  /* 0x00000010ff3e7819 */ /* 0x000fe20000011637 */
[----:B------:R-:W-:Y:S01]  /*6b80*/  IMAD.SHL.U32 R56, R56, 0x100, RZ ;  /* 0x0000010038387824 */ /* 0x000fe200078e00ff */
[----:B------:R-:W-:Y:S01]  /*6b90*/  LOP3.LUT R54, R55, 0xff0000ff, RZ, 0xc0, !PT ;  /* 0xff0000ff37367812 */ /* 0x000fe200078ec0ff */
[----:B0-----:R-:W-:Y:S01]  /*6ba0*/  IMAD.MOV.U32 R55, RZ, RZ, R12 ;  /* 0x000000ffff377224 */ /* 0x001fe200078e000c */
[----:B------:R-:W-:Y:S01]  /*6bb0*/  LOP3.LUT R61, R57, 0xff0000ff, RZ, 0xc0, !PT ;  /* 0xff0000ff393d7812 */ /* 0x000fe200078ec0ff */
[----:B------:R-:W-:Y:S01]  /*6bc0*/  IMAD.U32 R12, R62, 0x10000, RZ ;  /* 0x000100003e0c7824 */ /* 0x000fe200078e00ff */
[----:B------:R-:W-:-:S02]  /*6bd0*/  SHF.L.U32 R11, R11, 0x8, RZ ;  /* 0x000000080b0b7819 */ /* 0x000fc400000006ff */
[----:B------:R-:W-:Y:S02]  /*6be0*/  SHF.R.U32.HI R60, RZ, 0x10, R57 ;  /* 0x00000010ff3c7819 */ /* 0x000fe40000011639 */
[----:B------:R-:W-:Y:S02]  /*6bf0*/  LOP3.LUT R57, R54, 0xff00, R11, 0xf8, !PT ;  /* 0x0000ff0036397812 */ /* 0x000fe400078ef80b */
[----:B------:R-:W-:Y:S02]  /*6c00*/  LOP3.LUT R61, R61, 0xff00, R56, 0xf8, !PT ;  /* 0x0000ff003d3d7812 */ /* 0x000fe400078ef838 */
[----:B------:R-:W-:Y:S02]  /*6c10*/  SHF.L.U32 R54, R60, 0x10, RZ ;  /* 0x000000103c367819 */ /* 0x000fe400000006ff */
[----:B------:R-:W-:Y:S02]  /*6c20*/  F2FP.F16.E4M3.UNPACK_B R56, R143.H1 ;  /* 0x0000008fff38723e */ /* 0x000fe400030006ff */
[----:B------:R-:W-:-:S02]  /*6c30*/  F2FP.F16.E4M3.UNPACK_B R11, R13 ;  /* 0x0000000dff0b723e */ /* 0x000fc400020006ff */
        /* <DEDUP_REMOVED lines=9> */
[----:B------:R-:W-:Y:S02]  /*6cd0*/  HADD2.F32 R60, -RZ, R57.H0_H0 ;  /* 0x20000039ff3c7230 */ /* 0x000fe40000004100 */
[----:B------:R-:W-:Y:S01]  /*6ce0*/  FMUL.FTZ R64, R54, R61 ;  /* 0x0000003d36407220 */ /* 0x000fe20000410000 */
[----:B------:R-:W-:-:S02]  /*6cf0*/  HADD2.F32 R56, -RZ, R13.H1_H1 ;  /* 0x3000000dff387230 */ /* 0x000fc40000004100 */
[C---:B------:R-:W-:Y:S01]  /*6d00*/  FMUL.FTZ R61, R11.reuse, R61 ;  /* 0x0000003d0b3d7220 */ /* 0x040fe20000410000 */
[----:B------:R-:W-:Y:S02]  /*6d10*/  HADD2.F32 R13, -RZ, R13.H0_H0 ;  /* 0x2000000dff0d7230 */ /* 0x000fe40000004100 */
[----:B------:R-:W-:Y:S01]  /*6d20*/  FFMA.FTZ R11, R11, R60, -R64 ;  /* 0x0000003c0b0b7223 */ /* 0x000fe20000010840 */
[----:B------:R-:W-:Y:S02]  /*6d30*/  HADD2.F32 R57, -RZ, R57.H1_H1 ;  /* 0x30000039ff397230 */ /* 0x000fe40000004100 */
[----:B------:R-:W-:Y:S01]  /*6d40*/  FMUL.FTZ R64, R56, R62 ;  /* 0x0000003e38407220 */ /* 0x000fe20000410000 */
[----:B------:R-:W-:Y:S01]  /*6d50*/  FFMA.FTZ R54, R54, R60, R61 ;  /* 0x0000003c36367223 */ /* 0x000fe2000001003d */
[C---:B------:R-:W-:Y:S01]  /*6d60*/  FMUL.FTZ R65, R13.reuse, R62 ;  /* 0x0000003e0d417220 */ /* 0x040fe20000410000 */
[----:B------:R-:W-:Y:S01]  /*6d70*/  F2FP.F16.E4M3.UNPACK_B R142, R142 ;  /* 0x0000008eff8e723e */ /* 0x000fe200020006ff */
[----:B------:R-:W-:Y:S01]  /*6d80*/  FFMA.FTZ R67, R13, R57, -R64 ;  /* 0x000000390d437223 */ /* 0x000fe20000010840 */
[----:B------:R-:W-:Y:S01]  /*6d90*/  F2FP.F16.E4M3.UNPACK_B R13, R55.H1 ;  /* 0x00000037ff0d723e */ /* 0x000fe200030006ff */
[----:B------:R-:W-:Y:S01]  /*6da0*/  FFMA.FTZ R68, R56, R57, R65 ;  /* 0x0000003938447223 */ /* 0x000fe20000010041 */
[----:B------:R-:W-:Y:S01]  /*6db0*/  HADD2.F32 R61, -RZ, R143.H1_H1 ;  /* 0x3000008fff3d7230 */ /* 0x000fe20000004100 */
        /* <DEDUP_REMOVED lines=10> */
[-C--:B------:R-:W-:Y:S01]  /*6e60*/  FFMA.FTZ R66, R57, R60.reuse, R66 ;  /* 0x0000003c39427223 */ /* 0x080fe20000010042 */
[----:B------:R-:W-:Y:S02]  /*6e70*/  HADD2.F32 R142, -RZ, R142.H0_H0 ;  /* 0x2000008eff8e7230 */ /* 0x000fe40000004100 */
[----:B------:R-:W-:Y:S01]  /*6e80*/  FFMA.FTZ R65, R56, R60, -R65 ;  /* 0x0000003c38417223 */ /* 0x000fe20000010841 */
[----:B------:R-:W-:Y:S01]  /*6e90*/  F2FP.F16.E4M3.UNPACK_B R56, R15.H1 ;  /* 0x0000000fff38723e */ /* 0x000fe200030006ff */
[-C--:B------:R-:W-:Y:S01]  /*6ea0*/  FMUL.FTZ R64, R55, R62.reuse ;  /* 0x0000003e37407220 */ /* 0x080fe20000410000 */
[C---:B------:R-:W-:Y:S01]  /*6eb0*/  FMUL.FTZ R62, R13.reuse, R62 ;  /* 0x0000003e0d3e7220 */ /* 0x040fe20000410000 */
[----:B------:R-:W-:Y:S02]  /*6ec0*/  F2FP.F16.E4M3.UNPACK_B R61, R12 ;  /* 0x0000000cff3d723e */ /* 0x000fe400020006ff */
[----:B------:R-:W-:Y:S01]  /*6ed0*/  F2FP.SATFINITE.E4M3.F32.PACK_AB_MERGE_C R70, R66, R65, RZ ;  /* 0x000000414246723e */ /* 0x000fe200048070ff */
[-C--:B------:R-:W-:Y:S01]  /*6ee0*/  FFMA.FTZ R13, R13, R142.reuse, -R64 ;  /* 0x0000008e0d0d7223 */ /* 0x080fe20000010840 */
[-C--:B------:R-:W-:Y:S01]  /*6ef0*/  F2FP.F16.E4M3.UNPACK_B R65, R63.reuse.H1 ;  /* 0x0000003fff41723e */ /* 0x080fe200030006ff */
[----:B------:R-:W-:Y:S01]  /*6f00*/  FFMA.FTZ R142, R55, R142, R62 ;  /* 0x0000008e378e7223 */ /* 0x000fe2000001003e */
[----:B------:R-:W-:Y:S01]  /*6f10*/  F2FP.F16.E4M3.UNPACK_B R62, R12.H1 ;  /* 0x0000000cff3e723e */ /* 0x000fe200030006ff */
[--C-:B------:R-:W-:Y:S01]  /*6f20*/  HADD2.F32 R60, -RZ, R56.reuse.H1_H1 ;  /* 0x30000038ff3c7230 */ /* 0x100fe20000004100 */
[----:B------:R-:W-:Y:S01]  /*6f30*/  F2FP.F16.E4M3.UNPACK_B R55, R14.H1 ;  /* 0x0000000eff37723e */ /* 0x000fe200030006ff */
[----:B------:R-:W-:Y:S01]  /*6f40*/  HADD2.F32 R67, -RZ, R65.H1_H1 ;  /* 0x30000041ff437230 */ /* 0x000fe20000004100 */
[----:B------:R-:W-:Y:S01]  /*6f50*/  F2FP.F16.E4M3.UNPACK_B R64, R63 ;  /* 0x0000003fff40723e */ /* 0x000fe200020006ff */
[----:B------:R-:W-:Y:S01]  /*6f60*/  HADD2.F32 R57, -RZ, R56.H0_H0 ;  /* 0x20000038ff397230 */ /* 0x000fe20000004100 */
[----:B------:R-:W-:Y:S01]  /*6f70*/  F2FP.F16.E4M3.UNPACK_B R15, R15 ;  /* 0x0000000fff0f723e */ /* 0x000fe200020006ff */
[----:B------:R-:W-:-:S02]  /*6f80*/  HADD2.F32 R63, -RZ, R62.H1_H1 ;  /* 0x3000003eff3f7230 */ /* 0x000fc40000004100 */
[-C--:B------:R-:W-:Y:S01]  /*6f90*/  FMUL.FTZ R12, R60, R67.reuse ;  /* 0x000000433c0c7220 */ /* 0x080fe20000410000 */
[--C-:B------:R-:W-:Y:S02]  /*6fa0*/  HADD2.F32 R56, -RZ, R55.reuse.H1_H1 ;  /* 0x30000037ff387230 */ /* 0x100fe40000004100 */
[C---:B------:R-:W-:Y:S01]  /*6fb0*/  FMUL.FTZ R67, R57.reuse, R67 ;  /* 0x0000004339437220 */ /* 0x040fe20000410000 */
[----:B------:R-:W-:Y:S02]  /*6fc0*/  HADD2.F32 R66, -RZ, R64.H1_H1 ;  /* 0x30000040ff427230 */ /* 0x000fe40000004100 */
[----:B------:R-:W-:Y:S01]  /*6fd0*/  FFMA.FTZ R69, R57, R63, -R12 ;  /* 0x0000003f39457223 */ /* 0x000fe2000001080c */
[----:B------:R-:W-:Y:S01]  /*6fe0*/  HADD2.F32 R55, -RZ, R55.H0_H0 ;  /* 0x20000037ff377230 */ /* 0x000fe20000004100 */
[----:B------:R-:W-:Y:S01]  /*6ff0*/  F2FP.F16.E4M3.UNPACK_B R14, R14 ;  /* 0x0000000eff0e723e */ /* 0x000fe200020006ff */
[----:B------:R-:W-:Y:S02]  /*7000*/  HADD2.F32 R12, -RZ, R61.H1_H1 ;  /* 0x3000003dff0c7230 */ /* 0x000fe40000004100 */
[----:B------:R-:W-:Y:S01]  /*7010*/  FMUL.FTZ R68, R56, R66 ;  /* 0x0000004238447220 */ /* 0x000fe20000410000 */
[----:B------:R-:W-:-:S02]  /*7020*/  HADD2.F32 R62, -RZ, R62.H0_H0 ;  /* 0x2000003eff3e7230 */ /* 0x000fc40000004100 */
[C---:B------:R-:W-:Y:S01]  /*7030*/  FMUL.FTZ R57, R55.reuse, R66 ;  /* 0x0000004237397220 */ /* 0x040fe20000410000 */
[----:B------:R-:W-:Y:S01]  /*7040*/  FFMA.FTZ R66, R60, R63, R67 ;  /* 0x0000003f3c427223 */ /* 0x000fe20000010043 */
[-C--:B------:R-:W-:Y:S01]  /*7050*/  FFMA.FTZ R68, R55, R12.reuse, -R68 ;  /* 0x0000000c37447223 */ /* 0x080fe20000010844 */
[--C-:B------:R-:W-:Y:S02]  /*7060*/  HADD2.F32 R55, -RZ, R15.reuse.H0_H0 ;  /* 0x2000000fff377230 */ /* 0x100fe40000004100 */
[----:B------:R-:W-:Y:S01]  /*7070*/  FFMA.FTZ R67, R56, R12, R57 ;  /* 0x0000000c38437223 */ /* 0x000fe20000010039 */
[--C-:B------:R-:W-:Y:S01]  /*7080*/  HADD2.F32 R12, -RZ, R14.reuse.H0_H0 ;  /* 0x2000000eff0c7230 */ /* 0x100fe20000004100 */
[----:B------:R-:W-:Y:S01]  /*7090*/  F2FP.SATFINITE.E4M3.F32.PACK_AB_MERGE_C R11, R54, R11, R71 ;  /* 0x0000000b360b723e */ /* 0x000fe20004807047 */
[----:B------:R-:W-:Y:S01]  /*70a0*/  HADD2.F32 R15, -RZ, R15.H1_H1 ;  /* 0x3000000fff0f7230 */ /* 0x000fe20000004100 */
[----:B------:R-:W-:Y:S01]  /*70b0*/  F2FP.SATFINITE.E4M3.F32.PACK_AB_MERGE_C R66, R66, R69, RZ ;  /* 0x000000454242723e */ /* 0x000fe200048070ff */
[----:B------:R-:W-:Y:S01]  /*70c0*/  HADD2.F32 R56, -RZ, R65.H0_H0 ;  /* 0x20000041ff387230 */ /* 0x000fe20000004100 */
[----:B------:R-:W-:Y:S01]  /*70d0*/  F2FP.SATFINITE.E4M3.F32.PACK_AB_MERGE_C R67, R67, R68, RZ ;  /* 0x000000444343723e */ /* 0x000fe200048070ff */
[----:B------:R-:W-:-:S02]  /*70e0*/  HADD2.F32 R14, -RZ, R14.H1_H1 ;  /* 0x3000000eff0e7230 */ /* 0x000fc40000004100 */
[----:B------:R-:W-:Y:S02]  /*70f0*/  HADD2.F32 R57, -RZ, R64.H0_H0 ;  /* 0x20000040ff397230 */ /* 0x000fe40000004100 */
[-C--:B------:R-:W-:Y:S01]  /*7100*/  FMUL.FTZ R60, R15, R56.reuse ;  /* 0x000000380f3c7220 */ /* 0x080fe20000410000 */
[----:B------:R-:W-:Y:S02]  /*7110*/  HADD2.F32 R61, -RZ, R61.H0_H0 ;  /* 0x2000003dff3d7230 */ /* 0x000fe40000004100 */
[C---:B------:R-:W-:Y:S01]  /*7120*/  FMUL.FTZ R56, R55.reuse, R56 ;  /* 0x0000003837387220 */ /* 0x040fe20000410000 */
        /* <DEDUP_REMOVED lines=10> */
.L_x_2681:
[----:B------:R-:W-:Y:S05]  /*71d0*/  BSYNC B2 ;  /* 0x0000000000027941 */ /* 0x000fea0003800000 */
.L_x_2680:
[----:B0-----:R0:W-:Y:S02]  /*71e0*/  ST.E.128 desc[UR52][R58.64], R12 ;  /* 0x0000000c3a007985 */ /* 0x0011e4000c101d34 */
.L_x_2679:
[----:B------:R-:W-:Y:S05]  /*71f0*/  BSYNC B1 ;  /* 0x0000000000017941 */ /* 0x000fea0003800000 */
.L_x_2678:
        /* <DEDUP_REMOVED lines=10> */
[----:B------:R-:W-:Y:S01]  /*72a0*/  SHF.R.U32.HI R52, RZ, 0x8, R51 ;  /* 0x00000008ff347819 */ /* 0x000fe20000011633 */
[----:B0-----:R-:W-:Y:S01]  /*72b0*/  IMAD.MOV.U32 R50, RZ, RZ, R12 ;  /* 0x000000ffff327224 */ /* 0x001fe200078e000c */
[----:B------:R-:W-:Y:S02]  /*72c0*/  SHF.R.U32.HI R56, RZ, 0x8, R53 ;  /* 0x00000008ff387819 */ /* 0x000fe40000011635 */
[----:B------:R-:W-:Y:S01]  /*72d0*/  LOP3.LUT R11, R51, 0xff0000ff, RZ, 0xc0, !PT ;  /* 0xff0000ff330b7812 */ /* 0x000fe200078ec0ff */
[----:B------:R-:W-:Y:S01]  /*72e0*/  IMAD.SHL.U32 R52, R52, 0x100, RZ ;  /* 0x0000010034347824 */ /* 0x000fe200078e00ff */
[----:B------:R-:W-:Y:S02]  /*72f0*/  SHF.R.U32.HI R58, RZ, 0x10, R51 ;  /* 0x00000010ff3a7819 */ /* 0x000fe40000011633 */
[----:B------:R-:W-:Y:S02]  /*7300*/  LOP3.LUT R51, R53, 0xff0000ff, RZ, 0xc0, !PT ;  /* 0xff0000ff35337812 */ /* 0x000fe400078ec0ff */
[----:B------:R-:W-:-:S02]  /*7310*/  SHF.L.U32 R56, R56, 0x8, RZ ;  /* 0x0000000838387819 */ /* 0x000fc400000006ff */
[----:B------:R-:W-:Y:S02]  /*7320*/  SHF.R.U32.HI R57, RZ, 0x10, R53 ;  /* 0x00000010ff397819 */ /* 0x000fe40000011635 */
[----:B------:R-:W-:Y:S01]  /*7330*/  LOP3.LUT R12, R51, 0xff00, R56, 0xf8, !PT ;  /* 0x0000ff00330c7812 */ /* 0x000fe200078ef838 */
[----:B------:R-:W-:Y:S01]  /*7340*/  IMAD.U32 R51, R58, 0x10000, RZ ;  /* 0x000100003a337824 */ /* 0x000fe200078e00ff */
[----:B------:R-:W-:Y:S01]  /*7350*/  LOP3.LUT R52, R11, 0xff00, R52, 0xf8, !PT ;  /* 0x0000ff000b347812 */ /* 0x000fe200078ef834 */
[----:B------:R-:W-:Y:S01]  /*7360*/  IMAD.U32 R57, R57, 0x10000, RZ ;  /* 0x0001000039397824 */ /* 0x000fe200078e00ff */
[----:B------:R-:W-:Y:S02]  /*7370*/  F2FP.F16.E4M3.UNPACK_B R53, R141.H1 ;  /* 0x0000008dff35723e */ /* 0x000fe400030006ff */
[-C--:B------:R-:W-:Y:S02]  /*7380*/  F2FP.F16.E4M3.UNPACK_B R11, R13.reuse ;  /* 0x0000000dff0b723e */ /* 0x080fe400020006ff */
        /* <DEDUP_REMOVED lines=18> */
[----:B------:R-:W-:Y:S01]  /*74b0*/  FMUL.FTZ R58, R13, R58 ;  /* 0x0000003a0d3a7220 */ /* 0x000fe20000410000 */
[----:B------:R-:W-:-:S02]  /*74c0*/  HADD2.F32 R57, -RZ, R141.H1_H1 ;  /* 0x3000008dff397230 */ /* 0x000fc40000004100 */
[----:B------:R-:W-:Y:S01]  /*74d0*/  FFMA.FTZ R61, R13, R52, -R60 ;  /* 0x000000340d3d7223 */ /* 0x000fe2000001083c */
[----:B------:R-:W-:Y:S01]  /*74e0*/  F2FP.F16.E4M3.UNPACK_B R13, R50.H1 ;  /* 0x00000032ff0d723e */ /* 0x000fe200030006ff */
[----:B------:R-:W-:Y:S01]  /*74f0*/  FFMA.FTZ R64, R51, R52, R58 ;  /* 0x0000003433407223 */ /* 0x000fe2000001003a */
[----:B------:R-:W-:Y:S01]  /*7500*/  F2FP.F16.E4M3.UNPACK_B R50, R50 ;  /* 0x00000032ff32723e */ /* 0x000fe200020006ff */
[----:B------:R-:W-:Y:S01]  /*7510*/  HADD2.F32 R141, -RZ, R141.H0_H0 ;  /* 0x2000008dff8d7230 */ /* 0x000fe20000004100 */
[----:B------:R-:W-:Y:S01]  /*7520*/  F2FP.F16.E4M3.UNPACK_B R140, R140 ;  /* 0x0000008cff8c723e */ /* 0x000fe200020006ff */
[--C-:B------:R-:W-:Y:S01]  /*7530*/  HADD2.F32 R51, -RZ, R13.reuse.H0_H0 ;  /* 0x2000000dff337230 */ /* 0x100fe20000004100 */
[----:B------:R-:W-:Y:S01]  /*7540*/  F2FP.SATFINITE.E4M3.F32.PACK_AB_MERGE_C R67, R64, R61, RZ ;  /* 0x0000003d4043723e */ /* 0x000fe200048070ff */
[----:B------:R-:W-:Y:S02]  /*7550*/  HADD2.F32 R52, -RZ, R13.H1_H1 ;  /* 0x3000000dff347230 */ /* 0x000fe40000004100 */
[----:B------:R-:W-:-:S02]  /*7560*/  HADD2.F32 R13, -RZ, R50.H0_H0 ;  /* 0x20000032ff0d7230 */ /* 0x000fc40000004100 */
[----:B------:R-:W-:Y:S02]  /*7570*/  HADD2.F32 R50, -RZ, R50.H1_H1 ;  /* 0x30000032ff327230 */ /* 0x000fe40000004100 */
[-C--:B------:R-:W-:Y:S01]  /*7580*/  FMUL.FTZ R60, R52, R57.reuse ;  /* 0x00000039343c7220 */ /* 0x080fe20000410000 */
[--C-:B------:R-:W-:Y:S02]  /*7590*/  HADD2.F32 R53, -RZ, R140.reuse.H1_H1 ;  /* 0x3000008cff357230 */ /* 0x100fe40000004100 */
        /* <DEDUP_REMOVED lines=8> */
[----:B------:R-:W-:-:S02]  /*7620*/  F2FP.F16.E4M3.UNPACK_B R50, R15.H1 ;  /* 0x0000000fff32723e */ /* 0x000fc400030006ff */
[-C--:B------:R-:W-:Y:S02]  /*7630*/  F2FP.F16.E4M3.UNPACK_B R58, R59.reuse.H1 ;  /* 0x0000003bff3a723e */ /* 0x080fe400030006ff */
[----:B------:R-:W-:Y:S01]  /*7640*/  F2FP.F16.E4M3.UNPACK_B R53, R56.H1 ;  /* 0x00000038ff35723e */ /* 0x000fe200030006ff */
        /* <DEDUP_REMOVED lines=44> */
.L_x_2685:
[----:B------:R-:W-:Y:S05]  /*7910*/  BSYNC B2 ;  /* 0x0000000000027941 */ /* 0x000fea0003800000 */
.L_x_2684:
[----:B0-----:R0:W-:Y:S02]  /*7920*/  ST.E.128 desc[UR52][R54.64], R12 ;  /* 0x0000000c36007985 */ /* 0x0011e4000c101d34 */
.L_x_2683:
[----:B------:R-:W-:Y:S05]  /*7930*/  BSYNC B1 ;  /* 0x0000000000017941 */ /* 0x000fea0003800000 */
.L_x_2682:
        /* <DEDUP_REMOVED lines=11> */
[----:B------:R-:W-:Y:S01]  /*79f0*/  LOP3.LUT R48, R47, 0xff0000ff, RZ, 0xc0, !PT ;  /* 0xff0000ff2f307812 */ /* 0x000fe200078ec0ff */
[----:B------:R-:W-:Y:S01]  /*7a00*/  IMAD.SHL.U32 R11, R11, 0x100, RZ ;  /* 0x000001000b0b7824 */ /* 0x000fe200078e00ff */
[----:B------:R-:W-:Y:S02]  /*7a10*/  SHF.R.U32.HI R54, RZ, 0x10, R49 ;  /* 0x00000010ff367819 */ /* 0x000fe40000011631 */
[----:B------:R-:W-:Y:S01]  /*7a20*/  LOP3.LUT R52, R49, 0xff0000ff, RZ, 0xc0, !PT ;  /* 0xff0000ff31347812 */ /* 0x000fe200078ec0ff */
[----:B------:R-:W-:Y:S01]  /*7a30*/  IMAD.SHL.U32 R49, R46, 0x100, RZ ;  /* 0x000001002e317824 */ /* 0x000fe200078e00ff */
[----:B------:R-:W-:Y:S01]  /*7a40*/  SHF.R.U32.HI R55, RZ, 0x10, R47 ;  /* 0x00000010ff377819 */ /* 0x000fe2000001162f */
[----:B0-----:R-:W-:Y:S01]  /*7a50*/  IMAD.MOV.U32 R46, RZ, RZ, R12 ;  /* 0x000000ffff2e7224 */ /* 0x001fe200078e000c */
[----:B------:R-:W-:Y:S01]  /*7a60*/  LOP3.LUT R47, R48, 0xff00, R11, 0xf8, !PT ;  /* 0x0000ff00302f7812 */ /* 0x000fe200078ef80b */
[----:B------:R-:W-:Y:S01]  /*7a70*/  IMAD.U32 R48, R54, 0x10000, RZ ;  /* 0x0001000036307824 */ /* 0x000fe200078e00ff */
[----:B------:R-:W-:-:S02]  /*7a80*/  LOP3.LUT R53, R52, 0xff00, R49, 0xf8, !PT ;  /* 0x0000ff0034357812 */ /* 0x000fc400078ef831 */
[----:B------:R-:W-:Y:S02]  /*7a90*/  SHF.L.U32 R12, R55, 0x10, RZ ;  /* 0x00000010370c7819 */ /* 0x000fe400000006ff */
        /* <DEDUP_REMOVED lines=90> */
.L_x_2689:
[----:B------:R-:W-:Y:S05]  /*8040*/  BSYNC B2 ;  /* 0x0000000000027941 */ /* 0x000fea0003800000 */
.L_x_2688:
[----:B0-----:R0:W-:Y:S02]  /*8050*/  ST.E.128 desc[UR52][R50.64], R12 ;  /* 0x0000000c32007985 */ /* 0x0011e4000c101d34 */
.L_x_2687:
[----:B------:R-:W-:Y:S05]  /*8060*/  BSYNC B1 ;  /* 0x0000000000017941 */ /* 0x000fea0003800000 */
.L_x_2686:
        /* <DEDUP_REMOVED lines=9> */
[----:B------:R-:W-:Y:S01]  /*8100*/  SHF.R.U32.HI R42, RZ, 0x8, R43 ;  /* 0x00000008ff2a7819 */ /* 0x000fe2000001162b */
[----:B0-----:R-:W-:Y:S01]  /*8110*/  IMAD.MOV.U32 R37, RZ, RZ, R12 ;  /* 0x000000ffff257224 */ /* 0x001fe200078e000c */
[----:B------:R-:W-:Y:S02]  /*8120*/  SHF.R.U32.HI R44, RZ, 0x8, R45 ;  /* 0x00000008ff2c7819 */ /* 0x000fe4000001162d */
[----:B----4-:R-:W-:Y:S01]  /*8130*/  LOP3.LUT R11, R43, 0xff0000ff, RZ, 0xc0, !PT ;  /* 0xff0000ff2b0b7812 */ /* 0x010fe200078ec0ff */
[----:B------:R-:W-:Y:S01]  /*8140*/  IMAD.SHL.U32 R42, R42, 0x100, RZ ;  /* 0x000001002a2a7824 */ /* 0x000fe200078e00ff */
[----:B------:R-:W-:Y:S02]  /*8150*/  SHF.R.U32.HI R48, RZ, 0x10, R43 ;  /* 0x00000010ff307819 */ /* 0x000fe4000001162b */
[----:B------:R-:W-:Y:S02]  /*8160*/  LOP3.LUT R43, R45, 0xff0000ff, RZ, 0xc0, !PT ;  /* 0xff0000ff2d2b7812 */ /* 0x000fe400078ec0ff */
[----:B------:R-:W-:-:S02]  /*8170*/  SHF.R.U32.HI R49, RZ, 0x10, R45 ;  /* 0x00000010ff317819 */ /* 0x000fc4000001162d */
[----:B------:R-:W-:Y:S02]  /*8180*/  SHF.L.U32 R44, R44, 0x8, RZ ;  /* 0x000000082c2c7819 */ /* 0x000fe400000006ff */
[----:B------:R-:W-:Y:S01]  /*8190*/  LOP3.LUT R42, R11, 0xff00, R42, 0xf8, !PT ;  /* 0x0000ff000b2a7812 */ /* 0x000fe200078ef82a */
[----:B------:R-:W-:Y:S01]  /*81a0*/  IMAD.U32 R49, R49, 0x10000, RZ ;  /* 0x0001000031317824 */ /* 0x000fe200078e00ff */
[----:B------:R-:W-:Y:S01]  /*81b0*/  LOP3.LUT R12, R43, 0xff00, R44, 0xf8, !PT ;  /* 0x0000ff002b0c7812 */ /* 0x000fe200078ef82c */
[----:B------:R-:W-:Y:S01]  /*81c0*/  IMAD.U32 R43, R48, 0x10000, RZ ;  /* 0x00010000302b7824 */ /* 0x000fe200078e00ff */
[----:B------:R-:W-:Y:S02]  /*81d0*/  F2FP.F16.E4M3.UNPACK_B R11, R13 ;  /* 0x0000000dff0b723e */ /* 0x000fe400020006ff */
[----:B------:R-:W-:Y:S02]  /*81e0*/  F2FP.F16.E4M3.UNPACK_B R44, R137.H1 ;  /* 0x00000089ff2c723e */ /* 0x000fe400030006ff */
[----:B------:R-:W-:-:S02]  /*81f0*/  F2FP.F16.E4M3.UNPACK_B R13, R13.H1 ;  /* 0x0000000dff0d723e */ /* 0x000fc400030006ff */
[----:B------:R-:W-:Y:S01]  /*8200*/  LOP3.LUT R45, R42, 0xff0000, R43, 0xf8, !PT ;  /* 0x00ff00002a2d7812 */ /* 0x000fe200078ef82b */
[--C-:B------:R-:W-:Y:S01]  /*8210*/  HADD2.F32 R48, -RZ, R44.reuse.H0_H0 ;  /* 0x2000002cff307230 */ /* 0x100fe20000004100 */
[----:B------:R-:W-:Y:S01]  /*8220*/  LOP3.LUT R50, R12, 0xff0000, R49, 0xf8, !PT ;  /* 0x00ff00000c327812 */ /* 0x000fe200078ef831 */
[--C-:B------:R-:W-:Y:S01]  /*8230*/  HADD2.F32 R12, -RZ, R11.reuse.H1_H1 ;  /* 0x3000000bff0c7230 */ /* 0x100fe20000004100 */
[----:B------:R-:W-:Y:S01]  /*8240*/  F2FP.F16.E4M3.UNPACK_B R43, R136.H1 ;  /* 0x00000088ff2b723e */ /* 0x000fe200030006ff */
[----:B------:R-:W-:Y:S01]  /*8250*/  HADD2.F32 R11, -RZ, R11.H0_H0 ;  /* 0x2000000bff0b7230 */ /* 0x000fe20000004100 */
[----:B------:R-:W-:Y:S01]  /*8260*/  F2FP.F16.E4M3.UNPACK_B R137, R137 ;  /* 0x00000089ff89723e */ /* 0x000fe200020006ff */
[----:B------:R-:W-:Y:S02]  /*8270*/  HADD2.F32 R49, -RZ, R44.H1_H1 ;  /* 0x3000002cff317230 */ /* 0x000fe40000004100 */
[----:B------:R-:W-:Y:S01]  /*8280*/  FMUL.FTZ R52, R12, R48 ;  /* 0x000000300c347220 */ /* 0x000fe20000410000 */
[----:B------:R-:W-:-:S02]  /*8290*/  HADD2.F32 R42, -RZ, R13.H1_H1 ;  /* 0x3000000dff2a7230 */ /* 0x000fc40000004100 */
[C---:B------:R-:W-:Y:S01]  /*82a0*/  FMUL.FTZ R51, R11.reuse, R48 ;  /* 0x000000300b337220 */ /* 0x040fe20000410000 */
[----:B------:R-:W-:Y:S01]  /*82b0*/  HADD2.F32 R44, -RZ, R43.H0_H0 ;  /* 0x2000002bff2c7230 */ /* 0x000fe20000004100 */
[----:B------:R-:W-:Y:S01]  /*82c0*/  F2FP.F16.E4M3.UNPACK_B R136, R136 ;  /* 0x00000088ff88723e */ /* 0x000fe200020006ff */
[----:B------:R-:W-:Y:S02]  /*82d0*/  HADD2.F32 R13, -RZ, R13.H0_H0 ;  /* 0x2000000dff0d7230 */ /* 0x000fe40000004100 */
[-C--:B------:R-:W-:Y:S01]  /*82e0*/  FMUL.FTZ R48, R42, R49.reuse ;  /* 0x000000312a307220 */ /* 0x080fe20000410000 */
[----:B------:R-:W-:Y:S02]  /*82f0*/  HADD2.F32 R43, -RZ, R43.H1_H1 ;  /* 0x3000002bff2b7230 */ /* 0x000fe40000004100 */
[-C--:B------:R-:W-:Y:S01]  /*8300*/  FFMA.FTZ R11, R11, R44.reuse, -R52 ;  /* 0x0000002c0b0b7223 */ /* 0x080fe20000010834 */
[----:B------:R-:W-:Y:S01]  /*8310*/  FFMA.FTZ R12, R12, R44, R51 ;  /* 0x0000002c0c0c7223 */ /* 0x000fe20000010033 */
[----:B------:R-:W-:Y:S01]  /*8320*/  FMUL.FTZ R49, R13, R49 ;  /* 0x000000310d317220 */ /* 0x000fe20000410000 */
[----:B------:R-:W-:-:S02]  /*8330*/  HADD2.F32 R44, -RZ, R136.H1_H1 ;  /* 0x30000088ff2c7230 */ /* 0x000fc40000004100 */
[----:B------:R-:W-:Y:S01]  /*8340*/  FFMA.FTZ R55, R13, R43, -R48 ;  /* 0x0000002b0d377223 */ /* 0x000fe20000010830 */
[----:B------:R-:W-:Y:S01]  /*8350*/  F2FP.F16.E4M3.UNPACK_B R13, R37.H1 ;  /* 0x00000025ff0d723e */ /* 0x000fe200030006ff */
[----:B------:R-:W-:Y:S01]  /*8360*/  FFMA.FTZ R56, R42, R43, R49 ;  /* 0x0000002b2a387223 */ /* 0x000fe20000010031 */
[----:B------:R-:W-:Y:S01]  /*8370*/  F2FP.F16.E4M3.UNPACK_B R37, R37 ;  /* 0x00000025ff25723e */ /* 0x000fe200020006ff */
[----:B------:R-:W-:Y:S02]  /*8380*/  HADD2.F32 R48, -RZ, R137.H0_H0 ;  /* 0x20000089ff307230 */ /* 0x000fe40000004100 */
[--C-:B------:R-:W-:Y:S01]  /*8390*/  HADD2.F32 R42, -RZ, R13.reuse.H0_H0 ;  /* 0x2000000dff2a7230 */ /* 0x100fe20000004100 */
[----:B------:R-:W-:Y:S01]  /*83a0*/  F2FP.SATFINITE.E4M3.F32.PACK_AB_MERGE_C R58, R56, R55, RZ ;  /* 0x00000037383a723e */ /* 0x000fe200048070ff */
[----:B------:R-:W-:Y:S02]  /*83b0*/  HADD2.F32 R43, -RZ, R13.H1_H1 ;  /* 0x3000000dff2b7230 */ /* 0x000fe40000004100 */
[----:B------:R-:W-:-:S02]  /*83c0*/  HADD2.F32 R13, -RZ, R37.H0_H0 ;  /* 0x20000025ff0d7230 */ /* 0x000fc40000004100 */
[----:B------:R-:W-:Y:S02]  /*83d0*/  HADD2.F32 R37, -RZ, R37.H1_H1 ;  /* 0x30000025ff257230 */ /* 0x000fe40000004100 */
[----:B------:R-:W-:Y:S02]  /*83e0*/  HADD2.F32 R49, -RZ, R137.H1_H1 ;  /* 0x30000089ff317230 */ /* 0x000fe40000004100 */
[----:B------:R-:W-:Y:S02]  /*83f0*/  HADD2.F32 R136, -RZ, R136.H0_H0 ;  /* 0x20000088ff887230 */ /* 0x000fe40000004100 */
[-C--:B------:R-:W-:Y:S01]  /*8400*/  FMUL.FTZ R52, R37, R48.reuse ;  /* 0x0000003025347220 */ /* 0x080fe20000410000 */
[----:B------:R-:W-:Y:S01]  /*8410*/  FMUL.FTZ R48, R13, R48 ;  /* 0x000000300d307220 */ /* 0x000fe20000410000 */
[-C--:B------:R-:W-:Y:S01]  /*8420*/  FMUL.FTZ R51, R43, R49.reuse ;  /* 0x000000312b337220 */ /* 0x080fe20000410000 */
[C---:B------:R-:W-:Y:S01]  /*8430*/  FMUL.FTZ R54, R42.reuse, R49 ;  /* 0x000000312a367220 */ /* 0x040fe20000410000 */
[-C--:B------:R-:W-:Y:S01]  /*8440*/  FFMA.FTZ R53, R13, R136.reuse, -R52 ;  /* 0x000000880d357223 */ /* 0x080fe20000010834 */
[----:B------:R-:W-:Y:S01]  /*8450*/  FFMA.FTZ R136, R37, R136, R48 ;  /* 0x0000008825887223 */ /* 0x000fe20000010030 */
        /* <DEDUP_REMOVED lines=39> */
[CC--:B------:R-:W-:Y:S01]  /*86d0*/  FMUL.FTZ R42, R14.reuse, R50.reuse ;  /* 0x000000320e2a7220 */ /* 0x0c0fe20000410000 */
        /* <DEDUP_REMOVED lines=9> */
.L_x_2693:
[----:B------:R-:W-:Y:S05]  /*8770*/  BSYNC B2 ;  /* 0x0000000000027941 */ /* 0x000fea0003800000 */
.L_x_2692:
[----:B0-----:R0:W-:Y:S02]  /*8780*/  ST.E.128 desc[UR52][R46.64], R12 ;  /* 0x0000000c2e007985 */ /* 0x0011e4000c101d34 */
.L_x_2691:
[----:B------:R-:W-:Y:S05]  /*8790*/  BSYNC B1 ;  /* 0x0000000000017941 */ /* 0x000fea0003800000 */
.L_x_2690:
[----:B------:R-:W-:-:S13]  /*87a0*/  ISETP.NE.AND P2, PT, R84, RZ, PT ;  /* 0x000000ff5400720c */ /* 0x000fda0003f45270 */
[----:B------:R-:W-:Y:S05]  /*87b0*/  @!P2 BRA `(.L_x_2673) ;  /* 0x000000700088a947 */ /* 0x000fea0003800000 */
[----:B0-----:R0:W0:Y:S01]  /*87c0*/  LDS.128 R12, [R36+0x21400] ;  /* 0x02140000240c7984 */ /* 0x0010220000000c00 */
[----:B------:R-:W-:Y:S01]  /*87d0*/  IADD3 R42, P2, R196, R120, RZ ;  /* 0x00000078c42a7210 */ /* 0x000fe20007f5e0ff */
[----:B------:R-:W-:Y:S03]  /*87e0*/  BSSY B1, `(.L_x_2694) ;  /* 0x000006d000017945 */ /* 0x000fe60003800000 */
[----:B--2---:R-:W-:Y:S02]  /*87f0*/  IADD3.X R43, R119, R205, RZ, P2, !PT ;  /* 0x000000cd772b7210 */ /* 0x004fe400017fe4ff */
[----:B------:R-:W-:-:S13]  /*8800*/  ISETP.GE.AND P2, PT, R204, R117, PT ;  /* 0x00000075cc00720c */ /* 0x000fda0003f46270 */
[----:B------:R-:W-:Y:S05]  /*8810*/  @P2 BRA `(.L_x_2695) ;  /* 0x0000000400a42947 */ /* 0x000fea0003800000 */
[----:B----4-:R-:W-:Y:S01]  /*8820*/  SHF.R.U32.HI R11, RZ, 0x8, R39 ;  /* 0x00000008ff0b7819 */ /* 0x010fe20000011627 */
[----:B0-----:R-:W-:Y:S01]  /*8830*/  IMAD.MOV.U32 R36, RZ, RZ, R14 ;  /* 0x000000ffff247224 */ /* 0x001fe200078e000e */
[----:B------:R-:W-:Y:S01]  /*8840*/  SHF.R.U32.HI R40, RZ, 0x8, R41 ;  /* 0x00000008ff287819 */ /* 0x000fe20000011629 */
[----:B------:R-:W-:Y:S01]  /*8850*/  IMAD.MOV.U32 R37, RZ, RZ, R15 ;  /* 0x000000ffff257224 */ /* 0x000fe200078e000f */
[----:B------:R-:W-:Y:S01]  /*8860*/  SHF.R.U32.HI R45, RZ, 0x10, R39 ;  /* 0x00000010ff2d7819 */ /* 0x000fe20000011627 */
[----:B------:R-:W-:Y:S01]  /*8870*/  IMAD.SHL.U32 R11, R11, 0x100, RZ ;  /* 0x000001000b0b7824 */ /* 0x000fe200078e00ff */
[----:B------:R-:W-:Y:S02]  /*8880*/  LOP3.LUT R38, R39, 0xff0000ff, RZ, 0xc0, !PT ;  /* 0xff0000ff27267812 */ /* 0x000fe400078ec0ff */
[----:B------:R-:W-:Y:S02]  /*8890*/  SHF.R.U32.HI R44, RZ, 0x10, R41 ;  /* 0x00000010ff2c7819 */ /* 0x000fe40000011629 */
[----:B------:R-:W-:-:S02]  /*88a0*/  LOP3.LUT R39, R41, 0xff0000ff, RZ, 0xc0, !PT ;  /* 0xff0000ff29277812 */ /* 0x000fc400078ec0ff */
[----:B------:R-:W-:Y:S02]  /*88b0*/  SHF.L.U32 R14, R40, 0x8, RZ ;  /* 0x00000008280e7819 */ /* 0x000fe400000006ff */
        /* <DEDUP_REMOVED lines=95> */
.L_x_2695:
[----:B------:R-:W-:Y:S05]  /*8eb0*/  BSYNC B1 ;  /* 0x0000000000017941 */ /* 0x000fea0003800000 */
.L_x_2694:
[----:B0-----:R0:W-:Y:S01]  /*8ec0*/  ST.E.128 desc[UR52][R42.64], R12 ;  /* 0x0000000c2a007985 */ /* 0x0011e2000c101d34 */
[----:B------:R-:W-:Y:S05]  /*8ed0*/  BRA `(.L_x_2673) ;  /* 0x0000006800c07947 */ /* 0x000fea0003800000 */
.L_x_2639:
        /* <DEDUP_REMOVED lines=43> */
.L_x_2697:
[----:B------:R-:W-:Y:S05]  /*9190*/  BSYNC B1 ;  /* 0x0000000000017941 */ /* 0x000fea0003800000 */
.L_x_2696:
[----:B0-----:R-:W-:Y:S01]  /*91a0*/  IADD3 R62, R198, 0x80, RZ ;  /* 0x00000080c63e7810 */ /* 0x001fe20007ffe0ff */
[----:B------:R-:W-:Y:S01]  /*91b0*/  BSSY B1, `(.L_x_2698) ;  /* 0x000002f000017945 */ /* 0x000fe20003800000 */
[----:B------:R-:W-:Y:S02]  /*91c0*/  CS2R R64, SRZ ;  /* 0x0000000000407805 */ /* 0x000fe4000001ff00 */
[----:B------:R-:W-:Y:S02]  /*91d0*/  CS2R R66, SRZ ;  /* 0x0000000000427805 */ /* 0x000fe4000001ff00 */
[----:B------:R-:W-:Y:S02]  /*91e0*/  ISETP.GE.AND P4, PT, R62, R93, PT ;  /* 0x0000005d3e00720c */ /* 0x000fe40003f86270 */
[----:B------:R-:W-:Y:S02]  /*91f0*/  CS2R R62, SRZ ;  /* 0x00000000003e7805 */ /* 0x000fe4000001ff00 */
        /* <DEDUP_REMOVED lines=42> */
.L_x_2699:
[----:B------:R-:W-:Y:S05]  /*94a0*/  BSYNC B1 ;  /* 0x0000000000017941 */ /* 0x000fea0003800000 */
.L_x_2698:
        /* <DEDUP_REMOVED lines=8> */
[----:B------:R-:W-:Y:S01]  /*9530*/  MOV R157, R58 ;  /* 0x0000003a009d7202 */ /* 0x000fe20000000f00 */
        /* <DEDUP_REMOVED lines=14> */
[----:B------:R-:W-:Y:S01]  /*9620*/  IMAD.MOV.U32 R138, RZ, RZ, R80 ;  /* 0x000000ffff8a7224 */ /* 0x000fe200078e0050 */
[----:B------:R-:W-:Y:S06]  /*9630*/  @!P1 BRA `(.L_x_2700) ;  /* 0x0000000000049947 */ /* 0x000fec0003800000 */
[----:B------:R-:W-:Y:S01]  /*9640*/  BPT.TRAP 0x1 ;  /* 0x000000040000795c */ /* 0x000fe20000300000 */
.L_x_2700:
[----:B------:R-:W-:Y:S01]  /*9650*/  IMAD R94, R19, 0x8, R18 ;  /* 0x00000008135e7824 */ /* 0x000fe200078e0212 */
[----:B------:R-:W-:Y:S01]  /*9660*/  SHF.L.U32 R95, R199, 0x1f, RZ ;  /* 0x0000001fc75f7819 */ /* 0x000fe200000006ff */
[----:B------:R-:W1:Y:S01]  /*9670*/  LDC R136, c[0x0][0x2f4] ;  /* 0x0000bd00ff887b82 */ /* 0x000e620000000800 */
[----:B------:R-:W-:Y:S02]  /*9680*/  BSSY B1, `(.L_x_2701) ;  /* 0x0000003000017945 */ /* 0x000fe40003800000 */
[----:B------:R-:W2:Y:S02]  /*9690*/  SYNCS.PHASECHK.TRANS64.TRYWAIT P5, [R94+URZ+0x29890], R95 ;  /* 0x0298905f5e0075a7 */ /* 0x000ea400080a017f */
[----:B--2---:R-:W-:Y:S05]  /*96a0*/  @!P5 BRA `(.L_x_2702) ;  /* 0x0000025c00a0d947 */ /* 0x004fea0003800000 */
.L_x_2990:
[----:B------:R-:W-:Y:S05]  /*96b0*/  BSYNC B1 ;  /* 0x0000000000017941 */ /* 0x000fea0003800000 */
.L_x_2701:
[----:B------:R-:W-:Y:S01]  /*96c0*/  UMOV UR4, 0xffffffff ;  /* 0xffffffff00047882 */ /* 0x000fe20000000000 */
[----:B-1----:R-:W-:Y:S02]  /*96d0*/  IMAD.IADD R145, R136, 0x1, -R118 ;  /* 0x0000000188917824 */ /* 0x002fe400078e0a76 */
[----:B------:R-:W-:Y:S05]  /*96e0*/  BRA.DIV UR4, `(.L_x_2703) ;  /* 0x0000025e04a47947 */ /* 0x000fea000b800000 */
[----:B------:R1:W3:Y:S04]  /*96f0*/  SHFL.IDX PT, R153, R119, RZ, 0x1e1f ;  /* 0x001e1fff77997589 */ /* 0x0002e800000e0000 */
[----:B------:R1:W4:Y:S02]  /*9700*/  SHFL.IDX PT, R11, R120, RZ, 0x1e1f ;  /* 0x001e1fff780b7589 */ /* 0x00032400000e0000 */
.L_x_2994:
        /* <DEDUP_REMOVED lines=17> */
[----:B------:R-:W-:-:S05]  /*9820*/  IMAD R12, R12, 0x2800, R209 ;  /* 0x000028000c0c7824 */ /* 0x000fca00078e02d1 */
        /* <DEDUP_REMOVED lines=14> */
[----:B------:R-:W-:Y:S02]  /*9910*/  SHF.R.U32.HI R51, RZ, 0x8, R37 ;  /* 0x00000008ff337819 */ /* 0x000fe40000011625 */
[----:B------:R-:W-:-:S02]  /*9920*/  SHF.R.U32.HI R48, RZ, 0x10, R49 ;  /* 0x00000010ff307819 */ /* 0x000fc40000011631 */
[----:B------:R-:W-:Y:S02]  /*9930*/  LOP3.LUT R50, R49, 0xff0000ff, RZ, 0xc0, !PT ;  /* 0xff0000ff31327812 */ /* 0x000fe400078ec0ff */
[----:B------:R-:W-:Y:S01]  /*9940*/  SHF.R.U32.HI R168, RZ, 0x10, R37 ;  /* 0x00000010ffa87819 */ /* 0x000fe20000011625 */
[----:B------:R-:W-:Y:S01]  /*9950*/  IMAD.U32 R48, R48, 0x10000, RZ ;  /* 0x0001000030307824 */ /* 0x000fe200078e00ff */
[----:B------:R-:W-:Y:S02]  /*9960*/  LOP3.LUT R170, R37, 0xff0000ff, RZ, 0xc0, !PT ;  /* 0xff0000ff25aa7812 */ /* 0x000fe400078ec0ff */
[--C-:B------:R-:W-:Y:S01]  /*9970*/  SHF.R.U32.HI R37, RZ, 0x10, R39.reuse ;  /* 0x00000010ff257819 */ /* 0x100fe20000011627 */
[----:B------:R-:W-:Y:S01]  /*9980*/  IMAD.U32 R168, R168, 0x10000, RZ ;  /* 0x00010000a8a87824 */ /* 0x000fe200078e00ff */
[----:B------:R-:W-:Y:S02]  /*9990*/  SHF.R.U32.HI R38, RZ, 0x8, R39 ;  /* 0x00000008ff267819 */ /* 0x000fe40000011627 */
[----:B------:R-:W-:Y:S01]  /*99a0*/  LOP3.LUT R49, R39, 0xff0000ff, RZ, 0xc0, !PT ;  /* 0xff0000ff27317812 */ /* 0x000fe200078ec0ff */
[----:B------:R-:W-:Y:S01]  /*99b0*/  IMAD.SHL.U32 R39, R51, 0x100, RZ ;  /* 0x0000010033277824 */ /* 0x000fe200078e00ff */
[----:B------:R-:W-:Y:S01]  /*99c0*/  SHF.L.U32 R167, R167, 0x8, RZ ;  /* 0x00000008a7a77819 */ /* 0x000fe200000006ff */
[----:B------:R-:W-:Y:S01]  /*99d0*/  IMAD.U32 R37, R37, 0x10000, RZ ;  /* 0x0001000025257824 */ /* 0x000fe200078e00ff */
[----:B------:R-:W-:-:S02]  /*99e0*/  LOP3.LUT R50, R50, 0xff00, R171, 0xf8, !PT ;  /* 0x0000ff0032327812 */ /* 0x000fc400078ef8ab */
        /* <DEDUP_REMOVED lines=22> */
[----:B------:R-:W-:Y:S02]  /*9b50*/  SHF.L.U32 R38, R38, 0x8, RZ ;  /* 0x0000000826267819 */ /* 0x000fe400000006ff */
[----:B------:R-:W-:-:S02]  /*9b60*/  LOP3.LUT R51, R51, 0xff0000, R36, 0xf8, !PT ;  /* 0x00ff000033337812 */ /* 0x000fc400078ef824 */
        /* <DEDUP_REMOVED lines=13> */
[CC--:B------:R-:W-:Y:S01]  /*9c40*/  FMUL.FTZ R174, R13.reuse, R173.reuse ;  /* 0x000000ad0dae7220 */ /* 0x0c0fe20000410000 */
[----:B------:R-:W-:Y:S02]  /*9c50*/  HADD2.F32 R170, -RZ, R170.H1_H1 ;  /* 0x300000aaffaa7230 */ /* 0x000fe40000004100 */
[C---:B------:R-:W-:Y:S01]  /*9c60*/  FMUL.FTZ R173, R50.reuse, R173 ;  /* 0x000000ad32ad7220 */ /* 0x040fe20000410000 */
[----:B------:R-:W-:Y:S02]  /*9c70*/  IMAD.MOV.U32 R37, RZ, RZ, R91 ;  /* 0x000000ffff257224 */ /* 0x000fe400078e005b */
[-C--:B------:R-:W-:Y:S01]  /*9c80*/  FFMA.FTZ R50, R50, R172.reuse, -R174 ;  /* 0x000000ac32327223 */ /* 0x080fe200000108ae */
[----:B------:R-:W-:Y:S01]  /*9c90*/  MOV R91, R15 ;  /* 0x0000000f005b7202 */ /* 0x000fe20000000f00 */
[----:B------:R-:W-:Y:S01]  /*9ca0*/  FFMA.FTZ R13, R13, R172, R173 ;  /* 0x000000ac0d0d7223 */ /* 0x000fe200000100ad */
[----:B------:R-:W-:Y:S01]  /*9cb0*/  HADD2.F32 R172, -RZ, R171.H1_H1 ;  /* 0x300000abffac7230 */ /* 0x000fe20000004100 */
[----:B------:R-:W-:Y:S01]  /*9cc0*/  F2FP.F16.E4M3.UNPACK_B R38, R37 ;  /* 0x00000025ff26723e */ /* 0x000fe200020006ff */
[----:B------:R-:W-:-:S02]  /*9cd0*/  HADD2.F32 R171, -RZ, R169.H1_H1 ;  /* 0x300000a9ffab7230 */ /* 0x000fc40000004100 */
[CC--:B------:R-:W-:Y:S01]  /*9ce0*/  FMUL.FTZ R169, R89.reuse, R170.reuse ;  /* 0x000000aa59a97220 */ /* 0x0c0fe20000410000 */
[----:B------:R-:W-:Y:S01]  /*9cf0*/  F2FP.F16.E4M3.UNPACK_B R15, R91 ;  /* 0x0000005bff0f723e */ /* 0x000fe200020006ff */
[C---:B------:R-:W-:Y:S01]  /*9d00*/  FMUL.FTZ R170, R172.reuse, R170 ;  /* 0x000000aaacaa7220 */ /* 0x040fe20000410000 */
[----:B------:R-:W-:Y:S01]  /*9d10*/  F2FP.F16.E4M3.UNPACK_B R37, R37.H1 ;  /* 0x00000025ff25723e */ /* 0x000fe200030006ff */
[-C--:B------:R-:W-:Y:S01]  /*9d20*/  FFMA.FTZ R169, R172, R171.reuse, -R169 ;  /* 0x000000abaca97223 */ /* 0x080fe200000108a9 */
[----:B------:R-:W-:Y:S02]  /*9d30*/  HADD2.F32 R172, -RZ, R38.H0_H0 ;  /* 0x20000026ffac7230 */ /* 0x000fe40000004100 */
        /* <DEDUP_REMOVED lines=104> */
[----:B------:R-:W-:Y:S02]  /*a3c0*/  IMAD.MOV.U32 R12, RZ, RZ, R168 ;  /* 0x000000ffff0c7224 */ /* 0x000fe400078e00a8 */
[C---:B------:R-:W-:Y:S01]  /*a3d0*/  FMUL.FTZ R174, R163.reuse, R174 ;  /* 0x000000aea3ae7220 */ /* 0x040fe20000410000 */
[----:B------:R-:W-:-:S03]  /*a3e0*/  FFMA.FTZ R170, R163, R164, -R170 ;  /* 0x000000a4a3aa7223 */ /* 0x000fc600000108aa */
[----:B------:R-:W-:Y:S01]  /*a3f0*/  FFMA.FTZ R174, R88, R164, R174 ;  /* 0x000000a458ae7223 */ /* 0x000fe200000100ae */
[CC--:B------:R-:W-:Y:S01]  /*a400*/  FMUL.FTZ R88, R51.reuse, R14.reuse ;  /* 0x0000000e33587220 */ /* 0x0c0fe20000410000 */
[C---:B------:R-:W-:Y:S01]  /*a410*/  FMUL.FTZ R14, R50.reuse, R14 ;  /* 0x0000000e320e7220 */ /* 0x040fe20000410000 */
[----:B------:R-:W-:Y:S02]  /*a420*/  HADD2.F32 R164, -RZ, R162.H0_H0 ;  /* 0x200000a2ffa47230 */ /* 0x000fe40000004100 */
[-C--:B------:R-:W-:Y:S01]  /*a430*/  FFMA.FTZ R50, R50, R89.reuse, -R88 ;  /* 0x0000005932327223 */ /* 0x080fe20000010858 */
[----:B------:R-:W-:Y:S01]  /*a440*/  FFMA.FTZ R14, R51, R89, R14 ;  /* 0x00000059330e7223 */ /* 0x000fe2000001000e */
[----:B------:R-:W-:Y:S02]  /*a450*/  HADD2.F32 R51, -RZ, R90.H0_H0 ;  /* 0x2000005aff337230 */ /* 0x000fe40000004100 */
[----:B------:R-:W-:Y:S01]  /*a460*/  HADD2.F32 R89, -RZ, R49.H0_H0 ;  /* 0x20000031ff597230 */ /* 0x000fe20000004100 */
[----:B------:R-:W-:Y:S01]  /*a470*/  F2FP.SATFINITE.E4M3.F32.PACK_AB_MERGE_C R50, R50, R170, RZ ;  /* 0x000000aa3232723e */ /* 0x000fe200048070ff */
        /* <DEDUP_REMOVED lines=8> */
[----:B------:R-:W-:-:S02]  /*a500*/  HADD2.F32 R165, -RZ, R165.H1_H1 ;  /* 0x300000a5ffa57230 */ /* 0x000fc40000004100 */
[----:B------:R-:W-:Y:S01]  /*a510*/  FMUL.FTZ R51, R90, R162 ;  /* 0x000000a25a337220 */ /* 0x000fe20000410000 */
[----:B------:R-:W-:Y:S01]  /*a520*/  F2FP.SATFINITE.E4M3.F32.PACK_AB_MERGE_C R14, R14, R174, RZ ;  /* 0x000000ae0e0e723e */ /* 0x000fe200048070ff */
[----:B------:R-:W-:Y:S01]  /*a530*/  FMUL.FTZ R162, R49, R162 ;  /* 0x000000a231a27220 */ /* 0x000fe20000410000 */
[----:B------:R-:W-:Y:S01]  /*a540*/  F2FP.SATFINITE.E4M3.F32.PACK_AB_MERGE_C R89, R39, R48, R13 ;  /* 0x000000302759723e */ /* 0x000fe2000480700d */
[-C--:B------:R-:W-:Y:S01]  /*a550*/  FFMA.FTZ R51, R49, R165.reuse, -R51 ;  /* 0x000000a531337223 */ /* 0x080fe20000010833 */
[----:B------:R-:W-:Y:S02]  /*a560*/  IMAD.MOV.U32 R13, RZ, RZ, R167 ;  /* 0x000000ffff0d7224 */ /* 0x000fe400078e00a7 */
[----:B------:R-:W-:Y:S01]  /*a570*/  FFMA.FTZ R162, R90, R165, R162 ;  /* 0x000000a55aa27223 */ /* 0x000fe200000100a2 */
[----:B------:R-:W-:Y:S02]  /*a580*/  MOV R88, R36 ;  /* 0x0000002400587202 */ /* 0x000fe40000000f00 */
[----:B------:R-:W-:-:S02]  /*a590*/  F2FP.SATFINITE.E4M3.F32.PACK_AB_MERGE_C R50, R51, R163, R50 ;  /* 0x000000a33332723e */ /* 0x000fc40004807032 */
[----:B------:R-:W-:Y:S02]  /*a5a0*/  F2FP.SATFINITE.E4M3.F32.PACK_AB_MERGE_C R162, R162, R164, R14 ;  /* 0x000000a4a2a2723e */ /* 0x000fe4000480700e */
[----:B------:R-:W-:Y:S01]  /*a5b0*/  F2FP.SATFINITE.E4M3.F32.PACK_AB_MERGE_C R51, R38, R175, R91 ;  /* 0x000000af2633723e */ /* 0x000fe2000480705b */
[----:B------:R-:W-:Y:S01]  /*a5c0*/  IMAD.MOV.U32 R14, RZ, RZ, R50 ;  /* 0x000000ffff0e7224 */ /* 0x000fe200078e0032 */
[----:B------:R-:W-:Y:S01]  /*a5d0*/  F2FP.SATFINITE.E4M3.F32.PACK_AB_MERGE_C R91, R15, R172, R37 ;  /* 0x000000ac0f5b723e */ /* 0x000fe20004807025 */
[----:B------:R-:W-:Y:S02]  /*a5e0*/  IMAD.MOV.U32 R90, RZ, RZ, R162 ;  /* 0x000000ffff5a7224 */ /* 0x000fe400078e00a2 */
[----:B------:R-:W-:-:S07]  /*a5f0*/  IMAD.MOV.U32 R15, RZ, RZ, R51 ;  /* 0x000000ffff0f7224 */ /* 0x000fce00078e0033 */
.L_x_2709:
[----:B------:R-:W-:Y:S05]  /*a600*/  BSYNC B3 ;  /* 0x0000000000037941 */ /* 0x000fea0003800000 */
.L_x_2708:
[----:B----4-:R-:W-:-:S04]  /*a610*/  IADD3 R36, P2, R28, R11, RZ ;  /* 0x0000000b1c247210 */ /* 0x010fc80007f5e0ff */
[----:B---3--:R-:W-:Y:S02]  /*a620*/  IADD3.X R37, R153, R112, RZ, P2, !PT ;  /* 0x0000007099257210 */ /* 0x008fe400017fe4ff */
[----:B------:R-:W-:-:S03]  /*a630*/  ISETP.GE.AND P2, PT, R166, R136, PT ;  /* 0x00000088a600720c */ /* 0x000fc60003f46270 */
[----:B0-----:R0:W-:Y:S10]  /*a640*/  ST.E.128 desc[UR52][R36.64], R12 ;  /* 0x0000000c24007985 */ /* 0x0011f4000c101d34 */
[----:B------:R-:W-:-:S04]  /*a650*/  @!P2 IADD3 R38, P5, R11, R166, RZ ;  /* 0x000000a60b26a210 */ /* 0x000fc80007fbe0ff */
[----:B------:R-:W-:-:S05]  /*a660*/  @!P2 LEA.HI.X.SX32 R39, R166, R153, 0x1, P5 ;  /* 0x00000099a627a211 */ /* 0x000fca00028f0eff */
[----:B------:R0:W-:Y:S04]  /*a670*/  @!P2 ST.E.128 desc[UR52][R38.64], R88 ;  /* 0x000000582600a985 */ /* 0x0001e8000c101d34 */
.L_x_2707:
[----:B------:R-:W-:Y:S05]  /*a680*/  BSYNC B2 ;  /* 0x0000000000027941 */ /* 0x000fea0003800000 */
.L_x_2706:
        /* <DEDUP_REMOVED lines=15> */
[----:B------:R-:W-:-:S05]  /*a780*/  LOP3.LUT R13, R13, R208, RZ, 0x3c, !PT ;  /* 0x000000d00d0d7212 */ /* 0x000fca00078e3cff */
        /* <DEDUP_REMOVED lines=13> */
[----:B------:R-:W-:Y:S01]  /*a860*/  LOP3.LUT R40, R53, 0xff0000ff, RZ, 0xc0, !PT ;  /* 0xff0000ff35287812 */ /* 0x000fe200078ec0ff */
[----:B------:R-:W-:Y:S01]  /*a870*/  IMAD.SHL.U32 R49, R49, 0x100, RZ ;  /* 0x0000010031317824 */ /* 0x000fe200078e00ff */
[----:B------:R-:W-:-:S02]  /*a880*/  SHF.R.U32.HI R51, RZ, 0x10, R53 ;  /* 0x00000010ff337819 */ /* 0x000fc40000011635 */
[----:B------:R-:W-:Y:S02]  /*a890*/  LOP3.LUT R40, R40, 0xff00, R41, 0xf8, !PT ;  /* 0x0000ff0028287812 */ /* 0x000fe400078ef829 */
[----:B------:R-:W-:Y:S01]  /*a8a0*/  LOP3.LUT R42, R42, 0xff00, R49, 0xf8, !PT ;  /* 0x0000ff002a2a7812 */ /* 0x000fe200078ef831 */
[----:B------:R-:W-:Y:S01]  /*a8b0*/  IMAD.U32 R49, R51, 0x10000, RZ ;  /* 0x0001000033317824 */ /* 0x000fe200078e00ff */
[----:B------:R-:W-:Y:S01]  /*a8c0*/  SHF.L.U32 R41, R50, 0x10, RZ ;  /* 0x0000001032297819 */ /* 0x000fe200000006ff */
[----:B0-----:R-:W-:-:S03]  /*a8d0*/  IMAD.MOV.U32 R51, RZ, RZ, R37 ;  /* 0x000000ffff337224 */ /* 0x001fc600078e0025 */
[----:B------:R-:W-:Y:S02]  /*a8e0*/  LOP3.LUT R50, R42, 0xff0000, R41, 0xf8, !PT ;  /* 0x00ff00002a327812 */ /* 0x000fe400078ef829 */
[----:B------:R-:W-:Y:S02]  /*a8f0*/  F2FP.F16.E4M3.UNPACK_B R53, R51 ;  /* 0x00000033ff35723e */ /* 0x000fe400020006ff */
[----:B------:R-:W-:Y:S02]  /*a900*/  F2FP.F16.E4M3.UNPACK_B R52, R50 ;  /* 0x00000032ff34723e */ /* 0x000fe400020006ff */
[----:B------:R-:W-:Y:S02]  /*a910*/  F2FP.F16.E4M3.UNPACK_B R41, R13 ;  /* 0x0000000dff29723e */ /* 0x000fe400020006ff */
[----:B------:R-:W-:Y:S01]  /*a920*/  LOP3.LUT R49, R40, 0xff0000, R49, 0xf8, !PT ;  /* 0x00ff000028317812 */ /* 0x000fe200078ef831 */
[----:B------:R-:W-:Y:S01]  /*a930*/  HADD2.F32 R40, -RZ, R53.H0_H0 ;  /* 0x20000035ff287230 */ /* 0x000fe20000004100 */
[----:B------:R-:W-:Y:S01]  /*a940*/  F2FP.F16.E4M3.UNPACK_B R51, R51.H1 ;  /* 0x00000033ff33723e */ /* 0x000fe200030006ff */
[----:B------:R-:W-:Y:S01]  /*a950*/  HADD2.F32 R42, -RZ, R41.H0_H0 ;  /* 0x20000029ff2a7230 */ /* 0x000fe20000004100 */
[-C--:B------:R-:W-:Y:S01]  /*a960*/  F2FP.F16.E4M3.UNPACK_B R37, R49.reuse ;  /* 0x00000031ff25723e */ /* 0x080fe200020006ff */
[----:B------:R-:W-:Y:S01]  /*a970*/  HADD2.F32 R53, -RZ, R53.H1_H1 ;  /* 0x30000035ff357230 */ /* 0x000fe20000004100 */
[----:B------:R-:W-:Y:S01]  /*a980*/  F2FP.F16.E4M3.UNPACK_B R49, R49.H1 ;  /* 0x00000031ff31723e */ /* 0x000fe200030006ff */
[----:B------:R-:W-:-:S02]  /*a990*/  HADD2.F32 R54, -RZ, R52.H1_H1 ;  /* 0x30000034ff367230 */ /* 0x000fc40000004100 */
[----:B------:R-:W-:Y:S02]  /*a9a0*/  HADD2.F32 R41, -RZ, R41.H1_H1 ;  /* 0x30000029ff297230 */ /* 0x000fe40000004100 */
        /* <DEDUP_REMOVED lines=31> */
[----:B------:R-:W-:Y:S02]  /*aba0*/  SHF.R.U32.HI R54, RZ, 0x8, R43 ;  /* 0x00000008ff367819 */ /* 0x000fe4000001162b */
[----:B------:R-:W-:Y:S02]  /*abb0*/  SHF.R.U32.HI R88, RZ, 0x10, R55 ;  /* 0x00000010ff587819 */ /* 0x000fe40000011637 */
[----:B------:R-:W-:Y:S01]  /*abc0*/  LOP3.LUT R53, R43, 0xff0000ff, RZ, 0xc0, !PT ;  /* 0xff0000ff2b357812 */ /* 0x000fe200078ec0ff */
[----:B------:R-:W-:Y:S01]  /*abd0*/  IMAD.SHL.U32 R54, R54, 0x100, RZ ;  /* 0x0000010036367824 */ /* 0x000fe200078e00ff */
[----:B------:R-:W-:Y:S01]  /*abe0*/  SHF.R.U32.HI R55, RZ, 0x10, R43 ;  /* 0x00000010ff377819 */ /* 0x000fe2000001162b */
[----:B------:R-:W-:Y:S01]  /*abf0*/  IMAD.SHL.U32 R43, R89, 0x100, RZ ;  /* 0x00000100592b7824 */ /* 0x000fe200078e00ff */
[----:B------:R-:W-:-:S02]  /*ac00*/  F2FP.SATFINITE.E4M3.F32.PACK_AB_MERGE_C R50, R51, R50, RZ ;  /* 0x000000323332723e */ /* 0x000fc400048070ff */
[----:B------:R-:W-:Y:S01]  /*ac10*/  LOP3.LUT R53, R53, 0xff00, R54, 0xf8, !PT ;  /* 0x0000ff0035357812 */ /* 0x000fe200078ef836 */
[----:B------:R-:W-:Y:S01]  /*ac20*/  IMAD.U32 R54, R55, 0x10000, RZ ;  /* 0x0001000037367824 */ /* 0x000fe200078e00ff */
[----:B------:R-:W-:Y:S02]  /*ac30*/  LOP3.LUT R43, R52, 0xff00, R43, 0xf8, !PT ;  /* 0x0000ff00342b7812 */ /* 0x000fe400078ef82b */
[----:B------:R-:W-:Y:S02]  /*ac40*/  SHF.L.U32 R52, R88, 0x10, RZ ;  /* 0x0000001058347819 */ /* 0x000fe400000006ff */
[----:B------:R-:W-:Y:S02]  /*ac50*/  F2FP.F16.E4M3.UNPACK_B R51, R12.H1 ;  /* 0x0000000cff33723e */ /* 0x000fe400030006ff */
[----:B------:R-:W-:Y:S02]  /*ac60*/  LOP3.LUT R43, R43, 0xff0000, R52, 0xf8, !PT ;  /* 0x00ff00002b2b7812 */ /* 0x000fe400078ef834 */
[----:B------:R-:W-:Y:S01]  /*ac70*/  LOP3.LUT R52, R53, 0xff0000, R54, 0xf8, !PT ;  /* 0x00ff000035347812 */ /* 0x000fe200078ef836 */
[----:B------:R-:W-:Y:S01]  /*ac80*/  IMAD.MOV.U32 R54, RZ, RZ, R15 ;  /* 0x000000ffff367224 */ /* 0x000fe200078e000f */
[----:B------:R-:W-:-:S02]  /*ac90*/  F2FP.F16.E4M3.UNPACK_B R15, R39 ;  /* 0x00000027ff0f723e */ /* 0x000fc400020006ff */
        /* <DEDUP_REMOVED lines=132> */
[----:B------:R-:W-:Y:S02]  /*b4e0*/  F2FP.SATFINITE.E4M3.F32.PACK_AB_MERGE_C R39, R15, R91, R52 ;  /* 0x0000005b0f27723e */ /* 0x000fe40004807034 */
[----:B------:R-:W-:Y:S02]  /*b4f0*/  F2FP.SATFINITE.E4M3.F32.PACK_AB_MERGE_C R38, R38, R171, R55 ;  /* 0x000000ab2626723e */ /* 0x000fe40004807037 */
[----:B------:R-:W-:-:S07]  /*b500*/  MOV R15, R53 ;  /* 0x00000035000f7202 */ /* 0x000fce0000000f00 */
.L_x_2713:
[----:B------:R-:W-:Y:S05]  /*b510*/  BSYNC B3 ;  /* 0x0000000000037941 */ /* 0x000fea0003800000 */
.L_x_2712:
[----:B----4-:R-:W-:-:S05]  /*b520*/  IADD3 R40, P2, R29, R11, RZ ;  /* 0x0000000b1d287210 */ /* 0x010fca0007f5e0ff */
[----:B---3--:R-:W-:Y:S01]  /*b530*/  IMAD.X R41, R153, 0x1, R111, P2 ;  /* 0x0000000199297824 */ /* 0x008fe200010e066f */
[----:B------:R-:W-:-:S04]  /*b540*/  ISETP.GE.AND P2, PT, R48, R136, PT ;  /* 0x000000883000720c */ /* 0x000fc80003f46270 */
[----:B0-----:R0:W-:Y:S09]  /*b550*/  ST.E.128 desc[UR52][R40.64], R12 ;  /* 0x0000000c28007985 */ /* 0x0011f2000c101d34 */
[----:B------:R-:W-:-:S04]  /*b560*/  @!P2 IADD3 R42, P5, R11, R48, RZ ;  /* 0x000000300b2aa210 */ /* 0x000fc80007fbe0ff */
[----:B------:R-:W-:-:S05]  /*b570*/  @!P2 LEA.HI.X.SX32 R43, R48, R153, 0x1, P5 ;  /* 0x00000099302ba211 */ /* 0x000fca00028f0eff */
[----:B------:R0:W-:Y:S04]  /*b580*/  @!P2 ST.E.128 desc[UR52][R42.64], R36 ;  /* 0x000000242a00a985 */ /* 0x0001e8000c101d34 */
.L_x_2711:
[----:B------:R-:W-:Y:S05]  /*b590*/  BSYNC B2 ;  /* 0x0000000000027941 */ /* 0x000fea0003800000 */
.L_x_2710:
[----:B------:R-:W-:-:S13]  /*b5a0*/  ISETP.NE.AND P2, PT, R33, RZ, PT ;  /* 0x000000ff2100720c */ /* 0x000fda0003f45270 */
[----:B------:R-:W-:Y:S05]  /*b5b0*/  @!P2 BRA `(.L_x_2705) ;  /* 0x0000000c00bca947 */ /* 0x000fea0003800000 */
[----:B0-----:R-:W5:Y:S01]  /*b5c0*/  LDL R12, [R1] ;  /* 0x00000000010c7983 */ /* 0x001f620000100800 */
[----:B----4-:R-:W-:Y:S01]  /*b5d0*/  IADD3 R40, P2, R30, R11, RZ ;  /* 0x0000000b1e287210 */ /* 0x010fe20007f5e0ff */
[----:B------:R-:W-:Y:S04]  /*b5e0*/  BSSY B2, `(.L_x_2714) ;  /* 0x00000e7000027945 */ /* 0x000fe80003800000 */
[----:B---3--:R-:W-:Y:S01]  /*b5f0*/  IMAD.X R41, R153, 0x1, R110, P2 ;  /* 0x0000000199297824 */ /* 0x008fe200010e066e */
        /* <DEDUP_REMOVED lines=19> */
[----:B------:R-:W3:Y:S01]  /*b730*/  LDS.128 R36, [R36+0x1a400] ;  /* 0x01a4000024247984 */ /* 0x000ee20000000c00 */
[----:B------:R-:W-:Y:S05]  /*b740*/  @P2 BRA `(.L_x_2715) ;  /* 0x0000000c00402947 */ /* 0x000fea0003800000 */
[----:B---3--:R-:W-:Y:S01]  /*b750*/  IMAD.MOV.U32 R44, RZ, RZ, R36 ;  /* 0x000000ffff2c7224 */ /* 0x008fe200078e0024 */
[----:B0-----:R-:W-:Y:S02]  /*b760*/  MOV R42, R12 ;  /* 0x0000000c002a7202 */ /* 0x001fe40000000f00 */
[----:B------:R-:W-:Y:S02]  /*b770*/  F2FP.F16.E4M3.UNPACK_B R50, R154.H1 ;  /* 0x0000009aff32723e */ /* 0x000fe400030006ff */
[----:B------:R-:W-:Y:S02]  /*b780*/  F2FP.F16.E4M3.UNPACK_B R46, R44.H1 ;  /* 0x0000002cff2e723e */ /* 0x000fe400030006ff */
[----:B------:R-:W-:Y:S01]  /*b790*/  F2FP.F16.E4M3.UNPACK_B R43, R42.H1 ;  /* 0x0000002aff2b723e */ /* 0x000fe200030006ff */
[----:B------:R-:W-:Y:S01]  /*b7a0*/  HADD2.F32 R53, -RZ, R50.H0_H0 ;  /* 0x20000032ff357230 */ /* 0x000fe20000004100 */
[----:B------:R-:W-:Y:S01]  /*b7b0*/  F2FP.F16.E4M3.UNPACK_B R49, R156.H1 ;  /* 0x0000009cff31723e */ /* 0x000fe200030006ff */
[----:B------:R-:W-:Y:S01]  /*b7c0*/  HADD2.F32 R12, -RZ, R46.H0_H0 ;  /* 0x2000002eff0c7230 */ /* 0x000fe20000004100 */
[----:B------:R-:W-:Y:S01]  /*b7d0*/  F2FP.F16.E4M3.UNPACK_B R56, R155.H1 ;  /* 0x0000009bff38723e */ /* 0x000fe200030006ff */
        /* <DEDUP_REMOVED lines=8> */
[----:B------:R-:W-:Y:S02]  /*b860*/  HADD2.F32 R91, -RZ, R56.H0_H0 ;  /* 0x20000038ff5b7230 */ /* 0x000fe40000004100 */
[----:B------:R-:W-:Y:S01]  /*b870*/  FFMA.FTZ R12, R12, R51, R53 ;  /* 0x000000330c0c7223 */ /* 0x000fe20000010035 */
[----:B------:R-:W-:Y:S01]  /*b880*/  HADD2.F32 R51, -RZ, R50.H1_H1 ;  /* 0x30000032ff337230 */ /* 0x000fe20000004100 */
[--C-:B------:R-:W-:Y:S01]  /*b890*/  SHF.R.U32.HI R90, RZ, 0x10, R57.reuse ;  /* 0x00000010ff5a7819 */ /* 0x100fe20000011639 */
[----:B------:R-:W-:Y:S01]  /*b8a0*/  HADD2.F32 R50, -RZ, R49.H1_H1 ;  /* 0x30000031ff327230 */ /* 0x000fe20000004100 */
[----:B------:R-:W-:Y:S01]  /*b8b0*/  SHF.R.U32.HI R88, RZ, 0x8, R57 ;  /* 0x00000008ff587819 */ /* 0x000fe20000011639 */
[----:B------:R-:W-:-:S02]  /*b8c0*/  HADD2.F32 R56, -RZ, R56.H1_H1 ;  /* 0x30000038ff387230 */ /* 0x000fc40000004100 */
[-C--:B------:R-:W-:Y:S01]  /*b8d0*/  FMUL.FTZ R52, R46, R51.reuse ;  /* 0x000000332e347220 */ /* 0x080fe20000410000 */
[----:B------:R-:W-:Y:S01]  /*b8e0*/  FMUL.FTZ R51, R43, R51 ;  /* 0x000000332b337220 */ /* 0x000fe20000410000 */
[----:B------:R-:W-:Y:S01]  /*b8f0*/  LOP3.LUT R158, R45, 0xff0000ff, RZ, 0xc0, !PT ;  /* 0xff0000ff2d9e7812 */ /* 0x000fe200078ec0ff */
        /* <DEDUP_REMOVED lines=28> */
[----:B------:R-:W-:Y:S01]  /*bac0*/  IMAD.MOV.U32 R50, RZ, RZ, R14 ;  /* 0x000000ffff327224 */ /* 0x000fe200078e000e */
        /* <DEDUP_REMOVED lines=9> */
[----:B------:R-:W-:Y:S01]  /*bb60*/  HADD2.F32 R55, -RZ, R55.H1_H1 ;  /* 0x30000037ff377230 */ /* 0x000fe20000004100 */
[----:B------:R-:W-:Y:S01]  /*bb70*/  F2FP.SATFINITE.E4M3.F32.PACK_AB_MERGE_C R12, R53, R44, R36 ;  /* 0x0000002c350c723e */ /* 0x000fe20004807024 */
[----:B------:R-:W-:Y:S02]  /*bb80*/  HADD2.F32 R54, -RZ, R54.H1_H1 ;  /* 0x30000036ff367230 */ /* 0x000fe40000004100 */
[C---:B------:R-:W-:Y:S01]  /*bb90*/  FMUL.FTZ R91, R14.reuse, R91 ;  /* 0x0000005b0e5b7220 */ /* 0x040fe20000410000 */
[-C--:B------:R-:W-:Y:S01]  /*bba0*/  FFMA.FTZ R14, R14, R89.reuse, -R159 ;  /* 0x000000590e0e7223 */ /* 0x080fe2000001089f */
[----:B------:R-:W-:Y:S01]  /*bbb0*/  HADD2.F32 R46, -RZ, R46.H1_H1 ;  /* 0x3000002eff2e7230 */ /* 0x000fe20000004100 */
[----:B------:R-:W-:Y:S01]  /*bbc0*/  SHF.L.U32 R159, R154, 0x8, RZ ;  /* 0x000000089a9f7819 */ /* 0x000fe200000006ff */
        /* <DEDUP_REMOVED lines=9> */
[----:B------:R-:W-:Y:S01]  /*bc60*/  F2FP.F16.E4M3.UNPACK_B R43, R13 ;  /* 0x0000000dff2b723e */ /* 0x000fe200020006ff */
[----:B------:R-:W-:Y:S01]  /*bc70*/  HADD2.F32 R54, -RZ, R50.H0_H0 ;  /* 0x20000032ff367230 */ /* 0x000fe20000004100 */
[----:B------:R-:W-:Y:S01]  /*bc80*/  F2FP.SATFINITE.E4M3.F32.PACK_AB_MERGE_C R38, R55, R38, RZ ;  /* 0x000000263726723e */ /* 0x000fe200048070ff */
[----:B------:R-:W-:Y:S01]  /*bc90*/  HADD2.F32 R155, -RZ, R46.H0_H0 ;  /* 0x2000002eff9b7230 */ /* 0x000fe20000004100 */
[----:B------:R-:W-:Y:S01]  /*bca0*/  F2FP.SATFINITE.E4M3.F32.PACK_AB_MERGE_C R14, R89, R14, RZ ;  /* 0x0000000e590e723e */ /* 0x000fe200048070ff */
[----:B------:R-:W-:Y:S01]  /*bcb0*/  HADD2.F32 R52, -RZ, R52.H1_H1 ;  /* 0x30000034ff347230 */ /* 0x000fe20000004100 */
[----:B------:R-:W-:Y:S01]  /*bcc0*/  LOP3.LUT R156, R156, 0xff00, R159, 0xf8, !PT ;  /* 0x0000ff009c9c7812 */ /* 0x000fe200078ef89f */
[----:B------:R-:W-:-:S02]  /*bcd0*/  HADD2.F32 R50, -RZ, R50.H1_H1 ;  /* 0x30000032ff327230 */ /* 0x000fc40000004100 */
[-C--:B------:R-:W-:Y:S01]  /*bce0*/  FMUL.FTZ R157, R56, R155.reuse ;  /* 0x0000009b389d7220 */ /* 0x080fe20000410000 */
[C---:B------:R-:W-:Y:S01]  /*bcf0*/  FMUL.FTZ R155, R54.reuse, R155 ;  /* 0x0000009b369b7220 */ /* 0x040fe20000410000 */
[----:B------:R-:W-:Y:S02]  /*bd00*/  HADD2.F32 R42, -RZ, R43.H0_H0 ;  /* 0x2000002bff2a7230 */ /* 0x000fe40000004100 */
[-C--:B------:R-:W-:Y:S01]  /*bd10*/  FFMA.FTZ R54, R54, R91.reuse, -R157 ;  /* 0x0000005b36367223 */ /* 0x080fe2000001089d */
[----:B------:R-:W-:Y:S01]  /*bd20*/  SHF.R.U32.HI R157, RZ, 0x8, R47 ;  /* 0x00000008ff9d7819 */ /* 0x000fe2000001162f */
[----:B------:R-:W-:Y:S01]  /*bd30*/  FFMA.FTZ R56, R56, R91, R155 ;  /* 0x0000005b38387223 */ /* 0x000fe2000001009b */
[----:B------:R-:W-:Y:S02]  /*bd40*/  LOP3.LUT R91, R57, 0xff0000ff, RZ, 0xc0, !PT ;  /* 0xff0000ff395b7812 */ /* 0x000fe400078ec0ff */
[----:B------:R-:W-:Y:S01]  /*bd50*/  SHF.R.U32.HI R57, RZ, 0x10, R59 ;  /* 0x00000010ff397819 */ /* 0x000fe2000001163b */
[----:B------:R-:W-:Y:S01]  /*bd60*/  IMAD.SHL.U32 R154, R157, 0x100, RZ ;  /* 0x000001009d9a7824 */ /* 0x000fe200078e00ff */
[----:B------:R-:W-:-:S02]  /*bd70*/  SHF.R.U32.HI R155, RZ, 0x8, R45 ;  /* 0x00000008ff9b7819 */ /* 0x000fc4000001162d */
[----:B------:R-:W-:Y:S02]  /*bd80*/  SHF.R.U32.HI R59, RZ, 0x10, R45 ;  /* 0x00000010ff3b7819 */ /* 0x000fe4000001162d */
[----:B------:R-:W-:Y:S01]  /*bd90*/  SHF.R.U32.HI R45, RZ, 0x10, R47 ;  /* 0x00000010ff2d7819 */ /* 0x000fe2000001162f */
[----:B------:R-:W-:Y:S01]  /*bda0*/  IMAD.SHL.U32 R155, R155, 0x100, RZ ;  /* 0x000001009b9b7824 */ /* 0x000fe200078e00ff */
[----:B------:R-:W-:Y:S02]  /*bdb0*/  LOP3.LUT R47, R47, 0xff0000ff, RZ, 0xc0, !PT ;  /* 0xff0000ff2f2f7812 */ /* 0x000fe400078ec0ff */
[----:B------:R-:W-:Y:S01]  /*bdc0*/  LOP3.LUT R91, R91, 0xff00, R88, 0xf8, !PT ;  /* 0x0000ff005b5b7812 */ /* 0x000fe200078ef858 */
[----:B------:R-:W-:Y:S01]  /*bdd0*/  IMAD.U32 R88, R90, 0x10000, RZ ;  /* 0x000100005a587824 */ /* 0x000fe200078e00ff */
[----:B------:R-:W-:Y:S01]  /*bde0*/  LOP3.LUT R154, R47, 0xff00, R154, 0xf8, !PT ;  /* 0x0000ff002f9a7812 */ /* 0x000fe200078ef89a */
[----:B------:R-:W-:Y:S01]  /*bdf0*/  IMAD.U32 R45, R45, 0x10000, RZ ;  /* 0x000100002d2d7824 */ /* 0x000fe200078e00ff */
[----:B------:R-:W-:Y:S01]  /*be00*/  SHF.L.U32 R47, R57, 0x10, RZ ;  /* 0x00000010392f7819 */ /* 0x000fe200000006ff */
[----:B------:R-:W-:Y:S01]  /*be10*/  IMAD.U32 R57, R59, 0x10000, RZ ;  /* 0x000100003b397824 */ /* 0x000fe200078e00ff */
[----:B------:R-:W-:Y:S01]  /*be20*/  LOP3.LUT R158, R158, 0xff00, R155, 0xf8, !PT ;  /* 0x0000ff009e9e7812 */ /* 0x000fe200078ef89b */
[----:B------:R-:W-:Y:S01]  /*be30*/  HADD2.F32 R59, -RZ, R58.H1_H1 ;  /* 0x3000003aff3b7230 */ /* 0x000fe20000004100 */
[----:B------:R-:W-:Y:S01]  /*be40*/  LOP3.LUT R88, R91, 0xff0000, R88, 0xf8, !PT ;  /* 0x00ff00005b587812 */ /* 0x000fe200078ef858 */
[----:B------:R-:W-:Y:S01]  /*be50*/  HADD2.F32 R91, -RZ, R46.H1_H1 ;  /* 0x3000002eff5b7230 */ /* 0x000fe20000004100 */
[----:B------:R-:W-:-:S02]  /*be60*/  LOP3.LUT R57, R158, 0xff0000, R57, 0xf8, !PT ;  /* 0x00ff00009e397812 */ /* 0x000fc400078ef839 */
[----:B------:R-:W-:Y:S02]  /*be70*/  F2FP.F16.E4M3.UNPACK_B R46, R37 ;  /* 0x00000025ff2e723e */ /* 0x000fe400020006ff */
[----:B------:R-:W-:Y:S01]  /*be80*/  F2FP.F16.E4M3.UNPACK_B R44, R57 ;  /* 0x00000039ff2c723e */ /* 0x000fe200020006ff */
[-C--:B------:R-:W-:Y:S01]  /*be90*/  FMUL.FTZ R155, R52, R91.reuse ;  /* 0x0000005b349b7220 */ /* 0x080fe20000410000 */
[C---:B------:R-:W-:Y:S01]  /*bea0*/  FMUL.FTZ R91, R50.reuse, R91 ;  /* 0x0000005b325b7220 */ /* 0x040fe20000410000 */
[----:B------:R-:W-:Y:S01]  /*beb0*/  HADD2.F32 R49, -RZ, R46.H0_H0 ;  /* 0x2000002eff317230 */ /* 0x000fe20000004100 */
[----:B------:R-:W-:Y:S01]  /*bec0*/  F2FP.F16.E4M3.UNPACK_B R51, R88 ;  /* 0x00000058ff33723e */ /* 0x000fe200020006ff */
[----:B------:R-:W-:Y:S02]  /*bed0*/  HADD2.F32 R53, -RZ, R44.H0_H0 ;  /* 0x2000002cff357230 */ /* 0x000fe40000004100 */
[-C--:B------:R-:W-:Y:S01]  /*bee0*/  FFMA.FTZ R155, R50, R59.reuse, -R155 ;  /* 0x0000003b329b7223 */ /* 0x080fe2000001089b */
[----:B------:R-:W-:Y:S01]  /*bef0*/  FFMA.FTZ R91, R52, R59, R91 ;  /* 0x0000003b345b7223 */ /* 0x000fe2000001005b */
[----:B------:R-:W-:Y:S01]  /*bf00*/  HADD2.F32 R50, -RZ, R46.H1_H1 ;  /* 0x3000002eff327230 */ /* 0x000fe20000004100 */
[----:B------:R-:W-:Y:S01]  /*bf10*/  F2FP.F16.E4M3.UNPACK_B R57, R57.H1 ;  /* 0x00000039ff39723e */ /* 0x000fe200030006ff */
[----:B------:R-:W-:-:S02]  /*bf20*/  HADD2.F32 R52, -RZ, R51.H0_H0 ;  /* 0x20000033ff347230 */ /* 0x000fc40000004100 */
[CC--:B------:R-:W-:Y:S01]  /*bf30*/  FMUL.FTZ R55, R49.reuse, R53.reuse ;  /* 0x0000003531377220 */ /* 0x0c0fe20000410000 */
[C---:B------:R-:W-:Y:S01]  /*bf40*/  FMUL.FTZ R46, R42.reuse, R53 ;  /* 0x000000352a2e7220 */ /* 0x040fe20000410000 */
[----:B------:R-:W-:Y:S01]  /*bf50*/  HADD2.F32 R53, -RZ, R44.H1_H1 ;  /* 0x3000002cff357230 */ /* 0x000fe20000004100 */
[----:B------:R-:W-:Y:S01]  /*bf60*/  F2FP.F16.E4M3.UNPACK_B R88, R88.H1 ;  /* 0x00000058ff58723e */ /* 0x000fe200030006ff */
        /* <DEDUP_REMOVED lines=12> */
[----:B------:R-:W-:Y:S01]  /*c030*/  F2FP.SATFINITE.E4M3.F32.PACK_AB_MERGE_C R14, R155, R54, R14 ;  /* 0x000000369b0e723e */ /* 0x000fe2000480700e */
        /* <DEDUP_REMOVED lines=65> */
.L_x_2715:
[----:B------:R-:W-:Y:S05]  /*c450*/  BSYNC B2 ;  /* 0x0000000000027941 */ /* 0x000fea0003800000 */
.L_x_2714:
[----:B------:R-:W-:Y:S01]  /*c460*/  ISETP.GE.AND P2, PT, R48, R136, PT ;  /* 0x000000883000720c */ /* 0x000fe20003f46270 */
[----:B0-----:R0:W-:-:S12]  /*c470*/  ST.E.128 desc[UR52][R40.64], R12 ;  /* 0x0000000c28007985 */ /* 0x0011d8000c101d34 */
[----:B------:R-:W-:-:S04]  /*c480*/  @!P2 IADD3 R42, P5, R11, R48, RZ ;  /* 0x000000300b2aa210 */ /* 0x000fc80007fbe0ff */
[----:B------:R-:W-:-:S05]  /*c490*/  @!P2 LEA.HI.X.SX32 R43, R48, R153, 0x1, P5 ;  /* 0x00000099302ba211 */ /* 0x000fca00028f0eff */
[----:B---3--:R0:W-:Y:S04]  /*c4a0*/  @!P2 ST.E.128 desc[UR52][R42.64], R36 ;  /* 0x000000242a00a985 */ /* 0x0081e8000c101d34 */
.L_x_2705:
[----:B------:R-:W-:Y:S05]  /*c4b0*/  BSYNC B1 ;  /* 0x0000000000017941 */ /* 0x000fea0003800000 */
.L_x_2704:
[----:B------:R-:W-:-:S03]  /*c4c0*/  UMOV UR4, 0xffffffff ;  /* 0xffffffff00047882 */ /* 0x000fc60000000000 */
[----:B------:R-:W-:Y:S05]  /*c4d0*/  BRA.DIV UR4, `(.L_x_2716) ;  /* 0x0000023204747947 */ /* 0x000fea000b800000 */
[----:B-1----:R-:W1:Y:S04]  /*c4e0*/  SHFL.IDX PT, R119, R119, 0x1, 0x1e1f ;  /* 0x003e1f0077777f89 */ /* 0x002e6800000e0000 */
[----:B------:R0:W0:Y:S02]  /*c4f0*/  SHFL.IDX PT, R45, R120, 0x1, 0x1e1f ;  /* 0x003e1f00782d7f89 */ /* 0x00002400000e0000 */
.L_x_2998:
[----:B------:R-:W-:Y:S05]  /*c500*/  @P4 BRA `(.L_x_2673) ;  /* 0x0000003400344947 */ /* 0x000fea0003800000 */
[----:B------:R-:W-:Y:S01]  /*c510*/  ISETP.NE.AND P2, PT, R31, RZ, PT ;  /* 0x000000ff1f00720c */ /* 0x000fe20003f45270 */
[----:B------:R-:W-:-:S12]  /*c520*/  BSSY B1, `(.L_x_2717) ;  /* 0x00000f2000017945 */ /* 0x000fd80003800000 */
[----:B------:R-:W-:Y:S05]  /*c530*/  @!P2 BRA `(.L_x_2718) ;  /* 0x0000000c00c0a947 */ /* 0x000fea0003800000 */
[----:B----4-:R-:W-:Y:S01]  /*c540*/  SEL R11, R118, R145, !P0 ;  /* 0x00000091760b7207 */ /* 0x010fe20004000000 */
[----:B------:R-:W-:Y:S01]  /*c550*/  BSSY B2, `(.L_x_2719) ;  /* 0x00000ec000027945 */ /* 0x000fe20003800000 */
[----:B0-----:R-:W-:Y:S02]  /*c560*/  IADD3 R40, P2, R28, R45, RZ ;  /* 0x0000002d1c287210 */ /* 0x001fe40007f5e0ff */
[----:B------:R-:W-:Y:S02]  /*c570*/  SHF.R.S32.HI R12, RZ, 0x1f, R11 ;  /* 0x0000001fff0c7819 */ /* 0x000fe4000001140b */
[----:B-1----:R-:W-:Y:S02]  /*c580*/  IADD3.X R41, R119, R112, RZ, P2, !PT ;  /* 0x0000007077297210 */ /* 0x002fe400017fe4ff */
[----:B------:R-:W-:-:S04]  /*c590*/  LEA.HI R11, R12, R11, RZ, 0x5 ;  /* 0x0000000b0c0b7211 */ /* 0x000fc800078f28ff */
[----:B------:R-:W-:-:S04]  /*c5a0*/  LEA.HI.SX32 R11, R11, R116, 0x1b ;  /* 0x000000740b0b7211 */ /* 0x000fc800078fdaff */
[----:B------:R-:W-:Y:S01]  /*c5b0*/  SHF.R.S32.HI R14, RZ, 0x1f, R11 ;  /* 0x0000001fff0e7819 */ /* 0x000fe2000001140b */
[----:B------:R-:W-:-:S03]  /*c5c0*/  IMAD.SHL.U32 R12, R11, 0x10, RZ ;  /* 0x000000100b0c7824 */ /* 0x000fc600078e00ff */
[----:B------:R-:W-:Y:S02]  /*c5d0*/  LEA.HI R14, R14, R11, RZ, 0x2 ;  /* 0x0000000b0e0e7211 */ /* 0x000fe400078f10ff */
[----:B------:R-:W-:Y:S02]  /*c5e0*/  ISETP.GE.AND P2, PT, R12, R136, PT ;  /* 0x000000880c00720c */ /* 0x000fe40003f46270 */
[----:B------:R-:W-:Y:S02]  /*c5f0*/  SHF.R.S32.HI R14, RZ, 0x2, R14 ;  /* 0x00000002ff0e7819 */ /* 0x000fe4000001140e */
[----:B------:R-:W-:-:S04]  /*c600*/  LOP3.LUT R11, R210, 0x30, R12, 0xf8, !PT ;  /* 0x00000030d20b7812 */ /* 0x000fc800078ef80c */
[----:B------:R-:W-:-:S05]  /*c610*/  LOP3.LUT R11, R11, R4, RZ, 0x3c, !PT ;  /* 0x000000040b0b7212 */ /* 0x000fca00078e3cff */
[----:B------:R-:W-:-:S04]  /*c620*/  @!P2 IADD3 R42, P4, R12, R45, RZ ;  /* 0x0000002d0c2aa210 */ /* 0x000fc80007f9e0ff */
[----:B------:R-:W-:Y:S01]  /*c630*/  @!P2 LEA.HI.X.SX32 R43, R12, R119, 0x1, P4 ;  /* 0x000000770c2ba211 */ /* 0x000fe200020f0eff */
[----:B------:R-:W-:Y:S01]  /*c640*/  IMAD R12, R14, 0x2800, R211 ;  /* 0x000028000e0c7824 */ /* 0x000fe200078e02d3 */
[----:B------:R-:W-:-:S03]  /*c650*/  ISETP.GE.AND P4, PT, R16, R117, PT ;  /* 0x000000751000720c */ /* 0x000fc60003f86270 */
[----:B------:R-:W-:Y:S02]  /*c660*/  IMAD.IADD R12, R12, 0x1, R11 ;  /* 0x000000010c0c7824 */ /* 0x000fe400078e020b */
[C---:B------:R-:W-:Y:S02]  /*c670*/  IMAD R11, R19.reuse, 0x7800, R132 ;  /* 0x00007800130b7824 */ /* 0x040fe400078e0284 */
[----:B------:R-:W-:Y:S02]  /*c680*/  IMAD R13, R19, 0x7800, R12 ;  /* 0x00007800130d7824 */ /* 0x000fe400078e020c */
[C---:B------:R-:W-:Y:S02]  /*c690*/  IMAD.IADD R11, R18.reuse, 0x1, R11 ;  /* 0x00000001120b7824 */ /* 0x040fe400078e020b */
[----:B------:R-:W-:-:S03]  /*c6a0*/  IMAD.IADD R36, R18, 0x1, R13 ;  /* 0x0000000112247824 */ /* 0x000fc600078e020d */
[----:B------:R0:W1:Y:S04]  /*c6b0*/  LDS.128 R12, [R11+0x1a400] ;  /* 0x01a400000b0c7984 */ /* 0x0000680000000c00 */
[----:B------:R-:W4:Y:S01]  /*c6c0*/  LDS.128 R36, [R36+0x1a400] ;  /* 0x01a4000024247984 */ /* 0x000f220000000c00 */
[----:B------:R-:W-:Y:S05]  /*c6d0*/  @P4 BRA `(.L_x_2720) ;  /* 0x0000000c004c4947 */ /* 0x000fea0003800000 */
[----:B------:R-:W-:Y:S01]  /*c6e0*/  SHF.R.U32.HI R44, RZ, 0x8, R73 ;  /* 0x00000008ff2c7819 */ /* 0x000fe20000011649 */
[----:B----4-:R-:W-:Y:S01]  /*c6f0*/  IMAD.MOV.U32 R49, RZ, RZ, R36 ;  /* 0x000000ffff317224 */ /* 0x010fe200078e0024 */
[----:B-1----:R-:W-:Y:S02]  /*c700*/  MOV R48, R12 ;  /* 0x0000000c00307202 */ /* 0x002fe40000000f00 */
[----:B------:R-:W-:Y:S01]  /*c710*/  SHF.R.U32.HI R51, RZ, 0x8, R75 ;  /* 0x00000008ff337819 */ /* 0x000fe2000001164b */
[----:B------:R-:W-:Y:S01]  /*c720*/  IMAD.SHL.U32 R12, R44, 0x100, RZ ;  /* 0x000001002c0c7824 */ /* 0x000fe200078e00ff */
[----:B0-----:R-:W-:Y:S01]  /*c730*/  LOP3.LUT R11, R73, 0xff0000ff, RZ, 0xc0, !PT ;  /* 0xff0000ff490b7812 */ /* 0x001fe200078ec0ff */
[----:B------:R-:W-:Y:S01]  /*c740*/  IMAD.MOV.U32 R44, RZ, RZ, R14 ;  /* 0x000000ffff2c7224 */ /* 0x000fe200078e000e */
[----:B------:R-:W-:Y:S01]  /*c750*/  SHF.R.U32.HI R56, RZ, 0x10, R73 ;  /* 0x00000010ff387819 */ /* 0x000fe20000011649 */
[----:B------:R-:W-:Y:S01]  /*c760*/  IMAD.SHL.U32 R51, R51, 0x100, RZ ;  /* 0x0000010033337824 */ /* 0x000fe200078e00ff */
[----:B------:R-:W-:-:S02]  /*c770*/  SHF.R.U32.HI R53, RZ, 0x8, R61 ;  /* 0x00000008ff357819 */ /* 0x000fc4000001163d */
[----:B------:R-:W-:Y:S02]  /*c780*/  SHF.R.U32.HI R54, RZ, 0x10, R75 ;  /* 0x00000010ff367819 */ /* 0x000fe4000001164b */
[----:B------:R-:W-:Y:S01]  /*c790*/  SHF.R.U32.HI R55, RZ, 0x8, R63 ;  /* 0x00000008ff377819 */ /* 0x000fe2000001163f */
[----:B------:R-:W-:Y:S01]  /*c7a0*/  IMAD.SHL.U32 R53, R53, 0x100, RZ ;  /* 0x0000010035357824 */ /* 0x000fe200078e00ff */
[----:B------:R-:W-:Y:S02]  /*c7b0*/  LOP3.LUT R11, R11, 0xff00, R12, 0xf8, !PT ;  /* 0x0000ff000b0b7812 */ /* 0x000fe400078ef80c */
[----:B------:R-:W-:Y:S01]  /*c7c0*/  SHF.L.U32 R14, R56, 0x10, RZ ;  /* 0x00000010380e7819 */ /* 0x000fe200000006ff */
[----:B------:R-:W-:Y:S01]  /*c7d0*/  IMAD.SHL.U32 R55, R55, 0x100, RZ ;  /* 0x0000010037377824 */ /* 0x000fe200078e00ff */
[----:B------:R-:W-:Y:S02]  /*c7e0*/  LOP3.LUT R46, R75, 0xff0000ff, RZ, 0xc0, !PT ;  /* 0xff0000ff4b2e7812 */ /* 0x000fe400078ec0ff */
[----:B------:R-:W-:-:S02]  /*c7f0*/  LOP3.LUT R50, R61, 0xff0000ff, RZ, 0xc0, !PT ;  /* 0xff0000ff3d327812 */ /* 0x000fc400078ec0ff */
[----:B------:R-:W-:Y:S01]  /*c800*/  LOP3.LUT R14, R11, 0xff0000, R14, 0xf8, !PT ;  /* 0x00ff00000b0e7812 */ /* 0x000fe200078ef80e */
[----:B------:R-:W-:Y:S01]  /*c810*/  IMAD.U32 R11, R54, 0x10000, RZ ;  /* 0x00010000360b7824 */ /* 0x000fe200078e00ff */
[----:B------:R-:W-:Y:S02]  /*c820*/  LOP3.LUT R46, R46, 0xff00, R51, 0xf8, !PT ;  /* 0x0000ff002e2e7812 */ /* 0x000fe400078ef833 */
[----:B------:R-:W-:Y:S02]  /*c830*/  LOP3.LUT R52, R63, 0xff0000ff, RZ, 0xc0, !PT ;  /* 0xff0000ff3f347812 */ /* 0x000fe400078ec0ff */
[----:B------:R-:W-:Y:S02]  /*c840*/  LOP3.LUT R36, R50, 0xff00, R53, 0xf8, !PT ;  /* 0x0000ff0032247812 */ /* 0x000fe400078ef835 */
[----:B------:R-:W-:Y:S02]  /*c850*/  F2FP.F16.E4M3.UNPACK_B R54, R146.H1 ;  /* 0x00000092ff36723e */ /* 0x000fe400030006ff */
[----:B------:R-:W-:-:S02]  /*c860*/  F2FP.F16.E4M3.UNPACK_B R51, R49.H1 ;  /* 0x00000031ff33723e */ /* 0x000fc400030006ff */
[----:B------:R-:W-:Y:S02]  /*c870*/  F2FP.F16.E4M3.UNPACK_B R50, R48.H1 ;  /* 0x00000030ff32723e */ /* 0x000fe400030006ff */
[----:B------:R-:W-:Y:S01]  /*c880*/  LOP3.LUT R12, R52, 0xff00, R55, 0xf8, !PT ;  /* 0x0000ff00340c7812 */ /* 0x000fe200078ef837 */
[----:B------:R-:W-:Y:S01]  /*c890*/  HADD2.F32 R55, -RZ, R54.H0_H0 ;  /* 0x20000036ff377230 */ /* 0x000fe20000004100 */
[----:B------:R-:W-:Y:S01]  /*c8a0*/  LOP3.LUT R11, R46, 0xff0000, R11, 0xf8, !PT ;  /* 0x00ff00002e0b7812 */ /* 0x000fe200078ef80b */
[----:B------:R-:W-:Y:S01]  /*c8b0*/  HADD2.F32 R46, -RZ, R51.H0_H0 ;  /* 0x20000033ff2e7230 */ /* 0x000fe20000004100 */
[----:B------:R-:W-:Y:S01]  /*c8c0*/  MOV R47, R38 ;  /* 0x00000026002f7202 */ /* 0x000fe20000000f00 */
[----:B------:R-:W-:Y:S01]  /*c8d0*/  HADD2.F32 R38, -RZ, R50.H0_H0 ;  /* 0x20000032ff267230 */ /* 0x000fe20000004100 */
[----:B------:R-:W-:Y:S01]  /*c8e0*/  F2FP.F16.E4M3.UNPACK_B R52, R148.H1 ;  /* 0x00000094ff34723e */ /* 0x000fe200030006ff */
[----:B------:R-:W-:Y:S01]  /*c8f0*/  HADD2.F32 R54, -RZ, R54.H1_H1 ;  /* 0x30000036ff367230 */ /* 0x000fe20000004100 */
[----:B------:R-:W-:Y:S01]  /*c900*/  SHF.R.U32.HI R57, RZ, 0x10, R61 ;  /* 0x00000010ff397819 */ /* 0x000fe2000001163d */
[----:B------:R-:W-:Y:S01]  /*c910*/  FMUL.FTZ R61, R46, R55 ;  /* 0x000000372e3d7220 */ /* 0x000fe20000410000 */
[----:B------:R-:W-:Y:S01]  /*c920*/  SHF.R.U32.HI R59, RZ, 0x10, R63 ;  /* 0x00000010ff3b7819 */ /* 0x000fe2000001163f */
[----:B------:R-:W-:-:S02]  /*c930*/  HADD2.F32 R53, -RZ, R52.H0_H0 ;  /* 0x20000034ff357230 */ /* 0x000fc40000004100 */
        /* <DEDUP_REMOVED lines=10> */
[----:B------:R-:W-:Y:S01]  /*c9e0*/  IMAD.U32 R57, R57, 0x10000, RZ ;  /* 0x0001000039397824 */ /* 0x000fe200078e00ff */
[----:B------:R-:W-:Y:S01]  /*c9f0*/  LOP3.LUT R12, R12, 0xff0000, R59, 0xf8, !PT ;  /* 0x00ff00000c0c7812 */ /* 0x000fe200078ef83b */
[-C--:B------:R-:W-:Y:S01]  /*ca00*/  FMUL.FTZ R49, R51, R54.reuse ;  /* 0x0000003633317220 */ /* 0x080fe20000410000 */
[----:B------:R-:W-:Y:S01]  /*ca10*/  FMUL.FTZ R56, R50, R54 ;  /* 0x0000003632387220 */ /* 0x000fe20000410000 */
[----:B------:R-:W-:Y:S01]  /*ca20*/  F2FP.F16.E4M3.UNPACK_B R148, R148 ;  /* 0x00000094ff94723e */ /* 0x000fe200020006ff */
[----:B------:R-:W-:Y:S01]  /*ca30*/  HADD2.F32 R59, -RZ, R146.H0_H0 ;  /* 0x20000092ff3b7230 */ /* 0x000fe20000004100 */
[----:B------:R-:W-:Y:S01]  /*ca40*/  LOP3.LUT R36, R36, 0xff0000, R57, 0xf8, !PT ;  /* 0x00ff000024247812 */ /* 0x000fe200078ef839 */
[----:B------:R-:W-:-:S02]  /*ca50*/  HADD2.F32 R54, -RZ, R53.H0_H0 ;  /* 0x20000035ff367230 */ /* 0x000fc40000004100 */
[-C--:B------:R-:W-:Y:S01]  /*ca60*/  FFMA.FTZ R49, R50, R55.reuse, -R49 ;  /* 0x0000003732317223 */ /* 0x080fe20000010831 */
[----:B------:R-:W-:Y:S02]  /*ca70*/  HADD2.F32 R48, -RZ, R52.H0_H0 ;  /* 0x20000034ff307230 */ /* 0x000fe40000004100 */
        /* <DEDUP_REMOVED lines=17> */
[-C--:B------:R-:W-:Y:S01]  /*cb90*/  F2FP.F16.E4M3.UNPACK_B R52, R44.reuse.H1 ;  /* 0x0000002cff34723e */ /* 0x080fe200030006ff */
[----:B------:R-:W-:Y:S01]  /*cba0*/  HADD2.F32 R57, -RZ, R56.H0_H0 ;  /* 0x20000038ff397230 */ /* 0x000fe20000004100 */
[----:B------:R-:W-:Y:S01]  /*cbb0*/  F2FP.F16.E4M3.UNPACK_B R147, R147 ;  /* 0x00000093ff93723e */ /* 0x000fe200020006ff */
[----:B------:R-:W-:Y:S01]  /*cbc0*/  HADD2.F32 R63, -RZ, R54.H1_H1 ;  /* 0x30000036ff3f7230 */ /* 0x000fe20000004100 */
[----:B------:R-:W-:Y:S01]  /*cbd0*/  F2FP.F16.E4M3.UNPACK_B R44, R44 ;  /* 0x0000002cff2c723e */ /* 0x000fe200020006ff */
[----:B------:R-:W-:-:S02]  /*cbe0*/  HADD2.F32 R54, -RZ, R52.H0_H0 ;  /* 0x20000034ff367230 */ /* 0x000fc40000004100 */
[----:B------:R-:W-:Y:S01]  /*cbf0*/  FMUL.FTZ R73, R57, R61 ;  /* 0x0000003d39497220 */ /* 0x000fe20000410000 */
[--C-:B------:R-:W-:Y:S01]  /*cc00*/  HADD2.F32 R60, -RZ, R59.reuse.H0_H0 ;  /* 0x2000003bff3c7230 */ /* 0x100fe20000004100 */
[----:B------:R-:W-:Y:S01]  /*cc10*/  F2FP.F16.E4M3.UNPACK_B R149, R149 ;  /* 0x00000095ff95723e */ /* 0x000fe200020006ff */
[----:B------:R-:W-:Y:S02]  /*cc20*/  HADD2.F32 R58, -RZ, R56.H1_H1 ;  /* 0x30000038ff3a7230 */ /* 0x000fe40000004100 */
[C---:B------:R-:W-:Y:S01]  /*cc30*/  FMUL.FTZ R62, R54.reuse, R61 ;  /* 0x0000003d363e7220 */ /* 0x040fe20000410000 */
[----:B------:R-:W-:Y:S02]  /*cc40*/  HADD2.F32 R56, -RZ, R52.H1_H1 ;  /* 0x30000034ff387230 */ /* 0x000fe40000004100 */
[----:B------:R-:W-:Y:S01]  /*cc50*/  FFMA.FTZ R52, R54, R60, -R73 ;  /* 0x0000003c36347223 */ /* 0x000fe20000010849 */
[----:B------:R-:W-:Y:S02]  /*cc60*/  HADD2.F32 R59, -RZ, R59.H1_H1 ;  /* 0x3000003bff3b7230 */ /* 0x000fe40000004100 */
[----:B------:R-:W-:Y:S01]  /*cc70*/  FMUL.FTZ R61, R58, R63 ;  /* 0x0000003f3a3d7220 */ /* 0x000fe20000410000 */
[----:B------:R-:W-:Y:S01]  /*cc80*/  F2FP.F16.E4M3.UNPACK_B R54, R47 ;  /* 0x0000002fff36723e */ /* 0x000fe200020006ff */
[----:B------:R-:W-:Y:S01]  /*cc90*/  FMUL.FTZ R73, R56, R63 ;  /* 0x0000003f38497220 */ /* 0x000fe20000410000 */
[----:B------:R-:W-:-:S02]  /*cca0*/  HADD2.F32 R47, -RZ, R44.H0_H0 ;  /* 0x2000002cff2f7230 */ /* 0x000fc40000004100 */
[-C--:B------:R-:W-:Y:S01]  /*ccb0*/  FFMA.FTZ R63, R56, R59.reuse, -R61 ;  /* 0x0000003b383f7223 */ /* 0x080fe2000001083d */
[----:B------:R-:W-:Y:S02]  /*ccc0*/  HADD2.F32 R44, -RZ, R44.H1_H1 ;  /* 0x3000002cff2c7230 */ /* 0x000fe40000004100 */
[----:B------:R-:W-:Y:S01]  /*ccd0*/  FFMA.FTZ R73, R58, R59, R73 ;  /* 0x0000003b3a497223 */ /* 0x000fe20000010049 */
[--C-:B------:R-:W-:Y:S02]  /*cce0*/  HADD2.F32 R58, -RZ, R147.reuse.H0_H0 ;  /* 0x20000093ff3a7230 */ /* 0x100fe40000004100 */
[----:B------:R-:W-:Y:S01]  /*ccf0*/  FFMA.FTZ R62, R57, R60, R62 ;  /* 0x0000003c393e7223 */ /* 0x000fe2000001003e */
[----:B------:R-:W-:Y:S02]  /*cd00*/  HADD2.F32 R56, -RZ, R54.H0_H0 ;  /* 0x20000036ff387230 */ /* 0x000fe40000004100 */
[----:B------:R-:W-:Y:S01]  /*cd10*/  FFMA.FTZ R55, R55, R148, R146 ;  /* 0x0000009437377223 */ /* 0x000fe20000010092 */
[----:B------:R-:W-:-:S02]  /*cd20*/  HADD2.F32 R147, -RZ, R147.H1_H1 ;  /* 0x30000093ff937230 */ /* 0x000fc40000004100 */
[-C--:B------:R-:W-:Y:S01]  /*cd30*/  FMUL.FTZ R59, R47, R58.reuse ;  /* 0x0000003a2f3b7220 */ /* 0x080fe20000410000 */
[----:B------:R-:W-:Y:S02]  /*cd40*/  HADD2.F32 R54, -RZ, R54.H1_H1 ;  /* 0x30000036ff367230 */ /* 0x000fe40000004100 */
[----:B------:R-:W-:Y:S01]  /*cd50*/  FMUL.FTZ R60, R56, R58 ;  /* 0x0000003a383c7220 */ /* 0x000fe20000410000 */
[--C-:B------:R-:W-:Y:S01]  /*cd60*/  HADD2.F32 R57, -RZ, R149.reuse.H0_H0 ;  /* 0x20000095ff397230 */ /* 0x100fe20000004100 */
[----:B------:R-:W-:Y:S01]  /*cd70*/  F2FP.SATFINITE.E4M3.F32.PACK_AB_MERGE_C R46, R51, R46, RZ ;  /* 0x0000002e332e723e */ /* 0x000fe200048070ff */
[----:B------:R-:W-:Y:S02]  /*cd80*/  HADD2.F32 R149, -RZ, R149.H1_H1 ;  /* 0x30000095ff957230 */ /* 0x000fe40000004100 */
[-C--:B------:R-:W-:Y:S01]  /*cd90*/  FMUL.FTZ R61, R54, R147.reuse ;  /* 0x00000093363d7220 */ /* 0x080fe20000410000 */
[----:B------:R-:W-:Y:S01]  /*cda0*/  FMUL.FTZ R147, R44, R147 ;  /* 0x000000932c937220 */ /* 0x000fe20000410000 */
[----:B------:R-:W-:Y:S01]  /*cdb0*/  FFMA.FTZ R59, R56, R57, R59 ;  /* 0x00000039383b7223 */ /* 0x000fe2000001003b */
[----:B------:R-:W-:Y:S01]  /*cdc0*/  F2FP.SATFINITE.E4M3.F32.PACK_AB_MERGE_C R38, R49, R38, RZ ;  /* 0x000000263126723e */ /* 0x000fe200048070ff */
[-C--:B------:R-:W-:Y:S01]  /*cdd0*/  FFMA.FTZ R61, R44, R149.reuse, -R61 ;  /* 0x000000952c3d7223 */ /* 0x080fe2000001083d */
[----:B------:R-:W-:Y:S01]  /*cde0*/  FFMA.FTZ R56, R54, R149, R147 ;  /* 0x0000009536387223 */ /* 0x000fe20000010093 */
[----:B------:R-:W-:Y:S01]  /*cdf0*/  F2FP.F16.E4M3.UNPACK_B R51, R37 ;  /* 0x00000025ff33723e */ /* 0x000fe200020006ff */
[----:B------:R-:W-:Y:S01]  /*ce00*/  FFMA.FTZ R60, R47, R57, -R60 ;  /* 0x000000392f3c7223 */ /* 0x000fe2000001083c */
[----:B------:R-:W-:-:S02]  /*ce10*/  F2FP.F16.E4M3.UNPACK_B R54, R36 ;  /* 0x00000024ff36723e */ /* 0x000fc400020006ff */
[----:B------:R-:W-:Y:S02]  /*ce20*/  F2FP.F16.E4M3.UNPACK_B R49, R13 ;  /* 0x0000000dff31723e */ /* 0x000fe400020006ff */
[----:B------:R-:W-:Y:S01]  /*ce30*/  F2FP.SATFINITE.E4M3.F32.PACK_AB_MERGE_C R44, R63, R52, RZ ;  /* 0x000000343f2c723e */ /* 0x000fe200048070ff */
[--C-:B------:R-:W-:Y:S01]  /*ce40*/  HADD2.F32 R57, -RZ, R54.reuse.H0_H0 ;  /* 0x20000036ff397230 */ /* 0x100fe20000004100 */
[----:B------:R-:W-:Y:S01]  /*ce50*/  F2FP.SATFINITE.E4M3.F32.PACK_AB_MERGE_C R46, R55, R50, R46 ;  /* 0x00000032372e723e */ /* 0x000fe2000480702e */
[----:B------:R-:W-:Y:S01]  /*ce60*/  HADD2.F32 R50, -RZ, R51.H0_H0 ;  /* 0x20000033ff327230 */ /* 0x000fe20000004100 */
[----:B------:R-:W-:Y:S02]  /*ce70*/  F2FP.SATFINITE.E4M3.F32.PACK_AB_MERGE_C R62, R73, R62, RZ ;  /* 0x0000003e493e723e */ /* 0x000fe400048070ff */
        /* <DEDUP_REMOVED lines=22> */
[----:B------:R-:W-:Y:S01]  /*cfe0*/  F2FP.F16.E4M3.UNPACK_B R59, R12 ;  /* 0x0000000cff3b723e */ /* 0x000fe200020006ff */
[----:B------:R-:W-:Y:S01]  /*cff0*/  HADD2.F32 R54, -RZ, R55.H0_H0 ;  /* 0x20000037ff367230 */ /* 0x000fe20000004100 */
[----:B------:R-:W-:Y:S01]  /*d000*/  F2FP.SATFINITE.E4M3.F32.PACK_AB_MERGE_C R44, R61, R60, R44 ;  /* 0x0000003c3d2c723e */ /* 0x000fe2000480702c */
[----:B------:R-:W-:Y:S01]  /*d010*/  HADD2.F32 R37, -RZ, R50.H0_H0 ;  /* 0x20000032ff257230 */ /* 0x000fe20000004100 */
[----:B------:R-:W-:Y:S01]  /*d020*/  F2FP.F16.E4M3.UNPACK_B R61, R12.H1 ;  /* 0x0000000cff3d723e */ /* 0x000fe200030006ff */
[----:B------:R-:W-:-:S02]  /*d030*/  HADD2.F32 R53, -RZ, R52.H1_H1 ;  /* 0x30000034ff357230 */ /* 0x000fc40000004100 */
[-C--:B------:R-:W-:Y:S01]  /*d040*/  FMUL.FTZ R58, R51, R54.reuse ;  /* 0x00000036333a7220 */ /* 0x080fe20000410000 */
[----:B------:R-:W-:Y:S02]  /*d050*/  HADD2.F32 R56, -RZ, R55.H1_H1 ;  /* 0x30000037ff387230 */ /* 0x000fe40000004100 */
[----:B------:R-:W-:Y:S01]  /*d060*/  FMUL.FTZ R54, R37, R54 ;  /* 0x0000003625367220 */ /* 0x000fe20000410000 */
[----:B------:R-:W-:Y:S01]  /*d070*/  HADD2.F32 R50, -RZ, R50.H1_H1 ;  /* 0x30000032ff327230 */ /* 0x000fe20000004100 */
[----:B------:R-:W-:Y:S01]  /*d080*/  F2FP.F16.E4M3.UNPACK_B R12, R11 ;  /* 0x0000000bff0c723e */ /* 0x000fe200020006ff */
        /* <DEDUP_REMOVED lines=56> */
.L_x_2720:
[----:B------:R-:W-:Y:S05]  /*d410*/  BSYNC B2 ;  /* 0x0000000000027941 */ /* 0x000fea0003800000 */
.L_x_2719:
[----:B-1----:R1:W-:Y:S04]  /*d420*/  ST.E.128 desc[UR52][R40.64], R12 ;  /* 0x0000000c28007985 */ /* 0x0023e8000c101d34 */
[----:B----4-:R1:W-:Y:S02]  /*d430*/  @!P2 ST.E.128 desc[UR52][R42.64], R36 ;  /* 0x000000242a00a985 */ /* 0x0103e4000c101d34 */
.L_x_2718:
[----:B------:R-:W-:Y:S05]  /*d440*/  BSYNC B1 ;  /* 0x0000000000017941 */ /* 0x000fea0003800000 */
.L_x_2717:
[----:B------:R-:W-:Y:S01]  /*d450*/  ISETP.NE.AND P2, PT, R32, RZ, PT ;  /* 0x000000ff2000720c */ /* 0x000fe20003f45270 */
[----:B------:R-:W-:-:S12]  /*d460*/  BSSY B1, `(.L_x_2721) ;  /* 0x00000f1000017945 */ /* 0x000fd80003800000 */
[----:B------:R-:W-:Y:S05]  /*d470*/  @!P2 BRA `(.L_x_2722) ;  /* 0x0000000c00bca947 */ /* 0x000fea0003800000 */
[----:B0---4-:R-:W-:Y:S01]  /*d480*/  SEL R11, R118, R145, !P3 ;  /* 0x00000091760b7207 */ /* 0x011fe20005800000 */
[----:B------:R-:W-:Y:S01]  /*d490*/  BSSY B2, `(.L_x_2723) ;  /* 0x00000eb000027945 */ /* 0x000fe20003800000 */
[----:B-1----:R-:W-:Y:S02]  /*d4a0*/  IADD3 R40, P2, R29, R45, RZ ;  /* 0x0000002d1d287210 */ /* 0x002fe40007f5e0ff */
[----:B------:R-:W-:Y:S02]  /*d4b0*/  SHF.R.S32.HI R12, RZ, 0x1f, R11 ;  /* 0x0000001fff0c7819 */ /* 0x000fe4000001140b */
[----:B------:R-:W-:Y:S02]  /*d4c0*/  IADD3.X R41, R119, R111, RZ, P2, !PT ;  /* 0x0000006f77297210 */ /* 0x000fe400017fe4ff */
        /* <DEDUP_REMOVED lines=21> */
[--C-:B0-----:R-:W-:Y:S01]  /*d620*/  SHF.R.U32.HI R11, RZ, 0x8, R77.reuse ;  /* 0x00000008ff0b7819 */ /* 0x101fe2000001164d */
[----:B----4-:R-:W-:Y:S01]  /*d630*/  IMAD.MOV.U32 R50, RZ, RZ, R36 ;  /* 0x000000ffff327224 */ /* 0x010fe200078e0024 */
[----:B------:R-:W-:Y:S01]  /*d640*/  SHF.R.U32.HI R55, RZ, 0x10, R77 ;  /* 0x00000010ff377819 */ /* 0x000fe2000001164d */
[----:B-1----:R-:W-:Y:S01]  /*d650*/  IMAD.MOV.U32 R44, RZ, RZ, R14 ;  /* 0x000000ffff2c7224 */ /* 0x002fe200078e000e */
[----:B------:R-:W-:Y:S01]  /*d660*/  LOP3.LUT R46, R77, 0xff0000ff, RZ, 0xc0, !PT ;  /* 0xff0000ff4d2e7812 */ /* 0x000fe200078ec0ff */
[----:B------:R-:W-:Y:S01]  /*d670*/  IMAD.SHL.U32 R11, R11, 0x100, RZ ;  /* 0x000001000b0b7824 */ /* 0x000fe200078e00ff */
[----:B------:R-:W-:Y:S01]  /*d680*/  SHF.R.U32.HI R53, RZ, 0x8, R65 ;  /* 0x00000008ff357819 */ /* 0x000fe20000011641 */
[----:B------:R-:W-:Y:S01]  /*d690*/  IMAD.U32 R14, R55, 0x10000, RZ ;  /* 0x00010000370e7824 */ /* 0x000fe200078e00ff */
[----:B------:R-:W-:Y:S02]  /*d6a0*/  SHF.R.U32.HI R52, RZ, 0x8, R67 ;  /* 0x00000008ff347819 */ /* 0x000fe40000011643 */
[----:B------:R-:W-:Y:S01]  /*d6b0*/  SHF.R.U32.HI R54, RZ, 0x8, R79 ;  /* 0x00000008ff367819 */ /* 0x000fe2000001164f */
[----:B------:R-:W-:Y:S01]  /*d6c0*/  IMAD.SHL.U32 R36, R53, 0x100, RZ ;  /* 0x0000010035247824 */ /* 0x000fe200078e00ff */
[----:B------:R-:W-:Y:S01]  /*d6d0*/  LOP3.LUT R11, R46, 0xff00, R11, 0xf8, !PT ;  /* 0x0000ff002e0b7812 */ /* 0x000fe200078ef80b */
[----:B------:R-:W-:Y:S01]  /*d6e0*/  IMAD.SHL.U32 R46, R52, 0x100, RZ ;  /* 0x00000100342e7824 */ /* 0x000fe200078e00ff */
[----:B------:R-:W-:-:S02]  /*d6f0*/  LOP3.LUT R49, R65, 0xff0000ff, RZ, 0xc0, !PT ;  /* 0xff0000ff41317812 */ /* 0x000fc400078ec0ff */
[----:B------:R-:W-:Y:S02]  /*d700*/  LOP3.LUT R51, R67, 0xff0000ff, RZ, 0xc0, !PT ;  /* 0xff0000ff43337812 */ /* 0x000fe400078ec0ff */
[----:B------:R-:W-:Y:S02]  /*d710*/  MOV R48, R12 ;  /* 0x0000000c00307202 */ /* 0x000fe40000000f00 */
[----:B------:R-:W-:Y:S02]  /*d720*/  SHF.R.U32.HI R59, RZ, 0x10, R79 ;  /* 0x00000010ff3b7819 */ /* 0x000fe4000001164f */
[----:B------:R-:W-:Y:S02]  /*d730*/  LOP3.LUT R47, R79, 0xff0000ff, RZ, 0xc0, !PT ;  /* 0xff0000ff4f2f7812 */ /* 0x000fe400078ec0ff */
[----:B------:R-:W-:Y:S02]  /*d740*/  SHF.L.U32 R12, R54, 0x8, RZ ;  /* 0x00000008360c7819 */ /* 0x000fe400000006ff */
[----:B------:R-:W-:-:S02]  /*d750*/  LOP3.LUT R55, R49, 0xff00, R36, 0xf8, !PT ;  /* 0x0000ff0031377812 */ /* 0x000fc400078ef824 */
[----:B------:R-:W-:Y:S02]  /*d760*/  LOP3.LUT R57, R51, 0xff00, R46, 0xf8, !PT ;  /* 0x0000ff0033397812 */ /* 0x000fe400078ef82e */
[----:B------:R-:W-:Y:S02]  /*d770*/  LOP3.LUT R14, R11, 0xff0000, R14, 0xf8, !PT ;  /* 0x00ff00000b0e7812 */ /* 0x000fe400078ef80e */
[----:B------:R-:W-:Y:S02]  /*d780*/  LOP3.LUT R12, R47, 0xff00, R12, 0xf8, !PT ;  /* 0x0000ff002f0c7812 */ /* 0x000fe400078ef80c */
[----:B------:R-:W-:Y:S02]  /*d790*/  SHF.L.U32 R11, R59, 0x10, RZ ;  /* 0x000000103b0b7819 */ /* 0x000fe400000006ff */
[----:B------:R-:W-:Y:S02]  /*d7a0*/  F2FP.F16.E4M3.UNPACK_B R54, R141.H1 ;  /* 0x0000008dff36723e */ /* 0x000fe400030006ff */
[----:B------:R-:W-:-:S02]  /*d7b0*/  F2FP.F16.E4M3.UNPACK_B R51, R50.H1 ;  /* 0x00000032ff33723e */ /* 0x000fc400030006ff */
        /* <DEDUP_REMOVED lines=8> */
[----:B------:R-:W-:Y:S02]  /*d840*/  IMAD.U32 R36, R58, 0x10000, RZ ;  /* 0x000100003a247824 */ /* 0x000fe400078e00ff */
[----:B------:R-:W-:Y:S01]  /*d850*/  FMUL.FTZ R59, R47, R12 ;  /* 0x0000000c2f3b7220 */ /* 0x000fe20000410000 */
[----:B------:R-:W-:-:S02]  /*d860*/  HADD2.F32 R53, -RZ, R52.H0_H0 ;  /* 0x20000034ff357230 */ /* 0x000fc40000004100 */
[----:B------:R-:W-:Y:S01]  /*d870*/  FMUL.FTZ R58, R46, R12 ;  /* 0x0000000c2e3a7220 */ /* 0x000fe20000410000 */
[----:B------:R-:W-:Y:S01]  /*d880*/  IMAD.U32 R56, R56, 0x10000, RZ ;  /* 0x0001000038387824 */ /* 0x000fe200078e00ff */
[----:B------:R-:W-:Y:S01]  /*d890*/  LOP3.LUT R36, R55, 0xff0000, R36, 0xf8, !PT ;  /* 0x00ff000037247812 */ /* 0x000fe200078ef824 */
[----:B------:R-:W-:Y:S02]  /*d8a0*/  HADD2.F32 R49, -RZ, R49.H1_H1 ;  /* 0x30000031ff317230 */ /* 0x000fe40000004100 */
[-C--:B------:R-:W-:Y:S01]  /*d8b0*/  FFMA.FTZ R46, R46, R53.reuse, -R59 ;  /* 0x000000352e2e7223 */ /* 0x080fe2000001083b */
[----:B------:R-:W-:Y:S01]  /*d8c0*/  FFMA.FTZ R47, R47, R53, R58 ;  /* 0x000000352f2f7223 */ /* 0x000fe2000001003a */
[----:B------:R-:W-:Y:S01]  /*d8d0*/  HADD2.F32 R53, -RZ, R54.H1_H1 ;  /* 0x30000036ff357230 */ /* 0x000fe20000004100 */
[----:B------:R-:W-:Y:S01]  /*d8e0*/  F2FP.F16.E4M3.UNPACK_B R141, R141 ;  /* 0x0000008dff8d723e */ /* 0x000fe200020006ff */
[----:B------:R-:W-:Y:S01]  /*d8f0*/  HADD2.F32 R54, -RZ, R51.H1_H1 ;  /* 0x30000033ff367230 */ /* 0x000fe20000004100 */
[----:B------:R-:W-:Y:S01]  /*d900*/  F2FP.F16.E4M3.UNPACK_B R51, R50 ;  /* 0x00000032ff33723e */ /* 0x000fe200020006ff */
[----:B------:R-:W-:Y:S01]  /*d910*/  HADD2.F32 R55, -RZ, R52.H1_H1 ;  /* 0x30000034ff377230 */ /* 0x000fe20000004100 */
[----:B------:R-:W-:-:S02]  /*d920*/  F2FP.F16.E4M3.UNPACK_B R52, R48 ;  /* 0x00000030ff34723e */ /* 0x000fc400020006ff */
[----:B------:R-:W-:Y:S01]  /*d930*/  LOP3.LUT R12, R57, 0xff0000, R56, 0xf8, !PT ;  /* 0x00ff0000390c7812 */ /* 0x000fe200078ef838 */
[CC--:B------:R-:W-:Y:S01]  /*d940*/  FMUL.FTZ R48, R54.reuse, R53.reuse ;  /* 0x0000003536307220 */ /* 0x0c0fe20000410000 */
[C---:B------:R-:W-:Y:S01]  /*d950*/  FMUL.FTZ R57, R49.reuse, R53 ;  /* 0x0000003531397220 */ /* 0x040fe20000410000 */
[----:B------:R-:W-:Y:S01]  /*d960*/  F2FP.F16.E4M3.UNPACK_B R143, R143 ;  /* 0x0000008fff8f723e */ /* 0x000fe200020006ff */
[----:B------:R-:W-:Y:S02]  /*d970*/  HADD2.F32 R56, -RZ, R141.H0_H0 ;  /* 0x2000008dff387230 */ /* 0x000fe40000004100 */
[-C--:B------:R-:W-:Y:S01]  /*d980*/  FFMA.FTZ R49, R49, R55.reuse, -R48 ;  /* 0x0000003731317223 */ /* 0x080fe20000010830 */
[----:B------:R-:W-:Y:S02]  /*d990*/  HADD2.F32 R53, -RZ, R51.H0_H0 ;  /* 0x20000033ff357230 */ /* 0x000fe40000004100 */
[----:B------:R-:W-:Y:S01]  /*d9a0*/  FFMA.FTZ R48, R54, R55, R57 ;  /* 0x0000003736307223 */ /* 0x000fe20000010039 */
        /* <DEDUP_REMOVED lines=10> */
[----:B------:R-:W-:-:S02]  /*da50*/  HADD2.F32 R143, -RZ, R143.H1_H1 ;  /* 0x3000008fff8f7230 */ /* 0x000fc40000004100 */
[-C--:B------:R-:W-:Y:S01]  /*da60*/  FMUL.FTZ R53, R54, R141.reuse ;  /* 0x0000008d36357220 */ /* 0x080fe20000410000 */
[----:B------:R-:W-:Y:S01]  /*da70*/  F2FP.F16.E4M3.UNPACK_B R55, R38.H1 ;  /* 0x00000026ff37723e */ /* 0x000fe200030006ff */
[C---:B------:R-:W-:Y:S01]  /*da80*/  FMUL.FTZ R141, R52.reuse, R141 ;  /* 0x0000008d348d7220 */ /* 0x040fe20000410000 */
[----:B------:R-:W-:Y:S01]  /*da90*/  F2FP.F16.E4M3.UNPACK_B R57, R144.H1 ;  /* 0x00000090ff39723e */ /* 0x000fe200030006ff */
[-C--:B------:R-:W-:Y:S01]  /*daa0*/  FFMA.FTZ R53, R52, R143.reuse, -R53 ;  /* 0x0000008f34357223 */ /* 0x080fe20000010835 */
[----:B------:R-:W-:Y:S01]  /*dab0*/  F2FP.F16.E4M3.UNPACK_B R52, R44.H1 ;  /* 0x0000002cff34723e */ /* 0x000fe200030006ff */
[----:B------:R-:W-:Y:S02]  /*dac0*/  HADD2.F32 R61, -RZ, R58.H0_H0 ;  /* 0x2000003aff3d7230 */ /* 0x000fe40000004100 */
[----:B------:R-:W-:Y:S01]  /*dad0*/  FFMA.FTZ R60, R54, R143, R141 ;  /* 0x0000008f363c7223 */ /* 0x000fe2000001008d */
        /* <DEDUP_REMOVED lines=13> */
[CC--:B------:R-:W-:Y:S01]  /*dbb0*/  FMUL.FTZ R63, R55.reuse, R58.reuse ;  /* 0x0000003a373f7220 */ /* 0x0c0fe20000410000 */
[----:B------:R-:W-:Y:S02]  /*dbc0*/  HADD2.F32 R61, -RZ, R142.H1_H1 ;  /* 0x3000008eff3d7230 */ /* 0x000fe40000004100 */
        /* <DEDUP_REMOVED lines=12> */
[----:B------:R-:W-:Y:S01]  /*dc90*/  HADD2.F32 R59, -RZ, R142.H0_H0 ;  /* 0x2000008eff3b7230 */ /* 0x000fe20000004100 */
[----:B------:R-:W-:Y:S01]  /*dca0*/  F2FP.F16.E4M3.UNPACK_B R56, R36 ;  /* 0x00000024ff38723e */ /* 0x000fe200020006ff */
[----:B------:R-:W-:-:S02]  /*dcb0*/  HADD2.F32 R57, -RZ, R144.H1_H1 ;  /* 0x30000090ff397230 */ /* 0x000fc40000004100 */
[-C--:B------:R-:W-:Y:S01]  /*dcc0*/  FMUL.FTZ R65, R52, R61.reuse ;  /* 0x0000003d34417220 */ /* 0x080fe20000410000 */
[----:B------:R-:W-:Y:S01]  /*dcd0*/  FMUL.FTZ R61, R44, R61 ;  /* 0x0000003d2c3d7220 */ /* 0x000fe20000410000 */
[----:B------:R-:W-:Y:S02]  /*dce0*/  HADD2.F32 R55, -RZ, R144.H0_H0 ;  /* 0x20000090ff377230 */ /* 0x000fe40000004100 */
[-C--:B------:R-:W-:Y:S01]  /*dcf0*/  FMUL.FTZ R63, R54, R59.reuse ;  /* 0x0000003b363f7220 */ /* 0x080fe20000410000 */
[----:B------:R-:W-:Y:S01]  /*dd00*/  FMUL.FTZ R59, R38, R59 ;  /* 0x0000003b263b7220 */ /* 0x000fe20000410000 */
[----:B------:R-:W-:Y:S01]  /*dd10*/  FFMA.FTZ R61, R52, R57, R61 ;  /* 0x00000039343d7223 */ /* 0x000fe2000001003d */
[----:B------:R-:W-:Y:S01]  /*dd20*/  F2FP.F16.E4M3.UNPACK_B R52, R37 ;  /* 0x00000025ff34723e */ /* 0x000fe200020006ff */
[----:B------:R-:W-:Y:S01]  /*dd30*/  FFMA.FTZ R63, R38, R55, -R63 ;  /* 0x00000037263f7223 */ /* 0x000fe2000001083f */
[----:B------:R-:W-:Y:S01]  /*dd40*/  F2FP.F16.E4M3.UNPACK_B R49, R13 ;  /* 0x0000000dff31723e */ /* 0x000fe200020006ff */
[----:B------:R-:W-:Y:S01]  /*dd50*/  FFMA.FTZ R38, R54, R55, R59 ;  /* 0x0000003736267223 */ /* 0x000fe2000001003b */
[----:B------:R-:W-:Y:S01]  /*dd60*/  F2FP.SATFINITE.E4M3.F32.PACK_AB_MERGE_C R47, R53, R50, R46 ;  /* 0x00000032352f723e */ /* 0x000fe2000480702e */
[----:B------:R-:W-:Y:S01]  /*dd70*/  HADD2.F32 R50, -RZ, R52.H0_H0 ;  /* 0x20000034ff327230 */ /* 0x000fe20000004100 */
[----:B------:R-:W-:Y:S01]  /*dd80*/  F2FP.SATFINITE.E4M3.F32.PACK_AB_MERGE_C R46, R60, R51, R48 ;  /* 0x000000333c2e723e */ /* 0x000fe20004807030 */
[----:B------:R-:W-:Y:S01]  /*dd90*/  HADD2.F32 R51, -RZ, R56.H0_H0 ;  /* 0x20000038ff337230 */ /* 0x000fe20000004100 */
[----:B------:R-:W-:Y:S01]  /*dda0*/  F2FP.F16.E4M3.UNPACK_B R54, R14 ;  /* 0x0000000eff36723e */ /* 0x000fe200020006ff */
[----:B------:R-:W-:-:S02]  /*ddb0*/  HADD2.F32 R48, -RZ, R49.H0_H0 ;  /* 0x20000031ff307230 */ /* 0x000fc40000004100 */
[----:B------:R-:W-:Y:S01]  /*ddc0*/  FFMA.FTZ R44, R44, R57, -R65 ;  /* 0x000000392c2c7223 */ /* 0x000fe20000010841 */
[----:B------:R-:W-:Y:S02]  /*ddd0*/  HADD2.F32 R53, -RZ, R52.H1_H1 ;  /* 0x30000034ff357230 */ /* 0x000fe40000004100 */
[-C--:B------:R-:W-:Y:S01]  /*dde0*/  FMUL.FTZ R57, R50, R51.reuse ;  /* 0x0000003332397220 */ /* 0x080fe20000410000 */
[----:B------:R-:W-:Y:S02]  /*ddf0*/  HADD2.F32 R55, -RZ, R54.H0_H0 ;  /* 0x20000036ff377230 */ /* 0x000fe40000004100 */
[C---:B------:R-:W-:Y:S01]  /*de00*/  FMUL.FTZ R59, R48.reuse, R51 ;  /* 0x00000033303b7220 */ /* 0x040fe20000410000 */
[----:B------:R-:W-:Y:S01]  /*de10*/  HADD2.F32 R56, -RZ, R56.H1_H1 ;  /* 0x30000038ff387230 */ /* 0x000fe20000004100 */
[----:B------:R-:W-:Y:S01]  /*de20*/  F2FP.F16.E4M3.UNPACK_B R52, R37.H1 ;  /* 0x00000025ff34723e */ /* 0x000fe200030006ff */
[----:B------:R-:W-:Y:S02]  /*de30*/  HADD2.F32 R51, -RZ, R49.H1_H1 ;  /* 0x30000031ff337230 */ /* 0x000fe40000004100 */
[-C--:B------:R-:W-:Y:S01]  /*de40*/  FFMA.FTZ R48, R48, R55.reuse, -R57 ;  /* 0x0000003730307223 */ /* 0x080fe20000010839 */
[----:B------:R-:W-:Y:S01]  /*de50*/  FFMA.FTZ R49, R50, R55, R59 ;  /* 0x0000003732317223 */ /* 0x000fe2000001003b */
[----:B------:R-:W-:-:S02]  /*de60*/  HADD2.F32 R54, -RZ, R54.H1_H1 ;  /* 0x30000036ff367230 */ /* 0x000fc40000004100 */
[-C--:B------:R-:W-:Y:S01]  /*de70*/  FMUL.FTZ R58, R53, R56.reuse ;  /* 0x00000038353a7220 */ /* 0x080fe20000410000 */
[C---:B------:R-:W-:Y:S01]  /*de80*/  FMUL.FTZ R56, R51.reuse, R56 ;  /* 0x0000003833387220 */ /* 0x040fe20000410000 */
[----:B------:R-:W-:Y:S02]  /*de90*/  F2FP.F16.E4M3.UNPACK_B R55, R36.H1 ;  /* 0x00000024ff37723e */ /* 0x000fe400030006ff */
[----:B------:R-:W-:Y:S01]  /*dea0*/  F2FP.F16.E4M3.UNPACK_B R50, R13.H1 ;  /* 0x0000000dff32723e */ /* 0x000fe200030006ff */
[-C--:B------:R-:W-:Y:S01]  /*deb0*/  FFMA.FTZ R13, R51, R54.reuse, -R58 ;  /* 0x00000036330d7223 */ /* 0x080fe2000001083a */
[----:B------:R-:W-:Y:S01]  /*dec0*/  FFMA.FTZ R36, R53, R54, R56 ;  /* 0x0000003635247223 */ /* 0x000fe20000010038 */
[----:B------:R-:W-:Y:S01]  /*ded0*/  HADD2.F32 R51, -RZ, R52.H0_H0 ;  /* 0x20000034ff337230 */ /* 0x000fe20000004100 */
[----:B------:R-:W-:Y:S01]  /*dee0*/  F2FP.F16.E4M3.UNPACK_B R14, R14.H1 ;  /* 0x0000000eff0e723e */ /* 0x000fe200030006ff */
[----:B------:R-:W-:Y:S01]  /*def0*/  HADD2.F32 R56, -RZ, R55.H0_H0 ;  /* 0x20000037ff387230 */ /* 0x000fe20000004100 */
[----:B------:R-:W-:Y:S01]  /*df00*/  F2FP.SATFINITE.E4M3.F32.PACK_AB_MERGE_C R62, R67, R62, RZ ;  /* 0x0000003e433e723e */ /* 0x000fe200048070ff */
[----:B------:R-:W-:Y:S01]  /*df10*/  HADD2.F32 R37, -RZ, R50.H0_H0 ;  /* 0x20000032ff257230 */ /* 0x000fe20000004100 */
[----:B------:R-:W-:Y:S01]  /*df20*/  F2FP.SATFINITE.E4M3.F32.PACK_AB_MERGE_C R38, R61, R38, R73 ;  /* 0x000000263d26723e */ /* 0x000fe20004807049 */
[----:B------:R-:W-:-:S02]  /*df30*/  HADD2.F32 R52, -RZ, R52.H1_H1 ;  /* 0x30000034ff347230 */ /* 0x000fc40000004100 */
[-C--:B------:R-:W-:Y:S01]  /*df40*/  FMUL.FTZ R58, R51, R56.reuse ;  /* 0x00000038333a7220 */ /* 0x080fe20000410000 */
[----:B------:R-:W-:Y:S02]  /*df50*/  HADD2.F32 R55, -RZ, R55.H1_H1 ;  /* 0x30000037ff377230 */ /* 0x000fe40000004100 */
[----:B------:R-:W-:Y:S01]  /*df60*/  FMUL.FTZ R56, R37, R56 ;  /* 0x0000003825387220 */ /* 0x000fe20000410000 */
[----:B------:R-:W-:Y:S01]  /*df70*/  HADD2.F32 R50, -RZ, R50.H1_H1 ;  /* 0x30000032ff327230 */ /* 0x000fe20000004100 */
[----:B------:R-:W-:Y:S01]  /*df80*/  F2FP.SATFINITE.E4M3.F32.PACK_AB_MERGE_C R44, R44, R63, R62 ;  /* 0x0000003f2c2c723e */ /* 0x000fe2000480703e */
        /* <DEDUP_REMOVED lines=56> */
[----:B------:R-:W-:Y:S02]  /*e310*/  F2FP.SATFINITE.E4M3.F32.PACK_AB_MERGE_C R37, R36, R49, R61 ;  /* 0x000000312425723e */ /* 0x000fe4000480703d */
[----:B------:R-:W-:Y:S02]  /*e320*/  F2FP.SATFINITE.E4M3.F32.PACK_AB_MERGE_C R39, R50, R63, R51 ;  /* 0x0000003f3227723e */ /* 0x000fe40004807033 */
[----:B------:R-:W-:-:S07]  /*e330*/  MOV R36, R46 ;  /* 0x0000002e00247202 */ /* 0x000fce0000000f00 */
.L_x_2724:
[----:B------:R-:W-:Y:S05]  /*e340*/  BSYNC B2 ;  /* 0x0000000000027941 */ /* 0x000fea0003800000 */
.L_x_2723:
[----:B-1----:R1:W-:Y:S04]  /*e350*/  ST.E.128 desc[UR52][R40.64], R12 ;  /* 0x0000000c28007985 */ /* 0x0023e8000c101d34 */
[----:B----4-:R1:W-:Y:S02]  /*e360*/  @!P2 ST.E.128 desc[UR52][R42.64], R36 ;  /* 0x000000242a00a985 */ /* 0x0103e4000c101d34 */
.L_x_2722:
[----:B------:R-:W-:Y:S05]  /*e370*/  BSYNC B1 ;  /* 0x0000000000017941 */ /* 0x000fea0003800000 */
.L_x_2721:
[----:B------:R-:W-:-:S13]  /*e380*/  ISETP.NE.AND P2, PT, R33, RZ, PT ;  /* 0x000000ff2100720c */ /* 0x000fda0003f45270 */
[----:B------:R-:W-:Y:S05]  /*e390*/  @!P2 BRA `(.L_x_2673) ;  /* 0x000000140090a947 */ /* 0x000fea0003800000 */
[----:B0---4-:R-:W4:Y:S01]  /*e3a0*/  LDL R11, [R1] ;  /* 0x00000000010b7983 */ /* 0x011f220000100800 */
[----:B-1----:R-:W-:Y:S01]  /*e3b0*/  IADD3 R40, P2, R30, R45, RZ ;  /* 0x0000002d1e287210 */ /* 0x002fe20007f5e0ff */
[----:B------:R-:W-:Y:S04]  /*e3c0*/  BSSY B1, `(.L_x_2725) ;  /* 0x00000ea000017945 */ /* 0x000fe80003800000 */
[----:B------:R-:W-:Y:S01]  /*e3d0*/  IMAD.X R41, R119, 0x1, R110, P2 ;  /* 0x0000000177297824 */ /* 0x000fe200010e066e */
[----:B------:R-:W-:Y:S02]  /*e3e0*/  ISETP.GE.AND P2, PT, R3, R117, PT ;  /* 0x000000750300720c */ /* 0x000fe40003f46270 */
[----:B----4-:R-:W-:-:S04]  /*e3f0*/  LOP3.LUT P4, RZ, R11, 0x1, RZ, 0xc0, !PT ;  /* 0x000000010bff7812 */ /* 0x010fc8000788c0ff */
        /* <DEDUP_REMOVED lines=13> */
[----:B------:R-:W-:-:S03]  /*e4d0*/  IMAD R15, R19, 0x7800, R12 ;  /* 0x00007800130f7824 */ /* 0x000fc600078e020c */
[C---:B------:R-:W-:Y:S01]  /*e4e0*/  IADD3 R13, R18.reuse, R13, RZ ;  /* 0x0000000d120d7210 */ /* 0x040fe20007ffe0ff */
[----:B------:R-:W-:-:S05]  /*e4f0*/  IMAD.IADD R36, R18, 0x1, R15 ;  /* 0x0000000112247824 */ /* 0x000fca00078e020f */
[----:B------:R-:W0:Y:S04]  /*e500*/  LDS.128 R12, [R13+0x1a400] ;  /* 0x01a400000d0c7984 */ /* 0x000e280000000c00 */
[----:B------:R-:W1:Y:S01]  /*e510*/  LDS.128 R36, [R36+0x1a400] ;  /* 0x01a4000024247984 */ /* 0x000e620000000c00 */
[----:B------:R-:W-:Y:S05]  /*e520*/  @P2 BRA `(.L_x_2726) ;  /* 0x0000000c004c2947 */ /* 0x000fea0003800000 */
[----:B------:R-:W-:Y:S01]  /*e530*/  SHF.R.U32.HI R43, RZ, 0x8, R81 ;  /* 0x00000008ff2b7819 */ /* 0x000fe20000011651 */
[----:B0-----:R-:W-:Y:S01]  /*e540*/  IMAD.MOV.U32 R42, RZ, RZ, R13 ;  /* 0x000000ffff2a7224 */ /* 0x001fe200078e000d */
[----:B------:R-:W-:Y:S01]  /*e550*/  SHF.R.U32.HI R54, RZ, 0x10, R81 ;  /* 0x00000010ff367819 */ /* 0x000fe20000011651 */
[----:B-1----:R-:W-:Y:S01]  /*e560*/  IMAD.MOV.U32 R50, RZ, RZ, R36 ;  /* 0x000000ffff327224 */ /* 0x002fe200078e0024 */
[----:B------:R-:W-:Y:S01]  /*e570*/  SHF.R.U32.HI R51, RZ, 0x8, R69 ;  /* 0x00000008ff337819 */ /* 0x000fe20000011645 */
[----:B------:R-:W-:Y:S01]  /*e580*/  IMAD.SHL.U32 R13, R43, 0x100, RZ ;  /* 0x000001002b0d7824 */ /* 0x000fe200078e00ff */
[----:B------:R-:W-:Y:S01]  /*e590*/  SHF.R.U32.HI R53, RZ, 0x8, R71 ;  /* 0x00000008ff357819 */ /* 0x000fe20000011647 */
[----:B------:R-:W-:Y:S01]  /*e5a0*/  IMAD.MOV.U32 R43, RZ, RZ, R14 ;  /* 0x000000ffff2b7224 */ /* 0x000fe200078e000e */
[----:B------:R-:W-:Y:S01]  /*e5b0*/  LOP3.LUT R44, R81, 0xff0000ff, RZ, 0xc0, !PT ;  /* 0xff0000ff512c7812 */ /* 0x000fe200078ec0ff */
[----:B------:R-:W-:Y:S01]  /*e5c0*/  IMAD.SHL.U32 R51, R51, 0x100, RZ ;  /* 0x0000010033337824 */ /* 0x000fe200078e00ff */
[----:B------:R-:W-:Y:S01]  /*e5d0*/  SHF.R.U32.HI R49, RZ, 0x8, R83 ;  /* 0x00000008ff317819 */ /* 0x000fe20000011653 */
[----:B------:R-:W-:Y:S01]  /*e5e0*/  IMAD.SHL.U32 R53, R53, 0x100, RZ ;  /* 0x0000010035357824 */ /* 0x000fe200078e00ff */
[----:B------:R-:W-:Y:S01]  /*e5f0*/  LOP3.LUT R48, R69, 0xff0000ff, RZ, 0xc0, !PT ;  /* 0xff0000ff45307812 */ /* 0x000fe200078ec0ff */
[----:B------:R-:W-:Y:S01]  /*e600*/  IMAD.U32 R14, R54, 0x10000, RZ ;  /* 0x00010000360e7824 */ /* 0x000fe200078e00ff */
[----:B------:R-:W-:-:S02]  /*e610*/  LOP3.LUT R52, R71, 0xff0000ff, RZ, 0xc0, !PT ;  /* 0xff0000ff47347812 */ /* 0x000fc400078ec0ff */
[----:B------:R-:W-:Y:S02]  /*e620*/  LOP3.LUT R13, R44, 0xff00, R13, 0xf8, !PT ;  /* 0x0000ff002c0d7812 */ /* 0x000fe400078ef80d */
[----:B------:R-:W-:Y:S02]  /*e630*/  LOP3.LUT R46, R83, 0xff0000ff, RZ, 0xc0, !PT ;  /* 0xff0000ff532e7812 */ /* 0x000fe400078ec0ff */
[----:B------:R-:W-:Y:S02]  /*e640*/  SHF.R.U32.HI R56, RZ, 0x10, R83 ;  /* 0x00000010ff387819 */ /* 0x000fe40000011653 */
[----:B------:R-:W-:Y:S02]  /*e650*/  MOV R47, R12 ;  /* 0x0000000c002f7202 */ /* 0x000fe40000000f00 */
        /* <DEDUP_REMOVED lines=33> */
[----:B------:R-:W-:Y:S01]  /*e870*/  F2FP.F16.E4M3.UNPACK_B R138, R138 ;  /* 0x0000008aff8a723e */ /* 0x000fe200020006ff */
[----:B------:R-:W-:Y:S02]  /*e880*/  HADD2.F32 R54, -RZ, R140.H0_H0 ;  /* 0x2000008cff367230 */ /* 0x000fe40000004100 */
[C---:B------:R-:W-:Y:S01]  /*e890*/  FMUL.FTZ R55, R49.reuse, R55 ;  /* 0x0000003731377220 */ /* 0x040fe20000410000 */
[----:B------:R-:W-:Y:S02]  /*e8a0*/  HADD2.F32 R51, -RZ, R50.H0_H0 ;  /* 0x20000032ff337230 */ /* 0x000fe40000004100 */
[-C--:B------:R-:W-:Y:S01]  /*e8b0*/  FFMA.FTZ R59, R49, R53.reuse, -R56 ;  /* 0x00000035313b7223 */ /* 0x080fe20000010838 */
[----:B------:R-:W-:Y:S02]  /*e8c0*/  HADD2.F32 R48, -RZ, R47.H0_H0 ;  /* 0x2000002fff307230 */ /* 0x000fe40000004100 */
[----:B------:R-:W-:Y:S01]  /*e8d0*/  FFMA.FTZ R61, R52, R53, R55 ;  /* 0x00000035343d7223 */ /* 0x000fe20000010037 */
        /* <DEDUP_REMOVED lines=10> */
[----:B------:R-:W-:Y:S01]  /*e980*/  F2FP.F16.E4M3.UNPACK_B R48, R139.H1 ;  /* 0x0000008bff30723e */ /* 0x000fe200030006ff */
[C---:B------:R-:W-:Y:S01]  /*e990*/  FMUL.FTZ R57, R47.reuse, R140 ;  /* 0x0000008c2f397220 */ /* 0x040fe20000410000 */
[----:B------:R-:W-:Y:S01]  /*e9a0*/  F2FP.F16.E4M3.UNPACK_B R49, R38.H1 ;  /* 0x00000026ff31723e */ /* 0x000fe200030006ff */
[-C--:B------:R-:W-:Y:S01]  /*e9b0*/  FFMA.FTZ R58, R47, R138.reuse, -R52 ;  /* 0x0000008a2f3a7223 */ /* 0x080fe20000010834 */
[----:B------:R-:W-:Y:S01]  /*e9c0*/  F2FP.F16.E4M3.UNPACK_B R52, R137.H1 ;  /* 0x00000089ff34723e */ /* 0x000fe200030006ff */
[--C-:B------:R-:W-:Y:S01]  /*e9d0*/  HADD2.F32 R53, -RZ, R48.reuse.H0_H0 ;  /* 0x20000030ff357230 */ /* 0x100fe20000004100 */
[----:B------:R-:W-:Y:S01]  /*e9e0*/  F2FP.F16.E4M3.UNPACK_B R47, R43.H1 ;  /* 0x0000002bff2f723e */ /* 0x000fe200030006ff */
[----:B------:R-:W-:Y:S02]  /*e9f0*/  HADD2.F32 R51, -RZ, R49.H0_H0 ;  /* 0x20000031ff337230 */ /* 0x000fe40000004100 */
[----:B------:R-:W-:Y:S01]  /*ea00*/  FFMA.FTZ R57, R50, R138, R57 ;  /* 0x0000008a32397223 */ /* 0x000fe20000010039 */
        /* <DEDUP_REMOVED lines=12> */
[----:B------:R-:W-:Y:S01]  /*ead0*/  FFMA.FTZ R62, R51, R50, R60 ;  /* 0x00000032333e7223 */ /* 0x000fe2000001003c */
[C---:B------:R-:W-:Y:S01]  /*eae0*/  FMUL.FTZ R54, R47.reuse, R54 ;  /* 0x000000362f367220 */ /* 0x040fe20000410000 */
[----:B------:R-:W-:Y:S01]  /*eaf0*/  F2FP.F16.E4M3.UNPACK_B R137, R137 ;  /* 0x00000089ff89723e */ /* 0x000fe200020006ff */
[----:B------:R-:W-:Y:S01]  /*eb00*/  FFMA.FTZ R64, R47, R52, -R48 ;  /* 0x000000342f407223 */ /* 0x000fe20000010830 */
[----:B------:R-:W-:Y:S01]  /*eb10*/  F2FP.F16.E4M3.UNPACK_B R47, R38 ;  /* 0x00000026ff2f723e */ /* 0x000fe200020006ff */
[----:B------:R-:W-:Y:S01]  /*eb20*/  FFMA.FTZ R65, R49, R52, R54 ;  /* 0x0000003431417223 */ /* 0x000fe20000010036 */
[--C-:B------:R-:W-:Y:S01]  /*eb30*/  HADD2.F32 R51, -RZ, R139.reuse.H0_H0 ;  /* 0x2000008bff337230 */ /* 0x100fe20000004100 */
[----:B------:R-:W-:Y:S01]  /*eb40*/  F2FP.SATFINITE.E4M3.F32.PACK_AB_MERGE_C R44, R59, R44, RZ ;  /* 0x0000002c3b2c723e */ /* 0x000fe200048070ff */
[----:B------:R-:W-:Y:S01]  /*eb50*/  HADD2.F32 R52, -RZ, R139.H1_H1 ;  /* 0x3000008bff347230 */ /* 0x000fe20000004100 */
[----:B------:R-:W-:Y:S01]  /*eb60*/  F2FP.SATFINITE.E4M3.F32.PACK_AB_MERGE_C R61, R61, R46, RZ ;  /* 0x0000002e3d3d723e */ /* 0x000fe200048070ff */
[----:B------:R-:W-:Y:S01]  /*eb70*/  HADD2.F32 R48, -RZ, R47.H0_H0 ;  /* 0x2000002fff307230 */ /* 0x000fe20000004100 */
[----:B------:R-:W-:Y:S01]  /*eb80*/  F2FP.SATFINITE.E4M3.F32.PACK_AB_MERGE_C R46, R58, R55, R44 ;  /* 0x000000373a2e723e */ /* 0x000fe2000480702c */
[----:B------:R-:W-:Y:S01]  /*eb90*/  HADD2.F32 R38, -RZ, R43.H0_H0 ;  /* 0x2000002bff267230 */ /* 0x000fe20000004100 */
[----:B------:R-:W-:Y:S01]  /*eba0*/  F2FP.SATFINITE.E4M3.F32.PACK_AB_MERGE_C R62, R65, R62, RZ ;  /* 0x0000003e413e723e */ /* 0x000fe200048070ff */
[----:B------:R-:W-:-:S02]  /*ebb0*/  HADD2.F32 R47, -RZ, R47.H1_H1 ;  /* 0x3000002fff2f7230 */ /* 0x000fc40000004100 */
[-C--:B------:R-:W-:Y:S01]  /*ebc0*/  FMUL.FTZ R53, R48, R51.reuse ;  /* 0x0000003330357220 */ /* 0x080fe20000410000 */
[----:B------:R-:W-:Y:S02]  /*ebd0*/  HADD2.F32 R49, -RZ, R137.H0_H0 ;  /* 0x20000089ff317230 */ /* 0x000fe40000004100 */
[C---:B------:R-:W-:Y:S01]  /*ebe0*/  FMUL.FTZ R51, R38.reuse, R51 ;  /* 0x0000003326337220 */ /* 0x040fe20000410000 */
[----:B------:R-:W-:Y:S02]  /*ebf0*/  HADD2.F32 R43, -RZ, R43.H1_H1 ;  /* 0x3000002bff2b7230 */ /* 0x000fe40000004100 */
[-C--:B------:R-:W-:Y:S01]  /*ec00*/  FMUL.FTZ R54, R47, R52.reuse ;  /* 0x000000342f367220 */ /* 0x080fe20000410000 */
[----:B------:R-:W-:Y:S02]  /*ec10*/  HADD2.F32 R50, -RZ, R137.H1_H1 ;  /* 0x30000089ff327230 */ /* 0x000fe40000004100 */
[-C--:B------:R-:W-:Y:S01]  /*ec20*/  FFMA.FTZ R53, R38, R49.reuse, -R53 ;  /* 0x0000003126357223 */ /* 0x080fe20000010835 */
[----:B------:R-:W-:Y:S01]  /*ec30*/  FFMA.FTZ R38, R48, R49, R51 ;  /* 0x0000003130267223 */ /* 0x000fe20000010033 */
[C---:B------:R-:W-:Y:S01]  /*ec40*/  FMUL.FTZ R52, R43.reuse, R52 ;  /* 0x000000342b347220 */ /* 0x040fe20000410000 */
[----:B------:R-:W-:Y:S01]  /*ec50*/  F2FP.F16.E4M3.UNPACK_B R49, R37 ;  /* 0x00000025ff31723e */ /* 0x000fe200020006ff */
[----:B------:R-:W-:Y:S01]  /*ec60*/  FFMA.FTZ R60, R43, R50, -R54 ;  /* 0x000000322b3c7223 */ /* 0x000fe20000010836 */
[----:B------:R-:W-:Y:S01]  /*ec70*/  F2FP.F16.E4M3.UNPACK_B R54, R36 ;  /* 0x00000024ff36723e */ /* 0x000fe200020006ff */
[----:B------:R-:W-:Y:S01]  /*ec80*/  FFMA.FTZ R51, R47, R50, R52 ;  /* 0x000000322f337223 */ /* 0x000fe20000010034 */
[----:B------:R-:W-:Y:S01]  /*ec90*/  F2FP.F16.E4M3.UNPACK_B R48, R42 ;  /* 0x0000002aff30723e */ /* 0x000fe200020006ff */
        /* <DEDUP_REMOVED lines=84> */
[----:B------:R-:W-:-:S02]  /*f1e0*/  F2FP.SATFINITE.E4M3.F32.PACK_AB_MERGE_C R60, R61, R60, RZ ;  /* 0x0000003c3d3c723e */ /* 0x000fc400048070ff */
[----:B------:R-:W-:Y:S02]  /*f1f0*/  F2FP.SATFINITE.E4M3.F32.PACK_AB_MERGE_C R54, R54, R55, RZ ;  /* 0x000000373636723e */ /* 0x000fe400048070ff */
[----:B------:R-:W-:Y:S01]  /*f200*/  F2FP.SATFINITE.E4M3.F32.PACK_AB_MERGE_C R15, R14, R63, R15 ;  /* 0x0000003f0e0f723e */ /* 0x000fe2000480700f */
[----:B------:R-:W-:Y:S01]  /*f210*/  IMAD.MOV.U32 R14, RZ, RZ, R43 ;  /* 0x000000ffff0e7224 */ /* 0x000fe200078e002b */
[----:B------:R-:W-:Y:S02]  /*f220*/  F2FP.SATFINITE.E4M3.F32.PACK_AB_MERGE_C R13, R58, R47, R59 ;  /* 0x0000002f3a0d723e */ /* 0x000fe4000480703b */
[----:B------:R-:W-:Y:S02]  /*f230*/  F2FP.SATFINITE.E4M3.F32.PACK_AB_MERGE_C R37, R57, R48, R60 ;  /* 0x000000303925723e */ /* 0x000fe4000480703c */
[----:B------:R-:W-:Y:S02]  /*f240*/  F2FP.SATFINITE.E4M3.F32.PACK_AB_MERGE_C R39, R53, R64, R54 ;  /* 0x000000403527723e */ /* 0x000fe40004807036 */
[----:B------:R-:W-:-:S07]  /*f250*/  MOV R36, R44 ;  /* 0x0000002c00247202 */ /* 0x000fce0000000f00 */
.L_x_2726:
[----:B------:R-:W-:Y:S05]  /*f260*/  BSYNC B1 ;  /* 0x0000000000017941 */ /* 0x000fea0003800000 */
.L_x_2725:
[----:B0-----:R0:W-:Y:S01]  /*f270*/  ST.E.128 desc[UR52][R40.64], R12 ;  /* 0x0000000c28007985 */ /* 0x0011e2000c101d34 */
[----:B------:R-:W-:-:S13]  /*f280*/  ISETP.GE.AND P2, PT, R11, R136, PT ;  /* 0x000000880b00720c */ /* 0x000fda0003f46270 */
[----:B------:R-:W-:Y:S05]  /*f290*/  @P2 BRA `(.L_x_2673) ;  /* 0x0000000400d02947 */ /* 0x000fea0003800000 */
[----:B0-----:R-:W-:-:S04]  /*f2a0*/  IADD3 R12, P2, R11, R45, RZ ;  /* 0x0000002d0b0c7210 */ /* 0x001fc80007f5e0ff */
[----:B------:R-:W-:-:S05]  /*f2b0*/  LEA.HI.X.SX32 R13, R11, R119, 0x1, P2 ;  /* 0x000000770b0d7211 */ /* 0x000fca00010f0eff */
[----:B-1----:R0:W-:Y:S01]  /*f2c0*/  ST.E.128 desc[UR52][R12.64], R36 ;  /* 0x000000240c007985 */ /* 0x0021e2000c101d34 */
[----:B------:R-:W-:Y:S05]  /*f2d0*/  BRA `(.L_x_2673) ;  /* 0x0000000400c07947 */ /* 0x000fea0003800000 */
.L_x_2638:
[----:B------:R-:W-:-:S06]  /*f2e0*/  UISETP.NE.AND UP0, UPT, UR48, 0x3, UPT ;  /* 0x000000033000788c */ /* 0x000fcc000bf05270 */
[----:B------:R-:W-:-:S13]  /*f2f0*/  PLOP3.LUT P1, PT, PT, PT, UP0, 0x80, 0x0 ;  /* 0x000000000000781c */ /* 0x000fda0003f2f008 */
[----:B------:R-:W-:Y:S05]  /*f300*/  @!P1 BRA `(.L_x_2727) ;  /* 0x0000000000049947 */ /* 0x000fea0003800000 */
[----:B------:R-:W-:Y:S01]  /*f310*/  BPT.TRAP 0x1 ;  /* 0x000000040000795c */ /* 0x000fe20000300000 */
.L_x_2727:
[----:B------:R-:W-:Y:S01]  /*f320*/  IMAD R94, R19, 0x8, R18 ;  /* 0x00000008135e7824 */ /* 0x000fe200078e0212 */
[----:B------:R-:W-:Y:S01]  /*f330*/  SHF.L.U32 R95, R199, 0x1f, RZ ;  /* 0x0000001fc75f7819 */ /* 0x000fe200000006ff */
[----:B------:R-:W-:Y:S01]  /*f340*/  BSSY B1, `(.L_x_2728) ;  /* 0x0000004000017945 */ /* 0x000fe20003800000 */
[----:B------:R-:W-:Y:S02]  /*f350*/  SHF.R.S32.HI R87, RZ, 0x1f, R86 ;  /* 0x0000001fff577819 */ /* 0x000fe40000011456 */
[----:B------:R-:W1:Y:S02]  /*f360*/  SYNCS.PHASECHK.TRANS64.TRYWAIT P2, [R94+URZ+0x29890], R95 ;  /* 0x0298905f5e0075a7 */ /* 0x000e64000804017f */
[----:B-1----:R-:W-:Y:S05]  /*f370*/  @!P2 BRA `(.L_x_2729) ;  /* 0x000002040018a947 */ /* 0x002fea0003800000 */
.L_x_2999:
[----:B------:R-:W-:Y:S05]  /*f380*/  BSYNC B1 ;  /* 0x0000000000017941 */ /* 0x000fea0003800000 */
.L_x_2728:
        /* <DEDUP_REMOVED lines=14> */
[----:B------:R-:W-:Y:S01]  /*f470*/  IMAD.IADD R48, R93, 0x1, -R198 ;  /* 0x000000015d307824 */ /* 0x000fe200078e0ac6 */
[----:B------:R-:W-:Y:S01]  /*f480*/  IADD3 R13, R13, R11, RZ ;  /* 0x0000000b0d0d7210 */ /* 0x000fe20007ffe0ff */
[----:B------:R-:W-:Y:S02]  /*f490*/  IMAD R11, R7, UR4, RZ ;  /* 0x00000004070b7c24 */ /* 0x000fe4000f8e02ff */
[----:B------:R-:W-:Y:S01]  /*f4a0*/  IMAD.WIDE.U32 R12, R22, UR4, R12 ;  /* 0x00000004160c7c25 */ /* 0x000fe2000f8e000c */
[----:B------:R-:W-:-:S03]  /*f4b0*/  UMOV UR4, 0xffffffff ;  /* 0xffffffff00047882 */ /* 0x000fc60000000000 */
[----:B------:R-:W-:Y:S01]  /*f4c0*/  IMAD R11, R22, UR5, R11 ;  /* 0x00000005160b7c24 */ /* 0x000fe2000f8e020b */
[----:B------:R-:W-:-:S04]  /*f4d0*/  IADD3 R46, P2, R12, UR6, RZ ;  /* 0x000000060c2e7c10 */ /* 0x000fc8000ff5e0ff */
[----:B------:R-:W-:Y:S02]  /*f4e0*/  IADD3.X R47, R13, UR7, R11, P2, !PT ;  /* 0x000000070d2f7c10 */ /* 0x000fe400097fe40b */
[----:B------:R-:W-:Y:S01]  /*f4f0*/  ISETP.GE.AND P2, PT, R48, 0x1, PT ;  /* 0x000000013000780c */ /* 0x000fe20003f46270 */
[----:B------:R-:W-:-:S12]  /*f500*/  BRA.DIV UR4, `(.L_x_2730) ;  /* 0x0000020204c87947 */ /* 0x000fd8000b800000 */
[----:B------:R0:W2:Y:S04]  /*f510*/  SHFL.IDX PT, R44, R47, RZ, 0x1e1f ;  /* 0x001e1fff2f2c7589 */ /* 0x0000a800000e0000 */
[----:B------:R0:W3:Y:S02]  /*f520*/  SHFL.IDX PT, R45, R46, RZ, 0x1e1f ;  /* 0x001e1fff2e2d7589 */ /* 0x0000e400000e0000 */
.L_x_3003:
[----:B------:R-:W-:Y:S04]  /*f530*/  BSSY B1, `(.L_x_2731) ;  /* 0x0000023000017945 */ /* 0x000fe80003800000 */
[----:B------:R-:W-:Y:S05]  /*f540*/  @!P2 BRA `(.L_x_2732) ;  /* 0x000000000084a947 */ /* 0x000fea0003800000 */
[----:B------:R-:W-:Y:S02]  /*f550*/  ULDC UR4, c[0x0][0x2f4] ;  /* 0x0000bd0000047ab9 */ /* 0x000fe40000000800 */
[----:B------:R-:W-:-:S13]  /*f560*/  ISETP.GE.AND P5, PT, R16, UR4, PT ;  /* 0x0000000410007c0c */ /* 0x000fda000bfa6270 */
[----:B------:R-:W4:Y:S01]  /*f570*/  @!P5 LDS.128 R12, [R37+0x1a400] ;  /* 0x01a40000250cd984 */ /* 0x000f220000000c00 */
[----:B---3--:R-:W-:-:S05]  /*f580*/  @!P5 IADD3 R42, P2, R16, R45, RZ ;  /* 0x0000002d102ad210 */ /* 0x008fca0007f5e0ff */
[----:B--2---:R-:W-:Y:S01]  /*f590*/  @!P5 IMAD.X R43, R44, 0x1, R17, P2 ;  /* 0x000000012c2bd824 */ /* 0x004fe200010e0611 */
        /* <DEDUP_REMOVED lines=10> */
[----:B--2---:R-:W-:-:S04]  /*f640*/  @!P5 IADD3 R42, P6, R11, R45, RZ ;  /* 0x0000002d0b2ad210 */ /* 0x004fc80007fde0ff */
[----:B------:R-:W-:-:S05]  /*f650*/  @!P5 LEA.HI.X.SX32 R43, R11, R44, 0x1, P6 ;  /* 0x0000002c0b2bd211 */ /* 0x000fca00030f0eff */
[----:B---3--:R2:W-:Y:S01]  /*f660*/  @!P5 ST.E.128 desc[UR52][R42.64], R12 ;  /* 0x0000000c2a00d985 */ /* 0x0085e2000c101d34 */
[----:B------:R-:W-:-:S13]  /*f670*/  ISETP.GE.AND P5, PT, R3, UR4, PT ;  /* 0x0000000403007c0c */ /* 0x000fda000bfa6270 */
[----:B------:R-:W3:Y:S01]  /*f680*/  @!P5 LDS.128 R12, [R37+0x1cc00] ;  /* 0x01cc0000250cd984 */ /* 0x000ee20000000c00 */
[----:B------:R-:W-:-:S05]  /*f690*/  @!P5 IMAD.SHL.U32 R11, R193, 0x10, RZ ;  /* 0x00000010c10bd824 */ /* 0x000fca00078e00ff */
        /* <DEDUP_REMOVED lines=12> */
.L_x_2732:
[----:B------:R-:W-:Y:S05]  /*f760*/  BSYNC B1 ;  /* 0x0000000000017941 */ /* 0x000fea0003800000 */
.L_x_2731:
[----:B------:R-:W-:-:S03]  /*f770*/  UMOV UR4, 0xffffffff ;  /* 0xffffffff00047882 */ /* 0x000fc60000000000 */
[----:B------:R-:W-:Y:S05]  /*f780*/  BRA.DIV UR4, `(.L_x_2733) ;  /* 0x0000020204747947 */ /* 0x000fea000b800000 */
[----:B--2---:R2:W0:Y:S04]  /*f790*/  SHFL.IDX PT, R44, R47, 0x1, 0x1e1f ;  /* 0x003e1f002f2c7f89 */ /* 0x00442800000e0000 */
[----:B---3--:R2:W3:Y:S02]  /*f7a0*/  SHFL.IDX PT, R45, R46, 0x1, 0x1e1f ;  /* 0x003e1f002e2d7f89 */ /* 0x0084e400000e0000 */
.L_x_3007:
[----:B------:R-:W-:-:S13]  /*f7b0*/  ISETP.GE.AND P2, PT, R48, 0x81, PT ;  /* 0x000000813000780c */ /* 0x000fda0003f46270 */
[----:B------:R-:W-:Y:S05]  /*f7c0*/  @!P2 BRA `(.L_x_2673) ;  /* 0x000000000084a947 */ /* 0x000fea0003800000 */
[----:B------:R-:W-:Y:S02]  /*f7d0*/  ULDC UR4, c[0x0][0x2f4] ;  /* 0x0000bd0000047ab9 */ /* 0x000fe40000000800 */
[----:B------:R-:W-:-:S13]  /*f7e0*/  ISETP.GE.AND P5, PT, R16, UR4, PT ;  /* 0x0000000410007c0c */ /* 0x000fda000bfa6270 */
[----:B----4-:R-:W4:Y:S01]  /*f7f0*/  @!P5 LDS.128 R12, [R37+0x1c400] ;  /* 0x01c40000250cd984 */ /* 0x010f220000000c00 */
[----:B---3--:R-:W-:-:S04]  /*f800*/  @!P5 IADD3 R42, P2, R16, R45, RZ ;  /* 0x0000002d102ad210 */ /* 0x008fc80007f5e0ff */
[----:B0-----:R-:W-:Y:S02]  /*f810*/  @!P5 IADD3.X R43, R44, R17, RZ, P2, !PT ;  /* 0x000000112c2bd210 */ /* 0x001fe400017fe4ff */
        /* <DEDUP_REMOVED lines=10> */
[----:B0-----:R-:W-:-:S04]  /*f8c0*/  @!P5 IADD3 R42, P6, R11, R45, RZ ;  /* 0x0000002d0b2ad210 */ /* 0x001fc80007fde0ff */
[----:B------:R-:W-:-:S05]  /*f8d0*/  @!P5 LEA.HI.X.SX32 R43, R11, R44, 0x1, P6 ;  /* 0x0000002c0b2bd211 */ /* 0x000fca00030f0eff */
[----:B---3--:R0:W-:Y:S01]  /*f8e0*/  @!P5 ST.E.128 desc[UR52][R42.64], R12 ;  /* 0x0000000c2a00d985 */ /* 0x0081e2000c101d34 */
[----:B------:R-:W-:-:S13]  /*f8f0*/  ISETP.GE.AND P5, PT, R3, UR4, PT ;  /* 0x0000000403007c0c */ /* 0x000fda000bfa6270 */
[----:B------:R-:W3:Y:S01]  /*f900*/  @!P5 LDS.128 R12, [R37+0x1ec00] ;  /* 0x01ec0000250cd984 */ /* 0x000ee20000000c00 */
[----:B------:R-:W-:-:S04]  /*f910*/  @!P5 SHF.L.U32 R11, R193, 0x4, RZ ;  /* 0x00000004c10bd819 */ /* 0x000fc800000006ff */
        /* <DEDUP_REMOVED lines=12> */
.L_x_2673:
[----:B------:R-:W-:Y:S05]  /*f9e0*/  BSYNC B0 ;  /* 0x0000000000007941 */ /* 0x000fea0003800000 */
.L_x_2637:
        /* <DEDUP_REMOVED lines=11> */
[----:B------:R-:W-:-:S05]  /*faa0*/  @!P2 VIADD R11, R94, 0x298a0 ;  /* 0x000298a05e0ba836 */ /* 0x000fca0000000000 */
[----:B------:R-:W-:-:S04]  /*fab0*/  @!P2 PRMT R11, RZ, 0x654, R11 ;  /* 0x00000654ff0ba816 */ /* 0x000fc8000000000b */
[----:B------:R4:W-:Y:S01]  /*fac0*/  @!P2 SYNCS.ARRIVE.TRANS64.RED.A1T0 RZ, [R11+URZ], RZ ;  /* 0x000000ff0bffa9a7 */ /* 0x0009e2000810043f */
[----:B------:R-:W-:Y:S05]  /*fad0*/  @!P1 BRA `(.L_x_2735) ;  /* 0x0000000000049947 */ /* 0x000fea0003800000 */
[----:B------:R-:W-:Y:S01]  /*fae0*/  BPT.TRAP 0x1 ;  /* 0x000000040000795c */ /* 0x000fe20000300000 */
.L_x_2735:
[----:B------:R-:W-:Y:S05]  /*faf0*/  BSYNC B0 ;  /* 0x0000000000007941 */ /* 0x000fea0003800000 */
.L_x_2734:
[----:B------:R-:W0:Y:S01]  /*fb00*/  SYNCS.PHASECHK.TRANS64.TRYWAIT P1, [R94+URZ+0x298b0], R95 ;  /* 0x0298b05f5e0075a7 */ /* 0x000e22000802017f */
[----:B------:R-:W-:Y:S04]  /*fb10*/  BSSY B0, `(.L_x_2736) ;  /* 0x0000002000007945 */ /* 0x000fe80003800000 */
[----:B0-----:R-:W-:Y:S05]  /*fb20*/  @!P1 BRA `(.L_x_2737) ;  /* 0x000001fc00d89947 */ /* 0x001fea0003800000 */
.L_x_3008:
[----:B------:R-:W-:Y:S05]  /*fb30*/  BSYNC B0 ;  /* 0x0000000000007941 */ /* 0x000fea0003800000 */
.L_x_2736:
        /* <DEDUP_REMOVED lines=10> */
[C---:B----4-:R-:W-:Y:S02]  /*fbe0*/  IMAD R11, R85.reuse, UR5, R92 ;  /* 0x00000005550b7c24 */ /* 0x050fe4000f8e025c */
[----:B------:R-:W-:Y:S01]  /*fbf0*/  IMAD.WIDE.U32 R12, R85, UR4, R12 ;  /* 0x00000004550c7c25 */ /* 0x000fe2000f8e000c */
[----:B------:R-:W-:-:S04]  /*fc00*/  ULDC.64 UR4, c[0x0][0x330] ;  /* 0x0000cc0000047ab9 */ /* 0x000fc80000000a00 */
[----:B------:R-:W-:Y:S01]  /*fc10*/  IADD3 R13, R13, R11, RZ ;  /* 0x0000000b0d0d7210 */ /* 0x000fe20007ffe0ff */
[----:B------:R-:W-:Y:S02]  /*fc20*/  IMAD R11, R7, UR4, RZ ;  /* 0x00000004070b7c24 */ /* 0x000fe4000f8e02ff */
[----:B------:R-:W-:-:S04]  /*fc30*/  IMAD.WIDE.U32 R12, R22, UR4, R12 ;  /* 0x00000004160c7c25 */ /* 0x000fc8000f8e000c */
[----:B------:R-:W-:Y:S01]  /*fc40*/  IMAD R15, R22, UR5, R11 ;  /* 0x00000005160f7c24 */ /* 0x000fe2000f8e020b */
[----:B------:R-:W-:Y:S01]  /*fc50*/  IADD3 R42, P1, R12, UR6, RZ ;  /* 0x000000060c2a7c10 */ /* 0x000fe2000ff3e0ff */
[----:B------:R-:W-:-:S03]  /*fc60*/  IMAD R11, R19, 0x5000, R220 ;  /* 0x00005000130b7824 */ /* 0x000fc600078e02dc */
[----:B------:R-:W-:Y:S01]  /*fc70*/  IADD3.X R43, R13, UR7, R15, P1, !PT ;  /* 0x000000070d2b7c10 */ /* 0x000fe20008ffe40f */
[C---:B---3--:R-:W-:Y:S01]  /*fc80*/  IMAD.IADD R45, R18.reuse, 0x1, R11 ;  /* 0x00000001122d7824 */ /* 0x048fe200078e020b */
[----:B------:R-:W-:Y:S01]  /*fc90*/  ISETP.GE.AND P1, PT, R93, 0x1, PT ;  /* 0x000000015d00780c */ /* 0x000fe20003f26270 */
[----:B------:R0:W1:Y:S01]  /*fca0*/  SHFL.IDX PT, R44, R42, RZ, 0x1e1f ;  /* 0x001e1fff2a2c7589 */ /* 0x00006200000e0000 */
[CC--:B--2---:R-:W-:Y:S02]  /*fcb0*/  IADD3 R46, R18.reuse, R11.reuse, R122 ;  /* 0x0000000b122e7210 */ /* 0x0c4fe40007ffe07a */
[CC--:B------:R-:W-:Y:S02]  /*fcc0*/  IADD3 R47, R18.reuse, R11.reuse, R123 ;  /* 0x0000000b122f7210 */ /* 0x0c0fe40007ffe07b */
[----:B------:R-:W-:Y:S02]  /*fcd0*/  IADD3 R48, R18, R11, R128 ;  /* 0x0000000b12307210 */ /* 0x000fe40007ffe080 */
[----:B------:R0:W2:Y:S05]  /*fce0*/  SHFL.IDX PT, R11, R43, RZ, 0x1e1f ;  /* 0x001e1fff2b0b7589 */ /* 0x0000aa00000e0000 */
[----:B------:R-:W-:Y:S05]  /*fcf0*/  @!P1 BRA `(.L_x_2739) ;  /* 0x0000000000589947 */ /* 0x000fea0003800000 */
[----:B------:R-:W-:Y:S02]  /*fd00*/  ISETP.NE.AND P5, PT, R8, RZ, PT ;  /* 0x000000ff0800720c */ /* 0x000fe40003fa5270 */
[----:B------:R-:W-:-:S11]  /*fd10*/  ISETP.NE.AND P4, PT, R9, RZ, PT ;  /* 0x000000ff0900720c */ /* 0x000fd60003f85270 */
[----:B-1----:R-:W-:Y:S02]  /*fd20*/  @P5 IADD3 R38, P1, R16, R44, RZ ;  /* 0x0000002c10265210 */ /* 0x002fe40007f3e0ff */
[----:B------:R-:W-:-:S03]  /*fd30*/  @P4 SHF.L.U32 R12, R192, 0x4, RZ ;  /* 0x00000004c00c4819 */ /* 0x000fc600000006ff */
[----:B--2---:R-:W-:Y:S01]  /*fd40*/  @P5 IMAD.X R39, R11, 0x1, R17, P1 ;  /* 0x000000010b275824 */ /* 0x004fe200008e0611 */
        /* <DEDUP_REMOVED lines=10> */
[----:B-1----:R-:W-:-:S05]  /*fdf0*/  @P5 IADD3 R38, P6, R189, R44, RZ ;  /* 0x0000002cbd265210 */ /* 0x002fca0007fde0ff */
[----:B------:R-:W-:Y:S01]  /*fe00*/  @P5 IMAD.X R39, R11, 0x1, R197, P6 ;  /* 0x000000010b275824 */ /* 0x000fe200030e06c5 */
[----:B--2---:R-:W-:Y:S04]  /*fe10*/  @P4 ST.E.128 desc[UR52][R40.64], R12 ;  /* 0x0000000c28004985 */ /* 0x004fe8000c101d34 */
[----:B------:R-:W1:Y:S04]  /*fe20*/  @P1 LDS.128 R12, [R47+0xa400] ;  /* 0x00a400002f0c1984 */ /* 0x000e680000000c00 */
[----:B-1----:R-:W-:Y:S04]  /*fe30*/  @P1 ST.E.128 desc[UR52][R36.64], R12 ;  /* 0x0000000c24001985 */ /* 0x002fe8000c101d34 */
[----:B------:R-:W1:Y:S04]  /*fe40*/  @P5 LDS.128 R12, [R48+0xa400] ;  /* 0x00a40000300c5984 */ /* 0x000e680000000c00 */
[----:B-1----:R3:W-:Y:S02]  /*fe50*/  @P5 ST.E.128 desc[UR52][R38.64], R12 ;  /* 0x0000000c26005985 */ /* 0x0027e4000c101d34 */
.L_x_2739:
[----:B------:R-:W-:Y:S05]  /*fe60*/  BSYNC B0 ;  /* 0x0000000000007941 */ /* 0x000fea0003800000 */
.L_x_2738:
[----:B------:R-:W-:Y:S01]  /*fe70*/  ISETP.GE.AND P1, PT, R93, 0x81, PT ;  /* 0x000000815d00780c */ /* 0x000fe20003f26270 */
[----:B0-----:R-:W0:Y:S01]  /*fe80*/  SHFL.IDX PT, R43, R43, 0x1, 0x1e1f ;  /* 0x003e1f002b2b7f89 */ /* 0x001e2200000e0000 */
[----:B------:R-:W-:Y:S03]  /*fe90*/  BSSY B0, `(.L_x_2740) ;  /* 0x0000019000007945 */ /* 0x000fe60003800000 */
[----:B------:R-:W4:Y:S08]  /*fea0*/  SHFL.IDX PT, R42, R42, 0x1, 0x1e1f ;  /* 0x003e1f002a2a7f89 */ /* 0x000f3000000e0000 */
[----:B------:R-:W-:Y:S05]  /*feb0*/  @!P1 BRA `(.L_x_2741) ;  /* 0x0000000000589947 */ /* 0x000fea0003800000 */
[----:B------:R-:W-:Y:S02]  /*fec0*/  ISETP.NE.AND P5, PT, R8, RZ, PT ;  /* 0x000000ff0800720c */ /* 0x000fe40003fa5270 */
[----:B------:R-:W-:-:S11]  /*fed0*/  ISETP.NE.AND P4, PT, R9, RZ, PT ;  /* 0x000000ff0900720c */ /* 0x000fd60003f85270 */
[----:B---3--:R-:W3:Y:S01]  /*fee0*/  @P5 LDS.128 R12, [R45+0xe400] ;  /* 0x00e400002d0c5984 */ /* 0x008ee20000000c00 */
[----:B----4-:R-:W-:Y:S02]  /*fef0*/  @P5 IADD3 R38, P1, R16, R42, RZ ;  /* 0x0000002a10265210 */ /* 0x010fe40007f3e0ff */
[----:B--2---:R-:W-:-:S03]  /*ff00*/  @P4 SHF.L.U32 R11, R192, 0x4, RZ ;  /* 0x00000004c00b4819 */ /* 0x004fc600000006ff */
[----:B0-----:R-:W-:Y:S01]  /*ff10*/  @P5 IMAD.X R39, R43, 0x1, R17, P1 ;  /* 0x000000012b275824 */ /* 0x001fe200008e0611 */
[----:B------:R-:W-:-:S04]  /*ff20*/  @P4 IADD3 R40, P1, R11, R42, RZ ;  /* 0x0000002a0b284210 */ /* 0x000fc80007f3e0ff */
[----:B------:R-:W-:Y:S02]  /*ff30*/  @P4 LEA.HI.X.SX32 R41, R11, R43, 0x1, P1 ;  /* 0x0000002b0b294211 */ /* 0x000fe400008f0eff */
[----:B------:R-:W-:-:S13]  /*ff40*/  ISETP.NE.AND P1, PT, R10, RZ, PT ;  /* 0x000000ff0a00720c */ /* 0x000fda0003f25270 */
[----:B------:R-:W-:-:S05]  /*ff50*/  @P1 IMAD.SHL.U32 R11, R193, 0x10, RZ ;  /* 0x00000010c10b1824 */ /* 0x000fca00078e00ff */
[----:B------:R-:W-:-:S04]  /*ff60*/  @P1 IADD3 R36, P6, R11, R42, RZ ;  /* 0x0000002a0b241210 */ /* 0x000fc80007fde0ff */
[----:B------:R-:W-:Y:S01]  /*ff70*/  @P1 LEA.HI.X.SX32 R37, R11, R43, 0x1, P6 ;  /* 0x0000002b0b251211 */ /* 0x000fe200030f0eff */
[----:B---3--:R0:W-:Y:S01]  /*ff80*/  @P5 ST.E.128 desc[UR52][R38.64], R12 ;  /* 0x0000000c26005985 */ /* 0x0081e2000c101d34 */
[----:B------:R-:W-:-:S03]  /*ff90*/  ISETP.NE.AND P5, PT, R20, RZ, PT ;  /* 0x000000ff1400720c */ /* 0x000fc60003fa5270 */
[----:B------:R-:W2:Y:S10]  /*ffa0*/  @P4 LDS.128 R12, [R46+0xe400] ;  /* 0x00e400002e0c4984 */ /* 0x000eb40000000c00 */
[----:B0-----:R-:W-:-:S05]  /*ffb0*/  @P5 IADD3 R38, P6, R189, R42, RZ ;  /* 0x0000002abd265210 */ /* 0x001fca0007fde0ff */
[----:B------:R-:W-:Y:S01]  /*ffc0*/  @P5 IMAD.X R39, R43, 0x1, R197, P6 ;  /* 0x000000012b275824 */ /* 0x000fe200030e06c5 */
[----:B--2---:R-:W-:Y:S04]  /*ffd0*/  @P4 ST.E.128 desc[UR52][R40.64], R12 ;  /* 0x0000000c28004985 */ /* 0x004fe8000c101d34 */
[----:B------:R-:W0:Y:S04]  /*ffe0*/  @P1 LDS.128 R12, [R47+0xe400] ;  /* 0x00e400002f0c1984 */ /* 0x000e280000000c00 */
[----:B0-----:R-:W-:Y:S04]  /*fff0*/  @P1 ST.E.128 desc[UR52][R36.64], R12 ;  /* 0x0000000c24001985 */ /* 0x001fe8000c101d34 */
[----:B------:R-:W0:Y:S04]  /*10000*/  @P5 LDS.128 R12, [R48+0xe400] ;  /* 0x00e40000300c5984 */ /* 0x000e280000000c00 */
[----:B0-----:R0:W-:Y:S02]  /*10010*/  @P5 ST.E.128 desc[UR52][R38.64], R12 ;  /* 0x0000000c26005985 */ /* 0x0011e4000c101d34 */
.L_x_2741:
[----:B------:R-:W-:Y:S05]  /*10020*/  BSYNC B0 ;  /* 0x0000000000007941 */ /* 0x000fea0003800000 */
.L_x_2740:
[----:B--2---:R-:W2:Y:S01]  /*10030*/  LDL R11, [R1] ;  /* 0x00000000010b7983 */ /* 0x004ea20000100800 */
[----:B------:R-:W-:Y:S01]  /*10040*/  @!P2 VIADD R94, R94, 0x298c0 ;  /* 0x000298c05e5ea836 */ /* 0x000fe20000000000 */
[----:B------:R-:W-:Y:S01]  /*10050*/  IADD3 R19, R19, 0x1, RZ ;  /* 0x0000000113137810 */ /* 0x000fe20007ffe0ff */
        /* <DEDUP_REMOVED lines=9> */
[----:B0--3--:R-:W-:Y:S02]  /*100f0*/  SEL R12, RZ, 0x1, P1 ;  /* 0x00000001ff0c7807 */ /* 0x009fe40000800000 */
[----:B------:R-:W-:Y:S02]  /*10100*/  SEL R19, R19, RZ, P1 ;  /* 0x000000ff13137207 */ /* 0x000fe40000800000 */
[----:B------:R-:W-:Y:S01]  /*10110*/  LOP3.LUT R199, R199, R12, RZ, 0x3c, !PT ;  /* 0x0000000cc7c77212 */ /* 0x000fe200078e3cff */
[----:B------:R0:W-:Y:S01]  /*10120*/  @!P2 SYNCS.ARRIVE.TRANS64.RED.A1T0 RZ, [R94+URZ], RZ ;  /* 0x000000ff5effa9a7 */ /* 0x0001e2000810043f */
[----:B--2---:R-:W-:-:S13]  /*10130*/  LOP3.LUT P4, RZ, R11, 0x2, RZ, 0xc0, !PT ;  /* 0x000000020bff7812 */ /* 0x004fda000788c0ff */
[----:B01----:R-:W-:Y:S05]  /*10140*/  @P4 BRA `(.L_x_2742) ;  /* 0xffffff2800004947 */ /* 0x003fea000383ffff */
[----:B------:R-:W0:Y:S01]  /*10150*/  S2R R11, SR_TID.X ;  /* 0x00000000000b7919 */ /* 0x000e220000002100 */
[----:B------:R-:W-:Y:S02]  /*10160*/  PLOP3.LUT P0, PT, PT, PT, PT, 0x8, 0x0 ;  /* 0x000000000000781c */ /* 0x000fe40003f0e170 */
[----:B0-----:R-:W-:-:S04]  /*10170*/  SHF.R.U32.HI R11, RZ, 0x7, R11 ;  /* 0x00000007ff0b7819 */ /* 0x001fc8000001160b */
[----:B------:R-:W-:-:S13]  /*10180*/  ISETP.NE.AND P4, PT, R11, 0x1, PT ;  /* 0x000000010b00780c */ /* 0x000fda0003f85270 */
[----:B------:R-:W-:Y:S06]  /*10190*/  @!P4 BAR.ARV 0x9, 0x100 ;  /* 0x024400000000cb1d */ /* 0x000fec0000002000 */
.L_x_2632:
[----:B------:R-:W0:Y:S01]  /*101a0*/  LDC R0, c[0x0][0x448] ;  /* 0x00011200ff007b82 */ /* 0x000e220000000800 */
        /* <DEDUP_REMOVED lines=21> */
[----:B------:R-:W-:Y:S02]  /*10300*/  CS2R R30, SRZ ;  /* 0x00000000001e7805 */ /* 0x000fe4000001ff00 */
[----:B------:R-:W-:Y:S02]  /*10310*/  CS2R R46, SRZ ;  /* 0x00000000002e7805 */ /* 0x000fe4000001ff00 */
[----:B0-----:R-:W-:Y:S01]  /*10320*/  ISETP.NE.AND P1, PT, R0, 0x1, PT ;  /* 0x000000010000780c */ /* 0x001fe20003f25270 */
[----:B------:R-:W-:Y:S01]  /*10330*/  VIADD R0, R212, 0x7f ;  /* 0x0000007fd4007836 */ /* 0x000fe20000000000 */
[----:B------:R-:W-:-:S02]  /*10340*/  CS2R R34, SRZ ;  /* 0x0000000000227805 */ /* 0x000fc4000001ff00 */
[----:B------:R-:W-:Y:S02]  /*10350*/  CS2R R44, SRZ ;  /* 0x00000000002c7805 */ /* 0x000fe4000001ff00 */
[----:B------:R-:W-:Y:S02]  /*10360*/  CS2R R36, SRZ ;  /* 0x0000000000247805 */ /* 0x000fe4000001ff00 */
[----:B------:R-:W-:Y:S02]  /*10370*/  CS2R R40, SRZ ;  /* 0x0000000000287805 */ /* 0x000fe4000001ff00 */
[----:B------:R-:W-:Y:S02]  /*10380*/  CS2R R90, SRZ ;  /* 0x00000000005a7805 */ /* 0x000fe4000001ff00 */
[----:B------:R-:W-:Y:S02]  /*10390*/  MOV R38, RZ ;  /* 0x000000ff00267202 */ /* 0x000fe40000000f00 */
[----:B------:R-:W-:-:S02]  /*103a0*/  CS2R R48, SRZ ;  /* 0x0000000000307805 */ /* 0x000fc4000001ff00 */
[----:B------:R-:W-:Y:S01]  /*103b0*/  CS2R R92, SRZ ;  /* 0x00000000005c7805 */ /* 0x000fe2000001ff00 */
[----:B------:R-:W-:Y:S01]  /*103c0*/  IMAD.MOV.U32 R57, RZ, RZ, RZ ;  /* 0x000000ffff397224 */ /* 0x000fe200078e00ff */
[----:B------:R-:W-:Y:S01]  /*103d0*/  CS2R R94, SRZ ;  /* 0x00000000005e7805 */ /* 0x000fe2000001ff00 */
[----:B------:R-:W-:Y:S01]  /*103e0*/  IMAD.MOV.U32 R65, RZ, RZ, RZ ;  /* 0x000000ffff417224 */ /* 0x000fe200078e00ff */
[----:B------:R-:W0:Y:S08]  /*103f0*/  @P1 LDC R3, c[0x0][0x44c] ;  /* 0x00011300ff031b82 */ /* 0x000e300000000800 */
[----:B------:R-:W1:Y:S01]  /*10400*/  @P1 LDC R2, c[0x0][0x450] ;  /* 0x00011400ff021b82 */ /* 0x000e620000000800 */
[----:B0-----:R-:W-:-:S05]  /*10410*/  @P1 IMAD.HI.U32 R3, R0, R3, RZ ;  /* 0x0000000300031227 */ /* 0x001fca00078e00ff */
[----:B-1----:R-:W-:Y:S02]  /*10420*/  @P1 SHF.R.U32.HI R0, RZ, R2, R3 ;  /* 0x00000002ff001219 */ /* 0x002fe40000011603 */
[----:B------:R-:W-:-:S03]  /*10430*/  PLOP3.LUT P1, PT, PT, PT, PT, 0x80, 0x0 ;  /* 0x000000000000781c */ /* 0x000fc60003f2f070 */
[----:B------:R-:W-:-:S04]  /*10440*/  IMAD.IADD R0, R151, 0x1, R0 ;  /* 0x0000000197007824 */ /* 0x000fc800078e0200 */
[----:B------:R-:W-:-:S05]  /*10450*/  IMAD.HI R0, R0, 0x66666667, RZ ;  /* 0x6666666700007827 */ /* 0x000fca00078e02ff */
[----:B------:R-:W-:-:S04]  /*10460*/  SHF.R.U32.HI R3, RZ, 0x1f, R0 ;  /* 0x0000001fff037819 */ /* 0x000fc80000011600 */
[----:B------:R-:W-:-:S04]  /*10470*/  LEA.HI.SX32 R3, R0, R3, 0x1a ;  /* 0x0000000300037211 */ /* 0x000fc800078fd2ff */
[----:B------:R-:W-:-:S04]  /*10480*/  VIMNMX R152, R152, R3, PT ;  /* 0x0000000398987248 */ /* 0x000fc80003fe0100 */
[----:B------:R-:W-:Y:S01]  /*10490*/  ISETP.GE.AND P2, PT, R152, 0x1, PT ;  /* 0x000000019800780c */ /* 0x000fe20003f46270 */
[----:B------:R-:W-:-:S12]  /*104a0*/  @P0 BRA `(.L_x_2743) ;  /* 0x00000000000c0947 */ /* 0x000fd80003800000 */
[----:B------:R-:W0:Y:S01]  /*104b0*/  FENCE.VIEW.ASYNC.G ;  /* 0x00000000000073c6 */ /* 0x000e220000000100 */
[----:B------:R-:W-:Y:S05]  /*104c0*/  WARPSYNC.ALL ;  /* 0x0000000000007948 */ /* 0x000fea0003800000 */
[----:B0-----:R-:W-:Y:S06]  /*104d0*/  BAR.ARV 0xc, 0x180 ;  /* 0x0306000000007b1d */ /* 0x001fec0000002000 */
.L_x_2743:
[----:B------:R-:W-:Y:S01]  /*104e0*/  CS2R R96, SRZ ;  /* 0x0000000000607805 */ /* 0x000fe2000001ff00 */
        /* <DEDUP_REMOVED lines=9> */
.L_x_3011:
[----:B------:R-:W-:Y:S01]  /*10580*/  ULOP3.LUT UP0, URZ, UR39, 0x9f, URZ, 0xc0, !UPT ;  /* 0x0000009f273f7892 */ /* 0x000fe2000f80c03f */
[----:B01----:R-:W-:-:S04]  /*10590*/  LEA.HI R0, R23, R23, RZ, 0x1 ;  /* 0x0000001717007211 */ /* 0x003fc800078f08ff */
[----:B------:R-:W-:Y:S02]  /*105a0*/  LOP3.LUT R0, R0, 0x3e, RZ, 0xc0, !PT ;  /* 0x0000003e00007812 */ /* 0x000fe400078ec0ff */
[----:B------:R-:W-:Y:S02]  /*105b0*/  PLOP3.LUT P0, PT, PT, PT, UP0, 0x80, 0x0 ;  /* 0x000000000000781c */ /* 0x000fe40003f0f008 */
[----:B------:R-:W-:-:S04]  /*105c0*/  IADD3 R0, R23, -R0, RZ ;  /* 0x8000000017007210 */ /* 0x000fc80007ffe0ff */
        /* <DEDUP_REMOVED lines=19> */
[----:B-1--45:R-:W-:Y:S05]  /*10700*/  CALL.ABS.NOINC R2 ;  /* 0x0000000002007343 */ /* 0x032fea0003c00000 */
.L_x_2746:
        /* <DEDUP_REMOVED lines=26> */
[----:B------:R-:W-:Y:S02]  /*108b0*/  @P0 IADD3 R5, R3, R9, RZ ;  /* 0x0000000903050210 */ /* 0x000fe40007ffe0ff */
[----:B------:R-:W-:Y:S01]  /*108c0*/  @P0 LEA R4, P2, R2, UR4, 0x2 ;  /* 0x0000000402040c11 */ /* 0x000fe2000f8410ff */
[----:B------:R-:W-:Y:S01]  /*108d0*/  @P1 IMAD.IADD R3, R7, 0x1, R11 ;  /* 0x0000000107031824 */ /* 0x000fe200078e020b */
[----:B------:R-:W-:Y:S01]  /*108e0*/  @P1 LEA R8, P3, R6, UR6, 0x2 ;  /* 0x0000000606081c11 */ /* 0x000fe2000f8610ff */
[----:B------:R-:W-:Y:S01]  /*108f0*/  IMAD.MOV.U32 R0, RZ, RZ, 0x3f800000 ;  /* 0x3f800000ff007424 */ /* 0x000fe200078e00ff */
[----:B------:R-:W-:Y:S01]  /*10900*/  @P0 LEA.HI.X R5, R2, UR5, R5, 0x2, P2 ;  /* 0x0000000502050c11 */ /* 0x000fe200090f1405 */
[----:B------:R-:W-:Y:S01]  /*10910*/  ULDC UR4, c[0x0][0x3f4] ;  /* 0x0000fd0000047ab9 */ /* 0x000fe20000000800 */
        /* <DEDUP_REMOVED lines=14> */
[----:B------:R0:W1:Y:S03]  /*10a00*/  SYNCS.PHASECHK.TRANS64.TRYWAIT P0, [R18+URZ+0x29800], R3 ;  /* 0x02980003120075a7 */ /* 0x000066000800017f */
[----:B-1----:R-:W-:Y:S05]  /*10a10*/  @!P0 NANOSLEEP.SYNCS 0x989680 ;  /* 0x009896800000895d */ /* 0x002fea0003900000 */
[----:B------:R-:W1:Y:S01]  /*10a20*/  @!P0 SYNCS.PHASECHK.TRANS64 P0, [R18+URZ+0x29800], R3 ;  /* 0x02980003120085a7 */ /* 0x000e62000800007f */
[----:B------:R-:W-:Y:S04]  /*10a30*/  BSSY B0, `(.L_x_2748) ;  /* 0x0000006000007945 */ /* 0x000fe80003800000 */
[----:B-1----:R-:W-:Y:S05]  /*10a40*/  @P0 BRA `(.L_x_2749) ;  /* 0x0000000000100947 */ /* 0x002fea0003800000 */
.L_x_2750:
[----:B-1----:R1:W2:Y:S02]  /*10a50*/  SYNCS.PHASECHK.TRANS64.TRYWAIT P0, [R18+URZ+0x29800], R3 ;  /* 0x02980003120075a7 */ /* 0x0022a4000800017f */
[----:B--2---:R-:W-:Y:S05]  /*10a60*/  @!P0 NANOSLEEP.SYNCS 0x989680 ;  /* 0x009896800000895d */ /* 0x004fea0003900000 */
[----:B------:R-:W2:Y:S02]  /*10a70*/  @!P0 SYNCS.PHASECHK.TRANS64 P0, [R18+URZ+0x29800], R3 ;  /* 0x02980003120085a7 */ /* 0x000ea4000800007f */
[----:B--2---:R-:W-:Y:S05]  /*10a80*/  @!P0 BRA `(.L_x_2750) ;  /* 0xfffffffc00f08947 */ /* 0x004fea000383ffff */
.L_x_2749:
[----:B------:R-:W-:Y:S05]  /*10a90*/  BSYNC B0 ;  /* 0x0000000000007941 */ /* 0x000fea0003800000 */
.L_x_2748:
[----:B------:R-:W-:Y:S05]  /*10aa0*/  BRA `(.L_x_2751) ;  /* 0x0000006c00cc7947 */ /* 0x000fea0003800000 */
.L_x_2747:
        /* <DEDUP_REMOVED lines=29> */
[----:B-1--4-:R-:W-:Y:S05]  /*10c80*/  CALL.ABS.NOINC R14 ;  /* 0x000000000e007343 */ /* 0x012fea0003c00000 */
.L_x_2752:
[----:B------:R-:W-:Y:S01]  /*10c90*/  ULDC.U8 UR4, c[0x0][0x410] ;  /* 0x0001040000047ab9 */ /* 0x000fe20000000000 */
[----:B------:R-:W-:Y:S01]  /*10ca0*/  BSSY B0, `(.L_x_2753) ;  /* 0x00006cb000007945 */ /* 0x000fe20003800000 */
[----:B------:R-:W-:Y:S02]  /*10cb0*/  ISETP.NE.AND P0, PT, RZ, UR4, PT ;  /* 0x00000004ff007c0c */ /* 0x000fe4000bf05270 */
[----:B------:R-:W-:-:S11]  /*10cc0*/  IADD3 R10, R198, R212, RZ ;  /* 0x000000d4c60a7210 */ /* 0x000fd60007ffe0ff */
[----:B------:R-:W-:Y:S05]  /*10cd0*/  @!P0 BRA `(.L_x_2754) ;  /* 0x00000034008c8947 */ /* 0x000fea0003800000 */
[----:B------:R-:W0:Y:S01]  /*10ce0*/  LDC R20, c[0x0][0x448] ;  /* 0x00011200ff147b82 */ /* 0x000e220000000800 */
[----:B------:R-:W-:Y:S01]  /*10cf0*/  IMAD.MOV.U32 R11, RZ, RZ, R10 ;  /* 0x000000ffff0b7224 */ /* 0x000fe200078e000a */
[----:B------:R-:W-:Y:S01]  /*10d00*/  MOV R8, R26 ;  /* 0x0000001a00087202 */ /* 0x000fe20000000f00 */
[----:B------:R-:W-:Y:S01]  /*10d10*/  IMAD.MOV.U32 R9, RZ, RZ, R31 ;  /* 0x000000ffff097224 */ /* 0x000fe200078e001f */
[----:B------:R-:W-:Y:S01]  /*10d20*/  ULDC.64 UR4, c[0x0][0x3f8] ;  /* 0x0000fe0000047ab9 */ /* 0x000fe20000000a00 */
[----:B------:R-:W-:Y:S01]  /*10d30*/  IMAD.MOV.U32 R6, RZ, RZ, R24 ;  /* 0x000000ffff067224 */ /* 0x000fe200078e0018 */
[----:B------:R-:W-:Y:S01]  /*10d40*/  ULDC.64 UR6, c[0x0][0x408] ;  /* 0x0001020000067ab9 */ /* 0x000fe20000000a00 */
[----:B------:R-:W-:Y:S01]  /*10d50*/  IMAD.MOV.U32 R7, RZ, RZ, R29 ;  /* 0x000000ffff077224 */ /* 0x000fe200078e001d */
[----:B------:R-:W-:Y:S01]  /*10d60*/  ULDC.64 UR8, c[0x0][0x400] ;  /* 0x0001000000087ab9 */ /* 0x000fe20000000a00 */
[----:B0-----:R-:W-:-:S13]  /*10d70*/  ISETP.NE.AND P0, PT, R20, 0x1, PT ;  /* 0x000000011400780c */ /* 0x001fda0003f05270 */
[----:B------:R-:W0:Y:S08]  /*10d80*/  @P0 LDC R3, c[0x0][0x44c] ;  /* 0x00011300ff030b82 */ /* 0x000e300000000800 */
[----:B------:R-:W1:Y:S01]  /*10d90*/  @P0 LDC R5, c[0x0][0x450] ;  /* 0x00011400ff050b82 */ /* 0x000e620000000800 */
[----:B0-----:R-:W-:-:S05]  /*10da0*/  @P0 IMAD.HI.U32 R0, R10, R3, RZ ;  /* 0x000000030a000227 */ /* 0x001fca00078e00ff */
[----:B-1----:R-:W-:-:S04]  /*10db0*/  @P0 SHF.R.U32.HI R11, RZ, R5, R0 ;  /* 0x00000005ff0b0219 */ /* 0x002fc80000011600 */
        /* <DEDUP_REMOVED lines=14> */
[----:B------:R0:W1:Y:S04]  /*10ea0*/  SHFL.IDX PT, R0, R13, RZ, 0x1e1f ;  /* 0x001e1fff0d007589 */ /* 0x00006800000e0000 */
[----:B------:R-:W2:Y:S04]  /*10eb0*/  SHFL.IDX PT, R3, R3, RZ, 0x1e1f ;  /* 0x001e1fff03037589 */ /* 0x000ea800000e0000 */
[----:B------:R-:W3:Y:S04]  /*10ec0*/  SHFL.IDX PT, R4, R4, RZ, 0x1e1f ;  /* 0x001e1fff04047589 */ /* 0x000ee800000e0000 */
[----:B------:R0:W0:Y:S02]  /*10ed0*/  SHFL.IDX PT, R14, R5, RZ, 0x1e1f ;  /* 0x001e1fff050e7589 */ /* 0x00002400000e0000 */
.L_x_3017:
[----:B------:R-:W-:Y:S01]  /*10ee0*/  IMAD R45, R213, R20, RZ ;  /* 0x00000014d52d7224 */ /* 0x000fe200078e02ff */
        /* <DEDUP_REMOVED lines=12> */
[----:B0-----:R-:W-:Y:S02]  /*10fb0*/  CS2R R12, SRZ ;  /* 0x00000000000c7805 */ /* 0x001fe4000001ff00 */
[----:B------:R-:W-:Y:S01]  /*10fc0*/  CS2R R10, SRZ ;  /* 0x00000000000a7805 */ /* 0x000fe2000001ff00 */
[----:B------:R-:W-:Y:S06]  /*10fd0*/  @P0 BRA `(.L_x_2757) ;  /* 0x0000000000f40947 */ /* 0x000fec0003800000 */
[----:B------:R-:W3:Y:S01]  /*10fe0*/  LDL R43, [R1+0x1c] ;  /* 0x00001c00012b7983 */ /* 0x000ee20000100800 */
[----:B------:R-:W-:-:S03]  /*10ff0*/  ULDC UR4, c[0x0][0x3f4] ;  /* 0x0000fd0000047ab9 */ /* 0x000fc60000000800 */
[----:B----4-:R-:W4:Y:S04]  /*11000*/  LDL R42, [R1+0x18] ;  /* 0x00001800012a7983 */ /* 0x010f280000100800 */
        /* <DEDUP_REMOVED lines=10> */
[CC--:B--2---:R-:W-:Y:S02]  /*110b0*/  @!P5 IADD3 R6, P0, R190.reuse, R3.reuse, RZ ;  /* 0x00000003be06d210 */ /* 0x0c4fe40007f1e0ff */
[----:B------:R-:W-:Y:S02]  /*110c0*/  @!P5 IADD3 R8, P1, R190, R14, RZ ;  /* 0x0000000ebe08d210 */ /* 0x000fe40007f3e0ff */
[----:B------:R-:W-:Y:S01]  /*110d0*/  @!P2 IADD3 R10, P4, R201, R3, RZ ;  /* 0x00000003c90aa210 */ /* 0x000fe20007f9e0ff */
[--C-:B-1----:R-:W-:Y:S02]  /*110e0*/  @!P5 IMAD.X R7, R0, 0x1, R5.reuse, P0 ;  /* 0x000000010007d824 */ /* 0x102fe400000e0605 */
[----:B---3--:R-:W-:Y:S01]  /*110f0*/  @!P5 IMAD.X R9, R4, 0x1, R5, P1 ;  /* 0x000000010409d824 */ /* 0x008fe200008e0605 */
        /* <DEDUP_REMOVED lines=10> */
[----:B0-----:R-:W-:-:S02]  /*111a0*/  CS2R R8, SRZ ;  /* 0x0000000000087805 */ /* 0x001fc4000001ff00 */
[----:B------:R-:W-:Y:S02]  /*111b0*/  @!P2 IADD3.X R11, R0, R43, RZ, P4, !PT ;  /* 0x0000002b000ba210 */ /* 0x000fe400027fe4ff */
[----:B------:R-:W-:Y:S01]  /*111c0*/  @!P3 IADD3 R20, P4, R200, R3, RZ ;  /* 0x00000003c814b210 */ /* 0x000fe20007f9e0ff */
[C---:B------:R-:W-:Y:S02]  /*111d0*/  @!P2 IMAD.X R13, R4.reuse, 0x1, R43, P0 ;  /* 0x00000001040da824 */ /* 0x040fe400000e062b */
[--C-:B----4-:R-:W-:Y:S01]  /*111e0*/  @!P3 IMAD.X R41, R4, 0x1, R42.reuse, P5 ;  /* 0x000000010429b824 */ /* 0x110fe200028e062a */
[----:B------:R-:W5:Y:S01]  /*111f0*/  @!P2 LD.E.64 R32, desc[UR52][R10.64] ;  /* 0x000000340a20a980 */ /* 0x000f62000c101b00 */
[----:B------:R-:W-:Y:S01]  /*11200*/  @!P3 IMAD.X R21, R0, 0x1, R42, P4 ;  /* 0x000000010015b824 */ /* 0x000fe200020e062a */
[----:B------:R-:W-:Y:S02]  /*11210*/  ISETP.GE.AND P0, PT, R202, UR4, PT ;  /* 0x00000004ca007c0c */ /* 0x000fe4000bf06270 */
[----:B------:R-:W5:Y:S01]  /*11220*/  @!P2 LD.E.64 R34, desc[UR52][R12.64] ;  /* 0x000000340c22a980 */ /* 0x000f62000c101b00 */
[----:B------:R-:W-:-:S02]  /*11230*/  ISETP.GE.AND P2, PT, R204, UR4, PT ;  /* 0x00000004cc007c0c */ /* 0x000fc4000bf46270 */
[C---:B------:R-:W-:Y:S01]  /*11240*/  @!P1 IADD3 R42, P4, R203.reuse, R14, RZ ;  /* 0x0000000ecb2a9210 */ /* 0x040fe20007f9e0ff */
[----:B------:R-:W5:Y:S04]  /*11250*/  @!P3 LD.E.64 R30, desc[UR52][R20.64] ;  /* 0x00000034141eb980 */ /* 0x000f68000c101b00 */
[----:B------:R0:W5:Y:S01]  /*11260*/  @!P3 LD.E.64 R28, desc[UR52][R40.64] ;  /* 0x00000034281cb980 */ /* 0x000162000c101b00 */
[----:B------:R-:W-:Y:S01]  /*11270*/  @!P1 IADD3 R6, P3, R203, R3, RZ ;  /* 0x00000003cb069210 */ /* 0x000fe20007f7e0ff */
[----:B------:R-:W-:-:S03]  /*11280*/  @!P1 IMAD.X R43, R4, 0x1, R15, P4 ;  /* 0x00000001042b9824 */ /* 0x000fc600020e060f */
[----:B------:R-:W-:Y:S02]  /*11290*/  @!P1 IADD3.X R7, R0, R15, RZ, P3, !PT ;  /* 0x0000000f00079210 */ /* 0x000fe40001ffe4ff */
        /* <DEDUP_REMOVED lines=9> */
[C-C-:B------:R-:W-:Y:S01]  /*11330*/  @!P0 IMAD.X R47, R0.reuse, 0x1, R51.reuse, P5 ;  /* 0x00000001002f8824 */ /* 0x140fe200028e0633 */
[----:B------:R-:W-:Y:S01]  /*11340*/  @!P2 IADD3.X R49, R0, R50, RZ, P3, !PT ;  /* 0x000000320031a210 */ /* 0x000fe20001ffe4ff */
[----:B------:R-:W-:-:S02]  /*11350*/  @!P0 IMAD.X R41, R4, 0x1, R51, P1 ;  /* 0x0000000104298824 */ /* 0x000fc400008e0633 */
[----:B------:R-:W-:Y:S01]  /*11360*/  @!P2 IMAD.X R15, R4, 0x1, R50, P4 ;  /* 0x00000001040fa824 */ /* 0x000fe200020e0632 */
[----:B------:R1:W5:Y:S04]  /*11370*/  @!P0 LD.E.64 R12, desc[UR52][R46.64] ;  /* 0x000000342e0c8980 */ /* 0x000368000c101b00 */
[----:B------:R1:W5:Y:S04]  /*11380*/  @!P0 LD.E.64 R20, desc[UR52][R40.64] ;  /* 0x0000003428148980 */ /* 0x000368000c101b00 */
[----:B------:R1:W5:Y:S04]  /*11390*/  @!P2 LD.E.64 R10, desc[UR52][R48.64] ;  /* 0x00000034300aa980 */ /* 0x000368000c101b00 */
[----:B------:R1:W5:Y:S02]  /*113a0*/  @!P2 LD.E.64 R8, desc[UR52][R14.64] ;  /* 0x000000340e08a980 */ /* 0x000364000c101b00 */
.L_x_2757:
[----:B------:R-:W-:Y:S05]  /*113b0*/  BSYNC B1 ;  /* 0x0000000000017941 */ /* 0x000fea0003800000 */
.L_x_2756:
[----:B------:R-:W-:Y:S01]  /*113c0*/  ULEA.HI UR4, UR37, UR37, URZ, 0x1 ;  /* 0x0000002525047291 */ /* 0x000fe2000f8f083f */
[----:B--2---:R-:W-:Y:S01]  /*113d0*/  VIADDMNMX R3, R45, -R212, 0x80, PT ;  /* 0x000000802d037446 */ /* 0x004fe200038009d4 */
[----:B------:R-:W-:Y:S02]  /*113e0*/  BSSY B1, `(.L_x_2758) ;  /* 0x0000008000017945 */ /* 0x000fe40003800000 */
[----:B------:R-:W-:Y:S01]  /*113f0*/  ULOP3.LUT UR4, UR4, 0xfffffffe, URZ, 0xc0, !UPT ;  /* 0xfffffffe04047892 */ /* 0x000fe2000f8ec03f */
[----:B------:R-:W-:-:S03]  /*11400*/  ISETP.GE.AND P1, PT, R198, R3, PT ;  /* 0x00000003c600720c */ /* 0x000fc60003f26270 */
[----:B------:R-:W-:-:S06]  /*11410*/  UIADD3 UR4, UR37, -UR4, URZ ;  /* 0x8000000425047290 */ /* 0x000fcc000fffe03f */
[----:B------:R-:W-:-:S05]  /*11420*/  IMAD.U32 R5, RZ, RZ, UR4 ;  /* 0x00000004ff057e24 */ /* 0x000fca000f8e00ff */
[----:B------:R-:W-:-:S04]  /*11430*/  SHF.L.U32 R5, R5, 0x1f, RZ ;  /* 0x0000001f05057819 */ /* 0x000fc800000006ff */
[----:B------:R-:W0:Y:S02]  /*11440*/  SYNCS.PHASECHK.TRANS64.TRYWAIT P0, [R18+URZ+0x29800], R5 ;  /* 0x02980005120075a7 */ /* 0x000e24000800017f */
[----:B0-----:R-:W-:Y:S05]  /*11450*/  @!P0 BRA `(.L_x_2759) ;  /* 0x000001e8004c8947 */ /* 0x001fea0003800000 */
.L_x_3018:
[----:B------:R-:W-:Y:S05]  /*11460*/  BSYNC B1 ;  /* 0x0000000000017941 */ /* 0x000fea0003800000 */
.L_x_2758:
[----:B------:R-:W-:Y:S05]  /*11470*/  @P1 BRA `(.L_x_2760) ;  /* 0x0000006400341947 */ /* 0x000fea0003800000 */
[----:B------:R-:W2:Y:S01]  /*11480*/  LDC R3, c[0x0][0x3f4] ;  /* 0x0000fd00ff037b82 */ /* 0x000ea20000000800 */
[----:B------:R-:W-:Y:S01]  /*11490*/  BSSY B1, `(.L_x_2761) ;  /* 0x000007f000017945 */ /* 0x000fe20003800000 */
[----:B-1----:R-:W-:Y:S01]  /*114a0*/  IMAD.IADD R0, R18, 0x1, R216 ;  /* 0x0000000112007824 */ /* 0x002fe200078e02d8 */
[-C--:B--2---:R-:W-:Y:S02]  /*114b0*/  ISETP.GE.AND P0, PT, R190, R3.reuse, PT ;  /* 0x00000003be00720c */ /* 0x084fe40003f06270 */
[-C--:B------:R-:W-:Y:S02]  /*114c0*/  ISETP.GE.AND P1, PT, R201, R3.reuse, PT ;  /* 0x00000003c900720c */ /* 0x080fe40003f26270 */
[-C--:B------:R-:W-:Y:S02]  /*114d0*/  ISETP.GE.AND P2, PT, R200, R3.reuse, PT ;  /* 0x00000003c800720c */ /* 0x080fe40003f46270 */
[-C--:B------:R-:W-:Y:S02]  /*114e0*/  ISETP.GE.AND P3, PT, R203, R3.reuse, PT ;  /* 0x00000003cb00720c */ /* 0x080fe40003f66270 */
[----:B------:R-:W-:-:S02]  /*114f0*/  ISETP.GE.AND P4, PT, R202, R3, PT ;  /* 0x00000003ca00720c */ /* 0x000fc40003f86270 */
[----:B------:R-:W-:-:S03]  /*11500*/  ISETP.GE.AND P5, PT, R204, R3, PT ;  /* 0x00000003cc00720c */ /* 0x000fc60003fa6270 */
[----:B------:R-:W-:Y:S10]  /*11510*/  @P0 BRA `(.L_x_2762) ;  /* 0x0000000400d80947 */ /* 0x000ff40003800000 */
[----:B0--3--:R-:W0:Y:S01]  /*11520*/  LDS.128 R4, [R0+0x14400] ;  /* 0x0144000000047984 */ /* 0x009e220000000c00 */
        /* <DEDUP_REMOVED lines=12> */
[----:B----4-:R-:W-:-:S02]  /*115f0*/  LOP3.LUT R42, R37, 0xff, RZ, 0xc0, !PT ;  /* 0x000000ff252a7812 */ /* 0x010fc400078ec0ff */
        /* <DEDUP_REMOVED lines=12> */
[-C--:B0-----:R-:W-:Y:S02]  /*116c0*/  F2FP.F16.E4M3.UNPACK_B R3, R6.reuse.H1 ;  /* 0x00000006ff03723e */ /* 0x081fe400030006ff */
        /* <DEDUP_REMOVED lines=91> */
.L_x_2762:
[----:B------:R-:W-:Y:S05]  /*11c80*/  BSYNC B1 ;  /* 0x0000000000017941 */ /* 0x000fea0003800000 */
.L_x_2761:
        /* <DEDUP_REMOVED lines=45> */
[C---:B----4-:R-:W-:Y:S01]  /*11f60*/  FMUL.FTZ R42, R14.reuse, R40 ;  /* 0x000000280e2a7220 */ /* 0x050fe20000410000 */
        /* <DEDUP_REMOVED lines=78> */
.L_x_2764:
[----:B------:R-:W-:Y:S05]  /*12450*/  BSYNC B1 ;  /* 0x0000000000017941 */ /* 0x000fea0003800000 */
.L_x_2763:
[----:B------:R-:W-:Y:S04]  /*12460*/  BSSY B1, `(.L_x_2765) ;  /* 0x0000078000017945 */ /* 0x000fe80003800000 */
[----:B------:R-:W-:Y:S05]  /*12470*/  @P2 BRA `(.L_x_2766) ;  /* 0x0000000400d82947 */ /* 0x000fea0003800000 */
[----:B0123--:R-:W0:Y:S01]  /*12480*/  LDS.128 R4, [R0+0x16400] ;  /* 0x0164000000047984 */ /* 0x00fe220000000c00 */
        /* <DEDUP_REMOVED lines=71> */
[C---:B----4-:R-:W-:Y:S01]  /*12900*/  FFMA.FTZ R42, R29.reuse, R33, -R34 ;  /* 0x000000211d2a7223 */ /* 0x050fe20000010822 */
        /* <DEDUP_REMOVED lines=45> */
.L_x_2766:
[----:B------:R-:W-:Y:S05]  /*12be0*/  BSYNC B1 ;  /* 0x0000000000017941 */ /* 0x000fea0003800000 */
.L_x_2765:
[----:B------:R-:W-:Y:S04]  /*12bf0*/  BSSY B1, `(.L_x_2767) ;  /* 0x000007c000017945 */ /* 0x000fe80003800000 */
[----:B------:R-:W-:Y:S05]  /*12c00*/  @P3 BRA `(.L_x_2768) ;  /* 0x0000000400e83947 */ /* 0x000fea0003800000 */
[----:B0123--:R-:W0:Y:S01]  /*12c10*/  LDS.128 R4, [R228+0x2000] ;  /* 0x00200000e4047984 */ /* 0x00fe220000000c00 */
        /* <DEDUP_REMOVED lines=16> */
[----:B------:R-:W-:Y:S02]  /*12d20*/  LOP3.LUT R32, R32, 0xff, RZ, 0xc0, !PT ;  /* 0x000000ff20207812 */ /* 0x000fe400078ec0ff */
[----:B------:R-:W-:-:S02]  /*12d30*/  LOP3.LUT R31, R24, 0xff, RZ, 0xc0, !PT ;  /* 0x000000ff181f7812 */ /* 0x000fc400078ec0ff */
[----:B------:R-:W-:Y:S02]  /*12d40*/  PRMT R14, R3, 0x7604, R14 ;  /* 0x00007604030e7816 */ /* 0x000fe4000000000e */
[----:B------:R-:W-:Y:S02]  /*12d50*/  SHF.R.U32.HI R3, RZ, 0x10, R26 ;  /* 0x00000010ff037819 */ /* 0x000fe4000001161a */
[----:B------:R-:W-:Y:S02]  /*12d60*/  SHF.R.U32.HI R15, RZ, 0x10, R24 ;  /* 0x00000010ff0f7819 */ /* 0x000fe40000011618 */
[----:B------:R-:W-:Y:S02]  /*12d70*/  PRMT R29, R28, 0x7054, R29 ;  /* 0x000070541c1d7816 */ /* 0x000fe4000000001d */
        /* <DEDUP_REMOVED lines=12> */
[----:B------:R-:W-:Y:S01]  /*12e40*/  F2FP.F16.E4M3.UNPACK_B R6, R6 ;  /* 0x00000006ff06723e */ /* 0x000fe200020006ff */
[--C-:B------:R-:W-:Y:S01]  /*12e50*/  HADD2.F32 R32, -RZ, R30.reuse.H1_H1 ;  /* 0x3000001eff207230 */ /* 0x100fe20000004100 */
[----:B------:R-:W-:Y:S01]  /*12e60*/  LOP3.LUT R31, R31, 0xff000000, R24, 0xf8, !PT ;  /* 0xff0000001f1f7812 */ /* 0x000fe200078ef818 */
[----:B------:R-:W-:Y:S01]  /*12e70*/  HADD2.F32 R28, -RZ, R27.H1_H1 ;  /* 0x3000001bff1c7230 */ /* 0x000fe20000004100 */
[----:B------:R-:W-:Y:S01]  /*12e80*/  LOP3.LUT R26, R15, 0xff000000, R26, 0xf8, !PT ;  /* 0xff0000000f1a7812 */ /* 0x000fe200078ef81a */
[----:B------:R-:W-:Y:S01]  /*12e90*/  HADD2.F32 R15, -RZ, R3.H0_H0 ;  /* 0x20000003ff0f7230 */ /* 0x000fe20000004100 */
[-C--:B------:R-:W-:Y:S01]  /*12ea0*/  F2FP.F16.E4M3.UNPACK_B R24, R7.reuse ;  /* 0x00000007ff18723e */ /* 0x080fe200020006ff */
[C---:B------:R-:W-:Y:S01]  /*12eb0*/  FMUL.FTZ R34, R14.reuse, R32 ;  /* 0x000000200e227220 */ /* 0x040fe20000410000 */
[----:B------:R-:W-:Y:S01]  /*12ec0*/  F2FP.F16.E4M3.UNPACK_B R25, R7.H1 ;  /* 0x00000007ff19723e */ /* 0x000fe200030006ff */
        /* <DEDUP_REMOVED lines=78> */
.L_x_2768:
[----:B------:R-:W-:Y:S05]  /*133b0*/  BSYNC B1 ;  /* 0x0000000000017941 */ /* 0x000fea0003800000 */
.L_x_2767:
[----:B------:R-:W-:Y:S04]  /*133c0*/  BSSY B1, `(.L_x_2769) ;  /* 0x0000078000017945 */ /* 0x000fe80003800000 */
[----:B------:R-:W-:Y:S05]  /*133d0*/  @P4 BRA `(.L_x_2770) ;  /* 0x0000000400d84947 */ /* 0x000fea0003800000 */
[----:B0123--:R-:W0:Y:S01]  /*133e0*/  LDS.128 R4, [R0+0x18400] ;  /* 0x0184000000047984 */ /* 0x00fe220000000c00 */
        /* <DEDUP_REMOVED lines=117> */
.L_x_2770:
[----:B------:R-:W-:Y:S05]  /*13b40*/  BSYNC B1 ;  /* 0x0000000000017941 */ /* 0x000fea0003800000 */
.L_x_2769:
[----:B------:R-:W-:Y:S05]  /*13b50*/  @P5 BRA `(.L_x_2760) ;  /* 0x0000003c007c5947 */ /* 0x000fea0003800000 */
[----:B0123--:R-:W0:Y:S01]  /*13b60*/  LDS.128 R4, [R228+0x4000] ;  /* 0x00400000e4047984 */ /* 0x00fe220000000c00 */
        /* <DEDUP_REMOVED lines=122> */
.L_x_2754:
[----:B------:R-:W0:Y:S01]  /*14310*/  LDC R20, c[0x0][0x448] ;  /* 0x00011200ff147b82 */ /* 0x000e220000000800 */
        /* <DEDUP_REMOVED lines=9> */
[----:B0-----:R-:W-:-:S04]  /*143b0*/  @P0 IMAD.HI.U32 R0, R10, R3, RZ ;  /* 0x000000030a000227 */ /* 0x001fc800078e00ff */
[----:B------:R-:W-:Y:S01]  /*143c0*/  IMAD.MOV.U32 R3, RZ, RZ, R10 ;  /* 0x000000ffff037224 */ /* 0x000fe200078e000a */
[----:B-1----:R-:W-:Y:S02]  /*143d0*/  @P0 SHF.R.U32.HI R3, RZ, R5, R0 ;  /* 0x00000005ff030219 */ /* 0x002fe40000011600 */
[----:B------:R-:W-:Y:S02]  /*143e0*/  MOV R5, R29 ;  /* 0x0000001d00057202 */ /* 0x000fe40000000f00 */
        /* <DEDUP_REMOVED lines=17> */
[----:B------:R-:W0:Y:S02]  /*14500*/  SHFL.IDX PT, R39, R39, RZ, 0x1e1f ;  /* 0x001e1fff27277589 */ /* 0x000e2400000e0000 */
.L_x_3024:
        /* <DEDUP_REMOVED lines=27> */
[----:B------:R-:W-:Y:S02]  /*146c0*/  CS2R R30, SRZ ;  /* 0x00000000001e7805 */ /* 0x000fe4000001ff00 */
[----:B--2---:R-:W-:Y:S01]  /*146d0*/  @!P2 IADD3 R40, P3, R16, R21, RZ ;  /* 0x000000151028a210 */ /* 0x004fe20007f7e0ff */
[----:B------:R-:W-:-:S04]  /*146e0*/  @!P1 IMAD.SHL.U32 R46, R192, 0x10, RZ ;  /* 0x00000010c02e9824 */ /* 0x000fc800078e00ff */
[----:B------:R-:W-:Y:S02]  /*146f0*/  @!P0 IMAD.SHL.U32 R48, R193, 0x10, RZ ;  /* 0x00000010c1308824 */ /* 0x000fe400078e00ff */
[----:B-1----:R-:W-:Y:S01]  /*14700*/  @!P2 IMAD.X R41, R3, 0x1, R17, P3 ;  /* 0x000000010329a824 */ /* 0x002fe200018e0611 */
[----:B------:R-:W-:Y:S02]  /*14710*/  @!P1 SHF.R.S32.HI R0, RZ, 0x1f, R46 ;  /* 0x0000001fff009819 */ /* 0x000fe4000001142e */
[C---:B----4-:R-:W-:Y:S02]  /*14720*/  @!P1 IADD3 R42, P5, R46.reuse, R21, RZ ;  /* 0x000000152e2a9210 */ /* 0x050fe40007fbe0ff */
[----:B------:R-:W-:Y:S02]  /*14730*/  @!P1 IADD3 R46, P4, R46, R39, RZ ;  /* 0x000000272e2e9210 */ /* 0x000fe40007f9e0ff */
[----:B------:R-:W-:Y:S02]  /*14740*/  CS2R R10, SRZ ;  /* 0x00000000000a7805 */ /* 0x000fe4000001ff00 */
[----:B------:R-:W-:-:S02]  /*14750*/  @!P0 IADD3 R38, P3, R48, R21, RZ ;  /* 0x0000001530268210 */ /* 0x000fc40007f7e0ff */
[----:B------:R-:W-:Y:S02]  /*14760*/  CS2R R32, SRZ ;  /* 0x0000000000207805 */ /* 0x000fe4000001ff00 */
[----:B------:R-:W-:Y:S01]  /*14770*/  @!P0 SHF.R.S32.HI R8, RZ, 0x1f, R48 ;  /* 0x0000001fff088819 */ /* 0x000fe20000011430 */
[----:B---3--:R-:W-:Y:S01]  /*14780*/  @!P1 IMAD.X R47, R37, 0x1, R0, P4 ;  /* 0x00000001252f9824 */ /* 0x008fe200020e0600 */
        /* <DEDUP_REMOVED lines=16> */
.L_x_2773:
[----:B------:R-:W-:Y:S05]  /*14890*/  BSYNC B1 ;  /* 0x0000000000017941 */ /* 0x000fea0003800000 */
.L_x_2772:
[----:B------:R-:W-:Y:S01]  /*148a0*/  ULEA.HI UR4, UR37, UR37, URZ, 0x1 ;  /* 0x0000002525047291 */ /* 0x000fe2000f8f083f */
[----:B-1----:R-:W-:Y:S01]  /*148b0*/  VIADDMNMX R3, R45, -R212, 0x80, PT ;  /* 0x000000802d037446 */ /* 0x002fe200038009d4 */
[----:B------:R-:W-:Y:S02]  /*148c0*/  BSSY B1, `(.L_x_2774) ;  /* 0x0000008000017945 */ /* 0x000fe40003800000 */
[----:B------:R-:W-:Y:S01]  /*148d0*/  ULOP3.LUT UR4, UR4, 0xfffffffe, URZ, 0xc0, !UPT ;  /* 0xfffffffe04047892 */ /* 0x000fe2000f8ec03f */
[----:B------:R-:W-:-:S03]  /*148e0*/  ISETP.GE.AND P1, PT, R198, R3, PT ;  /* 0x00000003c600720c */ /* 0x000fc60003f26270 */
[----:B------:R-:W-:-:S06]  /*148f0*/  UIADD3 UR4, UR37, -UR4, URZ ;  /* 0x8000000425047290 */ /* 0x000fcc000fffe03f */
[----:B0-2---:R-:W-:-:S05]  /*14900*/  IMAD.U32 R21, RZ, RZ, UR4 ;  /* 0x00000004ff157e24 */ /* 0x005fca000f8e00ff */
[----:B------:R-:W-:-:S04]  /*14910*/  SHF.L.U32 R21, R21, 0x1f, RZ ;  /* 0x0000001f15157819 */ /* 0x000fc800000006ff */
[----:B------:R-:W0:Y:S02]  /*14920*/  SYNCS.PHASECHK.TRANS64.TRYWAIT P0, [R18+URZ+0x29800], R21 ;  /* 0x02980015120075a7 */ /* 0x000e24000800017f */
[----:B0-----:R-:W-:Y:S05]  /*14930*/  @!P0 BRA `(.L_x_2775) ;  /* 0x000001b400988947 */ /* 0x001fea0003800000 */
.L_x_3025:
[----:B------:R-:W-:Y:S05]  /*14940*/  BSYNC B1 ;  /* 0x0000000000017941 */ /* 0x000fea0003800000 */
.L_x_2774:
        /* <DEDUP_REMOVED lines=9> */
[----:B------:R-:W2:Y:S01]  /*149e0*/  LDL R67, [R1+0x28] ;  /* 0x0000280001437983 */ /* 0x000ea20000100800 */
[----:B------:R-:W1:Y:S01]  /*149f0*/  S2R R36, SR_TID.X ;  /* 0x0000000000247919 */ /* 0x000e620000002100 */
[----:B-----5:R-:W-:Y:S02]  /*14a00*/  SHF.R.U32.HI R0, RZ, 0x8, R24 ;  /* 0x00000008ff007819 */ /* 0x020fe40000011618 */
[----:B------:R-:W-:Y:S02]  /*14a10*/  LOP3.LUT R20, R24, 0xff, RZ, 0xc0, !PT ;  /* 0x000000ff18147812 */ /* 0x000fe400078ec0ff */
[----:B0-----:R-:W-:-:S04]  /*14a20*/  LOP3.LUT R21, R0, 0xff, RZ, 0xc0, !PT ;  /* 0x000000ff00157812 */ /* 0x001fc800078ec0ff */
[----:B------:R-:W-:Y:S02]  /*14a30*/  PRMT R45, R21, 0x7604, R20 ;  /* 0x00007604152d7816 */ /* 0x000fe40000000014 */
[----:B-1----:R-:W-:-:S04]  /*14a40*/  IADD3 R38, R36, -0x80, RZ ;  /* 0xffffff8024267810 */ /* 0x002fc80007ffe0ff */
[----:B------:R-:W-:-:S04]  /*14a50*/  LEA.HI R40, R38, R38, RZ, 0x1 ;  /* 0x0000002626287211 */ /* 0x000fc800078f08ff */
[----:B------:R-:W-:-:S05]  /*14a60*/  LOP3.LUT R40, R40, 0xfffffffe, RZ, 0xc0, !PT ;  /* 0xfffffffe28287812 */ /* 0x000fca00078ec0ff */
[----:B------:R-:W-:-:S05]  /*14a70*/  IMAD.IADD R40, R38, 0x1, -R40 ;  /* 0x0000000126287824 */ /* 0x000fca00078e0a28 */
[----:B------:R-:W-:-:S04]  /*14a80*/  LEA.HI R0, R3, R40, RZ, 0x1c ;  /* 0x0000002803007211 */ /* 0x000fc800078fe0ff */
[----:B------:R-:W-:-:S04]  /*14a90*/  SHF.R.S32.HI R21, RZ, 0x1f, R0 ;  /* 0x0000001fff157819 */ /* 0x000fc80000011400 */
[----:B------:R-:W-:Y:S01]  /*14aa0*/  LEA.HI R20, R21, R0, RZ, 0x2 ;  /* 0x0000000015147211 */ /* 0x000fe200078f10ff */
[----:B------:R-:W-:Y:S01]  /*14ab0*/  IMAD.SHL.U32 R0, R0, 0x10, RZ ;  /* 0x0000001000007824 */ /* 0x000fe200078e00ff */
[----:B---3--:R-:W-:-:S03]  /*14ac0*/  SHF.R.U32.HI R37, RZ, 0x8, R25 ;  /* 0x00000008ff257819 */ /* 0x008fc60000011619 */
[----:B------:R-:W-:Y:S01]  /*14ad0*/  IMAD.SHL.U32 R20, R20, 0x800, RZ ;  /* 0x0000080014147824 */ /* 0x000fe200078e00ff */
[----:B------:R-:W-:Y:S02]  /*14ae0*/  LOP3.LUT R21, R207, 0x30, R0, 0xf8, !PT ;  /* 0x00000030cf157812 */ /* 0x000fe400078ef800 */
[----:B------:R-:W-:Y:S02]  /*14af0*/  SHF.R.U32.HI R39, RZ, 0x8, R26 ;  /* 0x00000008ff277819 */ /* 0x000fe4000001161a */
[----:B------:R-:W-:Y:S02]  /*14b00*/  LOP3.LUT R21, R21, R208, RZ, 0x3c, !PT ;  /* 0x000000d015157212 */ /* 0x000fe400078e3cff */
[----:B------:R-:W-:Y:S02]  /*14b10*/  LOP3.LUT R20, R20, 0xffffe000, RZ, 0xc0, !PT ;  /* 0xffffe00014147812 */ /* 0x000fe400078ec0ff */
[----:B------:R-:W-:Y:S02]  /*14b20*/  LOP3.LUT R36, R25, 0xff, RZ, 0xc0, !PT ;  /* 0x000000ff19247812 */ /* 0x000fe400078ec0ff */
[----:B------:R-:W-:-:S02]  /*14b30*/  LOP3.LUT R38, R26, 0xff, RZ, 0xc0, !PT ;  /* 0x000000ff1a267812 */ /* 0x000fc400078ec0ff */
[----:B------:R-:W-:Y:S02]  /*14b40*/  LOP3.LUT R37, R37, 0xff, RZ, 0xc0, !PT ;  /* 0x000000ff25257812 */ /* 0x000fe400078ec0ff */
[----:B------:R-:W-:Y:S02]  /*14b50*/  LOP3.LUT R39, R39, 0xff, RZ, 0xc0, !PT ;  /* 0x000000ff27277812 */ /* 0x000fe400078ec0ff */
[----:B------:R-:W-:Y:S02]  /*14b60*/  IADD3 R21, R21, R209, R20 ;  /* 0x000000d115157210 */ /* 0x000fe40007ffe014 */
[----:B------:R-:W-:Y:S02]  /*14b70*/  PRMT R46, R37, 0x7604, R36 ;  /* 0x00007604252e7816 */ /* 0x000fe40000000024 */
[----:B------:R-:W-:Y:S02]  /*14b80*/  PRMT R47, R39, 0x7604, R38 ;  /* 0x00007604272f7816 */ /* 0x000fe40000000026 */
[----:B------:R-:W-:-:S02]  /*14b90*/  SHF.R.U32.HI R37, RZ, 0x8, R27 ;  /* 0x00000008ff257819 */ /* 0x000fc4000001161b */
[----:B------:R-:W-:Y:S02]  /*14ba0*/  SHF.R.U32.HI R39, RZ, 0x8, R4 ;  /* 0x00000008ff277819 */ /* 0x000fe40000011604 */
[----:B------:R-:W-:Y:S02]  /*14bb0*/  SHF.R.U32.HI R40, RZ, 0x8, R5 ;  /* 0x00000008ff287819 */ /* 0x000fe40000011605 */
[----:B------:R-:W-:Y:S02]  /*14bc0*/  IADD3 R0, R18, R21, RZ ;  /* 0x0000001512007210 */ /* 0x000fe40007ffe0ff */
[----:B------:R-:W-:Y:S02]  /*14bd0*/  LOP3.LUT R36, R27, 0xff, RZ, 0xc0, !PT ;  /* 0x000000ff1b247812 */ /* 0x000fe400078ec0ff */
[----:B------:R-:W-:Y:S02]  /*14be0*/  LOP3.LUT R38, R4, 0xff, RZ, 0xc0, !PT ;  /* 0x000000ff04267812 */ /* 0x000fe400078ec0ff */
[----:B------:R-:W-:-:S02]  /*14bf0*/  LOP3.LUT R37, R37, 0xff, RZ, 0xc0, !PT ;  /* 0x000000ff25257812 */ /* 0x000fc400078ec0ff */
[----:B------:R-:W-:Y:S02]  /*14c00*/  LOP3.LUT R39, R39, 0xff, RZ, 0xc0, !PT ;  /* 0x000000ff27277812 */ /* 0x000fe400078ec0ff */
[----:B------:R-:W-:Y:S02]  /*14c10*/  LOP3.LUT R21, R40, 0xff, RZ, 0xc0, !PT ;  /* 0x000000ff28157812 */ /* 0x000fe400078ec0ff */
[----:B----4-:R-:W0:Y:S01]  /*14c20*/  LDS.128 R40, [R0+0x14400] ;  /* 0x0144000000287984 */ /* 0x010e220000000c00 */
        /* <DEDUP_REMOVED lines=9> */
[----:B------:R-:W-:-:S02]  /*14cc0*/  PRMT R52, R52, 0x7604, R51 ;  /* 0x0000760434347816 */ /* 0x000fc40000000033 */
[----:B------:R-:W-:Y:S02]  /*14cd0*/  PRMT R20, R21, 0x7604, R20 ;  /* 0x0000760415147816 */ /* 0x000fe40000000014 */
[----:B------:R-:W-:Y:S02]  /*14ce0*/  SHF.R.U32.HI R51, RZ, 0x10, R5 ;  /* 0x00000010ff337819 */ /* 0x000fe40000011605 */
[----:B------:R-:W-:Y:S02]  /*14cf0*/  SHF.R.U32.HI R21, RZ, 0x10, R25 ;  /* 0x00000010ff157819 */ /* 0x000fe40000011619 */
[----:B------:R-:W-:Y:S02]  /*14d00*/  PRMT R57, R50, 0x7604, R49 ;  /* 0x0000760432397816 */ /* 0x000fe40000000031 */
[----:B------:R-:W-:Y:S01]  /*14d10*/  SHF.R.U32.HI R49, RZ, 0x10, R27 ;  /* 0x00000010ff317819 */ /* 0x000fe2000001161b */
[----:B------:R-:W-:Y:S02]  /*14d20*/  IMAD.U32 R51, R51, 0x10000, RZ ;  /* 0x0001000033337824 */ /* 0x000fe400078e00ff */
[----:B------:R-:W-:-:S02]  /*14d30*/  IMAD.U32 R21, R21, 0x10000, RZ ;  /* 0x0001000015157824 */ /* 0x000fc400078e00ff */
[----:B------:R-:W-:Y:S01]  /*14d40*/  IMAD.U32 R49, R49, 0x10000, RZ ;  /* 0x0001000031317824 */ /* 0x000fe200078e00ff */
[----:B------:R-:W-:Y:S02]  /*14d50*/  LOP3.LUT R55, R20, 0xff0000, R51, 0xf8, !PT ;  /* 0x00ff000014377812 */ /* 0x000fe400078ef833 */
[----:B------:R-:W-:Y:S02]  /*14d60*/  LOP3.LUT R21, R46, 0xff0000, R21, 0xf8, !PT ;  /* 0x00ff00002e157812 */ /* 0x000fe400078ef815 */
[----:B------:R-:W-:Y:S02]  /*14d70*/  LOP3.LUT R49, R48, 0xff0000, R49, 0xf8, !PT ;  /* 0x00ff000030317812 */ /* 0x000fe400078ef831 */
[----:B------:R-:W-:Y:S02]  /*14d80*/  LOP3.LUT R45, R45, 0xff0000, R24, 0xf8, !PT ;  /* 0x00ff00002d2d7812 */ /* 0x000fe400078ef818 */
[----:B------:R-:W-:Y:S02]  /*14d90*/  LOP3.LUT R47, R47, 0xff0000, R26, 0xf8, !PT ;  /* 0x00ff00002f2f7812 */ /* 0x000fe400078ef81a */
[----:B------:R-:W-:-:S02]  /*14da0*/  LOP3.LUT R55, R55, 0xff000000, R5, 0xf8, !PT ;  /* 0xff00000037377812 */ /* 0x000fc400078ef805 */
[----:B------:R-:W-:Y:S02]  /*14db0*/  SHF.R.U32.HI R59, RZ, 0x10, R7 ;  /* 0x00000010ff3b7819 */ /* 0x000fe40000011607 */
[----:B------:R-:W-:Y:S02]  /*14dc0*/  LOP3.LUT R50, R21, 0xff000000, R25, 0xf8, !PT ;  /* 0xff00000015327812 */ /* 0x000fe400078ef819 */
[----:B------:R-:W-:Y:S02]  /*14dd0*/  LOP3.LUT R21, R53, 0xff0000, R4, 0xf8, !PT ;  /* 0x00ff000035157812 */ /* 0x000fe400078ef804 */
[----:B------:R-:W-:Y:S02]  /*14de0*/  LOP3.LUT R51, R45, 0xff000000, R24, 0xf8, !PT ;  /* 0xff0000002d337812 */ /* 0x000fe400078ef818 */
[----:B------:R-:W-:Y:S02]  /*14df0*/  LOP3.LUT R53, R49, 0xff000000, R27, 0xf8, !PT ;  /* 0xff00000031357812 */ /* 0x000fe400078ef81b */
[----:B------:R-:W-:-:S02]  /*14e00*/  LOP3.LUT R20, R47, 0xff000000, R26, 0xf8, !PT ;  /* 0xff0000002f147812 */ /* 0x000fc400078ef81a */
[----:B------:R-:W-:Y:S02]  /*14e10*/  F2FP.F16.E4M3.UNPACK_B R27, R55 ;  /* 0x00000037ff1b723e */ /* 0x000fe400020006ff */
[----:B0-----:R-:W-:Y:S02]  /*14e20*/  F2FP.F16.E4M3.UNPACK_B R24, R41 ;  /* 0x00000029ff18723e */ /* 0x001fe400020006ff */
[----:B------:R-:W-:Y:S02]  /*14e30*/  SHF.L.U32 R59, R59, 0x10, RZ ;  /* 0x000000103b3b7819 */ /* 0x000fe400000006ff */
[----:B------:R-:W-:Y:S02]  /*14e40*/  F2FP.F16.E4M3.UNPACK_B R26, R50 ;  /* 0x00000032ff1a723e */ /* 0x000fe400020006ff */
[----:B------:R-:W-:Y:S01]  /*14e50*/  LOP3.LUT R56, R21, 0xff000000, R4, 0xf8, !PT ;  /* 0xff00000015387812 */ /* 0x000fe200078ef804 */
[----:B------:R-:W-:Y:S01]  /*14e60*/  HADD2.F32 R54, -RZ, R27.H0_H0 ;  /* 0x2000001bff367230 */ /* 0x000fe20000004100 */
[----:B------:R-:W-:Y:S01]  /*14e70*/  LOP3.LUT R59, R52, 0xff0000, R59, 0xf8, !PT ;  /* 0x00ff0000343b7812 */ /* 0x000fe200078ef83b */
[----:B------:R-:W-:Y:S01]  /*14e80*/  HADD2.F32 R5, -RZ, R24.H0_H0 ;  /* 0x20000018ff057230 */ /* 0x000fe20000004100 */
[----:B------:R-:W-:Y:S01]  /*14e90*/  LOP3.LUT R57, R57, 0xff0000, R6, 0xf8, !PT ;  /* 0x00ff000039397812 */ /* 0x000fe200078ef806 */
[----:B------:R-:W-:Y:S01]  /*14ea0*/  HADD2.F32 R52, -RZ, R26.H0_H0 ;  /* 0x2000001aff347230 */ /* 0x000fe20000004100 */
[----:B------:R-:W-:-:S02]  /*14eb0*/  F2FP.F16.E4M3.UNPACK_B R48, R43 ;  /* 0x0000002bff30723e */ /* 0x000fc400020006ff */
[----:B------:R-:W-:Y:S02]  /*14ec0*/  F2FP.F16.E4M3.UNPACK_B R49, R43.H1 ;  /* 0x0000002bff31723e */ /* 0x000fe400030006ff */
[----:B------:R-:W-:Y:S02]  /*14ed0*/  F2FP.F16.E4M3.UNPACK_B R43, R40.H1 ;  /* 0x00000028ff2b723e */ /* 0x000fe400030006ff */
[----:B------:R-:W-:Y:S01]  /*14ee0*/  LOP3.LUT R6, R57, 0xff000000, R6, 0xf8, !PT ;  /* 0xff00000039067812 */ /* 0x000fe200078ef806 */
[----:B------:R-:W-:Y:S01]  /*14ef0*/  FMUL.FTZ R57, R5, R52 ;  /* 0x0000003405397220 */ /* 0x000fe20000410000 */
[----:B------:R-:W-:Y:S02]  /*14f00*/  F2FP.F16.E4M3.UNPACK_B R55, R55.H1 ;  /* 0x00000037ff37723e */ /* 0x000fe400030006ff */
[----:B------:R-:W-:Y:S01]  /*14f10*/  F2FP.F16.E4M3.UNPACK_B R50, R50.H1 ;  /* 0x00000032ff32723e */ /* 0x000fe200030006ff */
[----:B------:R-:W-:Y:S01]  /*14f20*/  HADD2.F32 R24, -RZ, R24.H1_H1 ;  /* 0x30000018ff187230 */ /* 0x000fe20000004100 */
[----:B------:R-:W-:Y:S01]  /*14f30*/  LOP3.LUT R59, R59, 0xff000000, R7, 0xf8, !PT ;  /* 0xff0000003b3b7812 */ /* 0x000fe200078ef807 */
[----:B--2---:R-:W0:Y:S02]  /*14f40*/  LDS.128 R36, [R67+0x14400] ;  /* 0x0144000043247984 */ /* 0x004e240000000c00 */
[----:B0-----:R-:W-:-:S02]  /*14f50*/  F2FP.F16.E4M3.UNPACK_B R21, R37 ;  /* 0x00000025ff15723e */ /* 0x001fc400020006ff */
[----:B------:R-:W-:Y:S02]  /*14f60*/  F2FP.F16.E4M3.UNPACK_B R45, R37.H1 ;  /* 0x00000025ff2d723e */ /* 0x000fe400030006ff */
[-C--:B------:R-:W-:Y:S02]  /*14f70*/  F2FP.F16.E4M3.UNPACK_B R46, R39.reuse ;  /* 0x00000027ff2e723e */ /* 0x080fe400020006ff */
[----:B------:R-:W-:Y:S02]  /*14f80*/  F2FP.F16.E4M3.UNPACK_B R47, R39.H1 ;  /* 0x00000027ff2f723e */ /* 0x000fe400030006ff */
[-C--:B------:R-:W-:Y:S02]  /*14f90*/  F2FP.F16.E4M3.UNPACK_B R37, R36.reuse ;  /* 0x00000024ff25723e */ /* 0x080fe400020006ff */
[----:B------:R-:W-:Y:S01]  /*14fa0*/  F2FP.F16.E4M3.UNPACK_B R39, R36.H1 ;  /* 0x00000024ff27723e */ /* 0x000fe200030006ff */
[----:B------:R-:W-:Y:S01]  /*14fb0*/  HADD2.F32 R25, -RZ, R21.H0_H0 ;  /* 0x20000015ff197230 */ /* 0x000fe20000004100 */
[----:B------:R-:W-:-:S02]  /*14fc0*/  F2FP.F16.E4M3.UNPACK_B R36, R41.H1 ;  /* 0x00000029ff24723e */ /* 0x000fc400030006ff */
[----:B------:R-:W-:Y:S01]  /*14fd0*/  F2FP.F16.E4M3.UNPACK_B R41, R40 ;  /* 0x00000028ff29723e */ /* 0x000fe200020006ff */
[----:B------:R-:W-:-:S04]  /*14fe0*/  FMUL.FTZ R40, R5, R54 ;  /* 0x0000003605287220 */ /* 0x000fc80000410000 */
[C---:B------:R-:W-:Y:S01]  /*14ff0*/  FFMA.FTZ R5, R25.reuse, R52, -R40 ;  /* 0x0000003419057223 */ /* 0x040fe20000010828 */
[----:B------:R-:W-:Y:S01]  /*15000*/  FFMA.FTZ R25, R25, R54, R57 ;  /* 0x0000003619197223 */ /* 0x000fe20000010039 */
[----:B------:R-:W-:Y:S02]  /*15010*/  HADD2.F32 R54, -RZ, R27.H1_H1 ;  /* 0x3000001bff367230 */ /* 0x000fe40000004100 */
[----:B------:R-:W-:Y:S02]  /*15020*/  HADD2.F32 R40, -RZ, R26.H1_H1 ;  /* 0x3000001aff287230 */ /* 0x000fe40000004100 */
[----:B------:R-:W-:Y:S02]  /*15030*/  HADD2.F32 R57, -RZ, R55.H0_H0 ;  /* 0x20000037ff397230 */ /* 0x000fe40000004100 */
[----:B------:R-:W-:Y:S02]  /*15040*/  HADD2.F32 R26, -RZ, R36.H0_H0 ;  /* 0x20000024ff1a7230 */ /* 0x000fe40000004100 */
[----:B------:R-:W-:-:S02]  /*15050*/  HADD2.F32 R52, -RZ, R50.H0_H0 ;  /* 0x20000032ff347230 */ /* 0x000fc40000004100 */
[C---:B------:R-:W-:Y:S01]  /*15060*/  FMUL.FTZ R58, R24.reuse, R54 ;  /* 0x00000036183a7220 */ /* 0x040fe20000410000 */
[----:B------:R-:W-:Y:S02]  /*15070*/  HADD2.F32 R21, -RZ, R21.H1_H1 ;  /* 0x30000015ff157230 */ /* 0x000fe40000004100 */
[----:B------:R-:W-:Y:S01]  /*15080*/  FMUL.FTZ R61, R24, R40 ;  /* 0x00000028183d7220 */ /* 0x000fe20000410000 */
[----:B------:R-:W-:Y:S02]  /*15090*/  HADD2.F32 R27, -RZ, R45.H0_H0 ;  /* 0x2000002dff1b7230 */ /* 0x000fe40000004100 */
[C---:B------:R-:W-:Y:S01]  /*150a0*/  FMUL.FTZ R60, R26.reuse, R57 ;  /* 0x000000391a3c7220 */ /* 0x040fe20000410000 */
[----:B------:R-:W-:Y:S01]  /*150b0*/  FMUL.FTZ R62, R26, R52 ;  /* 0x000000341a3e7220 */ /* 0x000fe20000410000 */
[C---:B------:R-:W-:Y:S01]  /*150c0*/  FFMA.FTZ R24, R21.reuse, R40, -R58 ;  /* 0x0000002815187223 */ /* 0x040fe2000001083a */
[----:B------:R-:W-:Y:S01]  /*150d0*/  FFMA.FTZ R26, R21, R54, R61 ;  /* 0x00000036151a7223 */ /* 0x000fe2000001003d */
[----:B------:R-:W-:Y:S01]  /*150e0*/  F2FP.F16.E4M3.UNPACK_B R58, R59 ;  /* 0x0000003bff3a723e */ /* 0x000fe200020006ff */
[C---:B------:R-:W-:Y:S01]  /*150f0*/  FFMA.FTZ R21, R27.reuse, R52, -R60 ;  /* 0x000000341b157223 */ /* 0x040fe2000001083c */
[----:B------:R-:W-:Y:S01]  /*15100*/  F2FP.F16.E4M3.UNPACK_B R54, R53 ;  /* 0x00000035ff36723e */ /* 0x000fe200020006ff */
[----:B------:R-:W-:Y:S01]  /*15110*/  FFMA.FTZ R27, R27, R57, R62 ;  /* 0x000000391b1b7223 */ /* 0x000fe2000001003e */
[----:B------:R-:W-:-:S02]  /*15120*/  HADD2.F32 R57, -RZ, R55.H1_H1 ;  /* 0x30000037ff397230 */ /* 0x000fc40000004100 */
[----:B------:R-:W-:Y:S02]  /*15130*/  HADD2.F32 R36, -RZ, R36.H1_H1 ;  /* 0x30000024ff247230 */ /* 0x000fe40000004100 */
[----:B------:R-:W-:Y:S02]  /*15140*/  HADD2.F32 R52, -RZ, R50.H1_H1 ;  /* 0x30000032ff347230 */ /* 0x000fe40000004100 */
[----:B------:R-:W-:Y:S02]  /*15150*/  HADD2.F32 R61, -RZ, R58.H0_H0 ;  /* 0x2000003aff3d7230 */ /* 0x000fe40000004100 */
[----:B------:R-:W-:Y:S02]  /*15160*/  HADD2.F32 R50, -RZ, R48.H0_H0 ;  /* 0x20000030ff327230 */ /* 0x000fe40000004100 */
[----:B------:R-:W-:Y:S02]  /*15170*/  HADD2.F32 R55, -RZ, R54.H0_H0 ;  /* 0x20000036ff377230 */ /* 0x000fe40000004100 */
[----:B------:R-:W-:Y:S01]  /*15180*/  FMUL.FTZ R60, R36, R57 ;  /* 0x00000039243c7220 */ /* 0x000fe20000410000 */
[----:B------:R-:W-:-:S02]  /*15190*/  HADD2.F32 R45, -RZ, R45.H1_H1 ;  /* 0x3000002dff2d7230 */ /* 0x000fc40000004100 */
[-C--:B------:R-:W-:Y:S01]  /*151a0*/  FMUL.FTZ R36, R36, R52.reuse ;  /* 0x0000003424247220 */ /* 0x080fe20000410000 */
[----:B------:R-:W-:Y:S02]  /*151b0*/  HADD2.F32 R40, -RZ, R46.H0_H0 ;  /* 0x2000002eff287230 */ /* 0x000fe40000004100 */
[C---:B------:R-:W-:Y:S01]  /*151c0*/  FMUL.FTZ R63, R50.reuse, R61 ;  /* 0x0000003d323f7220 */ /* 0x040fe20000410000 */
[----:B------:R-:W-:Y:S01]  /*151d0*/  F2FP.F16.E4M3.UNPACK_B R59, R59.H1 ;  /* 0x0000003bff3b723e */ /* 0x000fe200030006ff */
[----:B------:R-:W-:Y:S01]  /*151e0*/  FMUL.FTZ R50, R50, R55 ;  /* 0x0000003732327220 */ /* 0x000fe20000410000 */
[----:B------:R-:W-:Y:S01]  /*151f0*/  F2FP.F16.E4M3.UNPACK_B R53, R53.H1 ;  /* 0x00000035ff35723e */ /* 0x000fe200030006ff */
[C---:B------:R-:W-:Y:S01]  /*15200*/  FFMA.FTZ R62, R45.reuse, R57, R36 ;  /* 0x000000392d3e7223 */ /* 0x040fe20000010024 */
[----:B------:R-:W-:Y:S01]  /*15210*/  FFMA.FTZ R60, R45, R52, -R60 ;  /* 0x000000342d3c7223 */ /* 0x000fe2000001083c */
[----:B------:R-:W-:Y:S01]  /*15220*/  FFMA.FTZ R36, R40, R55, -R63 ;  /* 0x0000003728247223 */ /* 0x000fe2000001083f */
[----:B------:R-:W-:-:S02]  /*15230*/  HADD2.F32 R57, -RZ, R58.H1_H1 ;  /* 0x3000003aff397230 */ /* 0x000fc40000004100 */
[----:B------:R-:W-:Y:S01]  /*15240*/  FFMA.FTZ R61, R40, R61, R50 ;  /* 0x0000003d283d7223 */ /* 0x000fe20000010032 */
[----:B------:R-:W-:Y:S02]  /*15250*/  HADD2.F32 R48, -RZ, R48.H1_H1 ;  /* 0x30000030ff307230 */ /* 0x000fe40000004100 */
[----:B------:R-:W-:Y:S02]  /*15260*/  HADD2.F32 R55, -RZ, R54.H1_H1 ;  /* 0x30000036ff377230 */ /* 0x000fe40000004100 */
[----:B------:R-:W-:Y:S02]  /*15270*/  HADD2.F32 R52, -RZ, R59.H0_H0 ;  /* 0x2000003bff347230 */ /* 0x000fe40000004100 */
[----:B------:R-:W-:Y:S02]  /*15280*/  HADD2.F32 R45, -RZ, R49.H0_H0 ;  /* 0x20000031ff2d7230 */ /* 0x000fe40000004100 */
[----:B------:R-:W-:Y:S02]  /*15290*/  HADD2.F32 R50, -RZ, R53.H0_H0 ;  /* 0x20000035ff327230 */ /* 0x000fe40000004100 */
[----:B------:R-:W-:Y:S01]  /*152a0*/  FMUL.FTZ R63, R48, R57 ;  /* 0x00000039303f7220 */ /* 0x000fe20000410000 */
[----:B------:R-:W-:-:S02]  /*152b0*/  HADD2.F32 R46, -RZ, R46.H1_H1 ;  /* 0x3000002eff2e7230 */ /* 0x000fc40000004100 */
[----:B------:R-:W-:Y:S01]  /*152c0*/  FMUL.FTZ R48, R48, R55 ;  /* 0x0000003730307220 */ /* 0x000fe20000410000 */
[----:B------:R-:W-:Y:S02]  /*152d0*/  HADD2.F32 R40, -RZ, R47.H0_H0 ;  /* 0x2000002fff287230 */ /* 0x000fe40000004100 */
[C---:B------:R-:W-:Y:S01]  /*152e0*/  FMUL.FTZ R65, R45.reuse, R52 ;  /* 0x000000342d417220 */ /* 0x040fe20000410000 */
[----:B------:R-:W-:Y:S01]  /*152f0*/  FMUL.FTZ R45, R45, R50 ;  /* 0x000000322d2d7220 */ /* 0x000fe20000410000 */
[----:B------:R-:W-:-:S03]  /*15300*/  FFMA.FTZ R64, R46, R57, R48 ;  /* 0x000000392e407223 */ /* 0x000fc60000010030 */
[----:B------:R-:W-:Y:S01]  /*15310*/  FFMA.FTZ R57, R40, R52, R45 ;  /* 0x0000003428397223 */ /* 0x000fe2000001002d */
[----:B------:R-:W-:Y:S01]  /*15320*/  F2FP.F16.E4M3.UNPACK_B R52, R56.H1 ;  /* 0x00000038ff34723e */ /* 0x000fe200030006ff */
[----:B------:R-:W-:Y:S01]  /*15330*/  FFMA.FTZ R63, R46, R55, -R63 ;  /* 0x000000372e3f7223 */ /* 0x000fe2000001083f */
[----:B------:R-:W-:Y:S01]  /*15340*/  FFMA.FTZ R65, R40, R50, -R65 ;  /* 0x0000003228417223 */ /* 0x000fe20000010841 */
[----:B------:R-:W-:Y:S01]  /*15350*/  HADD2.F32 R50, -RZ, R53.H1_H1 ;  /* 0x30000035ff327230 */ /* 0x000fe20000004100 */
[----:B------:R-:W-:Y:S01]  /*15360*/  F2FP.F16.E4M3.UNPACK_B R46, R51.H1 ;  /* 0x00000033ff2e723e */ /* 0x000fe200030006ff */
[----:B------:R-:W-:Y:S02]  /*15370*/  HADD2.F32 R54, -RZ, R59.H1_H1 ;  /* 0x3000003bff367230 */ /* 0x000fe40000004100 */
[----:B------:R-:W-:Y:S02]  /*15380*/  HADD2.F32 R49, -RZ, R49.H1_H1 ;  /* 0x30000031ff317230 */ /* 0x000fe40000004100 */
[----:B------:R-:W-:-:S02]  /*15390*/  HADD2.F32 R53, -RZ, R52.H0_H0 ;  /* 0x20000034ff357230 */ /* 0x000fc40000004100 */
[----:B------:R-:W-:Y:S02]  /*153a0*/  HADD2.F32 R45, -RZ, R43.H0_H0 ;  /* 0x2000002bff2d7230 */ /* 0x000fe40000004100 */
[C---:B------:R-:W-:Y:S01]  /*153b0*/  FMUL.FTZ R66, R49.reuse, R54 ;  /* 0x0000003631427220 */ /* 0x040fe20000410000 */
[----:B------:R-:W-:Y:S02]  /*153c0*/  HADD2.F32 R48, -RZ, R46.H0_H0 ;  /* 0x2000002eff307230 */ /* 0x000fe40000004100 */
[----:B------:R-:W-:Y:S01]  /*153d0*/  FMUL.FTZ R55, R49, R50 ;  /* 0x0000003231377220 */ /* 0x000fe20000410000 */
[----:B------:R-:W-:Y:S02]  /*153e0*/  HADD2.F32 R40, -RZ, R39.H0_H0 ;  /* 0x20000027ff287230 */ /* 0x000fe40000004100 */
[----:B------:R-:W-:Y:S01]  /*153f0*/  FMUL.FTZ R49, R45, R53 ;  /* 0x000000352d317220 */ /* 0x000fe20000410000 */
[----:B------:R-:W-:Y:S02]  /*15400*/  HADD2.F32 R52, -RZ, R52.H1_H1 ;  /* 0x30000034ff347230 */ /* 0x000fe40000004100 */
[----:B------:R-:W-:-:S02]  /*15410*/  HADD2.F32 R43, -RZ, R43.H1_H1 ;  /* 0x3000002bff2b7230 */ /* 0x000fc40000004100 */
[----:B------:R-:W-:Y:S02]  /*15420*/  HADD2.F32 R46, -RZ, R46.H1_H1 ;  /* 0x3000002eff2e7230 */ /* 0x000fe40000004100 */
[-C--:B------:R-:W-:Y:S01]  /*15430*/  FMUL.FTZ R58, R45, R48.reuse ;  /* 0x000000302d3a7220 */ /* 0x080fe20000410000 */
[----:B------:R-:W-:Y:S01]  /*15440*/  FFMA.FTZ R49, R40, R48, -R49 ;  /* 0x0000003028317223 */ /* 0x000fe20000010831 */
[----:B------:R-:W-:Y:S02]  /*15450*/  HADD2.F32 R39, -RZ, R39.H1_H1 ;  /* 0x30000027ff277230 */ /* 0x000fe40000004100 */
[C---:B------:R-:W-:Y:S01]  /*15460*/  FMUL.FTZ R48, R43.reuse, R52 ;  /* 0x000000342b307220 */ /* 0x040fe20000410000 */
[----:B------:R-:W-:Y:S01]  /*15470*/  F2FP.F16.E4M3.UNPACK_B R56, R56 ;  /* 0x00000038ff38723e */ /* 0x000fe200020006ff */
[----:B------:R-:W-:Y:S01]  /*15480*/  FMUL.FTZ R43, R43, R46 ;  /* 0x0000002e2b2b7220 */ /* 0x000fe20000410000 */
[----:B------:R-:W-:Y:S01]  /*15490*/  F2FP.F16.E4M3.UNPACK_B R51, R51 ;  /* 0x00000033ff33723e */ /* 0x000fe200020006ff */
[----:B------:R-:W-:-:S02]  /*154a0*/  HADD2.F32 R47, -RZ, R47.H1_H1 ;  /* 0x3000002fff2f7230 */ /* 0x000fc40000004100 */
[----:B------:R-:W-:Y:S01]  /*154b0*/  FFMA.FTZ R58, R40, R53, R58 ;  /* 0x00000035283a7223 */ /* 0x000fe2000001003a */
[----:B------:R-:W-:Y:S01]  /*154c0*/  FFMA.FTZ R53, R39, R52, R43 ;  /* 0x0000003427357223 */ /* 0x000fe2000001002b */
[----:B------:R-:W-:Y:S02]  /*154d0*/  HADD2.F32 R45, -RZ, R56.H0_H0 ;  /* 0x20000038ff2d7230 */ /* 0x000fe40000004100 */
[----:B------:R-:W-:Y:S02]  /*154e0*/  HADD2.F32 R40, -RZ, R41.H0_H0 ;  /* 0x20000029ff287230 */ /* 0x000fe40000004100 */
[----:B------:R-:W-:Y:S02]  /*154f0*/  HADD2.F32 R43, -RZ, R51.H0_H0 ;  /* 0x20000033ff2b7230 */ /* 0x000fe40000004100 */
[----:B------:R-:W-:Y:S01]  /*15500*/  FFMA.FTZ R68, R47, R54, R55 ;  /* 0x000000362f447223 */ /* 0x000fe20000010037 */
[----:B------:R-:W-:Y:S01]  /*15510*/  FFMA.FTZ R54, R39, R46, -R48 ;  /* 0x0000002e27367223 */ /* 0x000fe20000010830 */
[----:B------:R-:W-:-:S02]  /*15520*/  HADD2.F32 R39, -RZ, R37.H0_H0 ;  /* 0x20000025ff277230 */ /* 0x000fc40000004100 */
[C---:B------:R-:W-:Y:S01]  /*15530*/  FMUL.FTZ R46, R40.reuse, R45 ;  /* 0x0000002d282e7220 */ /* 0x040fe20000410000 */
[----:B------:R-:W-:Y:S02]  /*15540*/  HADD2.F32 R56, -RZ, R56.H1_H1 ;  /* 0x30000038ff387230 */ /* 0x000fe40000004100 */
[-C--:B------:R-:W-:Y:S01]  /*15550*/  FMUL.FTZ R48, R40, R43.reuse ;  /* 0x0000002b28307220 */ /* 0x080fe20000410000 */
[----:B------:R-:W-:Y:S02]  /*15560*/  HADD2.F32 R41, -RZ, R41.H1_H1 ;  /* 0x30000029ff297230 */ /* 0x000fe40000004100 */
[----:B------:R-:W-:Y:S02]  /*15570*/  HADD2.F32 R40, -RZ, R51.H1_H1 ;  /* 0x30000033ff287230 */ /* 0x000fe40000004100 */
[----:B------:R-:W-:Y:S01]  /*15580*/  FFMA.FTZ R66, R47, R50, -R66 ;  /* 0x000000322f427223 */ /* 0x000fe20000010842 */
[-C--:B------:R-:W-:Y:S01]  /*15590*/  F2FP.F16.E4M3.UNPACK_B R7, R42.reuse ;  /* 0x0000002aff07723e */ /* 0x080fe200020006ff */
        /* <DEDUP_REMOVED lines=8> */
[----:B------:R-:W-:Y:S01]  /*15620*/  F2FP.F16.E4M3.UNPACK_B R4, R38 ;  /* 0x00000026ff04723e */ /* 0x000fe200020006ff */
[----:B------:R-:W-:Y:S01]  /*15630*/  FFMA.FTZ R50, R37, R40, -R50 ;  /* 0x0000002825327223 */ /* 0x000fe20000010832 */
[----:B------:R-:W-:Y:S01]  /*15640*/  F2FP.F16.E4M3.UNPACK_B R38, R38.H1 ;  /* 0x00000026ff26723e */ /* 0x000fe200030006ff */
[----:B------:R-:W-:-:S02]  /*15650*/  HADD2.F32 R48, -RZ, R46.H0_H0 ;  /* 0x2000002eff307230 */ /* 0x000fc40000004100 */
[----:B------:R-:W-:Y:S01]  /*15660*/  FFMA.FTZ R56, R37, R56, R41 ;  /* 0x0000003825387223 */ /* 0x000fe20000010029 */
[----:B------:R-:W-:Y:S02]  /*15670*/  HADD2.F32 R39, -RZ, R42.H0_H0 ;  /* 0x2000002aff277230 */ /* 0x000fe40000004100 */
[--C-:B------:R-:W-:Y:S02]  /*15680*/  HADD2.F32 R40, -RZ, R43.reuse.H0_H0 ;  /* 0x2000002bff287230 */ /* 0x100fe40000004100 */
[----:B------:R-:W-:Y:S02]  /*15690*/  HADD2.F32 R41, -RZ, R46.H1_H1 ;  /* 0x3000002eff297230 */ /* 0x000fe40000004100 */
[----:B------:R-:W-:Y:S02]  /*156a0*/  HADD2.F32 R42, -RZ, R42.H1_H1 ;  /* 0x3000002aff2a7230 */ /* 0x000fe40000004100 */
[----:B------:R-:W-:Y:S02]  /*156b0*/  HADD2.F32 R43, -RZ, R43.H1_H1 ;  /* 0x3000002bff2b7230 */ /* 0x000fe40000004100 */
[----:B------:R-:W-:Y:S01]  /*156c0*/  FMUL.FTZ R52, R39, R48 ;  /* 0x0000003027347220 */ /* 0x000fe20000410000 */
[----:B------:R-:W-:-:S02]  /*156d0*/  HADD2.F32 R37, -RZ, R38.H0_H0 ;  /* 0x20000026ff257230 */ /* 0x000fc40000004100 */
[----:B------:R-:W-:Y:S01]  /*156e0*/  FMUL.FTZ R46, R39, R40 ;  /* 0x00000028272e7220 */ /* 0x000fe20000410000 */
[----:B------:R-:W-:Y:S02]  /*156f0*/  HADD2.F32 R38, -RZ, R38.H1_H1 ;  /* 0x30000026ff267230 */ /* 0x000fe40000004100 */
[C---:B------:R-:W-:Y:S01]  /*15700*/  FMUL.FTZ R39, R42.reuse, R41 ;  /* 0x000000292a277220 */ /* 0x040fe20000410000 */
[----:B------:R-:W-:Y:S01]  /*15710*/  F2FP.F16.E4M3.UNPACK_B R20, R20 ;  /* 0x00000014ff14723e */ /* 0x000fe200020006ff */
[-C--:B------:R-:W-:Y:S01]  /*15720*/  FMUL.FTZ R42, R42, R43.reuse ;  /* 0x0000002b2a2a7220 */ /* 0x080fe20000410000 */
[----:B------:R-:W-:Y:S01]  /*15730*/  F2FP.F16.E4M3.UNPACK_B R6, R6 ;  /* 0x00000006ff06723e */ /* 0x000fe200020006ff */
[C---:B------:R-:W-:Y:S01]  /*15740*/  FFMA.FTZ R52, R37.reuse, R40, -R52 ;  /* 0x0000002825347223 */ /* 0x040fe20000010834 */
[----:B------:R-:W-:Y:S01]  /*15750*/  FFMA.FTZ R46, R37, R48, R46 ;  /* 0x00000030252e7223 */ /* 0x000fe2000001002e */
[C---:B------:R-:W-:Y:S01]  /*15760*/  FFMA.FTZ R51, R38.reuse, R43, -R39 ;  /* 0x0000002b26337223 */ /* 0x040fe20000010827 */
[----:B------:R-:W-:Y:S01]  /*15770*/  FFMA.FTZ R55, R38, R41, R42 ;  /* 0x0000002926377223 */ /* 0x000fe2000001002a */
[----:B------:R-:W-:-:S02]  /*15780*/  HADD2.F32 R37, -RZ, R20.H0_H0 ;  /* 0x20000014ff257230 */ /* 0x000fc40000004100 */
[----:B------:R-:W-:Y:S02]  /*15790*/  HADD2.F32 R38, -RZ, R20.H1_H1 ;  /* 0x30000014ff267230 */ /* 0x000fe40000004100 */
[--C-:B------:R-:W-:Y:S02]  /*157a0*/  HADD2.F32 R39, -RZ, R6.reuse.H0_H0 ;  /* 0x20000006ff277230 */ /* 0x100fe40000004100 */
[--C-:B------:R-:W-:Y:S02]  /*157b0*/  HADD2.F32 R20, -RZ, R7.reuse.H0_H0 ;  /* 0x20000007ff147230 */ /* 0x100fe40000004100 */
[----:B------:R-:W-:Y:S02]  /*157c0*/  HADD2.F32 R40, -RZ, R6.H1_H1 ;  /* 0x30000006ff287230 */ /* 0x000fe40000004100 */
[----:B------:R-:W-:Y:S02]  /*157d0*/  HADD2.F32 R7, -RZ, R7.H1_H1 ;  /* 0x30000007ff077230 */ /* 0x000fe40000004100 */
[----:B------:R-:W-:Y:S01]  /*157e0*/  FMUL.FTZ R41, R20, R39 ;  /* 0x0000002714297220 */ /* 0x000fe20000410000 */
[----:B------:R-:W-:-:S02]  /*157f0*/  HADD2.F32 R6, -RZ, R4.H0_H0 ;  /* 0x20000004ff067230 */ /* 0x000fc40000004100 */
[-C--:B------:R-:W-:Y:S01]  /*15800*/  FMUL.FTZ R20, R20, R37.reuse ;  /* 0x0000002514147220 */ /* 0x080fe20000410000 */
[----:B------:R-:W-:Y:S02]  /*15810*/  HADD2.F32 R4, -RZ, R4.H1_H1 ;  /* 0x30000004ff047230 */ /* 0x000fe40000004100 */
[C---:B------:R-:W-:Y:S01]  /*15820*/  FMUL.FTZ R43, R7.reuse, R40 ;  /* 0x00000028072b7220 */ /* 0x040fe20000410000 */
        /* <DEDUP_REMOVED lines=9> */
[----:B------:R-:W-:Y:S02]  /*158c0*/  F2FP.SATFINITE.E4M3.F32.PACK_AB_MERGE_C R51, R51, R52, RZ ;  /* 0x000000343333723e */ /* 0x000fe400048070ff */
[----:B------:R-:W-:Y:S02]  /*158d0*/  F2FP.SATFINITE.E4M3.F32.PACK_AB_MERGE_C R57, R68, R57, RZ ;  /* 0x000000394439723e */ /* 0x000fe400048070ff */
[----:B------:R-:W-:Y:S02]  /*158e0*/  F2FP.SATFINITE.E4M3.F32.PACK_AB_MERGE_C R53, R53, R58, RZ ;  /* 0x0000003a3535723e */ /* 0x000fe400048070ff */
[----:B------:R-:W-:-:S02]  /*158f0*/  F2FP.SATFINITE.E4M3.F32.PACK_AB_MERGE_C R46, R55, R46, RZ ;  /* 0x0000002e372e723e */ /* 0x000fc400048070ff */
[----:B------:R-:W-:Y:S02]  /*15900*/  F2FP.SATFINITE.E4M3.F32.PACK_AB_MERGE_C R5, R24, R5, R21 ;  /* 0x000000051805723e */ /* 0x000fe40004807015 */
[----:B------:R-:W-:Y:S02]  /*15910*/  F2FP.SATFINITE.E4M3.F32.PACK_AB_MERGE_C R7, R63, R36, R7 ;  /* 0x000000243f07723e */ /* 0x000fe40004807007 */
[----:B------:R-:W-:Y:S02]  /*15920*/  F2FP.SATFINITE.E4M3.F32.PACK_AB_MERGE_C R25, R26, R25, R27 ;  /* 0x000000191a19723e */ /* 0x000fe4000480701b */
[----:B------:R-:W-:Y:S02]  /*15930*/  F2FP.SATFINITE.E4M3.F32.PACK_AB_MERGE_C R4, R50, R47, R4 ;  /* 0x0000002f3204723e */ /* 0x000fe40004807004 */
[----:B------:R-:W-:Y:S02]  /*15940*/  F2FP.SATFINITE.E4M3.F32.PACK_AB_MERGE_C R6, R6, R41, R51 ;  /* 0x000000290606723e */ /* 0x000fe40004807033 */
[----:B------:R-:W-:-:S02]  /*15950*/  F2FP.SATFINITE.E4M3.F32.PACK_AB_MERGE_C R27, R64, R61, R57 ;  /* 0x0000003d401b723e */ /* 0x000fc40004807039 */
[----:B------:R-:W-:Y:S02]  /*15960*/  F2FP.SATFINITE.E4M3.F32.PACK_AB_MERGE_C R24, R56, R45, R53 ;  /* 0x0000002d3818723e */ /* 0x000fe40004807035 */
[----:B------:R-:W-:Y:S01]  /*15970*/  F2FP.SATFINITE.E4M3.F32.PACK_AB_MERGE_C R26, R37, R20, R46 ;  /* 0x00000014251a723e */ /* 0x000fe2000480702e */
[----:B------:R1:W-:Y:S04]  /*15980*/  STS.128 [R67+0x14400], R4 ;  /* 0x0144000443007388 */ /* 0x0003e80000000c00 */
[----:B------:R1:W-:Y:S02]  /*15990*/  STS.128 [R0+0x14400], R24 ;  /* 0x0144001800007388 */ /* 0x0003e40000000c00 */
.L_x_2777:
[----:B------:R-:W-:Y:S05]  /*159a0*/  BSYNC B1 ;  /* 0x0000000000017941 */ /* 0x000fea0003800000 */
.L_x_2776:
[----:B------:R-:W-:Y:S04]  /*159b0*/  BSSY B1, `(.L_x_2778) ;  /* 0x0000101000017945 */ /* 0x000fe80003800000 */
[----:B------:R-:W-:Y:S05]  /*159c0*/  @P1 BRA `(.L_x_2779) ;  /* 0x0000000c00fc1947 */ /* 0x000fea0003800000 */
[----:B------:R-:W2:Y:S01]  /*159d0*/  LDL R62, [R1+0x24] ;  /* 0x00002400013e7983 */ /* 0x000ea20000100800 */
[----:B-1---5:R-:W-:Y:S02]  /*159e0*/  SHF.R.U32.HI R0, RZ, 0x8, R28 ;  /* 0x00000008ff007819 */ /* 0x022fe4000001161c */
[----:B------:R-:W-:Y:S02]  /*159f0*/  LOP3.LUT R5, R28, 0xff, RZ, 0xc0, !PT ;  /* 0x000000ff1c057812 */ /* 0x000fe400078ec0ff */
[----:B------:R-:W-:Y:S02]  /*15a00*/  LOP3.LUT R4, R0, 0xff, RZ, 0xc0, !PT ;  /* 0x000000ff00047812 */ /* 0x000fe400078ec0ff */
[----:B------:R-:W-:Y:S02]  /*15a10*/  LEA.HI R0, R3, R192, RZ, 0x1c ;  /* 0x000000c003007211 */ /* 0x000fe400078fe0ff */
[----:B---3--:R-:W-:Y:S02]  /*15a20*/  PRMT R37, R4, 0x7604, R5 ;  /* 0x0000760404257816 */ /* 0x008fe40000000005 */
[----:B------:R-:W-:-:S02]  /*15a30*/  SHF.R.S32.HI R5, RZ, 0x1f, R0 ;  /* 0x0000001fff057819 */ /* 0x000fc40000011400 */
[----:B------:R-:W-:Y:S02]  /*15a40*/  SHF.R.U32.HI R24, RZ, 0x8, R31 ;  /* 0x00000008ff187819 */ /* 0x000fe4000001161f */
[----:B------:R-:W-:Y:S01]  /*15a50*/  LEA.HI R4, R5, R0, RZ, 0x2 ;  /* 0x0000000005047211 */ /* 0x000fe200078f10ff */
[----:B------:R-:W-:Y:S01]  /*15a60*/  IMAD.SHL.U32 R0, R0, 0x10, RZ ;  /* 0x0000001000007824 */ /* 0x000fe200078e00ff */
[----:B0-----:R-:W-:Y:S02]  /*15a70*/  LOP3.LUT R21, R31, 0xff, RZ, 0xc0, !PT ;  /* 0x000000ff1f157812 */ /* 0x001fe400078ec0ff */
        /* <DEDUP_REMOVED lines=33> */
[----:B------:R-:W-:Y:S02]  /*15c90*/  SHF.R.U32.HI R21, RZ, 0x10, R29 ;  /* 0x00000010ff157819 */ /* 0x000fe4000001161d */
        /* <DEDUP_REMOVED lines=20> */
[----:B------:R-:W-:Y:S02]  /*15de0*/  SHF.R.U32.HI R40, RZ, 0x10, R11 ;  /* 0x00000010ff287819 */ /* 0x000fe4000001160b */
[----:B------:R-:W-:Y:S02]  /*15df0*/  PRMT R51, R38, 0x7054, R51 ;  /* 0x0000705426337816 */ /* 0x000fe40000000033 */
[----:B----4-:R-:W-:Y:S02]  /*15e00*/  LOP3.LUT R42, R21, 0xff000000, R29, 0xf8, !PT ;  /* 0xff000000152a7812 */ /* 0x010fe400078ef81d */
[----:B------:R-:W-:Y:S02]  /*15e10*/  F2FP.F16.E4M3.UNPACK_B R48, R49 ;  /* 0x00000031ff30723e */ /* 0x000fe400020006ff */
[----:B0-----:R-:W-:Y:S02]  /*15e20*/  F2FP.F16.E4M3.UNPACK_B R36, R25 ;  /* 0x00000019ff24723e */ /* 0x001fe400020006ff */
[----:B------:R-:W-:Y:S01]  /*15e30*/  LOP3.LUT R45, R43, 0xff000000, R31, 0xf8, !PT ;  /* 0xff0000002b2d7812 */ /* 0x000fe200078ef81f */
[----:B------:R-:W-:Y:S01]  /*15e40*/  HADD2.F32 R50, -RZ, R48.H0_H0 ;  /* 0x20000030ff327230 */ /* 0x000fe20000004100 */
[----:B------:R-:W-:-:S02]  /*15e50*/  LOP3.LUT R47, R47, 0xff000000, R8, 0xf8, !PT ;  /* 0xff0000002f2f7812 */ /* 0x000fc400078ef808 */
[----:B------:R-:W-:Y:S02]  /*15e60*/  LOP3.LUT R40, R40, 0xff, RZ, 0xc0, !PT ;  /* 0x000000ff28287812 */ /* 0x000fe400078ec0ff */
[----:B------:R-:W-:Y:S02]  /*15e70*/  LOP3.LUT R41, R37, 0xff000000, R28, 0xf8, !PT ;  /* 0xff00000025297812 */ /* 0x000fe400078ef81c */
[----:B------:R-:W-:Y:S01]  /*15e80*/  LOP3.LUT R8, R51, 0xff000000, R10, 0xf8, !PT ;  /* 0xff00000033087812 */ /* 0x000fe200078ef80a */
[----:B------:R-:W-:Y:S01]  /*15e90*/  HADD2.F32 R51, -RZ, R48.H1_H1 ;  /* 0x30000030ff337230 */ /* 0x000fe20000004100 */
[----:B------:R-:W-:Y:S02]  /*15ea0*/  F2FP.F16.E4M3.UNPACK_B R43, R42 ;  /* 0x0000002aff2b723e */ /* 0x000fe400020006ff */
[----:B------:R-:W-:Y:S02]  /*15eb0*/  PRMT R53, R40, 0x7054, R53 ;  /* 0x0000705428357816 */ /* 0x000fe40000000035 */
[----:B------:R-:W-:Y:S01]  /*15ec0*/  LOP3.LUT R20, R39, 0xff000000, R30, 0xf8, !PT ;  /* 0xff00000027147812 */ /* 0x000fe200078ef81e */
[--C-:B------:R-:W-:Y:S01]  /*15ed0*/  HADD2.F32 R46, -RZ, R43.reuse.H0_H0 ;  /* 0x2000002bff2e7230 */ /* 0x100fe20000004100 */
[-C--:B------:R-:W-:Y:S01]  /*15ee0*/  F2FP.F16.E4M3.UNPACK_B R39, R27.reuse ;  /* 0x0000001bff27723e */ /* 0x080fe200020006ff */
[----:B------:R-:W-:Y:S01]  /*15ef0*/  HADD2.F32 R43, -RZ, R43.H1_H1 ;  /* 0x3000002bff2b7230 */ /* 0x000fe20000004100 */
[----:B------:R-:W-:-:S02]  /*15f00*/  F2FP.F16.E4M3.UNPACK_B R40, R27.H1 ;  /* 0x0000001bff28723e */ /* 0x000fc400030006ff */
[-C--:B------:R-:W-:Y:S02]  /*15f10*/  F2FP.F16.E4M3.UNPACK_B R27, R24.reuse ;  /* 0x00000018ff1b723e */ /* 0x080fe400020006ff */
[----:B------:R-:W-:Y:S02]  /*15f20*/  F2FP.F16.E4M3.UNPACK_B R31, R24.H1 ;  /* 0x00000018ff1f723e */ /* 0x000fe400030006ff */
[----:B------:R-:W-:Y:S02]  /*15f30*/  F2FP.F16.E4M3.UNPACK_B R37, R25.H1 ;  /* 0x00000019ff25723e */ /* 0x000fe400030006ff */
[----:B------:R-:W-:Y:S02]  /*15f40*/  F2FP.F16.E4M3.UNPACK_B R49, R49.H1 ;  /* 0x00000031ff31723e */ /* 0x000fe400030006ff */
[----:B------:R-:W-:Y:S02]  /*15f50*/  F2FP.F16.E4M3.UNPACK_B R42, R42.H1 ;  /* 0x0000002aff2a723e */ /* 0x000fe400030006ff */
[----:B------:R-:W-:-:S02]  /*15f60*/  LOP3.LUT R53, R53, 0xff000000, R11, 0xf8, !PT ;  /* 0xff00000035357812 */ /* 0x000fc400078ef80b */
[----:B------:R-:W-:Y:S01]  /*15f70*/  F2FP.F16.E4M3.UNPACK_B R38, R26.H1 ;  /* 0x0000001aff26723e */ /* 0x000fe200030006ff */
[----:B--2---:R-:W0:Y:S02]  /*15f80*/  LDS.128 R4, [R62+0x14400] ;  /* 0x014400003e047984 */ /* 0x004e240000000c00 */
        /* <DEDUP_REMOVED lines=8> */
[----:B------:R-:W-:Y:S01]  /*16010*/  F2FP.F16.E4M3.UNPACK_B R11, R4 ;  /* 0x00000004ff0b723e */ /* 0x000fe200020006ff */
[----:B------:R-:W-:Y:S01]  /*16020*/  FMUL.FTZ R25, R5, R46 ;  /* 0x0000002e05197220 */ /* 0x000fe20000410000 */
[----:B------:R-:W-:Y:S01]  /*16030*/  F2FP.F16.E4M3.UNPACK_B R21, R4.H1 ;  /* 0x00000004ff15723e */ /* 0x000fe200030006ff */
[----:B------:R-:W-:Y:S01]  /*16040*/  FFMA.FTZ R5, R9, R46, -R24 ;  /* 0x0000002e09057223 */ /* 0x000fe20000010818 */
[-C--:B------:R-:W-:Y:S01]  /*16050*/  F2FP.F16.E4M3.UNPACK_B R4, R6.reuse ;  /* 0x00000006ff04723e */ /* 0x080fe200020006ff */
[----:B------:R-:W-:Y:S01]  /*16060*/  HADD2.F32 R24, -RZ, R10.H1_H1 ;  /* 0x3000000aff187230 */ /* 0x000fe20000004100 */
[----:B------:R-:W-:Y:S01]  /*16070*/  F2FP.F16.E4M3.UNPACK_B R7, R6.H1 ;  /* 0x00000006ff07723e */ /* 0x000fe200030006ff */
[----:B------:R-:W-:Y:S01]  /*16080*/  HADD2.F32 R46, -RZ, R49.H0_H0 ;  /* 0x20000031ff2e7230 */ /* 0x000fe20000004100 */
[----:B------:R-:W-:Y:S01]  /*16090*/  F2FP.F16.E4M3.UNPACK_B R6, R26 ;  /* 0x0000001aff06723e */ /* 0x000fe200020006ff */
[----:B------:R-:W-:-:S02]  /*160a0*/  HADD2.F32 R10, -RZ, R37.H0_H0 ;  /* 0x20000025ff0a7230 */ /* 0x000fc40000004100 */
[C---:B------:R-:W-:Y:S01]  /*160b0*/  FMUL.FTZ R55, R36.reuse, R51 ;  /* 0x0000003324377220 */ /* 0x040fe20000410000 */
[----:B------:R-:W-:Y:S02]  /*160c0*/  HADD2.F32 R26, -RZ, R42.H0_H0 ;  /* 0x2000002aff1a7230 */ /* 0x000fe40000004100 */
[-C--:B------:R-:W-:Y:S01]  /*160d0*/  FMUL.FTZ R36, R36, R43.reuse ;  /* 0x0000002b24247220 */ /* 0x080fe20000410000 */
[----:B------:R-:W-:Y:S01]  /*160e0*/  FFMA.FTZ R9, R9, R50, R25 ;  /* 0x0000003209097223 */ /* 0x000fe20000010019 */
[C---:B------:R-:W-:Y:S01]  /*160f0*/  FMUL.FTZ R48, R10.reuse, R46 ;  /* 0x0000002e0a307220 */ /* 0x040fe20000410000 */
[----:B------:R-:W-:Y:S02]  /*16100*/  HADD2.F32 R25, -RZ, R28.H0_H0 ;  /* 0x2000001cff197230 */ /* 0x000fe40000004100 */
[----:B------:R-:W-:Y:S01]  /*16110*/  FMUL.FTZ R57, R10, R26 ;  /* 0x0000001a0a397220 */ /* 0x000fe20000410000 */
[C---:B------:R-:W-:Y:S01]  /*16120*/  FFMA.FTZ R10, R24.reuse, R43, -R55 ;  /* 0x0000002b180a7223 */ /* 0x040fe20000010837 */
[----:B------:R-:W-:Y:S01]  /*16130*/  FFMA.FTZ R24, R24, R51, R36 ;  /* 0x0000003318187223 */ /* 0x000fe20000010024 */
[----:B------:R-:W-:Y:S01]  /*16140*/  F2FP.F16.E4M3.UNPACK_B R36, R45 ;  /* 0x0000002dff24723e */ /* 0x000fe200020006ff */
[C---:B------:R-:W-:Y:S01]  /*16150*/  FFMA.FTZ R57, R25.reuse, R46, R57 ;  /* 0x0000002e19397223 */ /* 0x040fe20000010039 */
[----:B------:R-:W-:Y:S01]  /*16160*/  FFMA.FTZ R50, R25, R26, -R48 ;  /* 0x0000001a19327223 */ /* 0x000fe20000010830 */
[----:B------:R-:W-:Y:S01]  /*16170*/  HADD2.F32 R42, -RZ, R42.H1_H1 ;  /* 0x3000002aff2a7230 */ /* 0x000fe20000004100 */
[-C--:B------:R-:W-:Y:S01]  /*16180*/  F2FP.F16.E4M3.UNPACK_B R46, R53.reuse ;  /* 0x00000035ff2e723e */ /* 0x080fe200020006ff */
[----:B------:R-:W-:Y:S01]  /*16190*/  HADD2.F32 R49, -RZ, R49.H1_H1 ;  /* 0x30000031ff317230 */ /* 0x000fe20000004100 */
[----:B------:R-:W-:Y:S01]  /*161a0*/  F2FP.F16.E4M3.UNPACK_B R53, R53.H1 ;  /* 0x00000035ff35723e */ /* 0x000fe200030006ff */
[----:B------:R-:W-:Y:S01]  /*161b0*/  HADD2.F32 R37, -RZ, R37.H1_H1 ;  /* 0x30000025ff257230 */ /* 0x000fe20000004100 */
[----:B------:R-:W-:Y:S01]  /*161c0*/  F2FP.F16.E4M3.UNPACK_B R45, R45.H1 ;  /* 0x0000002dff2d723e */ /* 0x000fe200030006ff */
[----:B------:R-:W-:-:S02]  /*161d0*/  HADD2.F32 R26, -RZ, R39.H0_H0 ;  /* 0x20000027ff1a7230 */ /* 0x000fc40000004100 */
[----:B------:R-:W-:Y:S02]  /*161e0*/  HADD2.F32 R43, -RZ, R36.H0_H0 ;  /* 0x20000024ff2b7230 */ /* 0x000fe40000004100 */
[C---:B------:R-:W-:Y:S01]  /*161f0*/  FMUL.FTZ R51, R37.reuse, R49 ;  /* 0x0000003125337220 */ /* 0x040fe20000410000 */
[----:B------:R-:W-:Y:S02]  /*16200*/  HADD2.F32 R28, -RZ, R28.H1_H1 ;  /* 0x3000001cff1c7230 */ /* 0x000fe40000004100 */
[----:B------:R-:W-:Y:S01]  /*16210*/  FMUL.FTZ R52, R37, R42 ;  /* 0x0000002a25347220 */ /* 0x000fe20000410000 */
[--C-:B------:R-:W-:Y:S02]  /*16220*/  HADD2.F32 R48, -RZ, R46.reuse.H0_H0 ;  /* 0x2000002eff307230 */ /* 0x100fe40000004100 */
[----:B------:R-:W-:Y:S01]  /*16230*/  FMUL.FTZ R37, R26, R43 ;  /* 0x0000002b1a257220 */ /* 0x000fe20000410000 */
[----:B------:R-:W-:Y:S02]  /*16240*/  HADD2.F32 R25, -RZ, R29.H0_H0 ;  /* 0x2000001dff197230 */ /* 0x000fe40000004100 */
[----:B------:R-:W-:Y:S01]  /*16250*/  FFMA.FTZ R52, R28, R49, R52 ;  /* 0x000000311c347223 */ /* 0x000fe20000010034 */
[----:B------:R-:W-:-:S02]  /*16260*/  HADD2.F32 R46, -RZ, R46.H1_H1 ;  /* 0x3000002eff2e7230 */ /* 0x000fc40000004100 */
[-C--:B------:R-:W-:Y:S01]  /*16270*/  FMUL.FTZ R54, R26, R48.reuse ;  /* 0x000000301a367220 */ /* 0x080fe20000410000 */
[----:B------:R-:W-:Y:S02]  /*16280*/  HADD2.F32 R39, -RZ, R39.H1_H1 ;  /* 0x30000027ff277230 */ /* 0x000fe40000004100 */
[C---:B------:R-:W-:Y:S01]  /*16290*/  FFMA.FTZ R49, R25.reuse, R48, R37 ;  /* 0x0000003019317223 */ /* 0x040fe20000010025 */
[----:B------:R-:W-:Y:S02]  /*162a0*/  HADD2.F32 R37, -RZ, R53.H0_H0 ;  /* 0x20000035ff257230 */ /* 0x000fe40000004100 */
[----:B------:R-:W-:Y:S01]  /*162b0*/  FFMA.FTZ R51, R28, R42, -R51 ;  /* 0x0000002a1c337223 */ /* 0x000fe20000010833 */
[----:B------:R-:W-:Y:S02]  /*162c0*/  HADD2.F32 R26, -RZ, R40.H0_H0 ;  /* 0x20000028ff1a7230 */ /* 0x000fe40000004100 */
[----:B------:R-:W-:Y:S01]  /*162d0*/  FFMA.FTZ R54, R25, R43, -R54 ;  /* 0x0000002b19367223 */ /* 0x000fe20000010836 */
[----:B------:R-:W-:-:S02]  /*162e0*/  HADD2.F32 R36, -RZ, R36.H1_H1 ;  /* 0x30000024ff247230 */ /* 0x000fc40000004100 */
[C---:B------:R-:W-:Y:S01]  /*162f0*/  FMUL.FTZ R42, R39.reuse, R46 ;  /* 0x0000002e272a7220 */ /* 0x040fe20000410000 */
[----:B------:R-:W-:Y:S02]  /*16300*/  HADD2.F32 R29, -RZ, R29.H1_H1 ;  /* 0x3000001dff1d7230 */ /* 0x000fe40000004100 */
[C---:B------:R-:W-:Y:S01]  /*16310*/  FMUL.FTZ R48, R26.reuse, R37 ;  /* 0x000000251a307220 */ /* 0x040fe20000410000 */
[--C-:B------:R-:W-:Y:S02]  /*16320*/  HADD2.F32 R28, -RZ, R45.reuse.H0_H0 ;  /* 0x2000002dff1c7230 */ /* 0x100fe40000004100 */
[-C--:B------:R-:W-:Y:S01]  /*16330*/  FMUL.FTZ R39, R39, R36.reuse ;  /* 0x0000002427277220 */ /* 0x080fe20000410000 */
[----:B------:R-:W-:Y:S02]  /*16340*/  HADD2.F32 R25, -RZ, R30.H0_H0 ;  /* 0x2000001eff197230 */ /* 0x000fe40000004100 */
[----:B------:R-:W-:Y:S01]  /*16350*/  FFMA.FTZ R55, R29, R36, -R42 ;  /* 0x000000241d377223 */ /* 0x000fe2000001082a */
[----:B------:R-:W-:Y:S01]  /*16360*/  F2FP.F16.E4M3.UNPACK_B R36, R47.H1 ;  /* 0x0000002fff24723e */ /* 0x000fe200030006ff */
[----:B------:R-:W-:Y:S01]  /*16370*/  FMUL.FTZ R26, R26, R28 ;  /* 0x0000001c1a1a7220 */ /* 0x000fe20000410000 */
[----:B------:R-:W-:-:S02]  /*16380*/  HADD2.F32 R45, -RZ, R45.H1_H1 ;  /* 0x3000002dff2d7230 */ /* 0x000fc40000004100 */
[C---:B------:R-:W-:Y:S01]  /*16390*/  FFMA.FTZ R58, R25.reuse, R28, -R48 ;  /* 0x0000001c193a7223 */ /* 0x040fe20000010830 */
[----:B------:R-:W-:Y:S01]  /*163a0*/  F2FP.F16.E4M3.UNPACK_B R28, R41.H1 ;  /* 0x00000029ff1c723e */ /* 0x000fe200030006ff */
[----:B------:R-:W-:Y:S01]  /*163b0*/  FFMA.FTZ R59, R25, R37, R26 ;  /* 0x00000025193b7223 */ /* 0x000fe2000001001a */
[----:B------:R-:W-:Y:S02]  /*163c0*/  HADD2.F32 R53, -RZ, R53.H1_H1 ;  /* 0x30000035ff357230 */ /* 0x000fe40000004100 */
[----:B------:R-:W-:Y:S01]  /*163d0*/  FFMA.FTZ R56, R29, R46, R39 ;  /* 0x0000002e1d387223 */ /* 0x000fe20000010027 */
[----:B------:R-:W-:Y:S01]  /*163e0*/  HADD2.F32 R40, -RZ, R40.H1_H1 ;  /* 0x30000028ff287230 */ /* 0x000fe20000004100 */
[----:B------:R-:W-:Y:S01]  /*163f0*/  F2FP.F16.E4M3.UNPACK_B R47, R47 ;  /* 0x0000002fff2f723e */ /* 0x000fe200020006ff */
[----:B------:R-:W-:Y:S01]  /*16400*/  HADD2.F32 R37, -RZ, R36.H0_H0 ;  /* 0x20000024ff257230 */ /* 0x000fe20000004100 */
[----:B------:R-:W-:Y:S01]  /*16410*/  F2FP.F16.E4M3.UNPACK_B R41, R41 ;  /* 0x00000029ff29723e */ /* 0x000fe200020006ff */
        /* <DEDUP_REMOVED lines=8> */
[----:B------:R-:W-:Y:S01]  /*164a0*/  HADD2.F32 R36, -RZ, R36.H1_H1 ;  /* 0x30000024ff247230 */ /* 0x000fe20000004100 */
[----:B------:R-:W-:Y:S01]  /*164b0*/  F2FP.SATFINITE.E4M3.F32.PACK_AB_MERGE_C R50, R51, R50, RZ ;  /* 0x000000323332723e */ /* 0x000fe200048070ff */
[----:B------:R-:W-:-:S02]  /*164c0*/  HADD2.F32 R31, -RZ, R31.H1_H1 ;  /* 0x3000001fff1f7230 */ /* 0x000fc40000004100 */
[----:B------:R-:W-:Y:S01]  /*164d0*/  FFMA.FTZ R37, R25, R37, R26 ;  /* 0x0000002519257223 */ /* 0x000fe2000001001a */
[----:B------:R-:W-:Y:S02]  /*164e0*/  HADD2.F32 R28, -RZ, R28.H1_H1 ;  /* 0x3000001cff1c7230 */ /* 0x000fe40000004100 */
[C---:B------:R-:W-:Y:S01]  /*164f0*/  FFMA.FTZ R61, R30.reuse, R45, -R39 ;  /* 0x0000002d1e3d7223 */ /* 0x040fe20000010827 */
[----:B------:R-:W-:Y:S02]  /*16500*/  HADD2.F32 R21, -RZ, R21.H1_H1 ;  /* 0x30000015ff157230 */ /* 0x000fe40000004100 */
[----:B------:R-:W-:Y:S01]  /*16510*/  FMUL.FTZ R26, R31, R36 ;  /* 0x000000241f1a7220 */ /* 0x000fe20000410000 */
[----:B------:R-:W-:Y:S01]  /*16520*/  FFMA.FTZ R60, R30, R53, R42 ;  /* 0x000000351e3c7223 */ /* 0x000fe2000001002a */
[----:B------:R-:W-:Y:S01]  /*16530*/  FFMA.FTZ R39, R25, R29, -R40 ;  /* 0x0000001d19277223 */ /* 0x000fe20000010828 */
[----:B------:R-:W-:Y:S01]  /*16540*/  FMUL.FTZ R31, R31, R28 ;  /* 0x0000001c1f1f7220 */ /* 0x000fe20000410000 */
[----:B------:R-:W-:-:S02]  /*16550*/  HADD2.F32 R30, -RZ, R47.H0_H0 ;  /* 0x2000002fff1e7230 */ /* 0x000fc40000004100 */
[C---:B------:R-:W-:Y:S01]  /*16560*/  FFMA.FTZ R46, R21.reuse, R28, -R26 ;  /* 0x0000001c152e7223 */ /* 0x040fe2000001081a */
[----:B------:R-:W-:Y:S02]  /*16570*/  HADD2.F32 R25, -RZ, R27.H0_H0 ;  /* 0x2000001bff197230 */ /* 0x000fe40000004100 */
        /* <DEDUP_REMOVED lines=11> */
[----:B------:R-:W-:Y:S02]  /*16630*/  HADD2.F32 R11, -RZ, R11.H1_H1 ;  /* 0x3000000bff0b7230 */ /* 0x000fe40000004100 */
[C---:B------:R-:W-:Y:S01]  /*16640*/  FMUL.FTZ R42, R27.reuse, R28 ;  /* 0x0000001c1b2a7220 */ /* 0x040fe20000410000 */
[----:B------:R-:W-:Y:S01]  /*16650*/  F2FP.F16.E4M3.UNPACK_B R25, R20.H1 ;  /* 0x00000014ff19723e */ /* 0x000fe200030006ff */
[-C--:B------:R-:W-:Y:S01]  /*16660*/  FMUL.FTZ R31, R27, R26.reuse ;  /* 0x0000001a1b1f7220 */ /* 0x080fe20000410000 */
[----:B------:R-:W-:Y:S02]  /*16670*/  HADD2.F32 R30, -RZ, R29.H0_H0 ;  /* 0x2000001dff1e7230 */ /* 0x000fe40000004100 */
        /* <DEDUP_REMOVED lines=11> */
[----:B------:R-:W-:Y:S01]  /*16730*/  HADD2.F32 R25, -RZ, R25.H1_H1 ;  /* 0x30000019ff197230 */ /* 0x000fe20000004100 */
[----:B------:R-:W-:Y:S01]  /*16740*/  F2FP.F16.E4M3.UNPACK_B R8, R8 ;  /* 0x00000008ff08723e */ /* 0x000fe200020006ff */
[----:B------:R-:W-:-:S02]  /*16750*/  HADD2.F32 R7, -RZ, R7.H1_H1 ;  /* 0x30000007ff077230 */ /* 0x000fc40000004100 */
[C---:B------:R-:W-:Y:S01]  /*16760*/  FMUL.FTZ R26, R38.reuse, R29 ;  /* 0x0000001d261a7220 */ /* 0x040fe20000410000 */
[----:B------:R-:W-:Y:S01]  /*16770*/  FFMA.FTZ R42, R11, R30, R42 ;  /* 0x0000001e0b2a7223 */ /* 0x000fe2000001002a */
[-C--:B------:R-:W-:Y:S01]  /*16780*/  FMUL.FTZ R38, R38, R25.reuse ;  /* 0x0000001926267220 */ /* 0x080fe20000410000 */
[--C-:B------:R-:W-:Y:S02]  /*16790*/  HADD2.F32 R11, -RZ, R20.reuse.H0_H0 ;  /* 0x20000014ff0b7230 */ /* 0x100fe40000004100 */
[C---:B------:R-:W-:Y:S01]  /*167a0*/  FFMA.FTZ R43, R7.reuse, R25, -R26 ;  /* 0x00000019072b7223 */ /* 0x040fe2000001081a */
[----:B------:R-:W-:Y:S02]  /*167b0*/  HADD2.F32 R21, -RZ, R20.H1_H1 ;  /* 0x30000014ff157230 */ /* 0x000fe40000004100 */
[----:B------:R-:W-:Y:S01]  /*167c0*/  FFMA.FTZ R45, R7, R29, R38 ;  /* 0x0000001d072d7223 */ /* 0x000fe20000010026 */
[----:B------:R-:W-:Y:S01]  /*167d0*/  HADD2.F32 R20, -RZ, R8.H0_H0 ;  /* 0x20000008ff147230 */ /* 0x000fe20000004100 */
[----:B------:R-:W-:Y:S01]  /*167e0*/  F2FP.SATFINITE.E4M3.F32.PACK_AB_MERGE_C R52, R52, R57, RZ ;  /* 0x000000393434723e */ /* 0x000fe200048070ff */
[----:B------:R-:W-:Y:S01]  /*167f0*/  HADD2.F32 R7, -RZ, R6.H0_H0 ;  /* 0x20000006ff077230 */ /* 0x000fe20000004100 */
[----:B------:R-:W-:Y:S01]  /*16800*/  F2FP.SATFINITE.E4M3.F32.PACK_AB_MERGE_C R28, R43, R28, RZ ;  /* 0x0000001c2b1c723e */ /* 0x000fe200048070ff */
[----:B------:R-:W-:Y:S01]  /*16810*/  HADD2.F32 R25, -RZ, R8.H1_H1 ;  /* 0x30000008ff197230 */ /* 0x000fe20000004100 */
[----:B------:R-:W-:Y:S01]  /*16820*/  F2FP.SATFINITE.E4M3.F32.PACK_AB_MERGE_C R42, R45, R42, RZ ;  /* 0x0000002a2d2a723e */ /* 0x000fe200048070ff */
[----:B------:R-:W-:-:S02]  /*16830*/  HADD2.F32 R8, -RZ, R6.H1_H1 ;  /* 0x30000006ff087230 */ /* 0x000fc40000004100 */
        /* <DEDUP_REMOVED lines=18> */
[----:B------:R-:W-:Y:S02]  /*16960*/  F2FP.SATFINITE.E4M3.F32.PACK_AB_MERGE_C R9, R24, R9, R52 ;  /* 0x000000091809723e */ /* 0x000fe40004807034 */
[----:B------:R-:W-:Y:S01]  /*16970*/  F2FP.SATFINITE.E4M3.F32.PACK_AB_MERGE_C R11, R56, R49, R11 ;  /* 0x00000031380b723e */ /* 0x000fe2000480700b */
[----:B------:R2:W-:Y:S01]  /*16980*/  STS.128 [R62+0x14400], R4 ;  /* 0x014400043e007388 */ /* 0x0005e20000000c00 */
[----:B------:R-:W-:Y:S02]  /*16990*/  F2FP.SATFINITE.E4M3.F32.PACK_AB_MERGE_C R8, R31, R40, R8 ;  /* 0x000000281f08723e */ /* 0x000fe40004807008 */
[----:B------:R-:W-:-:S05]  /*169a0*/  F2FP.SATFINITE.E4M3.F32.PACK_AB_MERGE_C R10, R25, R20, R42 ;  /* 0x00000014190a723e */ /* 0x000fca000480702a */
[----:B------:R2:W-:Y:S02]  /*169b0*/  STS.128 [R0+0x14400], R8 ;  /* 0x0144000800007388 */ /* 0x0005e40000000c00 */
.L_x_2779:
[----:B------:R-:W-:Y:S05]  /*169c0*/  BSYNC B1 ;  /* 0x0000000000017941 */ /* 0x000fea0003800000 */
.L_x_2778:
[----:B------:R-:W-:Y:S05]  /*169d0*/  @P2 BRA `(.L_x_2760) ;  /* 0x0000000c00dc2947 */ /* 0x000fea0003800000 */
[----:B------:R-:W4:Y:S01]  /*169e0*/  LDL R51, [R1+0x20] ;  /* 0x0000200001337983 */ /* 0x000f220000100800 */
[----:B-12--5:R-:W-:Y:S02]  /*169f0*/  SHF.R.U32.HI R4, RZ, 0x8, R32 ;  /* 0x00000008ff047819 */ /* 0x026fe40000011620 */
        /* <DEDUP_REMOVED lines=9> */
[----:B------:R-:W-:Y:S02]  /*16a90*/  LEA.HI R4, R0, R3, RZ, 0x2 ;  /* 0x0000000300047211 */ /* 0x000fe400078f10ff */
[----:B------:R-:W-:-:S02]  /*16aa0*/  SHF.L.U32 R0, R3, 0x4, RZ ;  /* 0x0000000403007819 */ /* 0x000fc400000006ff */
[----:B------:R-:W-:Y:S01]  /*16ab0*/  SHF.R.U32.HI R7, RZ, 0x8, R33 ;  /* 0x00000008ff077819 */ /* 0x000fe20000011621 */
[----:B------:R-:W-:Y:S01]  /*16ac0*/  IMAD.SHL.U32 R4, R4, 0x800, RZ ;  /* 0x0000080004047824 */ /* 0x000fe200078e00ff */
[----:B------:R-:W-:Y:S02]  /*16ad0*/  LOP3.LUT R3, R207, 0x30, R0, 0xf8, !PT ;  /* 0x00000030cf037812 */ /* 0x000fe400078ef800 */
[----:B------:R-:W-:Y:S02]  /*16ae0*/  LOP3.LUT R6, R33, 0xff, RZ, 0xc0, !PT ;  /* 0x000000ff21067812 */ /* 0x000fe400078ec0ff */
[----:B------:R-:W-:Y:S02]  /*16af0*/  LOP3.LUT R7, R7, 0xff, RZ, 0xc0, !PT ;  /* 0x000000ff07077812 */ /* 0x000fe400078ec0ff */
[----:B------:R-:W-:Y:S02]  /*16b00*/  SHF.R.U32.HI R8, RZ, 0x8, R12 ;  /* 0x00000008ff087819 */ /* 0x000fe4000001160c */
[----:B------:R-:W-:-:S02]  /*16b10*/  LOP3.LUT R3, R3, R208, RZ, 0x3c, !PT ;  /* 0x000000d003037212 */ /* 0x000fc400078e3cff */
[----:B------:R-:W-:Y:S02]  /*16b20*/  LOP3.LUT R0, R4, 0xffffe000, RZ, 0xc0, !PT ;  /* 0xffffe00004007812 */ /* 0x000fe400078ec0ff */
[----:B------:R-:W-:Y:S02]  /*16b30*/  PRMT R20, R7, 0x7604, R6 ;  /* 0x0000760407147816 */ /* 0x000fe40000000006 */
[----:B------:R-:W-:Y:S02]  /*16b40*/  LOP3.LUT R7, R12, 0xff, RZ, 0xc0, !PT ;  /* 0x000000ff0c077812 */ /* 0x000fe400078ec0ff */
[----:B------:R-:W-:Y:S02]  /*16b50*/  LOP3.LUT R8, R8, 0xff, RZ, 0xc0, !PT ;  /* 0x000000ff08087812 */ /* 0x000fe400078ec0ff */
[----:B------:R-:W-:Y:S02]  /*16b60*/  IADD3 R3, R3, R209, R0 ;  /* 0x000000d103037210 */ /* 0x000fe40007ffe000 */
[----:B------:R-:W-:-:S02]  /*16b70*/  SHF.R.U32.HI R6, RZ, 0x8, R35 ;  /* 0x00000008ff067819 */ /* 0x000fc40000011623 */
[----:B------:R-:W-:Y:S01]  /*16b80*/  PRMT R29, R8, 0x7604, R7 ;  /* 0x00007604081d7816 */ /* 0x000fe20000000007 */
[----:B------:R-:W-:Y:S01]  /*16b90*/  IMAD.IADD R0, R18, 0x1, R3 ;  /* 0x0000000112007824 */ /* 0x000fe200078e0203 */
[----:B------:R-:W-:Y:S02]  /*16ba0*/  SHF.R.U32.HI R8, RZ, 0x8, R13 ;  /* 0x00000008ff087819 */ /* 0x000fe4000001160d */
[----:B------:R-:W-:Y:S02]  /*16bb0*/  LOP3.LUT R5, R35, 0xff, RZ, 0xc0, !PT ;  /* 0x000000ff23057812 */ /* 0x000fe400078ec0ff */
[----:B------:R-:W-:Y:S02]  /*16bc0*/  LOP3.LUT R6, R6, 0xff, RZ, 0xc0, !PT ;  /* 0x000000ff06067812 */ /* 0x000fe400078ec0ff */
[----:B------:R-:W-:Y:S02]  /*16bd0*/  LOP3.LUT R3, R8, 0xff, RZ, 0xc0, !PT ;  /* 0x000000ff08037812 */ /* 0x000fe400078ec0ff */
[----:B------:R-:W0:Y:S01]  /*16be0*/  LDS.128 R8, [R0+0x14400] ;  /* 0x0144000000087984 */ /* 0x000e220000000c00 */
[----:B------:R-:W-:-:S02]  /*16bf0*/  PRMT R24, R6, 0x7604, R5 ;  /* 0x0000760406187816 */ /* 0x000fc40000000005 */
[----:B------:R-:W-:Y:S02]  /*16c00*/  SHF.R.U32.HI R31, RZ, 0x8, R15 ;  /* 0x00000008ff1f7819 */ /* 0x000fe4000001160f */
[----:B------:R-:W-:Y:S02]  /*16c10*/  SHF.R.U32.HI R28, RZ, 0x8, R14 ;  /* 0x00000008ff1c7819 */ /* 0x000fe4000001160e */
[----:B------:R-:W-:Y:S02]  /*16c20*/  LOP3.LUT R30, R15, 0xff, RZ, 0xc0, !PT ;  /* 0x000000ff0f1e7812 */ /* 0x000fe400078ec0ff */
[----:B------:R-:W-:Y:S02]  /*16c30*/  LOP3.LUT R31, R31, 0xff, RZ, 0xc0, !PT ;  /* 0x000000ff1f1f7812 */ /* 0x000fe400078ec0ff */
[----:B------:R-:W-:Y:S02]  /*16c40*/  LOP3.LUT R26, R13, 0xff, RZ, 0xc0, !PT ;  /* 0x000000ff0d1a7812 */ /* 0x000fe400078ec0ff */
[----:B------:R-:W-:-:S02]  /*16c50*/  LOP3.LUT R27, R14, 0xff, RZ, 0xc0, !PT ;  /* 0x000000ff0e1b7812 */ /* 0x000fc400078ec0ff */
[----:B------:R-:W-:Y:S02]  /*16c60*/  LOP3.LUT R28, R28, 0xff, RZ, 0xc0, !PT ;  /* 0x000000ff1c1c7812 */ /* 0x000fe400078ec0ff */
[----:B------:R-:W-:Y:S02]  /*16c70*/  PRMT R30, R31, 0x7604, R30 ;  /* 0x000076041f1e7816 */ /* 0x000fe4000000001e */
[----:B------:R-:W-:Y:S02]  /*16c80*/  PRMT R26, R3, 0x7604, R26 ;  /* 0x00007604031a7816 */ /* 0x000fe4000000001a */
[----:B---3--:R-:W-:Y:S02]  /*16c90*/  PRMT R37, R28, 0x7604, R27 ;  /* 0x000076041c257816 */ /* 0x008fe4000000001b */
[----:B------:R-:W-:Y:S02]  /*16ca0*/  SHF.R.U32.HI R31, RZ, 0x10, R13 ;  /* 0x00000010ff1f7819 */ /* 0x000fe4000001160d */
[----:B------:R-:W-:-:S02]  /*16cb0*/  SHF.R.U32.HI R3, RZ, 0x10, R33 ;  /* 0x00000010ff037819 */ /* 0x000fc40000011621 */
[----:B------:R-:W-:Y:S01]  /*16cc0*/  SHF.R.U32.HI R27, RZ, 0x10, R35 ;  /* 0x00000010ff1b7819 */ /* 0x000fe20000011623 */
[----:B------:R-:W-:Y:S01]  /*16cd0*/  IMAD.U32 R31, R31, 0x10000, RZ ;  /* 0x000100001f1f7824 */ /* 0x000fe200078e00ff */
[----:B------:R-:W-:Y:S01]  /*16ce0*/  SHF.R.U32.HI R39, RZ, 0x10, R15 ;  /* 0x00000010ff277819 */ /* 0x000fe2000001160f */
[----:B------:R-:W-:Y:S01]  /*16cf0*/  IMAD.U32 R3, R3, 0x10000, RZ ;  /* 0x0001000003037824 */ /* 0x000fe200078e00ff */
[----:B------:R-:W-:Y:S02]  /*16d00*/  SHF.L.U32 R27, R27, 0x10, RZ ;  /* 0x000000101b1b7819 */ /* 0x000fe400000006ff */
[----:B------:R-:W-:Y:S01]  /*16d10*/  LOP3.LUT R31, R26, 0xff0000, R31, 0xf8, !PT ;  /* 0x00ff00001a1f7812 */ /* 0x000fe200078ef81f */
[----:B------:R-:W-:Y:S01]  /*16d20*/  IMAD.U32 R39, R39, 0x10000, RZ ;  /* 0x0001000027277824 */ /* 0x000fe200078e00ff */
        /* <DEDUP_REMOVED lines=10> */
[----:B------:R-:W-:Y:S02]  /*16dd0*/  F2FP.F16.E4M3.UNPACK_B R38, R35 ;  /* 0x00000023ff26723e */ /* 0x000fe400020006ff */
[----:B0-----:R-:W-:Y:S02]  /*16de0*/  F2FP.F16.E4M3.UNPACK_B R27, R9 ;  /* 0x00000009ff1b723e */ /* 0x001fe400020006ff */
[----:B------:R-:W-:Y:S02]  /*16df0*/  F2FP.F16.E4M3.UNPACK_B R34, R33 ;  /* 0x00000021ff22723e */ /* 0x000fe400020006ff */
[----:B------:R-:W-:-:S02]  /*16e00*/  LOP3.LUT R37, R29, 0xff000000, R12, 0xf8, !PT ;  /* 0xff0000001d257812 */ /* 0x000fc400078ef80c */
[----:B------:R-:W-:Y:S02]  /*16e10*/  LOP3.LUT R21, R21, 0xff0000, R32, 0xf8, !PT ;  /* 0x00ff000015157812 */ /* 0x000fe400078ef820 */
[----:B------:R-:W-:Y:S02]  /*16e20*/  LOP3.LUT R12, R3, 0xff000000, R14, 0xf8, !PT ;  /* 0xff000000030c7812 */ /* 0x000fe400078ef80e */
[----:B------:R-:W-:Y:S01]  /*16e30*/  LOP3.LUT R40, R39, 0xff000000, R15, 0xf8, !PT ;  /* 0xff00000027287812 */ /* 0x000fe200078ef80f */
[--C-:B------:R-:W-:Y:S01]  /*16e40*/  HADD2.F32 R39, -RZ, R38.reuse.H0_H0 ;  /* 0x20000026ff277230 */ /* 0x100fe20000004100 */
[----:B------:R-:W-:Y:S01]  /*16e50*/  LOP3.LUT R32, R21, 0xff000000, R32, 0xf8, !PT ;  /* 0xff00000015207812 */ /* 0x000fe200078ef820 */
[----:B------:R-:W-:Y:S01]  /*16e60*/  HADD2.F32 R38, -RZ, R38.H1_H1 ;  /* 0x30000026ff267230 */ /* 0x000fe20000004100 */
[----:B------:R-:W-:Y:S02]  /*16e70*/  F2FP.F16.E4M3.UNPACK_B R28, R9.H1 ;  /* 0x00000009ff1c723e */ /* 0x000fe400030006ff */
[----:B------:R-:W-:-:S02]  /*16e80*/  F2FP.F16.E4M3.UNPACK_B R30, R11 ;  /* 0x0000000bff1e723e */ /* 0x000fc400020006ff */
[----:B------:R-:W-:Y:S02]  /*16e90*/  F2FP.F16.E4M3.UNPACK_B R31, R11.H1 ;  /* 0x0000000bff1f723e */ /* 0x000fe400030006ff */
[-C--:B------:R-:W-:Y:S02]  /*16ea0*/  F2FP.F16.E4M3.UNPACK_B R11, R8.reuse ;  /* 0x00000008ff0b723e */ /* 0x080fe400020006ff */
[----:B------:R-:W-:Y:S02]  /*16eb0*/  F2FP.F16.E4M3.UNPACK_B R26, R8.H1 ;  /* 0x00000008ff1a723e */ /* 0x000fe400030006ff */
[----:B------:R-:W-:Y:S02]  /*16ec0*/  F2FP.F16.E4M3.UNPACK_B R33, R33.H1 ;  /* 0x00000021ff21723e */ /* 0x000fe400030006ff */
[----:B------:R-:W-:Y:S01]  /*16ed0*/  F2FP.F16.E4M3.UNPACK_B R29, R10.H1 ;  /* 0x0000000aff1d723e */ /* 0x000fe200030006ff */
[----:B----4-:R-:W0:Y:S02]  /*16ee0*/  LDS.128 R4, [R51+0x14400] ;  /* 0x0144000033047984 */ /* 0x010e240000000c00 */
[----:B0-----:R-:W-:-:S02]  /*16ef0*/  F2FP.F16.E4M3.UNPACK_B R24, R7 ;  /* 0x00000007ff18723e */ /* 0x001fc400020006ff */
[----:B------:R-:W-:Y:S02]  /*16f00*/  F2FP.F16.E4M3.UNPACK_B R25, R7.H1 ;  /* 0x00000007ff19723e */ /* 0x000fe400030006ff */
[-C--:B------:R-:W-:Y:S02]  /*16f10*/  F2FP.F16.E4M3.UNPACK_B R14, R5.reuse ;  /* 0x00000005ff0e723e */ /* 0x080fe400020006ff */
[-C--:B------:R-:W-:Y:S02]  /*16f20*/  F2FP.F16.E4M3.UNPACK_B R7, R4.reuse ;  /* 0x00000004ff07723e */ /* 0x080fe400020006ff */
[----:B------:R-:W-:Y:S01]  /*16f30*/  F2FP.F16.E4M3.UNPACK_B R13, R4.H1 ;  /* 0x00000004ff0d723e */ /* 0x000fe200030006ff */
[--C-:B------:R-:W-:Y:S01]  /*16f40*/  HADD2.F32 R4, -RZ, R27.reuse.H0_H0 ;  /* 0x2000001bff047230 */ /* 0x100fe20000004100 */
[----:B------:R-:W-:Y:S01]  /*16f50*/  F2FP.F16.E4M3.UNPACK_B R15, R5.H1 ;  /* 0x00000005ff0f723e */ /* 0x000fe200030006ff */
[----:B------:R-:W-:Y:S01]  /*16f60*/  HADD2.F32 R5, -RZ, R34.H0_H0 ;  /* 0x20000022ff057230 */ /* 0x000fe20000004100 */
[-C--:B------:R-:W-:Y:S01]  /*16f70*/  F2FP.F16.E4M3.UNPACK_B R3, R6.reuse ;  /* 0x00000006ff03723e */ /* 0x080fe200020006ff */
[----:B------:R-:W-:Y:S01]  /*16f80*/  HADD2.F32 R27, -RZ, R27.H1_H1 ;  /* 0x3000001bff1b7230 */ /* 0x000fe20000004100 */
[----:B------:R-:W-:Y:S01]  /*16f90*/  F2FP.F16.E4M3.UNPACK_B R21, R6.H1 ;  /* 0x00000006ff15723e */ /* 0x000fe200030006ff */
[----:B------:R-:W-:-:S02]  /*16fa0*/  HADD2.F32 R6, -RZ, R14.H0_H0 ;  /* 0x2000000eff067230 */ /* 0x000fc40000004100 */
[C---:B------:R-:W-:Y:S01]  /*16fb0*/  FMUL.FTZ R9, R4.reuse, R39 ;  /* 0x0000002704097220 */ /* 0x040fe20000410000 */
[-C--:B------:R-:W-:Y:S01]  /*16fc0*/  FMUL.FTZ R8, R4, R5.reuse ;  /* 0x0000000504087220 */ /* 0x080fe20000410000 */
[----:B------:R-:W-:Y:S02]  /*16fd0*/  HADD2.F32 R34, -RZ, R34.H1_H1 ;  /* 0x30000022ff227230 */ /* 0x000fe40000004100 */
[C---:B------:R-:W-:Y:S01]  /*16fe0*/  FMUL.FTZ R43, R27.reuse, R38 ;  /* 0x000000261b2b7220 */ /* 0x040fe20000410000 */
[C---:B------:R-:W-:Y:S01]  /*16ff0*/  FFMA.FTZ R5, R6.reuse, R5, -R9 ;  /* 0x0000000506057223 */ /* 0x040fe20000010809 */
[----:B------:R-:W-:Y:S01]  /*17000*/  FFMA.FTZ R9, R6, R39, R8 ;  /* 0x0000002706097223 */ /* 0x000fe20000010008 */
[----:B------:R-:W-:Y:S01]  /*17010*/  F2FP.F16.E4M3.UNPACK_B R39, R35.H1 ;  /* 0x00000023ff27723e */ /* 0x000fe200030006ff */
[----:B------:R-:W-:Y:S02]  /*17020*/  HADD2.F32 R6, -RZ, R28.H0_H0 ;  /* 0x2000001cff067230 */ /* 0x000fe40000004100 */
[----:B------:R-:W-:Y:S01]  /*17030*/  FMUL.FTZ R27, R27, R34 ;  /* 0x000000221b1b7220 */ /* 0x000fe20000410000 */
[----:B------:R-:W-:Y:S01]  /*17040*/  HADD2.F32 R35, -RZ, R33.H0_H0 ;  /* 0x20000021ff237230 */ /* 0x000fe20000004100 */
[----:B------:R-:W-:Y:S01]  /*17050*/  F2FP.F16.E4M3.UNPACK_B R4, R10 ;  /* 0x0000000aff04723e */ /* 0x000fe200020006ff */
[----:B------:R-:W-:-:S02]  /*17060*/  HADD2.F32 R41, -RZ, R39.H0_H0 ;  /* 0x20000027ff297230 */ /* 0x000fc40000004100 */
[----:B------:R-:W-:Y:S02]  /*17070*/  HADD2.F32 R14, -RZ, R14.H1_H1 ;  /* 0x3000000eff0e7230 */ /* 0x000fe40000004100 */
[C---:B------:R-:W-:Y:S01]  /*17080*/  FMUL.FTZ R42, R6.reuse, R35 ;  /* 0x00000023062a7220 */ /* 0x040fe20000410000 */
[----:B------:R-:W-:Y:S02]  /*17090*/  HADD2.F32 R10, -RZ, R15.H0_H0 ;  /* 0x2000000fff0a7230 */ /* 0x000fe40000004100 */
[-C--:B------:R-:W-:Y:S01]  /*170a0*/  FMUL.FTZ R45, R6, R41.reuse ;  /* 0x00000029062d7220 */ /* 0x080fe20000410000 */
[----:B------:R-:W-:Y:S02]  /*170b0*/  HADD2.F32 R39, -RZ, R39.H1_H1 ;  /* 0x30000027ff277230 */ /* 0x000fe40000004100 */
[C---:B------:R-:W-:Y:S01]  /*170c0*/  FFMA.FTZ R6, R14.reuse, R34, -R43 ;  /* 0x000000220e067223 */ /* 0x040fe2000001082b */
[----:B------:R-:W-:Y:S01]  /*170d0*/  FFMA.FTZ R8, R14, R38, R27 ;  /* 0x000000260e087223 */ /* 0x000fe2000001001b */
[----:B------:R-:W-:Y:S01]  /*170e0*/  F2FP.F16.E4M3.UNPACK_B R34, R40 ;  /* 0x00000028ff22723e */ /* 0x000fe200020006ff */
[----:B------:R-:W-:Y:S01]  /*170f0*/  FFMA.FTZ R42, R10, R41, R42 ;  /* 0x000000290a2a7223 */ /* 0x000fe2000001002a */
[----:B------:R-:W-:Y:S01]  /*17100*/  F2FP.F16.E4M3.UNPACK_B R27, R36 ;  /* 0x00000024ff1b723e */ /* 0x000fe200020006ff */
[----:B------:R-:W-:-:S02]  /*17110*/  HADD2.F32 R28, -RZ, R28.H1_H1 ;  /* 0x3000001cff1c7230 */ /* 0x000fc40000004100 */
[----:B------:R-:W-:Y:S01]  /*17120*/  FFMA.FTZ R45, R10, R35, -R45 ;  /* 0x000000230a2d7223 */ /* 0x000fe2000001082d */
[----:B------:R-:W-:Y:S01]  /*17130*/  HADD2.F32 R41, -RZ, R34.H0_H0 ;  /* 0x20000022ff297230 */ /* 0x000fe20000004100 */
[----:B------:R-:W-:Y:S01]  /*17140*/  F2FP.F16.E4M3.UNPACK_B R40, R40.H1 ;  /* 0x00000028ff28723e */ /* 0x000fe200030006ff */
[----:B------:R-:W-:Y:S02]  /*17150*/  HADD2.F32 R14, -RZ, R30.H0_H0 ;  /* 0x2000001eff0e7230 */ /* 0x000fe40000004100 */
[----:B------:R-:W-:Y:S01]  /*17160*/  FMUL.FTZ R38, R28, R39 ;  /* 0x000000271c267220 */ /* 0x000fe20000410000 */
[----:B------:R-:W-:Y:S01]  /*17170*/  HADD2.F32 R35, -RZ, R27.H0_H0 ;  /* 0x2000001bff237230 */ /* 0x000fe20000004100 */
[----:B------:R-:W-:Y:S01]  /*17180*/  F2FP.F16.E4M3.UNPACK_B R36, R36.H1 ;  /* 0x00000024ff24723e */ /* 0x000fe200030006ff */
[----:B------:R-:W-:Y:S02]  /*17190*/  HADD2.F32 R33, -RZ, R33.H1_H1 ;  /* 0x30000021ff217230 */ /* 0x000fe40000004100 */
[----:B------:R-:W-:Y:S01]  /*171a0*/  FMUL.FTZ R43, R14, R41 ;  /* 0x000000290e2b7220 */ /* 0x000fe20000410000 */
[----:B------:R-:W-:-:S02]  /*171b0*/  HADD2.F32 R15, -RZ, R15.H1_H1 ;  /* 0x3000000fff0f7230 */ /* 0x000fc40000004100 */
[----:B------:R-:W-:Y:S01]  /*171c0*/  FMUL.FTZ R14, R14, R35 ;  /* 0x000000230e0e7220 */ /* 0x000fe20000410000 */
[----:B------:R-:W-:Y:S02]  /*171d0*/  HADD2.F32 R10, -RZ, R24.H0_H0 ;  /* 0x20000018ff0a7230 */ /* 0x000fe40000004100 */
[-C--:B------:R-:W-:Y:S01]  /*171e0*/  FMUL.FTZ R28, R28, R33.reuse ;  /* 0x000000211c1c7220 */ /* 0x080fe20000410000 */
[----:B------:R-:W-:Y:S02]  /*171f0*/  HADD2.F32 R30, -RZ, R30.H1_H1 ;  /* 0x3000001eff1e7230 */ /* 0x000fe40000004100 */
[----:B------:R-:W-:Y:S01]  /*17200*/  FFMA.FTZ R38, R15, R33, -R38 ;  /* 0x000000210f267223 */ /* 0x000fe20000010826 */
[----:B------:R-:W-:Y:S02]  /*17210*/  HADD2.F32 R33, -RZ, R34.H1_H1 ;  /* 0x30000022ff217230 */ /* 0x000fe40000004100 */
[C---:B------:R-:W-:Y:S01]  /*17220*/  FFMA.FTZ R43, R10.reuse, R35, -R43 ;  /* 0x000000230a2b7223 */ /* 0x040fe2000001082b */
[----:B------:R-:W-:Y:S01]  /*17230*/  FFMA.FTZ R41, R10, R41, R14 ;  /* 0x000000290a297223 */ /* 0x000fe2000001000e */
[----:B------:R-:W-:-:S02]  /*17240*/  HADD2.F32 R27, -RZ, R27.H1_H1 ;  /* 0x3000001bff1b7230 */ /* 0x000fc40000004100 */
[----:B------:R-:W-:Y:S01]  /*17250*/  FFMA.FTZ R39, R15, R39, R28 ;  /* 0x000000270f277223 */ /* 0x000fe2000001001c */
[----:B------:R-:W-:Y:S02]  /*17260*/  HADD2.F32 R35, -RZ, R40.H0_H0 ;  /* 0x20000028ff237230 */ /* 0x000fe40000004100 */
[C---:B------:R-:W-:Y:S01]  /*17270*/  FMUL.FTZ R47, R30.reuse, R33 ;  /* 0x000000211e2f7220 */ /* 0x040fe20000410000 */
[----:B------:R-:W-:Y:S02]  /*17280*/  HADD2.F32 R14, -RZ, R31.H0_H0 ;  /* 0x2000001fff0e7230 */ /* 0x000fe40000004100 */
[----:B------:R-:W-:Y:S01]  /*17290*/  FMUL.FTZ R30, R30, R27 ;  /* 0x0000001b1e1e7220 */ /* 0x000fe20000410000 */
[----:B------:R-:W-:Y:S01]  /*172a0*/  HADD2.F32 R24, -RZ, R24.H1_H1 ;  /* 0x30000018ff187230 */ /* 0x000fe20000004100 */
[----:B------:R-:W-:Y:S01]  /*172b0*/  F2FP.SATFINITE.E4M3.F32.PACK_AB_MERGE_C R38, R38, R45, RZ ;  /* 0x0000002d2626723e */ /* 0x000fe200048070ff */
[----:B------:R-:W-:Y:S02]  /*172c0*/  HADD2.F32 R15, -RZ, R36.H0_H0 ;  /* 0x20000024ff0f7230 */ /* 0x000fe40000004100 */
[----:B------:R-:W-:Y:S01]  /*172d0*/  FMUL.FTZ R49, R14, R35 ;  /* 0x000000230e317220 */ /* 0x000fe20000410000 */
[----:B------:R-:W-:-:S02]  /*172e0*/  HADD2.F32 R10, -RZ, R25.H0_H0 ;  /* 0x20000019ff0a7230 */ /* 0x000fc40000004100 */
[C---:B------:R-:W-:Y:S01]  /*172f0*/  FFMA.FTZ R46, R24.reuse, R27, -R47 ;  /* 0x0000001b182e7223 */ /* 0x040fe2000001082f */
[----:B------:R-:W-:Y:S01]  /*17300*/  FFMA.FTZ R48, R24, R33, R30 ;  /* 0x0000002118307223 */ /* 0x000fe2000001001e */
[----:B------:R-:W-:Y:S01]  /*17310*/  FMUL.FTZ R14, R14, R15 ;  /* 0x0000000f0e0e7220 */ /* 0x000fe20000410000 */
[----:B------:R-:W-:Y:S01]  /*17320*/  F2FP.F16.E4M3.UNPACK_B R24, R37.H1 ;  /* 0x00000025ff18723e */ /* 0x000fe200030006ff */
[C---:B------:R-:W-:Y:S01]  /*17330*/  FFMA.FTZ R49, R10.reuse, R15, -R49 ;  /* 0x0000000f0a317223 */ /* 0x040fe20000010831 */
[-C--:B------:R-:W-:Y:S01]  /*17340*/  F2FP.F16.E4M3.UNPACK_B R15, R32.reuse.H1 ;  /* 0x00000020ff0f723e */ /* 0x080fe200030006ff */
[----:B------:R-:W-:Y:S01]  /*17350*/  FFMA.FTZ R47, R10, R35, R14 ;  /* 0x000000230a2f7223 */ /* 0x000fe2000001000e */
[----:B------:R-:W-:Y:S01]  /*17360*/  HADD2.F32 R36, -RZ, R36.H1_H1 ;  /* 0x30000024ff247230 */ /* 0x000fe20000004100 */
[----:B------:R-:W-:Y:S01]  /*17370*/  F2FP.F16.E4M3.UNPACK_B R37, R37 ;  /* 0x00000025ff25723e */ /* 0x000fe200020006ff */
[----:B------:R-:W-:Y:S01]  /*17380*/  HADD2.F32 R40, -RZ, R40.H1_H1 ;  /* 0x30000028ff287230 */ /* 0x000fe20000004100 */
[----:B------:R-:W-:Y:S01]  /*17390*/  F2FP.F16.E4M3.UNPACK_B R32, R32 ;  /* 0x00000020ff20723e */ /* 0x000fe200020006ff */
[----:B------:R-:W-:Y:S01]  /*173a0*/  HADD2.F32 R31, -RZ, R31.H1_H1 ;  /* 0x3000001fff1f7230 */ /* 0x000fe20000004100 */
[----:B------:R-:W-:Y:S01]  /*173b0*/  F2FP.SATFINITE.E4M3.F32.PACK_AB_MERGE_C R39, R39, R42, RZ ;  /* 0x0000002a2727723e */ /* 0x000fe200048070ff */
[----:B------:R-:W-:Y:S01]  /*173c0*/  HADD2.F32 R33, -RZ, R24.H0_H0 ;  /* 0x20000018ff217230 */ /* 0x000fe20000004100 */
[----:B------:R-:W-:Y:S01]  /*173d0*/  F2FP.SATFINITE.E4M3.F32.PACK_AB_MERGE_C R5, R6, R5, R38 ;  /* 0x000000050605723e */ /* 0x000fe20004807026 */
        /* <DEDUP_REMOVED lines=16> */
[C---:B------:R-:W-:Y:S01]  /*174e0*/  FMUL.FTZ R10, R26.reuse, R24 ;  /* 0x000000181a0a7220 */ /* 0x040fe20000410000 */
[----:B------:R-:W-:Y:S01]  /*174f0*/  FMUL.FTZ R27, R26, R15 ;  /* 0x0000000f1a1b7220 */ /* 0x000fe20000410000 */
[----:B------:R-:W-:Y:S01]  /*17500*/  HADD2.F32 R25, -RZ, R37.H0_H0 ;  /* 0x20000025ff197230 */ /* 0x000fe20000004100 */
[----:B------:R-:W-:Y:S01]  /*17510*/  F2FP.SATFINITE.E4M3.F32.PACK_AB_MERGE_C R9, R8, R9, R39 ;  /* 0x000000090809723e */ /* 0x000fe20004807027 */
[----:B------:R-:W-:-:S02]  /*17520*/  HADD2.F32 R14, -RZ, R11.H0_H0 ;  /* 0x2000000bff0e7230 */ /* 0x000fc40000004100 */
[C---:B------:R-:W-:Y:S01]  /*17530*/  FFMA.FTZ R35, R13.reuse, R15, -R10 ;  /* 0x0000000f0d237223 */ /* 0x040fe2000001080a */
[----:B------:R-:W-:Y:S01]  /*17540*/  FFMA.FTZ R34, R13, R24, R27 ;  /* 0x000000180d227223 */ /* 0x000fe2000001001b */
[----:B------:R-:W-:Y:S02]  /*17550*/  HADD2.F32 R13, -RZ, R32.H0_H0 ;  /* 0x20000020ff0d7230 */ /* 0x000fe40000004100 */
        /* <DEDUP_REMOVED lines=28> */
[----:B------:R-:W-:Y:S01]  /*17720*/  FMUL.FTZ R36, R29, R24 ;  /* 0x000000181d247220 */ /* 0x000fe20000410000 */
[----:B------:R-:W-:Y:S01]  /*17730*/  FFMA.FTZ R25, R7, R25, R10 ;  /* 0x0000001907197223 */ /* 0x000fe2000001000a */
[-C--:B------:R-:W-:Y:S01]  /*17740*/  FMUL.FTZ R11, R29, R14.reuse ;  /* 0x0000000e1d0b7220 */ /* 0x080fe20000410000 */
[----:B------:R-:W-:Y:S02]  /*17750*/  HADD2.F32 R13, -RZ, R12.H0_H0 ;  /* 0x2000000cff0d7230 */ /* 0x000fe40000004100 */
[C---:B------:R-:W-:Y:S01]  /*17760*/  FFMA.FTZ R29, R21.reuse, R14, -R36 ;  /* 0x0000000e151d7223 */ /* 0x040fe20000010824 */
[----:B------:R-:W-:Y:S02]  /*17770*/  HADD2.F32 R7, -RZ, R4.H0_H0 ;  /* 0x20000004ff077230 */ /* 0x000fe40000004100 */
[----:B------:R-:W-:Y:S01]  /*17780*/  FFMA.FTZ R36, R21, R24, R11 ;  /* 0x0000001815247223 */ /* 0x000fe2000001000b */
[----:B------:R-:W-:Y:S01]  /*17790*/  HADD2.F32 R11, -RZ, R20.H0_H0 ;  /* 0x20000014ff0b7230 */ /* 0x000fe20000004100 */
[----:B------:R-:W-:Y:S01]  /*177a0*/  F2FP.SATFINITE.E4M3.F32.PACK_AB_MERGE_C R33, R34, R33, RZ ;  /* 0x000000212221723e */ /* 0x000fe200048070ff */
[----:B------:R-:W-:-:S02]  /*177b0*/  HADD2.F32 R12, -RZ, R12.H1_H1 ;  /* 0x3000000cff0c7230 */ /* 0x000fc40000004100 */
[C---:B------:R-:W-:Y:S01]  /*177c0*/  FMUL.FTZ R15, R7.reuse, R13 ;  /* 0x0000000d070f7220 */ /* 0x040fe20000410000 */
[----:B------:R-:W-:Y:S02]  /*177d0*/  HADD2.F32 R10, -RZ, R4.H1_H1 ;  /* 0x30000004ff0a7230 */ /* 0x000fe40000004100 */
[----:B------:R-:W-:Y:S01]  /*177e0*/  FMUL.FTZ R14, R7, R11 ;  /* 0x0000000b070e7220 */ /* 0x000fe20000410000 */
[----:B------:R-:W-:Y:S01]  /*177f0*/  HADD2.F32 R20, -RZ, R20.H1_H1 ;  /* 0x30000014ff147230 */ /* 0x000fe20000004100 */
[----:B------:R-:W-:Y:S01]  /*17800*/  F2FP.SATFINITE.E4M3.F32.PACK_AB_MERGE_C R29, R29, R32, RZ ;  /* 0x000000201d1d723e */ /* 0x000fe200048070ff */
[--C-:B------:R-:W-:Y:S02]  /*17810*/  HADD2.F32 R4, -RZ, R3.reuse.H0_H0 ;  /* 0x20000003ff047230 */ /* 0x100fe40000004100 */
[C---:B------:R-:W-:Y:S01]  /*17820*/  FMUL.FTZ R24, R10.reuse, R12 ;  /* 0x0000000c0a187220 */ /* 0x040fe20000410000 */
[----:B------:R-:W-:Y:S02]  /*17830*/  HADD2.F32 R3, -RZ, R3.H1_H1 ;  /* 0x30000003ff037230 */ /* 0x000fe40000004100 */
[-C--:B------:R-:W-:Y:S01]  /*17840*/  FMUL.FTZ R7, R10, R20.reuse ;  /* 0x000000140a077220 */ /* 0x080fe20000410000 */
[----:B------:R-:W-:Y:S01]  /*17850*/  F2FP.SATFINITE.E4M3.F32.PACK_AB_MERGE_C R25, R36, R25, RZ ;  /* 0x000000192419723e */ /* 0x000fe200048070ff */
[C---:B------:R-:W-:Y:S01]  /*17860*/  FFMA.FTZ R15, R4.reuse, R11, -R15 ;  /* 0x0000000b040f7223 */ /* 0x040fe2000001080f */
[----:B------:R-:W-:Y:S01]  /*17870*/  FFMA.FTZ R10, R4, R13, R14 ;  /* 0x0000000d040a7223 */ /* 0x000fe2000001000e */
[C---:B------:R-:W-:Y:S01]  /*17880*/  FFMA.FTZ R24, R3.reuse, R20, -R24 ;  /* 0x0000001403187223 */ /* 0x040fe20000010818 */
[----:B------:R-:W-:Y:S01]  /*17890*/  FFMA.FTZ R3, R3, R12, R7 ;  /* 0x0000000c03037223 */ /* 0x000fe20000010007 */
[----:B------:R-:W-:-:S02]  /*178a0*/  F2FP.SATFINITE.E4M3.F32.PACK_AB_MERGE_C R7, R50, R49, RZ ;  /* 0x000000313207723e */ /* 0x000fc400048070ff */
[----:B------:R-:W-:Y:S02]  /*178b0*/  F2FP.SATFINITE.E4M3.F32.PACK_AB_MERGE_C R4, R35, R30, RZ ;  /* 0x0000001e2304723e */ /* 0x000fe400048070ff */
[----:B------:R-:W-:Y:S02]  /*178c0*/  F2FP.SATFINITE.E4M3.F32.PACK_AB_MERGE_C R11, R40, R47, RZ ;  /* 0x0000002f280b723e */ /* 0x000fe400048070ff */
[----:B------:R-:W-:Y:S02]  /*178d0*/  F2FP.SATFINITE.E4M3.F32.PACK_AB_MERGE_C R7, R46, R43, R7 ;  /* 0x0000002b2e07723e */ /* 0x000fe40004807007 */
[----:B------:R-:W-:Y:S02]  /*178e0*/  F2FP.SATFINITE.E4M3.F32.PACK_AB_MERGE_C R4, R31, R26, R4 ;  /* 0x0000001a1f04723e */ /* 0x000fe40004807004 */
[----:B------:R-:W-:Y:S02]  /*178f0*/  F2FP.SATFINITE.E4M3.F32.PACK_AB_MERGE_C R6, R24, R15, R29 ;  /* 0x0000000f1806723e */ /* 0x000fe4000480701d */
[----:B------:R-:W-:-:S02]  /*17900*/  F2FP.SATFINITE.E4M3.F32.PACK_AB_MERGE_C R11, R48, R41, R11 ;  /* 0x00000029300b723e */ /* 0x000fc4000480700b */
[----:B------:R-:W-:Y:S01]  /*17910*/  F2FP.SATFINITE.E4M3.F32.PACK_AB_MERGE_C R8, R28, R27, R33 ;  /* 0x0000001b1c08723e */ /* 0x000fe20004807021 */
[----:B------:R0:W-:Y:S01]  /*17920*/  STS.128 [R51+0x14400], R4 ;  /* 0x0144000433007388 */ /* 0x0001e20000000c00 */
[----:B------:R-:W-:-:S05]  /*17930*/  F2FP.SATFINITE.E4M3.F32.PACK_AB_MERGE_C R10, R3, R10, R25 ;  /* 0x0000000a030a723e */ /* 0x000fca0004807019 */
[----:B------:R0:W-:Y:S02]  /*17940*/  STS.128 [R0+0x14400], R8 ;  /* 0x0144000800007388 */ /* 0x0001e40000000c00 */
.L_x_2760:
[----:B------:R-:W-:Y:S05]  /*17950*/  BSYNC B0 ;  /* 0x0000000000007941 */ /* 0x000fea0003800000 */
.L_x_2753:
        /* <DEDUP_REMOVED lines=8> */
.L_x_2751:
[----:B0-2---:R-:W-:-:S05]  /*179e0*/  IMAD.U32 R0, RZ, RZ, UR48 ;  /* 0x00000030ff007e24 */ /* 0x005fca000f8e00ff */
[----:B------:R-:W-:-:S13]  /*179f0*/  ISETP.NE.AND P1, PT, R0, 0x3, PT ;  /* 0x000000030000780c */ /* 0x000fda0003f25270 */
[----:B------:R-:W-:Y:S05]  /*17a00*/  @!P1 BRA `(.L_x_2780) ;  /* 0x0000000000049947 */ /* 0x000fea0003800000 */
[----:B------:R-:W-:Y:S01]  /*17a10*/  BPT.TRAP 0x1 ;  /* 0x000000040000795c */ /* 0x000fe20000300000 */
.L_x_2780:
[----:B------:R-:W-:Y:S02]  /*17a20*/  LEA R0, R188, R18, 0x3 ;  /* 0x00000012bc007211 */ /* 0x000fe400078e18ff */
[----:B-1----:R-:W-:-:S04]  /*17a30*/  SHF.L.U32 R3, R194, 0x1f, RZ ;  /* 0x0000001fc2037819 */ /* 0x002fc800000006ff */
[----:B------:R0:W1:Y:S01]  /*17a40*/  SYNCS.PHASECHK.TRANS64.TRYWAIT P0, [R0+URZ+0x29830], R3 ;  /* 0x02983003000075a7 */ /* 0x000062000800017f */
[----:B------:R-:W-:Y:S05]  /*17a50*/  @!P1 BRA `(.L_x_2781) ;  /* 0x0000000000049947 */ /* 0x000fea0003800000 */
[----:B------:R-:W-:Y:S01]  /*17a60*/  BPT.TRAP 0x1 ;  /* 0x000000040000795c */ /* 0x000fe20000300000 */
.L_x_2781:
[----:B-1----:R-:W-:Y:S05]  /*17a70*/  @P0 BRA `(.L_x_2782) ;  /* 0x0000000000080947 */ /* 0x002fea0003800000 */
[----:B------:R-:W1:Y:S02]  /*17a80*/  SYNCS.PHASECHK.TRANS64.TRYWAIT P0, [R0+URZ+0x29830], R3 ;  /* 0x02983003000075a7 */ /* 0x000e64000800017f */
[----:B-1----:R-:W-:Y:S05]  /*17a90*/  @!P0 BRA `(.L_x_2783) ;  /* 0x0000018400548947 */ /* 0x002fea0003800000 */
.L_x_2782:
[----:B------:R-:W-:Y:S05]  /*17aa0*/  WARPSYNC.ALL ;  /* 0x0000000000007948 */ /* 0x000fea0003800000 */
[----:B01----:R-:W-:Y:S01]  /*17ab0*/  VIADD R3, R18, 0x1a400 ;  /* 0x0001a40012037836 */ /* 0x003fe20000000000 */
[----:B------:R-:W-:Y:S01]  /*17ac0*/  R2UR UR24, R44 ;  /* 0x000000002c1872ca */ /* 0x000fe200000e0000 */
[----:B------:R-:W-:Y:S01]  /*17ad0*/  WARPGROUP.ARRIVE ;  /* 0x00000000000079c5 */ /* 0x000fe20000000000 */
[----:B-----5:R-:W-:Y:S01]  /*17ae0*/  MOV R5, 0x80000020 ;  /* 0x8000002000057802 */ /* 0x020fe20000000f00 */
[----:B------:R-:W-:Y:S01]  /*17af0*/  UMOV UR25, 0x80000020 ;  /* 0x8000002000197882 */ /* 0x000fe20000000000 */
[----:B------:R-:W-:Y:S01]  /*17b00*/  SHF.R.U32.HI R3, RZ, 0x4, R3 ;  /* 0x00000004ff037819 */ /* 0x000fe20000011603 */
[----:B------:R-:W-:Y:S01]  /*17b10*/  IMAD.MOV.U32 R7, RZ, RZ, -0x7fffffe0 ;  /* 0x80000020ff077424 */ /* 0x000fe200078e00ff */
[----:B------:R-:W-:Y:S01]  /*17b20*/  R2UR UR27, R5 ;  /* 0x00000000051b72ca */ /* 0x000fe200000e0000 */
[----:B------:R-:W-:Y:S01]  /*17b30*/  UMOV UR5, UR25 ;  /* 0x0000001900057c82 */ /* 0x000fe20008000000 */
[----:B------:R-:W-:Y:S01]  /*17b40*/  LOP3.LUT R3, R3, 0x3fff, RZ, 0xc0, !PT ;  /* 0x00003fff03037812 */ /* 0x000fe200078ec0ff */
[----:B------:R-:W-:Y:S01]  /*17b50*/  IMAD.MOV.U32 R11, RZ, RZ, -0x7fffffe0 ;  /* 0x80000020ff0b7424 */ /* 0x000fe200078e00ff */
[----:B------:R-:W-:Y:S01]  /*17b60*/  R2UR UR7, R7 ;  /* 0x00000000070772ca */ /* 0x000fe200000e0000 */
[----:B------:R-:W-:Y:S01]  /*17b70*/  UMOV UR9, UR25 ;  /* 0x0000001900097c82 */ /* 0x000fe20008000000 */
[----:B------:R-:W-:Y:S01]  /*17b80*/  LOP3.LUT R9, R3, 0x10000, RZ, 0xfc, !PT ;  /* 0x0001000003097812 */ /* 0x000fe200078efcff */
[----:B------:R-:W-:Y:S01]  /*17b90*/  ULOP3.LUT UR24, UR24, 0x10000, URZ, 0xfc, !UPT ;  /* 0x0001000018187892 */ /* 0x000fe2000f8efc3f */
[----:B------:R-:W-:Y:S01]  /*17ba0*/  R2UR UR11, R11 ;  /* 0x000000000b0b72ca */ /* 0x000fe200000e0000 */
[----:B------:R-:W-:Y:S01]  /*17bb0*/  UMOV UR13, UR25 ;  /* 0x00000019000d7c82 */ /* 0x000fe20008000000 */
[----:B------:R-:W-:Y:S01]  /*17bc0*/  R2UR UR15, R7 ;  /* 0x00000000070f72ca */ /* 0x000fe200000e0000 */
[----:B---3--:R-:W-:Y:S01]  /*17bd0*/  IMAD R4, R188, 0x780, R9 ;  /* 0x00000780bc047824 */ /* 0x008fe200078e0209 */
[----:B------:R-:W-:Y:S01]  /*17be0*/  R2UR UR19, R11 ;  /* 0x000000000b1372ca */ /* 0x000fe200000e0000 */
[----:B------:R-:W-:Y:S01]  /*17bf0*/  UMOV UR17, UR25 ;  /* 0x0000001900117c82 */ /* 0x000fe20008000000 */
[----:B------:R-:W-:Y:S01]  /*17c00*/  UMOV UR4, UR24 ;  /* 0x0000001800047c82 */ /* 0x000fe20008000000 */
[C---:B------:R-:W-:Y:S01]  /*17c10*/  VIADD R6, R4.reuse, 0x80 ;  /* 0x0000008004067836 */ /* 0x040fe20000000000 */
[C---:B------:R-:W-:Y:S01]  /*17c20*/  R2UR UR26, R4.reuse ;  /* 0x00000000041a72ca */ /* 0x040fe200000e0000 */
[----:B------:R-:W-:Y:S01]  /*17c30*/  VIADD R10, R4, 0x100 ;  /* 0x00000100040a7836 */ /* 0x000fe20000000000 */
[----:B------:R-:W-:Y:S01]  /*17c40*/  UMOV UR8, UR24 ;  /* 0x0000001800087c82 */ /* 0x000fe20008000000 */
[----:B------:R-:W-:Y:S01]  /*17c50*/  UMOV UR12, UR24 ;  /* 0x00000018000c7c82 */ /* 0x000fe20008000000 */
[----:B------:R-:W-:Y:S01]  /*17c60*/  R2UR UR6, R6 ;  /* 0x00000000060672ca */ /* 0x000fe200000e0000 */
[----:B------:R-:W-:Y:S01]  /*17c70*/  VIADD R6, R4, 0x180 ;  /* 0x0000018004067836 */ /* 0x000fe20000000000 */
[----:B------:R-:W-:Y:S01]  /*17c80*/  R2UR UR10, R10 ;  /* 0x000000000a0a72ca */ /* 0x000fe200000e0000 */
[----:B------:R-:W-:Y:S01]  /*17c90*/  UMOV UR16, UR24 ;  /* 0x0000001800107c82 */ /* 0x000fe20008000000 */
[----:B------:R-:W-:Y:S01]  /*17ca0*/  IADD3 R10, R4, 0x200, RZ ;  /* 0x00000200040a7810 */ /* 0x000fe20007ffe0ff */
[----:B------:R-:W-:Y:S01]  /*17cb0*/  IMAD.MOV.U32 R11, RZ, RZ, -0x7fffffe0 ;  /* 0x80000020ff0b7424 */ /* 0x000fe200078e00ff */
[----:B------:R-:W-:Y:S01]  /*17cc0*/  R2UR UR14, R6 ;  /* 0x00000000060e72ca */ /* 0x000fe200000e0000 */
[----:B------:R-:W-:Y:S01]  /*17cd0*/  VIADD R6, R4, 0x2 ;  /* 0x0000000204067836 */ /* 0x000fe20000000000 */
[----:B------:R-:W-:Y:S01]  /*17ce0*/  R2UR UR18, R10 ;  /* 0x000000000a1272ca */ /* 0x000fe200000e0000 */
[----:B------:R-:W-:Y:S01]  /*17cf0*/  QGMMA.64x32x32.F32.E4M3.E4M3 R88, gdesc[UR24], RZ, !UPT, gsb0 ;  /* 0x00600000185879f3 */ /* 0x000fe2000c0008ff */
[----:B------:R-:W-:Y:S01]  /*17d00*/  MOV R7, 0x80000020 ;  /* 0x8000002000077802 */ /* 0x000fe20000000f00 */
[----:B------:R-:W-:-:S02]  /*17d10*/  VIADD R10, R4, 0x82 ;  /* 0x00000082040a7836 */ /* 0x000fc40000000000 */
[----:B------:R-:W-:Y:S02]  /*17d20*/  VIADD R12, R4, 0x102 ;  /* 0x00000102040c7836 */ /* 0x000fe40000000000 */
[----:B------:R-:W-:Y:S02]  /*17d30*/  IMAD.MOV.U32 R13, RZ, RZ, -0x7fffffe0 ;  /* 0x80000020ff0d7424 */ /* 0x000fe400078e00ff */
[----:B------:R-:W-:-:S05]  /*17d40*/  IMAD.MOV.U32 R5, RZ, RZ, -0x7fffffe0 ;  /* 0x80000020ff057424 */ /* 0x000fca00078e00ff */
[----:B------:R-:W-:Y:S01]  /*17d50*/  R2UR UR47, R5 ;  /* 0x00000000052f72ca */ /* 0x000fe200000e0000 */
[----:B------:R-:W-:Y:S02]  /*17d60*/  WARPGROUP.DEPBAR.LE gsb0, 0x0 ;  /* 0x00008000000079c5 */ /* 0x000fe40000010000 */
[----:B------:R-:W-:-:S06]  /*17d70*/  WARPGROUP.ARRIVE ;  /* 0x00000000000079c5 */ /* 0x000fcc0000000000 */
[----:B------:R-:W-:Y:S01]  /*17d80*/  QGMMA.64x32x32.F32.E4M3.E4M3 R72, gdesc[UR4], RZ, !UPT, gsb0 ;  /* 0x00600000044879f3 */ /* 0x000fe2000c0008ff */
        /* <DEDUP_REMOVED lines=10> */
[----:B------:R-:W-:Y:S01]  /*17e30*/  QGMMA.64x32x32.F32.E4M3.E4M3 R56, gdesc[UR8], RZ, !UPT, gsb0 ;  /* 0x00600000083879f3 */ /* 0x000fe2000c0008ff */
[----:B------:R-:W-:Y:S01]  /*17e40*/  R2UR UR10, R10 ;  /* 0x000000000a0a72ca */ /* 0x000fe200000e0000 */
[----:B------:R-:W-:Y:S01]  /*17e50*/  UMOV UR8, UR4 ;  /* 0x0000000400087c82 */ /* 0x000fe20008000000 */
[----:B------:R-:W-:Y:S01]  /*17e60*/  R2UR UR11, R11 ;  /* 0x000000000b0b72ca */ /* 0x000fe200000e0000 */
[----:B------:R-:W-:Y:S01]  /*17e70*/  UMOV UR9, UR5 ;  /* 0x0000000500097c82 */ /* 0x000fe20008000000 */
[----:B------:R-:W-:Y:S01]  /*17e80*/  IMAD.MOV.U32 R11, RZ, RZ, -0x7fffffe0 ;  /* 0x80000020ff0b7424 */ /* 0x000fe200078e00ff */
[----:B------:R-:W-:-:S04]  /*17e90*/  IADD3 R10, R4, 0x202, RZ ;  /* 0x00000202040a7810 */ /* 0x000fc80007ffe0ff */
[----:B------:R-:W-:Y:S02]  /*17ea0*/  R2UR UR22, R10 ;  /* 0x000000000a1672ca */ /* 0x000fe400000e0000 */
[----:B------:R-:W-:Y:S01]  /*17eb0*/  R2UR UR23, R11 ;  /* 0x000000000b1772ca */ /* 0x000fe200000e0000 */
[----:B------:R-:W-:Y:S01]  /*17ec0*/  IMAD.MOV.U32 R11, RZ, RZ, -0x7fffffe0 ;  /* 0x80000020ff0b7424 */ /* 0x000fe200078e00ff */
[----:B------:R-:W-:Y:S01]  /*17ed0*/  IADD3 R10, R4, 0x300, RZ ;  /* 0x00000300040a7810 */ /* 0x000fe20007ffe0ff */
[----:B------:R-:W-:Y:S02]  /*17ee0*/  WARPGROUP.DEPBAR.LE gsb0, 0x0 ;  /* 0x00008000000079c5 */ /* 0x000fe40000010000 */
[----:B----4-:R-:W-:-:S06]  /*17ef0*/  WARPGROUP.ARRIVE ;  /* 0x00000000000079c5 */ /* 0x010fcc0000000000 */
        /* <DEDUP_REMOVED lines=26> */
[----:B------:R-:W-:Y:S01]  /*180a0*/  IMAD.MOV.U32 R7, RZ, RZ, -0x7fffffe0 ;  /* 0x80000020ff077424 */ /* 0x000fe200078e00ff */
[----:B------:R-:W-:Y:S01]  /*180b0*/  IADD3 R6, R4, 0x400, RZ ;  /* 0x0000040004067810 */ /* 0x000fe20007ffe0ff */
        /* <DEDUP_REMOVED lines=9> */
[----:B------:R-:W-:Y:S01]  /*18150*/  VIADD R10, R4, 0x480 ;  /* 0x00000480040a7836 */ /* 0x000fe20000000000 */
[----:B------:R-:W-:-:S04]  /*18160*/  MOV R11, 0x80000020 ;  /* 0x80000020000b7802 */ /* 0x000fc80000000f00 */
        /* <DEDUP_REMOVED lines=20> */
[----:B------:R-:W-:Y:S01]  /*182b0*/  VIADD R6, R4, 0x282 ;  /* 0x0000028204067836 */ /* 0x000fe20000000000 */
[----:B------:R-:W-:Y:S01]  /*182c0*/  MOV R7, 0x80000020 ;  /* 0x8000002000077802 */ /* 0x000fe20000000f00 */
        /* <DEDUP_REMOVED lines=101> */
[----:B------:R-:W-:Y:S01]  /*18920*/  IADD3 R4, R4, 0x702, RZ ;  /* 0x0000070204047810 */ /* 0x000fe20007ffe0ff */
[----:B------:R-:W-:Y:S01]  /*18930*/  IMAD.MOV.U32 R7, RZ, RZ, -0x7fffffe0 ;  /* 0x80000020ff077424 */ /* 0x000fe200078e00ff */
[----:B------:R-:W-:Y:S01]  /*18940*/  UMOV UR45, UR21 ;  /* 0x00000015002d7c82 */ /* 0x000fe20008000000 */
[----:B------:R-:W-:Y:S01]  /*18950*/  UMOV UR44, UR20 ;  /* 0x00000014002c7c82 */ /* 0x000fe20008000000 */
[----:B------:R-:W-:Y:S01]  /*18960*/  R2UR UR46, R4 ;  /* 0x00000000042e72ca */ /* 0x000fe200000e0000 */
[----:B------:R-:W-:-:S02]  /*18970*/  WARPGROUP.DEPBAR.LE gsb0, 0x0 ;  /* 0x00008000000079c5 */ /* 0x000fc40000010000 */
        /* <DEDUP_REMOVED lines=38> */
.L_x_2784:
[C---:B------:R-:W-:Y:S01]  /*18be0*/  FMUL.FTZ R15, R2.reuse, R77 ;  /* 0x0000004d020f7220 */ /* 0x040fe20000410000 */
[C---:B------:R-:W-:Y:S01]  /*18bf0*/  FMUL.FTZ R13, R2.reuse, R73 ;  /* 0x00000049020d7220 */ /* 0x040fe20000410000 */
[----:B------:R-:W0:Y:S01]  /*18c00*/  LDC R77, c[0x0][0x448] ;  /* 0x00011200ff4d7b82 */ /* 0x000e220000000800 */
        /* <DEDUP_REMOVED lines=23> */
[----:B0-----:R-:W-:Y:S01]  /*18d80*/  ISETP.NE.AND P0, PT, R77, 0x1, PT ;  /* 0x000000014d00780c */ /* 0x001fe20003f05270 */
[C---:B------:R-:W-:Y:S01]  /*18d90*/  FMUL.FTZ R11, R2.reuse, R100 ;  /* 0x00000064020b7220 */ /* 0x040fe20000410000 */
[----:B------:R-:W-:Y:S01]  /*18da0*/  FMUL.FTZ R60, R2, R65 ;  /* 0x00000041023c7220 */ /* 0x000fe20000410000 */
[----:B------:R-:W-:-:S02]  /*18db0*/  IMAD R65, R152, -0xa0, R214 ;  /* 0xffffff6098417824 */ /* 0x000fc400078e02d6 */
        /* <DEDUP_REMOVED lines=9> */
[----:B------:R-:W1:Y:S01]  /*18e50*/  @P0 LDC R61, c[0x0][0x44c] ;  /* 0x00011300ff3d0b82 */ /* 0x000e620000000800 */
[----:B------:R-:W2:Y:S01]  /*18e60*/  MUFU.TANH R89, R89 ;  /* 0x0000005900597308 */ /* 0x000ea20000002400 */
[C---:B------:R-:W-:Y:S01]  /*18e70*/  FMUL.FTZ R75, R2.reuse, R75 ;  /* 0x0000004b024b7220 */ /* 0x040fe20000410000 */
[C---:B------:R-:W-:Y:S01]  /*18e80*/  FMUL.FTZ R14, R2.reuse, R76 ;  /* 0x0000004c020e7220 */ /* 0x040fe20000410000 */
[C---:B------:R-:W-:Y:S01]  /*18e90*/  FMUL.FTZ R76, R2.reuse, R78 ;  /* 0x0000004e024c7220 */ /* 0x040fe20000410000 */
[C---:B------:R-:W-:Y:S01]  /*18ea0*/  FMUL.FTZ R78, R2.reuse, R79 ;  /* 0x0000004f024e7220 */ /* 0x040fe20000410000 */
[C---:B------:R-:W-:Y:S01]  /*18eb0*/  FMUL.FTZ R79, R2.reuse, R82 ;  /* 0x00000052024f7220 */ /* 0x040fe20000410000 */
[C---:B------:R-:W-:Y:S01]  /*18ec0*/  FMUL.FTZ R21, R2.reuse, R81 ;  /* 0x0000005102157220 */ /* 0x040fe20000410000 */
[----:B------:R-:W3:Y:S01]  /*18ed0*/  @P0 LDC R62, c[0x0][0x450] ;  /* 0x00011400ff3e0b82 */ /* 0x000ee20000000800 */
        /* <DEDUP_REMOVED lines=14> */
[----:B------:R-:W-:Y:S01]  /*18fc0*/  FMUL.FTZ R54, R2, R54 ;  /* 0x0000003602367220 */ /* 0x000fe20000410000 */
[----:B-1----:R-:W-:Y:S01]  /*18fd0*/  @P0 IMAD.HI.U32 R61, R66, R61, RZ ;  /* 0x0000003d423d0227 */ /* 0x002fe200078e00ff */
[----:B------:R-:W1:Y:S03]  /*18fe0*/  MUFU.TANH R92, R92 ;  /* 0x0000005c005c7308 */ /* 0x000e660000002400 */
[C---:B------:R-:W-:Y:S01]  /*18ff0*/  FMUL.FTZ R55, R2.reuse, R55 ;  /* 0x0000003702377220 */ /* 0x040fe20000410000 */
[----:B------:R-:W-:Y:S01]  /*19000*/  ULDC UR51, c[0x0][0x988] ;  /* 0x0002620000337ab9 */ /* 0x000fe20000000800 */
[C---:B------:R-:W-:Y:S01]  /*19010*/  FMUL.FTZ R40, R2.reuse, R40 ;  /* 0x0000002802287220 */ /* 0x040fe20000410000 */
[C---:B------:R-:W-:Y:S01]  /*19020*/  FMUL.FTZ R41, R2.reuse, R41 ;  /* 0x0000002902297220 */ /* 0x040fe20000410000 */
[C---:B------:R-:W-:Y:S01]  /*19030*/  FMUL.FTZ R48, R2.reuse, R48 ;  /* 0x0000003002307220 */ /* 0x040fe20000410000 */
[C---:B------:R-:W-:Y:S01]  /*19040*/  FMUL.FTZ R53, R2.reuse, R53 ;  /* 0x0000003502357220 */ /* 0x040fe20000410000 */
[----:B---3--:R-:W-:Y:S01]  /*19050*/  @P0 SHF.R.U32.HI R66, RZ, R62, R61 ;  /* 0x0000003eff420219 */ /* 0x008fe2000001163d */
[C---:B------:R-:W-:Y:S01]  /*19060*/  FMUL.FTZ R61, R2.reuse, R69 ;  /* 0x00000045023d7220 */ /* 0x040fe20000410000 */
[----:B------:R-:W-:Y:S01]  /*19070*/  MOV R69, 0xffffff60 ;  /* 0xffffff6000457802 */ /* 0x000fe20000000f00 */
[----:B------:R-:W-:Y:S01]  /*19080*/  FMUL.FTZ R62, R2, R68 ;  /* 0x00000044023e7220 */ /* 0x000fe20000410000 */
[----:B------:R-:W-:Y:S01]  /*19090*/  VIADD R68, R65, 0xa0 ;  /* 0x000000a041447836 */ /* 0x000fe20000000000 */
[----:B------:R-:W3:Y:S01]  /*190a0*/  SHFL.IDX PT, R67, R66, 0x1, 0x1c1f ;  /* 0x003c1f0042437f89 */ /* 0x000ee200000e0000 */
[----:B------:R-:W1:Y:S01]  /*190b0*/  MUFU.TANH R93, R93 ;  /* 0x0000005d005d7308 */ /* 0x000e620000002400 */
[----:B------:R-:W-:Y:S01]  /*190c0*/  IMAD R100, R152, R69, 0xa1 ;  /* 0x000000a198647424 */ /* 0x000fe200078e0245 */
[----:B------:R-:W-:Y:S01]  /*190d0*/  IADD3 R0, R0, 0x29840, RZ ;  /* 0x0002984000007810 */ /* 0x000fe20007ffe0ff */
[C---:B------:R-:W-:Y:S01]  /*190e0*/  IMAD R68, R217.reuse, -0x2, R68 ;  /* 0xfffffffed9447824 */ /* 0x040fe200078e0244 */
[----:B------:R-:W-:Y:S01]  /*190f0*/  SHFL.IDX PT, R66, R66, RZ, 0x1c1f ;  /* 0x001c1fff42427589 */ /* 0x000fe200000e0000 */
[----:B------:R-:W-:Y:S01]  /*19100*/  IMAD R77, R217, -0x2, R100 ;  /* 0xfffffffed94d7824 */ /* 0x000fe200078e0264 */
[----:B------:R-:W-:Y:S01]  /*19110*/  ULDC UR49, c[0x0][0x988] ;  /* 0x0002620000317ab9 */ /* 0x000fe20000000800 */
[----:B------:R-:W-:Y:S01]  /*19120*/  ULDC UR50, c[0x0][0x988] ;  /* 0x0002620000327ab9 */ /* 0x000fe20000000800 */
[----:B------:R-:W1:Y:S02]  /*19130*/  MUFU.TANH R94, R94 ;  /* 0x0000005e005e7308 */ /* 0x000e640000002400 */
[----:B------:R-:W-:-:S06]  /*19140*/  IADD3 R77, -R213, R77, R214 ;  /* 0x0000004dd54d7210 */ /* 0x000fcc0007ffe1d6 */
[----:B------:R5:W-:Y:S01]  /*19150*/  MUFU.TANH R102, R70 ;  /* 0x0000004600667308 */ /* 0x000be20000002400 */
[----:B---3--:R-:W-:-:S07]  /*19160*/  VIADDMNMX R65, R67, R77, R68, PT ;  /* 0x0000004d43417246 */ /* 0x008fce0003800144 */
[----:B------:R-:W3:Y:S01]  /*19170*/  MUFU.TANH R95, R95 ;  /* 0x0000005f005f7308 */ /* 0x000ee20000002400 */
[C---:B------:R-:W-:Y:S02]  /*19180*/  ISETP.GT.AND P2, PT, R65.reuse, RZ, PT ;  /* 0x000000ff4100720c */ /* 0x040fe40003f44270 */
[C---:B------:R-:W-:Y:S02]  /*19190*/  ISETP.GT.AND P3, PT, R65.reuse, 0x1, PT ;  /* 0x000000014100780c */ /* 0x040fe40003f64270 */
[----:B------:R-:W-:-:S03]  /*191a0*/  ISETP.GT.AND P4, PT, R65, 0x8, PT ;  /* 0x000000084100780c */ /* 0x000fc60003f84270 */
[----:B------:R-:W3:Y:S01]  /*191b0*/  MUFU.TANH R96, R96 ;  /* 0x0000006000607308 */ /* 0x000ee20000002400 */
[----:B0-----:R-:W-:Y:S02]  /*191c0*/  FSEL R101, R88, -INF , P2 ;  /* 0xff80000058657808 */ /* 0x001fe40001000000 */
[----:B--2---:R-:W-:Y:S02]  /*191d0*/  FSEL R99, R89, -INF , P3 ;  /* 0xff80000059637808 */ /* 0x004fe40001800000 */
[----:B------:R-:W-:Y:S02]  /*191e0*/  ISETP.GT.AND P2, PT, R65, 0x9, PT ;  /* 0x000000094100780c */ /* 0x000fe40003f44270 */
[----:B----4-:R-:W-:Y:S01]  /*191f0*/  FSEL R103, R90, -INF , P4 ;  /* 0xff8000005a677808 */ /* 0x010fe20002000000 */
[----:B------:R-:W0:Y:S01]  /*19200*/  MUFU.TANH R75, R75 ;  /* 0x0000004b004b7308 */ /* 0x000e220000002400 */
[----:B-----5:R-:W-:Y:S02]  /*19210*/  FMNMX.FTZ R70, R101, R99, !PT ;  /* 0x0000006365467209 */ /* 0x020fe40007810000 */
[----:B------:R-:W-:-:S02]  /*19220*/  ISETP.GT.AND P3, PT, R65, 0x10, PT ;  /* 0x000000104100780c */ /* 0x000fc40003f64270 */
[----:B------:R-:W-:Y:S02]  /*19230*/  FSEL R107, R91, -INF , P2 ;  /* 0xff8000005b6b7808 */ /* 0x000fe40001000000 */
[----:B------:R-:W-:Y:S01]  /*19240*/  FMNMX.FTZ R70, R103, R70, !PT ;  /* 0x0000004667467209 */ /* 0x000fe20007810000 */
[----:B------:R-:W2:Y:S01]  /*19250*/  MUFU.TANH R76, R76 ;  /* 0x0000004c004c7308 */ /* 0x000ea20000002400 */
[----:B------:R-:W-:Y:S02]  /*19260*/  ISETP.GT.AND P2, PT, R65, 0x11, PT ;  /* 0x000000114100780c */ /* 0x000fe40003f44270 */
[----:B-1----:R-:W-:Y:S02]  /*19270*/  FSEL R109, R92, -INF , P3 ;  /* 0xff8000005c6d7808 */ /* 0x002fe40001800000 */
[----:B------:R-:W-:Y:S02]  /*19280*/  FMNMX.FTZ R70, R107, R70, !PT ;  /* 0x000000466b467209 */ /* 0x000fe40007810000 */
[----:B------:R-:W-:Y:S01]  /*19290*/  ISETP.GT.AND P3, PT, R65, 0x18, PT ;  /* 0x000000184100780c */ /* 0x000fe20003f64270 */
[----:B------:R-:W1:Y:S01]  /*192a0*/  MUFU.TANH R78, R78 ;  /* 0x0000004e004e7308 */ /* 0x000e620000002400 */
[----:B------:R-:W-:-:S02]  /*192b0*/  FSEL R105, R93, -INF , P2 ;  /* 0xff8000005d697808 */ /* 0x000fc40001000000 */
[----:B------:R-:W-:Y:S02]  /*192c0*/  FMNMX.FTZ R70, R109, R70, !PT ;  /* 0x000000466d467209 */ /* 0x000fe40007810000 */
[----:B------:R-:W-:Y:S02]  /*192d0*/  ISETP.GT.AND P2, PT, R65, 0x19, PT ;  /* 0x000000194100780c */ /* 0x000fe40003f44270 */
[----:B------:R-:W-:Y:S01]  /*192e0*/  FSEL R93, R94, -INF , P3 ;  /* 0xff8000005e5d7808 */ /* 0x000fe20001800000 */
[----:B------:R-:W4:Y:S01]  /*192f0*/  MUFU.TANH R79, R79 ;  /* 0x0000004f004f7308 */ /* 0x000f220000002400 */
[----:B------:R-:W-:Y:S02]  /*19300*/  FMNMX.FTZ R70, R105, R70, !PT ;  /* 0x0000004669467209 */ /* 0x000fe40007810000 */
[----:B------:R-:W-:Y:S02]  /*19310*/  ISETP.GT.AND P3, PT, R65, 0x20, PT ;  /* 0x000000204100780c */ /* 0x000fe40003f64270 */
[----:B---3--:R-:W-:-:S02]  /*19320*/  FSEL R95, R95, -INF , P2 ;  /* 0xff8000005f5f7808 */ /* 0x008fc40001000000 */
[----:B------:R-:W-:Y:S01]  /*19330*/  FMNMX.FTZ R70, R93, R70, !PT ;  /* 0x000000465d467209 */ /* 0x000fe20007810000 */
[----:B------:R-:W3:Y:S01]  /*19340*/  MUFU.TANH R81, R81 ;  /* 0x0000005100517308 */ /* 0x000ee20000002400 */
[----:B------:R-:W-:Y:S02]  /*19350*/  ISETP.GT.AND P2, PT, R65, 0x21, PT ;  /* 0x000000214100780c */ /* 0x000fe40003f44270 */
[----:B------:R-:W-:Y:S01]  /*19360*/  FSEL R91, R96, -INF , P3 ;  /* 0xff800000605b7808 */ /* 0x000fe20001800000 */
[----:B------:R-:W-:Y:S01]  /*19370*/  FMUL.FTZ R96, R2, R36 ;  /* 0x0000002402607220 */ /* 0x000fe20000410000 */
[----:B------:R-:W-:Y:S02]  /*19380*/  FMNMX.FTZ R70, R95, R70, !PT ;  /* 0x000000465f467209 */ /* 0x000fe40007810000 */
[----:B------:R-:W-:Y:S01]  /*19390*/  ISETP.GT.AND P3, PT, R65, 0x28, PT ;  /* 0x000000284100780c */ /* 0x000fe20003f64270 */
[----:B------:R-:W5:Y:S01]  /*193a0*/  MUFU.TANH R80, R80 ;  /* 0x0000005000507308 */ /* 0x000f620000002400 */
[----:B0-----:R-:W-:-:S02]  /*193b0*/  FSEL R89, R75, -INF , P2 ;  /* 0xff8000004b597808 */ /* 0x001fc40001000000 */
[----:B------:R-:W-:Y:S02]  /*193c0*/  FMNMX.FTZ R70, R91, R70, !PT ;  /* 0x000000465b467209 */ /* 0x000fe40007810000 */
[----:B------:R-:W-:Y:S02]  /*193d0*/  ISETP.GT.AND P2, PT, R65, 0x29, PT ;  /* 0x000000294100780c */ /* 0x000fe40003f44270 */
[----:B--2---:R-:W-:Y:S01]  /*193e0*/  FSEL R87, R76, -INF , P3 ;  /* 0xff8000004c577808 */ /* 0x004fe20001800000 */
[----:B------:R-:W0:Y:S01]  /*193f0*/  MUFU.TANH R82, R82 ;  /* 0x0000005200527308 */ /* 0x000e220000002400 */
[----:B------:R-:W-:Y:S02]  /*19400*/  FMNMX.FTZ R70, R89, R70, !PT ;  /* 0x0000004659467209 */ /* 0x000fe40007810000 */
[----:B------:R-:W-:Y:S02]  /*19410*/  ISETP.GT.AND P3, PT, R65, 0x30, PT ;  /* 0x000000304100780c */ /* 0x000fe40003f64270 */
[----:B-1----:R-:W-:-:S02]  /*19420*/  FSEL R85, R78, -INF , P2 ;  /* 0xff8000004e557808 */ /* 0x002fc40001000000 */
[----:B------:R-:W-:Y:S01]  /*19430*/  FMNMX.FTZ R70, R87, R70, !PT ;  /* 0x0000004657467209 */ /* 0x000fe20007810000 */
[----:B------:R-:W-:Y:S01]  /*19440*/  MUFU.TANH R84, R84 ;  /* 0x0000005400547308 */ /* 0x000fe20000002400 */
[----:B------:R-:W-:Y:S02]  /*19450*/  ISETP.GT.AND P2, PT, R65, 0x31, PT ;  /* 0x000000314100780c */ /* 0x000fe40003f44270 */
[----:B----4-:R-:W-:Y:S02]  /*19460*/  FSEL R83, R79, -INF , P3 ;  /* 0xff8000004f537808 */ /* 0x010fe40001800000 */
[----:B------:R-:W-:Y:S02]  /*19470*/  FMNMX.FTZ R70, R85, R70, !PT ;  /* 0x0000004655467209 */ /* 0x000fe40007810000 */
[----:B------:R-:W-:Y:S01]  /*19480*/  ISETP.GT.AND P3, PT, R65, 0x38, PT ;  /* 0x000000384100780c */ /* 0x000fe20003f64270 */
[----:B------:R-:W1:Y:S01]  /*19490*/  MUFU.TANH R86, R86 ;  /* 0x0000005600567308 */ /* 0x000e620000002400 */
[----:B---3--:R-:W-:-:S02]  /*194a0*/  FSEL R81, R81, -INF , P2 ;  /* 0xff80000051517808 */ /* 0x008fc40001000000 */
[----:B------:R-:W-:Y:S02]  /*194b0*/  FMNMX.FTZ R70, R83, R70, !PT ;  /* 0x0000004653467209 */ /* 0x000fe40007810000 */
[----:B------:R-:W-:Y:S02]  /*194c0*/  ISETP.GT.AND P2, PT, R65, 0x39, PT ;  /* 0x000000394100780c */ /* 0x000fe40003f44270 */
[----:B-----5:R-:W-:Y:S01]  /*194d0*/  FSEL R79, R80, -INF , P3 ;  /* 0xff800000504f7808 */ /* 0x020fe20001800000 */
[----:B------:R-:W2:Y:S01]  /*194e0*/  MUFU.TANH R97, R97 ;  /* 0x0000006100617308 */ /* 0x000ea20000002400 */
[----:B------:R-:W-:Y:S02]  /*194f0*/  FMNMX.FTZ R70, R81, R70, !PT ;  /* 0x0000004651467209 */ /* 0x000fe40007810000 */
[----:B------:R-:W-:Y:S02]  /*19500*/  ISETP.GT.AND P3, PT, R65, 0x40, PT ;  /* 0x000000404100780c */ /* 0x000fe40003f64270 */
[----:B0-----:R-:W-:-:S02]  /*19510*/  FSEL R75, R82, -INF , P2 ;  /* 0xff800000524b7808 */ /* 0x001fc40001000000 */
[----:B------:R-:W-:Y:S01]  /*19520*/  FMNMX.FTZ R70, R79, R70, !PT ;  /* 0x000000464f467209 */ /* 0x000fe20007810000 */
[----:B------:R-:W0:Y:S01]  /*19530*/  MUFU.TANH R63, R63 ;  /* 0x0000003f003f7308 */ /* 0x000e220000002400 */
[----:B------:R-:W-:Y:S02]  /*19540*/  ISETP.GT.AND P2, PT, R65, 0x41, PT ;  /* 0x000000414100780c */ /* 0x000fe40003f44270 */
[----:B------:R-:W-:Y:S02]  /*19550*/  FMNMX.FTZ R70, R75, R70, !PT ;  /* 0x000000464b467209 */ /* 0x000fe40007810000 */
[----:B-1----:R-:W-:Y:S02]  /*19560*/  FSEL R69, R86, -INF , P2 ;  /* 0xff80000056457808 */ /* 0x002fe40001000000 */
[----:B------:R-:W-:Y:S01]  /*19570*/  ISETP.GT.AND P2, PT, R65, 0x49, PT ;  /* 0x000000494100780c */ /* 0x000fe20003f44270 */
[----:B------:R-:W1:Y:S08]  /*19580*/  MUFU.TANH R64, R64 ;  /* 0x0000004000407308 */ /* 0x000e700000002400 */
[----:B------:R3:W-:Y:S08]  /*19590*/  MUFU.TANH R100, R71 ;  /* 0x0000004700647308 */ /* 0x0007f00000002400 */
[----:B------:R-:W4:Y:S01]  /*195a0*/  MUFU.TANH R98, R98 ;  /* 0x0000006200627308 */ /* 0x000f220000002400 */
[----:B---3--:R-:W-:-:S02]  /*195b0*/  FSEL R71, R84, -INF , P3 ;  /* 0xff80000054477808 */ /* 0x008fc40001800000 */
[----:B------:R-:W-:Y:S02]  /*195c0*/  ISETP.GT.AND P3, PT, R65, 0x48, PT ;  /* 0x000000484100780c */ /* 0x000fe40003f64270 */
[----:B------:R-:W-:Y:S02]  /*195d0*/  FMNMX.FTZ R70, R71, R70, !PT ;  /* 0x0000004647467209 */ /* 0x000fe40007810000 */
[----:B--2---:R-:W-:Y:S01]  /*195e0*/  FSEL R67, R97, -INF , P3 ;  /* 0xff80000061437808 */ /* 0x004fe20001800000 */
[----:B------:R0:W-:Y:S01]  /*195f0*/  MUFU.TANH R92, R46 ;  /* 0x0000002e005c7308 */ /* 0x0001e20000002400 */
[----:B------:R-:W-:Y:S02]  /*19600*/  FMNMX.FTZ R70, R69, R70, !PT ;  /* 0x0000004645467209 */ /* 0x000fe40007810000 */
[----:B------:R-:W-:-:S05]  /*19610*/  ISETP.GT.AND P3, PT, R65, 0x50, PT ;  /* 0x000000504100780c */ /* 0x000fca0003f64270 */
[----:B------:R2:W-:Y:S01]  /*19620*/  MUFU.TANH R80, R51 ;  /* 0x0000003300507308 */ /* 0x0005e20000002400 */
[----:B0-----:R-:W-:Y:S02]  /*19630*/  FSEL R46, R63, -INF , P2 ;  /* 0xff8000003f2e7808 */ /* 0x001fe40001000000 */
[----:B------:R-:W-:-:S05]  /*19640*/  ISETP.GT.AND P2, PT, R65, 0x51, PT ;  /* 0x000000514100780c */ /* 0x000fca0003f44270 */
[----:B------:R0:W3:Y:S01]  /*19650*/  MUFU.TANH R88, R42 ;  /* 0x0000002a00587308 */ /* 0x0000e20000002400 */
[----:B--2---:R-:W-:Y:S01]  /*19660*/  FMNMX.FTZ R51, R67, R70, !PT ;  /* 0x0000004643337209 */ /* 0x004fe20007810000 */
[----:B------:R-:W-:-:S06]  /*19670*/  FMUL.FTZ R70, R2, R38 ;  /* 0x0000002602467220 */ /* 0x000fcc0000410000 */
[----:B------:R1:W2:Y:S01]  /*19680*/  MUFU.TANH R90, R43 ;  /* 0x0000002b005a7308 */ /* 0x0002a20000002400 */
[----:B0-----:R-:W-:-:S07]  /*19690*/  FMNMX.FTZ R42, R46, R51, !PT ;  /* 0x000000332e2a7209 */ /* 0x001fce0007810000 */
[----:B------:R0:W5:Y:S01]  /*196a0*/  MUFU.TANH R76, R47 ;  /* 0x0000002f004c7308 */ /* 0x0001620000002400 */
[----:B-1----:R-:W-:Y:S02]  /*196b0*/  FSEL R43, R64, -INF , P3 ;  /* 0xff800000402b7808 */ /* 0x002fe40001800000 */
[----:B------:R-:W-:Y:S02]  /*196c0*/  ISETP.GT.AND P3, PT, R65, 0x58, PT ;  /* 0x000000584100780c */ /* 0x000fe40003f64270 */
[----:B------:R-:W-:-:S03]  /*196d0*/  FMNMX.FTZ R51, R43, R42, !PT ;  /* 0x0000002a2b337209 */ /* 0x000fc60007810000 */
[----:B------:R1:W5:Y:S01]  /*196e0*/  MUFU.TANH R78, R50 ;  /* 0x00000032004e7308 */ /* 0x0003620000002400 */
[----:B0-----:R-:W-:Y:S01]  /*196f0*/  FMUL.FTZ R47, R2, R26 ;  /* 0x0000001a022f7220 */ /* 0x001fe20000410000 */
[----:B----4-:R-:W-:Y:S02]  /*19700*/  FSEL R26, R98, -INF , P2 ;  /* 0xff800000621a7808 */ /* 0x010fe40001000000 */
[----:B------:R-:W-:-:S04]  /*19710*/  ISETP.GT.AND P2, PT, R65, 0x59, PT ;  /* 0x000000594100780c */ /* 0x000fc80003f44270 */
[----:B------:R0:W4:Y:S01]  /*19720*/  MUFU.TANH R82, R54 ;  /* 0x0000003600527308 */ /* 0x0001220000002400 */
[----:B-1----:R-:W-:Y:S01]  /*19730*/  FMUL.FTZ R50, R2, R27 ;  /* 0x0000001b02327220 */ /* 0x002fe20000410000 */
[----:B------:R-:W-:Y:S02]  /*19740*/  FSEL R27, R102, -INF , P3 ;  /* 0xff800000661b7808 */ /* 0x000fe40001800000 */
[C---:B------:R-:W-:Y:S02]  /*19750*/  ISETP.GT.AND P3, PT, R65.reuse, 0x60, PT ;  /* 0x000000604100780c */ /* 0x040fe40003f64270 */
[----:B------:R-:W-:Y:S02]  /*19760*/  FSEL R42, R100, -INF , P2 ;  /* 0xff800000642a7808 */ /* 0x000fe40001000000 */
[----:B------:R1:W-:Y:S01]  /*19770*/  MUFU.TANH R86, R47 ;  /* 0x0000002f00567308 */ /* 0x0003e20000002400 */
[----:B0-----:R-:W-:Y:S01]  /*19780*/  FMNMX.FTZ R54, R26, R51, !PT ;  /* 0x000000331a367209 */ /* 0x001fe20007810000 */
[----:B------:R-:W-:Y:S01]  /*19790*/  FMUL.FTZ R51, R2, R30 ;  /* 0x0000001e02337220 */ /* 0x000fe20000410000 */
[----:B------:R-:W-:-:S02]  /*197a0*/  ISETP.GT.AND P2, PT, R65, 0x61, PT ;  /* 0x000000614100780c */ /* 0x000fc40003f44270 */
[----:B---3--:R-:W-:Y:S02]  /*197b0*/  FSEL R30, R88, -INF , P3 ;  /* 0xff800000581e7808 */ /* 0x008fe40001800000 */
[----:B------:R-:W-:Y:S01]  /*197c0*/  ISETP.GT.AND P3, PT, R65, 0x68, PT ;  /* 0x000000684100780c */ /* 0x000fe20003f64270 */
[----:B------:R0:W3:Y:S01]  /*197d0*/  MUFU.TANH R84, R55 ;  /* 0x0000003700547308 */ /* 0x0000e20000002400 */
[----:B-1----:R-:W-:Y:S01]  /*197e0*/  FMNMX.FTZ R47, R27, R54, !PT ;  /* 0x000000361b2f7209 */ /* 0x002fe20007810000 */
[----:B------:R-:W-:-:S06]  /*197f0*/  FMUL.FTZ R54, R2, R31 ;  /* 0x0000001f02367220 */ /* 0x000fcc0000410000 */
[----:B------:R1:W3:Y:S01]  /*19800*/  MUFU.TANH R94, R50 ;  /* 0x00000032005e7308 */ /* 0x0002e20000002400 */
[----:B0-----:R-:W-:Y:S02]  /*19810*/  FMNMX.FTZ R55, R42, R47, !PT ;  /* 0x0000002f2a377209 */ /* 0x001fe40007810000 */
[----:B--2---:R-:W-:Y:S02]  /*19820*/  FSEL R47, R90, -INF , P2 ;  /* 0xff8000005a2f7808 */ /* 0x004fe40001000000 */
[----:B------:R-:W-:Y:S02]  /*19830*/  FMNMX.FTZ R64, R30, R55, !PT ;  /* 0x000000371e407209 */ /* 0x000fe40007810000 */
[----:B------:R-:W-:Y:S01]  /*19840*/  ISETP.GT.AND P2, PT, R65, 0x69, PT ;  /* 0x000000694100780c */ /* 0x000fe20003f44270 */
[----:B------:R0:W2:Y:S01]  /*19850*/  MUFU.TANH R88, R51 ;  /* 0x0000003300587308 */ /* 0x0000a20000002400 */
[----:B-1----:R-:W-:Y:S02]  /*19860*/  FSEL R50, R92, -INF , P3 ;  /* 0xff8000005c327808 */ /* 0x002fe40001800000 */
[----:B------:R-:W-:-:S02]  /*19870*/  FMNMX.FTZ R55, R47, R64, !PT ;  /* 0x000000402f377209 */ /* 0x000fc40007810000 */
[C---:B------:R-:W-:Y:S02]  /*19880*/  ISETP.GT.AND P3, PT, R65.reuse, 0x70, PT ;  /* 0x000000704100780c */ /* 0x040fe40003f64270 */
[----:B-----5:R-:W-:Y:S01]  /*19890*/  FSEL R31, R76, -INF , P2 ;  /* 0xff8000004c1f7808 */ /* 0x020fe20001000000 */
[----:B------:R4:W1:Y:S01]  /*198a0*/  MUFU.TANH R90, R54 ;  /* 0x00000036005a7308 */ /* 0x0008620000002400 */
[----:B------:R-:W-:Y:S01]  /*198b0*/  FMNMX.FTZ R64, R50, R55, !PT ;  /* 0x0000003732407209 */ /* 0x000fe20007810000 */
[C---:B------:R-:W-:Y:S01]  /*198c0*/  FMUL.FTZ R55, R2.reuse, R34 ;  /* 0x0000002202377220 */ /* 0x040fe20000410000 */
[----:B------:R-:W-:Y:S01]  /*198d0*/  ISETP.GT.AND P2, PT, R65, 0x71, PT ;  /* 0x000000714100780c */ /* 0x000fe20003f44270 */
[----:B------:R-:W-:Y:S01]  /*198e0*/  FMUL.FTZ R76, R2, R39 ;  /* 0x00000027024c7220 */ /* 0x000fe20000410000 */
[----:B------:R-:W-:Y:S02]  /*198f0*/  FSEL R34, R78, -INF , P3 ;  /* 0xff8000004e227808 */ /* 0x000fe40001800000 */
[----:B------:R-:W-:Y:S01]  /*19900*/  FMNMX.FTZ R63, R31, R64, !PT ;  /* 0x000000401f3f7209 */ /* 0x000fe20007810000 */
[----:B------:R5:W1:Y:S01]  /*19910*/  MUFU.TANH R92, R55 ;  /* 0x00000037005c7308 */ /* 0x000a620000002400 */
[----:B------:R-:W-:-:S02]  /*19920*/  ISETP.GT.AND P3, PT, R65, 0x78, PT ;  /* 0x000000784100780c */ /* 0x000fc40003f64270 */
[----:B0-----:R-:W-:Y:S02]  /*19930*/  FSEL R51, R80, -INF , P2 ;  /* 0xff80000050337808 */ /* 0x001fe40001000000 */
[----:B------:R-:W-:Y:S01]  /*19940*/  FMNMX.FTZ R64, R34, R63, !PT ;  /* 0x0000003f22407209 */ /* 0x000fe20007810000 */
[----:B------:R-:W-:Y:S01]  /*19950*/  FMUL.FTZ R63, R2, R35 ;  /* 0x00000023023f7220 */ /* 0x000fe20000410000 */
[----:B------:R-:W-:Y:S01]  /*19960*/  ISETP.GT.AND P2, PT, R65, 0x79, PT ;  /* 0x000000794100780c */ /* 0x000fe20003f44270 */
[----:B------:R-:W-:Y:S01]  /*19970*/  MUFU.TANH R4, R4 ;  /* 0x0000000400047308 */ /* 0x000fe20000002400 */
[----:B----4-:R-:W-:Y:S02]  /*19980*/  FSEL R54, R82, -INF , P3 ;  /* 0xff80000052367808 */ /* 0x010fe40001800000 */
[----:B------:R-:W-:Y:S02]  /*19990*/  FMNMX.FTZ R97, R51, R64, !PT ;  /* 0x0000004033617209 */ /* 0x000fe40007810000 */
[----:B------:R-:W-:-:S02]  /*199a0*/  ISETP.GT.AND P3, PT, R65, 0x80, PT ;  /* 0x000000804100780c */ /* 0x000fc40003f64270 */
[----:B---3--:R-:W-:Y:S01]  /*199b0*/  FSEL R35, R84, -INF , P2 ;  /* 0xff80000054237808 */ /* 0x008fe20001000000 */
[----:B------:R2:W0:Y:S01]  /*199c0*/  MUFU.TANH R80, R63 ;  /* 0x0000003f00507308 */ /* 0x0004220000002400 */
[----:B------:R-:W-:Y:S02]  /*199d0*/  FMNMX.FTZ R64, R54, R97, !PT ;  /* 0x0000006136407209 */ /* 0x000fe40007810000 */
[----:B------:R-:W-:Y:S02]  /*199e0*/  ISETP.GT.AND P2, PT, R65, 0x81, PT ;  /* 0x000000814100780c */ /* 0x000fe40003f44270 */
[----:B-----5:R-:W-:Y:S02]  /*199f0*/  FSEL R55, R86, -INF , P3 ;  /* 0xff80000056377808 */ /* 0x020fe40001800000 */
[----:B------:R-:W-:Y:S01]  /*19a00*/  FMNMX.FTZ R64, R35, R64, !PT ;  /* 0x0000004023407209 */ /* 0x000fe20007810000 */
[----:B------:R3:W4:Y:S01]  /*19a10*/  MUFU.TANH R82, R70 ;  /* 0x0000004600527308 */ /* 0x0007220000002400 */
[----:B------:R-:W-:-:S02]  /*19a20*/  ISETP.GT.AND P3, PT, R65, 0x88, PT ;  /* 0x000000884100780c */ /* 0x000fc40003f64270 */
[----:B------:R-:W-:Y:S01]  /*19a30*/  FSEL R38, R94, -INF , P2 ;  /* 0xff8000005e267808 */ /* 0x000fe20001000000 */
[----:B------:R-:W-:Y:S01]  /*19a40*/  FMUL.FTZ R94, R2, R37 ;  /* 0x00000025025e7220 */ /* 0x000fe20000410000 */
[----:B------:R-:W-:Y:S02]  /*19a50*/  FMNMX.FTZ R97, R55, R64, !PT ;  /* 0x0000004037617209 */ /* 0x000fe40007810000 */
[C---:B------:R-:W-:Y:S01]  /*19a60*/  ISETP.GT.AND P2, PT, R65.reuse, 0x89, PT ;  /* 0x000000894100780c */ /* 0x040fe20003f44270 */
[----:B------:R5:W4:Y:S01]  /*19a70*/  MUFU.TANH R84, R76 ;  /* 0x0000004c00547308 */ /* 0x000b220000002400 */
[----:B--2---:R-:W-:Y:S01]  /*19a80*/  FSEL R63, R88, -INF , P3 ;  /* 0xff800000583f7808 */ /* 0x004fe20001800000 */
[----:B---3--:R-:W-:Y:S01]  /*19a90*/  FMUL.FTZ R70, R2, R44 ;  /* 0x0000002c02467220 */ /* 0x008fe20000410000 */
[----:B------:R-:W-:Y:S01]  /*19aa0*/  FMNMX.FTZ R78, R38, R97, !PT ;  /* 0x00000061264e7209 */ /* 0x000fe20007810000 */
[----:B------:R-:W-:Y:S01]  /*19ab0*/  FMUL.FTZ R88, R2, R28 ;  /* 0x0000001c02587220 */ /* 0x000fe20000410000 */
[----:B------:R-:W-:-:S02]  /*19ac0*/  ISETP.GT.AND P3, PT, R65, 0x90, PT ;  /* 0x000000904100780c */ /* 0x000fc40003f64270 */
[----:B-1----:R-:W-:Y:S01]  /*19ad0*/  FSEL R64, R90, -INF , P2 ;  /* 0xff8000005a407808 */ /* 0x002fe20001000000 */
[----:B------:R-:W1:Y:S01]  /*19ae0*/  MUFU.TANH R3, R3 ;  /* 0x0000000300037308 */ /* 0x000e620000002400 */
[----:B------:R-:W-:Y:S01]  /*19af0*/  FMNMX.FTZ R97, R63, R78, !PT ;  /* 0x0000004e3f617209 */ /* 0x000fe20007810000 */
[C---:B-----5:R-:W-:Y:S01]  /*19b00*/  FMUL.FTZ R76, R2.reuse, R45 ;  /* 0x0000002d024c7220 */ /* 0x060fe20000410000 */
[C---:B------:R-:W-:Y:S01]  /*19b10*/  ISETP.GT.AND P2, PT, R65.reuse, 0x91, PT ;  /* 0x000000914100780c */ /* 0x040fe20003f44270 */
[----:B------:R-:W-:Y:S01]  /*19b20*/  FMUL.FTZ R90, R2, R33 ;  /* 0x00000021025a7220 */ /* 0x000fe20000410000 */
[----:B------:R-:W-:Y:S01]  /*19b30*/  FSEL R39, R92, -INF , P3 ;  /* 0xff8000005c277808 */ /* 0x000fe20001800000 */
[----:B------:R-:W-:Y:S01]  /*19b40*/  FMUL.FTZ R92, R2, R32 ;  /* 0x00000020025c7220 */ /* 0x000fe20000410000 */
[----:B------:R-:W-:Y:S01]  /*19b50*/  FMNMX.FTZ R78, R64, R97, !PT ;  /* 0x00000061404e7209 */ /* 0x000fe20007810000 */
[----:B------:R-:W2:Y:S01]  /*19b60*/  MUFU.TANH R6, R6 ;  /* 0x0000000600067308 */ /* 0x000ea20000002400 */
[----:B------:R-:W-:-:S02]  /*19b70*/  ISETP.GT.AND P3, PT, R65, 0x98, PT ;  /* 0x000000984100780c */ /* 0x000fc40003f64270 */
[----:B0-----:R-:W-:Y:S01]  /*19b80*/  FSEL R44, R80, -INF , P2 ;  /* 0xff800000502c7808 */ /* 0x001fe20001000000 */
[----:B------:R-:W-:Y:S01]  /*19b90*/  FMUL.FTZ R80, R2, R52 ;  /* 0x0000003402507220 */ /* 0x000fe20000410000 */
[----:B------:R-:W-:Y:S02]  /*19ba0*/  FMNMX.FTZ R97, R39, R78, !PT ;  /* 0x0000004e27617209 */ /* 0x000fe40007810000 */
[----:B------:R-:W-:Y:S01]  /*19bb0*/  ISETP.GT.AND P2, PT, R65, 0x99, PT ;  /* 0x000000994100780c */ /* 0x000fe20003f44270 */
[----:B------:R-:W0:Y:S01]  /*19bc0*/  MUFU.TANH R5, R5 ;  /* 0x0000000500057308 */ /* 0x000e220000002400 */
[----:B----4-:R-:W-:Y:S01]  /*19bd0*/  FSEL R45, R82, -INF , P3 ;  /* 0xff800000522d7808 */ /* 0x010fe20001800000 */
[----:B------:R-:W-:Y:S01]  /*19be0*/  FMUL.FTZ R82, R2, R25 ;  /* 0x0000001902527220 */ /* 0x000fe20000410000 */
[----:B------:R-:W-:Y:S02]  /*19bf0*/  FMNMX.FTZ R78, R44, R97, !PT ;  /* 0x000000612c4e7209 */ /* 0x000fe40007810000 */
[----:B------:R-:W-:Y:S01]  /*19c00*/  FSEL R65, R84, -INF , P2 ;  /* 0xff80000054417808 */ /* 0x000fe20001000000 */
[C---:B------:R-:W-:Y:S01]  /*19c10*/  FMUL.FTZ R84, R2.reuse, R24 ;  /* 0x0000001802547220 */ /* 0x040fe20000410000 */
[----:B------:R-:W-:Y:S01]  /*19c20*/  FMNMX.FTZ R78, R45, R78, !PT ;  /* 0x0000004e2d4e7209 */ /* 0x000fe20007810000 */
[----:B------:R-:W3:Y:S03]  /*19c30*/  MUFU.TANH R7, R7 ;  /* 0x0000000700077308 */ /* 0x000ee60000002400 */
[----:B------:R-:W-:Y:S01]  /*19c40*/  FMNMX.FTZ R86, R65, R78, !PT ;  /* 0x0000004e41567209 */ /* 0x000fe20007810000 */
[----:B------:R-:W-:-:S04]  /*19c50*/  FMUL.FTZ R78, R2, R49 ;  /* 0x00000031024e7220 */ /* 0x000fc80000410000 */
[----:B------:R-:W4:Y:S01]  /*19c60*/  SHFL.BFLY PT, R97, R86, 0x2, 0x1f ;  /* 0x0c401f0056617f89 */ /* 0x000f2200000e0000 */
[----:B------:R-:W5:Y:S08]  /*19c70*/  MUFU.TANH R8, R8 ;  /* 0x0000000800087308 */ /* 0x000f700000002400 */
[----:B------:R-:W5:Y:S08]  /*19c80*/  MUFU.TANH R11, R11 ;  /* 0x0000000b000b7308 */ /* 0x000f700000002400 */
[----:B------:R-:W5:Y:S01]  /*19c90*/  MUFU.TANH R10, R10 ;  /* 0x0000000a000a7308 */ /* 0x000f620000002400 */
[----:B----4-:R-:W-:-:S07]  /*19ca0*/  FMNMX.FTZ R24, R86, R97, !PT ;  /* 0x0000006156187209 */ /* 0x010fce0007810000 */
[----:B------:R-:W4:Y:S01]  /*19cb0*/  MUFU.TANH R12, R12 ;  /* 0x0000000c000c7308 */ /* 0x000f220000002400 */
[----:B------:R-:W-:Y:S01]  /*19cc0*/  FMUL.FTZ R86, R2, R29 ;  /* 0x0000001d02567220 */ /* 0x000fe20000410000 */
[----:B------:R-:W1:Y:S06]  /*19cd0*/  SHFL.BFLY PT, R97, R24, 0x1, 0x1f ;  /* 0x0c201f0018617f89 */ /* 0x000e6c00000e0000 */
[----:B------:R-:W4:Y:S08]  /*19ce0*/  MUFU.TANH R13, R13 ;  /* 0x0000000d000d7308 */ /* 0x000f300000002400 */
[----:B------:R-:W4:Y:S08]  /*19cf0*/  MUFU.TANH R14, R14 ;  /* 0x0000000e000e7308 */ /* 0x000f300000002400 */
[----:B------:R-:W4:Y:S01]  /*19d00*/  MUFU.TANH R15, R15 ;  /* 0x0000000f000f7308 */ /* 0x000f220000002400 */
[----:B-1----:R-:W-:Y:S01]  /*19d10*/  FMNMX.FTZ R97, R24, R97, !PT ;  /* 0x0000006118617209 */ /* 0x002fe20007810000 */
[----:B------:R-:W-:-:S03]  /*19d20*/  IMAD.U32 R24, RZ, RZ, UR51 ;  /* 0x00000033ff187e24 */ /* 0x000fc6000f8e00ff */
[C---:B------:R-:W-:Y:S01]  /*19d30*/  FSETP.NEU.FTZ.AND P2, PT, R97.reuse, -INF , PT ;  /* 0xff8000006100780b */ /* 0x040fe20003f5d000 */
[----:B------:R-:W-:-:S02]  /*19d40*/  FFMA.FTZ R24, R97, R24, -8 ;  /* 0xc100000061187423 */ /* 0x000fc40000010018 */
[----:B------:R-:W1:Y:S03]  /*19d50*/  MUFU.TANH R20, R20 ;  /* 0x0000001400147308 */ /* 0x000e660000002400 */
[----:B------:R-:W-:-:S05]  /*19d60*/  FSEL R24, R24, RZ, P2 ;  /* 0x000000ff18187208 */ /* 0x000fca0001000000 */
[----:B------:R-:W1:Y:S01]  /*19d70*/  MUFU.TANH R21, R21 ;  /* 0x0000001500157308 */ /* 0x000e620000002400 */
[----:B------:R-:W-:-:S01]  /*19d80*/  FFMA.FTZ R28, R99, UR51, -R24 ;  /* 0x00000033631c7c23 */ /* 0x000fc20008010818 */
[----:B------:R-:W-:Y:S01]  /*19d90*/  VIADDMNMX R99, R66, R77, R68, PT ;  /* 0x0000004d42637246 */ /* 0x000fe20003800144 */
[----:B------:R-:W-:-:S01]  /*19da0*/  FFMA.FTZ R93, R93, UR51, -R24 ;  /* 0x000000335d5d7c23 */ /* 0x000fc20008010818 */
[--C-:B------:R-:W-:Y:S01]  /*19db0*/  FFMA.FTZ R79, R79, UR51, -R24.reuse ;  /* 0x000000334f4f7c23 */ /* 0x100fe20008010818 */
[----:B------:R-:W-:-:S01]  /*19dc0*/  FFMA.FTZ R81, R81, UR51, -R24 ;  /* 0x0000003351517c23 */ /* 0x000fc20008010818 */
[----:B------:R-:W-:Y:S01]  /*19dd0*/  ISETP.GT.AND P2, PT, R99, RZ, PT ;  /* 0x000000ff6300720c */ /* 0x000fe20003f44270 */
[----:B------:R-:W-:-:S01]  /*19de0*/  FFMA.FTZ R25, R101, UR51, -R24 ;  /* 0x0000003365197c23 */ /* 0x000fc20008010818 */
[C---:B------:R-:W-:Y:S01]  /*19df0*/  ISETP.GT.AND P3, PT, R99.reuse, 0x1, PT ;  /* 0x000000016300780c */ /* 0x040fe20003f64270 */
[----:B------:R-:W1:Y:S01]  /*19e00*/  MUFU.TANH R73, R73 ;  /* 0x0000004900497308 */ /* 0x000e620000002400 */
[----:B------:R-:W-:Y:S01]  /*19e10*/  ISETP.GT.AND P4, PT, R99, 0x8, PT ;  /* 0x000000086300780c */ /* 0x000fe20003f84270 */
[--C-:B------:R-:W-:Y:S01]  /*19e20*/  FFMA.FTZ R29, R103, UR51, -R24.reuse ;  /* 0x00000033671d7c23 */ /* 0x100fe20008010818 */
[----:B------:R-:W-:Y:S01]  /*19e30*/  FSEL R4, R4, -INF , P2 ;  /* 0xff80000004047808 */ /* 0x000fe20001000000 */
[--C-:B------:R-:W-:Y:S01]  /*19e40*/  FFMA.FTZ R32, R107, UR51, -R24.reuse ;  /* 0x000000336b207c23 */ /* 0x100fe20008010818 */
[----:B------:R-:W-:Y:S01]  /*19e50*/  FSEL R37, R3, -INF , P3 ;  /* 0xff80000003257808 */ /* 0x000fe20001800000 */
[--C-:B------:R-:W-:Y:S01]  /*19e60*/  FFMA.FTZ R33, R109, UR51, -R24.reuse ;  /* 0x000000336d217c23 */ /* 0x100fe20008010818 */
[----:B------:R-:W-:Y:S01]  /*19e70*/  ISETP.GT.AND P2, PT, R99, 0x9, PT ;  /* 0x000000096300780c */ /* 0x000fe20003f44270 */
[----:B------:R-:W1:Y:S01]  /*19e80*/  MUFU.TANH R72, R72 ;  /* 0x0000004800487308 */ /* 0x000e620000002400 */
[----:B--2---:R-:W-:Y:S01]  /*19e90*/  FSEL R3, R6, -INF , P4 ;  /* 0xff80000006037808 */ /* 0x004fe20002000000 */
[--C-:B------:R-:W-:Y:S01]  /*19ea0*/  FFMA.FTZ R105, R105, UR51, -R24.reuse ;  /* 0x0000003369697c23 */ /* 0x100fe20008010818 */
[----:B------:R-:W-:Y:S01]  /*19eb0*/  FMNMX.FTZ R36, R4, R37, !PT ;  /* 0x0000002504247209 */ /* 0x000fe20007810000 */
[--C-:B------:R-:W-:Y:S01]  /*19ec0*/  FFMA.FTZ R83, R83, UR51, -R24.reuse ;  /* 0x0000003353537c23 */ /* 0x100fe20008010818 */
[----:B------:R-:W-:Y:S01]  /*19ed0*/  ISETP.GT.AND P3, PT, R99, 0x10, PT ;  /* 0x000000106300780c */ /* 0x000fe20003f64270 */
[--C-:B------:R-:W-:Y:S01]  /*19ee0*/  FFMA.FTZ R43, R43, UR51, -R24.reuse ;  /* 0x000000332b2b7c23 */ /* 0x100fe20008010818 */
[----:B0-----:R-:W-:Y:S01]  /*19ef0*/  FSEL R5, R5, -INF , P2 ;  /* 0xff80000005057808 */ /* 0x001fe20001000000 */
[----:B------:R-:W0:Y:S01]  /*19f00*/  MUFU.TANH R74, R74 ;  /* 0x0000004a004a7308 */ /* 0x000e220000002400 */
[----:B------:R-:W-:Y:S01]  /*19f10*/  FMNMX.FTZ R36, R3, R36, !PT ;  /* 0x0000002403247209 */ /* 0x000fe20007810000 */
[--C-:B------:R-:W-:Y:S01]  /*19f20*/  FFMA.FTZ R26, R26, UR51, -R24.reuse ;  /* 0x000000331a1a7c23 */ /* 0x100fe20008010818 */
[----:B------:R-:W-:Y:S01]  /*19f30*/  ISETP.GT.AND P2, PT, R99, 0x11, PT ;  /* 0x000000116300780c */ /* 0x000fe20003f44270 */
[--C-:B------:R-:W-:Y:S01]  /*19f40*/  FFMA.FTZ R27, R27, UR51, -R24.reuse ;  /* 0x000000331b1b7c23 */ /* 0x100fe20008010818 */
[----:B---3--:R-:W-:Y:S01]  /*19f50*/  FSEL R52, R7, -INF , P3 ;  /* 0xff80000007347808 */ /* 0x008fe20001800000 */
[--C-:B------:R-:W-:Y:S01]  /*19f60*/  FFMA.FTZ R42, R42, UR51, -R24.reuse ;  /* 0x000000332a2a7c23 */ /* 0x100fe20008010818 */
[----:B------:R-:W-:Y:S01]  /*19f70*/  FMNMX.FTZ R49, R5, R36, !PT ;  /* 0x0000002405317209 */ /* 0x000fe20007810000 */
[----:B------:R2:W-:Y:S01]  /*19f80*/  MUFU.EX2 R7, R93 ;  /* 0x0000005d00077308 */ /* 0x0005e20000000800 */
[----:B------:R-:W-:Y:S01]  /*19f90*/  ISETP.GT.AND P3, PT, R99, 0x18, PT ;  /* 0x000000186300780c */ /* 0x000fe20003f64270 */
[--C-:B------:R-:W-:Y:S01]  /*19fa0*/  FFMA.FTZ R30, R30, UR51, -R24.reuse ;  /* 0x000000331e1e7c23 */ /* 0x100fe20008010818 */
[----:B-----5:R-:W-:Y:S01]  /*19fb0*/  FSEL R66, R8, -INF , P2 ;  /* 0xff80000008427808 */ /* 0x020fe20001000000 */
[--C-:B------:R-:W-:Y:S01]  /*19fc0*/  FFMA.FTZ R8, R95, UR51, -R24.reuse ;  /* 0x000000335f087c23 */ /* 0x100fe20008010818 */
[----:B------:R-:W-:Y:S01]  /*19fd0*/  FMNMX.FTZ R49, R52, R49, !PT ;  /* 0x0000003134317209 */ /* 0x000fe20007810000 */
[--C-:B------:R-:W-:Y:S01]  /*19fe0*/  FFMA.FTZ R47, R47, UR51, -R24.reuse ;  /* 0x000000332f2f7c23 */ /* 0x100fe20008010818 */
[----:B------:R-:W-:Y:S01]  /*19ff0*/  ISETP.GT.AND P2, PT, R99, 0x19, PT ;  /* 0x000000196300780c */ /* 0x000fe20003f44270 */
[----:B------:R-:W3:Y:S01]  /*1a000*/  MUFU.TANH R56, R56 ;  /* 0x0000003800387308 */ /* 0x000ee20000002400 */
[----:B------:R-:W-:Y:S01]  /*1a010*/  FSEL R68, R11, -INF , P3 ;  /* 0xff8000000b447808 */ /* 0x000fe20001800000 */
[--C-:B------:R-:W-:Y:S01]  /*1a020*/  FFMA.FTZ R11, R89, UR51, -R24.reuse ;  /* 0x00000033590b7c23 */ /* 0x100fe20008010818 */
[----:B------:R-:W-:Y:S01]  /*1a030*/  FMNMX.FTZ R49, R66, R49, !PT ;  /* 0x0000003142317209 */ /* 0x000fe20007810000 */
[--C-:B------:R-:W-:Y:S01]  /*1a040*/  FFMA.FTZ R35, R35, UR51, -R24.reuse ;  /* 0x0000003323237c23 */ /* 0x100fe20008010818 */
[----:B------:R-:W-:Y:S01]  /*1a050*/  ISETP.GT.AND P3, PT, R99, 0x20, PT ;  /* 0x000000206300780c */ /* 0x000fe20003f64270 */
[--C-:B------:R-:W-:Y:S01]  /*1a060*/  FFMA.FTZ R38, R38, UR51, -R24.reuse ;  /* 0x0000003326267c23 */ /* 0x100fe20008010818 */
[----:B------:R-:W-:Y:S01]  /*1a070*/  FSEL R77, R10, -INF , P2 ;  /* 0xff8000000a4d7808 */ /* 0x000fe20001000000 */
[--C-:B------:R-:W-:Y:S01]  /*1a080*/  FFMA.FTZ R10, R91, UR51, -R24.reuse ;  /* 0x000000335b0a7c23 */ /* 0x100fe20008010818 */
[----:B------:R-:W-:Y:S01]  /*1a090*/  FMNMX.FTZ R36, R68, R49, !PT ;  /* 0x0000003144247209 */ /* 0x000fe20007810000 */
[----:B------:R-:W5:Y:S01]  /*1a0a0*/  MUFU.TANH R57, R57 ;  /* 0x0000003900397308 */ /* 0x000f620000002400 */
[----:B------:R-:W-:Y:S01]  /*1a0b0*/  ISETP.GT.AND P2, PT, R99, 0x21, PT ;  /* 0x000000216300780c */ /* 0x000fe20003f44270 */
[--C-:B------:R-:W-:Y:S01]  /*1a0c0*/  FFMA.FTZ R49, R75, UR51, -R24.reuse ;  /* 0x000000334b317c23 */ /* 0x100fe20008010818 */
[----:B----4-:R-:W-:Y:S01]  /*1a0d0*/  FSEL R91, R12, -INF , P3 ;  /* 0xff8000000c5b7808 */ /* 0x010fe20001800000 */
[--C-:B------:R-:W-:Y:S01]  /*1a0e0*/  FFMA.FTZ R12, R87, UR51, -R24.reuse ;  /* 0x00000033570c7c23 */ /* 0x100fe20008010818 */
[----:B------:R-:W-:Y:S01]  /*1a0f0*/  FMNMX.FTZ R36, R77, R36, !PT ;  /* 0x000000244d247209 */ /* 0x000fe20007810000 */
[--C-:B------:R-:W-:Y:S01]  /*1a100*/  FFMA.FTZ R75, R71, UR51, -R24.reuse ;  /* 0x00000033474b7c23 */ /* 0x100fe20008010818 */
[----:B------:R-:W-:Y:S01]  /*1a110*/  ISETP.GT.AND P3, PT, R99, 0x28, PT ;  /* 0x000000286300780c */ /* 0x000fe20003f64270 */
[----:B------:R-:W4:Y:S01]  /*1a120*/  MUFU.TANH R58, R58 ;  /* 0x0000003a003a7308 */ /* 0x000f220000002400 */
[----:B--2---:R-:W-:Y:S01]  /*1a130*/  FSEL R93, R13, -INF , P2 ;  /* 0xff8000000d5d7808 */ /* 0x004fe20001000000 */
[--C-:B------:R-:W-:Y:S01]  /*1a140*/  FFMA.FTZ R13, R85, UR51, -R24.reuse ;  /* 0x00000033550d7c23 */ /* 0x100fe20008010818 */
[----:B------:R-:W-:Y:S01]  /*1a150*/  FMNMX.FTZ R36, R91, R36, !PT ;  /* 0x000000245b247209 */ /* 0x000fe20007810000 */
[--C-:B------:R-:W-:Y:S01]  /*1a160*/  FFMA.FTZ R39, R39, UR51, -R24.reuse ;  /* 0x0000003327277c23 */ /* 0x100fe20008010818 */
[----:B------:R-:W-:Y:S01]  /*1a170*/  ISETP.GT.AND P2, PT, R99, 0x29, PT ;  /* 0x000000296300780c */ /* 0x000fe20003f44270 */
[--C-:B------:R-:W-:Y:S01]  /*1a180*/  FFMA.FTZ R44, R44, UR51, -R24.reuse ;  /* 0x000000332c2c7c23 */ /* 0x100fe20008010818 */
[----:B------:R-:W-:Y:S01]  /*1a190*/  FSEL R89, R14, -INF , P3 ;  /* 0xff8000000e597808 */ /* 0x000fe20001800000 */
[----:B------:R-:W2:Y:S01]  /*1a1a0*/  MUFU.TANH R59, R59 ;  /* 0x0000003b003b7308 */ /* 0x000ea20000002400 */
[----:B------:R-:W-:Y:S01]  /*1a1b0*/  FMNMX.FTZ R36, R93, R36, !PT ;  /* 0x000000245d247209 */ /* 0x000fe20007810000 */
[----:B------:R-:W-:Y:S01]  /*1a1c0*/  FFMA.FTZ R45, R45, UR51, -R24 ;  /* 0x000000332d2d7c23 */ /* 0x000fe20008010818 */
        /* <DEDUP_REMOVED lines=13> */
[----:B------:R-:W1:Y:S01]  /*1a2a0*/  MUFU.TANH R61, R61 ;  /* 0x0000003d003d7308 */ /* 0x000e620000002400 */
[----:B------:R-:W-:Y:S02]  /*1a2b0*/  FMNMX.FTZ R14, R98, R15, !PT ;  /* 0x0000000f620e7209 */ /* 0x000fe40007810000 */
[----:B------:R-:W-:Y:S02]  /*1a2c0*/  ISETP.GT.AND P3, PT, R99, 0x40, PT ;  /* 0x000000406300780c */ /* 0x000fe40003f64270 */
[----:B------:R-:W-:-:S02]  /*1a2d0*/  FSEL R72, R72, -INF , P2 ;  /* 0xff80000048487808 */ /* 0x000fc40001000000 */
[----:B------:R-:W-:Y:S01]  /*1a2e0*/  FMNMX.FTZ R15, R73, R14, !PT ;  /* 0x0000000e490f7209 */ /* 0x000fe20007810000 */
[----:B------:R-:W1:Y:S01]  /*1a2f0*/  MUFU.TANH R40, R40 ;  /* 0x0000002800287308 */ /* 0x000e620000002400 */
[C---:B------:R-:W-:Y:S02]  /*1a300*/  ISETP.GT.AND P2, PT, R99.reuse, 0x41, PT ;  /* 0x000000416300780c */ /* 0x040fe40003f44270 */
[----:B0-----:R-:W-:Y:S02]  /*1a310*/  FSEL R74, R74, -INF , P3 ;  /* 0xff8000004a4a7808 */ /* 0x001fe40001800000 */
[----:B------:R-:W-:Y:S02]  /*1a320*/  FMNMX.FTZ R15, R72, R15, !PT ;  /* 0x0000000f480f7209 */ /* 0x000fe40007810000 */
[----:B------:R-:W-:Y:S01]  /*1a330*/  ISETP.GT.AND P3, PT, R99, 0x48, PT ;  /* 0x000000486300780c */ /* 0x000fe20003f64270 */
[----:B------:R-:W0:Y:S01]  /*1a340*/  MUFU.TANH R41, R41 ;  /* 0x0000002900297308 */ /* 0x000e220000002400 */
[----:B---3--:R-:W-:-:S02]  /*1a350*/  FSEL R56, R56, -INF , P2 ;  /* 0xff80000038387808 */ /* 0x008fc40001000000 */
[----:B------:R-:W-:Y:S02]  /*1a360*/  FMNMX.FTZ R21, R74, R15, !PT ;  /* 0x0000000f4a157209 */ /* 0x000fe40007810000 */
[----:B------:R-:W-:Y:S02]  /*1a370*/  ISETP.GT.AND P2, PT, R99, 0x49, PT ;  /* 0x000000496300780c */ /* 0x000fe40003f44270 */
[----:B-----5:R-:W-:Y:S01]  /*1a380*/  FSEL R57, R57, -INF , P3 ;  /* 0xff80000039397808 */ /* 0x020fe20001800000 */
[----:B------:R-:W3:Y:S01]  /*1a390*/  MUFU.TANH R70, R70 ;  /* 0x0000004600467308 */ /* 0x000ee20000002400 */
[----:B------:R-:W-:Y:S02]  /*1a3a0*/  FMNMX.FTZ R20, R56, R21, !PT ;  /* 0x0000001538147209 */ /* 0x000fe40007810000 */
[----:B------:R-:W-:Y:S02]  /*1a3b0*/  ISETP.GT.AND P3, PT, R99, 0x50, PT ;  /* 0x000000506300780c */ /* 0x000fe40003f64270 */
[----:B----4-:R-:W-:-:S02]  /*1a3c0*/  FSEL R58, R58, -INF , P2 ;  /* 0xff8000003a3a7808 */ /* 0x010fc40001000000 */
[----:B------:R-:W-:Y:S01]  /*1a3d0*/  FMNMX.FTZ R21, R57, R20, !PT ;  /* 0x0000001439157209 */ /* 0x000fe20007810000 */
[----:B------:R-:W4:Y:S01]  /*1a3e0*/  MUFU.TANH R76, R76 ;  /* 0x0000004c004c7308 */ /* 0x000f220000002400 */
[----:B------:R-:W-:Y:S02]  /*1a3f0*/  ISETP.GT.AND P2, PT, R99, 0x51, PT ;  /* 0x000000516300780c */ /* 0x000fe40003f44270 */
[----:B--2---:R-:W-:Y:S02]  /*1a400*/  FSEL R59, R59, -INF , P3 ;  /* 0xff8000003b3b7808 */ /* 0x004fe40001800000 */
[----:B------:R-:W-:Y:S02]  /*1a410*/  FMNMX.FTZ R36, R58, R21, !PT ;  /* 0x000000153a247209 */ /* 0x000fe40007810000 */
[----:B------:R-:W-:Y:S01]  /*1a420*/  ISETP.GT.AND P3, PT, R99, 0x58, PT ;  /* 0x000000586300780c */ /* 0x000fe20003f64270 */
[----:B------:R-:W2:Y:S01]  /*1a430*/  MUFU.TANH R48, R48 ;  /* 0x0000003000307308 */ /* 0x000ea20000002400 */
[----:B------:R-:W-:-:S02]  /*1a440*/  FSEL R60, R60, -INF , P2 ;  /* 0xff8000003c3c7808 */ /* 0x000fc40001000000 */
[----:B------:R-:W-:Y:S02]  /*1a450*/  FMNMX.FTZ R21, R59, R36, !PT ;  /* 0x000000243b157209 */ /* 0x000fe40007810000 */
[C---:B------:R-:W-:Y:S02]  /*1a460*/  ISETP.GT.AND P2, PT, R99.reuse, 0x59, PT ;  /* 0x000000596300780c */ /* 0x040fe40003f44270 */
[----:B-1----:R-:W-:Y:S01]  /*1a470*/  FSEL R62, R62, -INF , P3 ;  /* 0xff8000003e3e7808 */ /* 0x002fe20001800000 */
[----:B------:R-:W1:Y:S01]  /*1a480*/  MUFU.TANH R78, R78 ;  /* 0x0000004e004e7308 */ /* 0x000e620000002400 */
[----:B------:R-:W-:Y:S02]  /*1a490*/  FMNMX.FTZ R21, R60, R21, !PT ;  /* 0x000000153c157209 */ /* 0x000fe40007810000 */
[----:B------:R-:W-:Y:S02]  /*1a4a0*/  ISETP.GT.AND P3, PT, R99, 0x60, PT ;  /* 0x000000606300780c */ /* 0x000fe40003f64270 */
[----:B------:R-:W-:-:S02]  /*1a4b0*/  FSEL R61, R61, -INF , P2 ;  /* 0xff8000003d3d7808 */ /* 0x000fc40001000000 */
[----:B------:R-:W-:Y:S01]  /*1a4c0*/  FMNMX.FTZ R36, R62, R21, !PT ;  /* 0x000000153e247209 */ /* 0x000fe20007810000 */
[----:B------:R5:W-:Y:S01]  /*1a4d0*/  MUFU.EX2 R20, R79 ;  /* 0x0000004f00147308 */ /* 0x000be20000000800 */
[----:B------:R-:W-:Y:S02]  /*1a4e0*/  ISETP.GT.AND P2, PT, R99, 0x61, PT ;  /* 0x000000616300780c */ /* 0x000fe40003f44270 */
[----:B------:R-:W-:Y:S02]  /*1a4f0*/  FSEL R71, R40, -INF , P3 ;  /* 0xff80000028477808 */ /* 0x000fe40001800000 */
[----:B------:R-:W-:Y:S02]  /*1a500*/  FMNMX.FTZ R36, R61, R36, !PT ;  /* 0x000000243d247209 */ /* 0x000fe40007810000 */
[----:B------:R-:W-:Y:S01]  /*1a510*/  ISETP.GT.AND P3, PT, R99, 0x68, PT ;  /* 0x000000686300780c */ /* 0x000fe20003f64270 */
[----:B------:R-:W1:Y:S01]  /*1a520*/  MUFU.TANH R80, R80 ;  /* 0x0000005000507308 */ /* 0x000e620000002400 */
[----:B0-----:R-:W-:Y:S01]  /*1a530*/  FSEL R41, R41, -INF , P2 ;  /* 0xff80000029297808 */ /* 0x001fe20001000000 */
[----:B-----5:R-:W-:Y:S01]  /*1a540*/  FFMA.FTZ R79, R69, UR51, -R24 ;  /* 0x00000033454f7c23 */ /* 0x020fe20008010818 */
[----:B------:R-:W-:-:S02]  /*1a550*/  FMNMX.FTZ R40, R71, R36, !PT ;  /* 0x0000002447287209 */ /* 0x000fc40007810000 */
[----:B------:R-:W-:Y:S02]  /*1a560*/  ISETP.GT.AND P2, PT, R99, 0x69, PT ;  /* 0x000000696300780c */ /* 0x000fe40003f44270 */
[----:B---3--:R-:W-:Y:S01]  /*1a570*/  FSEL R70, R70, -INF , P3 ;  /* 0xff80000046467808 */ /* 0x008fe20001800000 */
[----:B------:R-:W0:Y:S01]  /*1a580*/  MUFU.TANH R53, R53 ;  /* 0x0000003500357308 */ /* 0x000e220000002400 */
[----:B------:R-:W-:Y:S01]  /*1a590*/  FMNMX.FTZ R69, R41, R40, !PT ;  /* 0x0000002829457209 */ /* 0x000fe20007810000 */
[--C-:B------:R-:W-:Y:S01]  /*1a5a0*/  FFMA.FTZ R40, R67, UR51, -R24.reuse ;  /* 0x0000003343287c23 */ /* 0x100fe20008010818 */
[C---:B------:R-:W-:Y:S01]  /*1a5b0*/  ISETP.GT.AND P3, PT, R99.reuse, 0x70, PT ;  /* 0x000000706300780c */ /* 0x040fe20003f64270 */
[----:B------:R-:W-:Y:S01]  /*1a5c0*/  FFMA.FTZ R67, R46, UR51, -R24 ;  /* 0x000000332e437c23 */ /* 0x000fe20008010818 */
[----:B----4-:R-:W-:Y:S02]  /*1a5d0*/  FSEL R76, R76, -INF , P2 ;  /* 0xff8000004c4c7808 */ /* 0x010fe40001000000 */
[----:B------:R-:W-:Y:S01]  /*1a5e0*/  FMNMX.FTZ R69, R70, R69, !PT ;  /* 0x0000004546457209 */ /* 0x000fe20007810000 */
[----:B------:R-:W3:Y:S01]  /*1a5f0*/  MUFU.TANH R84, R84 ;  /* 0x0000005400547308 */ /* 0x000ee20000002400 */
[----:B------:R-:W-:-:S02]  /*1a600*/  ISETP.GT.AND P2, PT, R99, 0x71, PT ;  /* 0x000000716300780c */ /* 0x000fc40003f44270 */
[----:B--2---:R-:W-:Y:S02]  /*1a610*/  FSEL R48, R48, -INF , P3 ;  /* 0xff80000030307808 */ /* 0x004fe40001800000 */
[----:B------:R-:W-:Y:S02]  /*1a620*/  FMNMX.FTZ R69, R76, R69, !PT ;  /* 0x000000454c457209 */ /* 0x000fe40007810000 */
[C---:B------:R-:W-:Y:S01]  /*1a630*/  ISETP.GT.AND P3, PT, R99.reuse, 0x78, PT ;  /* 0x000000786300780c */ /* 0x040fe20003f64270 */
[----:B------:R-:W2:Y:S01]  /*1a640*/  MUFU.TANH R82, R82 ;  /* 0x0000005200527308 */ /* 0x000ea20000002400 */
[----:B-1----:R-:W-:Y:S02]  /*1a650*/  FSEL R78, R78, -INF , P2 ;  /* 0xff8000004e4e7808 */ /* 0x002fe40001000000 */
[----:B------:R-:W-:Y:S02]  /*1a660*/  FMNMX.FTZ R69, R48, R69, !PT ;  /* 0x0000004530457209 */ /* 0x000fe40007810000 */
[----:B------:R-:W-:-:S02]  /*1a670*/  ISETP.GT.AND P2, PT, R99, 0x79, PT ;  /* 0x000000796300780c */ /* 0x000fc40003f44270 */
[----:B------:R-:W-:Y:S01]  /*1a680*/  FSEL R80, R80, -INF , P3 ;  /* 0xff80000050507808 */ /* 0x000fe20001800000 */
[----:B------:R-:W1:Y:S01]  /*1a690*/  MUFU.TANH R88, R88 ;  /* 0x0000005800587308 */ /* 0x000e620000002400 */
[----:B------:R-:W-:Y:S02]  /*1a6a0*/  FMNMX.FTZ R69, R78, R69, !PT ;  /* 0x000000454e457209 */ /* 0x000fe40007810000 */
[----:B------:R-:W-:Y:S02]  /*1a6b0*/  ISETP.GT.AND P3, PT, R99, 0x80, PT ;  /* 0x000000806300780c */ /* 0x000fe40003f64270 */
[----:B0-----:R-:W-:Y:S02]  /*1a6c0*/  FSEL R53, R53, -INF , P2 ;  /* 0xff80000035357808 */ /* 0x001fe40001000000 */
[----:B------:R-:W-:Y:S01]  /*1a6d0*/  FMNMX.FTZ R46, R80, R69, !PT ;  /* 0x00000045502e7209 */ /* 0x000fe20007810000 */
[----:B------:R-:W0:Y:S01]  /*1a6e0*/  MUFU.TANH R86, R86 ;  /* 0x0000005600567308 */ /* 0x000e220000002400 */
[----:B------:R-:W-:-:S02]  /*1a6f0*/  ISETP.GT.AND P2, PT, R99, 0x81, PT ;  /* 0x000000816300780c */ /* 0x000fc40003f44270 */
[----:B---3--:R-:W-:Y:S02]  /*1a700*/  FSEL R84, R84, -INF , P3 ;  /* 0xff80000054547808 */ /* 0x008fe40001800000 */
[----:B------:R-:W-:Y:S02]  /*1a710*/  FMNMX.FTZ R69, R53, R46, !PT ;  /* 0x0000002e35457209 */ /* 0x000fe40007810000 */
[C---:B------:R-:W-:Y:S01]  /*1a720*/  ISETP.GT.AND P3, PT, R99.reuse, 0x88, PT ;  /* 0x000000886300780c */ /* 0x040fe20003f64270 */
[----:B------:R-:W3:Y:S01]  /*1a730*/  MUFU.TANH R92, R92 ;  /* 0x0000005c005c7308 */ /* 0x000ee20000002400 */
[----:B--2---:R-:W-:Y:S02]  /*1a740*/  FSEL R82, R82, -INF , P2 ;  /* 0xff80000052527808 */ /* 0x004fe40001000000 */
[----:B------:R-:W-:Y:S02]  /*1a750*/  FMNMX.FTZ R69, R84, R69, !PT ;  /* 0x0000004554457209 */ /* 0x000fe40007810000 */
[----:B------:R-:W-:-:S02]  /*1a760*/  ISETP.GT.AND P2, PT, R99, 0x89, PT ;  /* 0x000000896300780c */ /* 0x000fc40003f44270 */
[----:B-1----:R-:W-:Y:S01]  /*1a770*/  FSEL R88, R88, -INF , P3 ;  /* 0xff80000058587808 */ /* 0x002fe20001800000 */
[----:B------:R-:W-:Y:S01]  /*1a780*/  MUFU.TANH R90, R90 ;  /* 0x0000005a005a7308 */ /* 0x000fe20000002400 */
[----:B------:R-:W-:Y:S02]  /*1a790*/  FMNMX.FTZ R69, R82, R69, !PT ;  /* 0x0000004552457209 */ /* 0x000fe40007810000 */
[C---:B------:R-:W-:Y:S02]  /*1a7a0*/  ISETP.GT.AND P3, PT, R99.reuse, 0x90, PT ;  /* 0x000000906300780c */ /* 0x040fe40003f64270 */
[----:B0-----:R-:W-:Y:S02]  /*1a7b0*/  FSEL R86, R86, -INF , P2 ;  /* 0xff80000056567808 */ /* 0x001fe40001000000 */
[----:B------:R-:W-:Y:S01]  /*1a7c0*/  FMNMX.FTZ R69, R88, R69, !PT ;  /* 0x0000004558457209 */ /* 0x000fe20007810000 */
[----:B------:R-:W0:Y:S01]  /*1a7d0*/  MUFU.TANH R96, R96 ;  /* 0x0000006000607308 */ /* 0x000e220000002400 */
[----:B------:R-:W-:-:S02]  /*1a7e0*/  ISETP.GT.AND P2, PT, R99, 0x91, PT ;  /* 0x000000916300780c */ /* 0x000fc40003f44270 */
[----:B---3--:R-:W-:Y:S02]  /*1a7f0*/  FSEL R92, R92, -INF , P3 ;  /* 0xff8000005c5c7808 */ /* 0x008fe40001800000 */
[----:B------:R-:W-:Y:S02]  /*1a800*/  FMNMX.FTZ R69, R86, R69, !PT ;  /* 0x0000004556457209 */ /* 0x000fe40007810000 */
[----:B------:R-:W-:Y:S01]  /*1a810*/  ISETP.GT.AND P3, PT, R99, 0x98, PT ;  /* 0x000000986300780c */ /* 0x000fe20003f64270 */
[----:B------:R-:W1:Y:S01]  /*1a820*/  MUFU.TANH R94, R94 ;  /* 0x0000005e005e7308 */ /* 0x000e620000002400 */
[----:B------:R-:W-:-:S07]  /*1a830*/  FMNMX.FTZ R46, R92, R69, !PT ;  /* 0x000000455c2e7209 */ /* 0x000fce0007810000 */
[----:B------:R2:W-:Y:S01]  /*1a840*/  MUFU.EX2 R21, R75 ;  /* 0x0000004b00157308 */ /* 0x0005e20000000800 */
[----:B0-----:R-:W-:-:S07]  /*1a850*/  FSEL R96, R96, -INF , P3 ;  /* 0xff80000060607808 */ /* 0x001fce0001800000 */
[----:B------:R0:W-:Y:S01]  /*1a860*/  MUFU.EX2 R36, R79 ;  /* 0x0000004f00247308 */ /* 0x0001e20000000800 */
[----:B--2---:R-:W-:Y:S02]  /*1a870*/  FSEL R75, R90, -INF , P2 ;  /* 0xff8000005a4b7808 */ /* 0x004fe40001000000 */
[----:B------:R-:W-:Y:S02]  /*1a880*/  ISETP.GT.AND P2, PT, R99, 0x99, PT ;  /* 0x000000996300780c */ /* 0x000fe40003f44270 */
[----:B------:R-:W-:Y:S01]  /*1a890*/  FMNMX.FTZ R69, R75, R46, !PT ;  /* 0x0000002e4b457209 */ /* 0x000fe20007810000 */
[--C-:B------:R-:W-:Y:S01]  /*1a8a0*/  FFMA.FTZ R46, R50, UR51, -R24.reuse ;  /* 0x00000033322e7c23 */ /* 0x100fe20008010818 */
[----:B-1----:R-:W-:Y:S01]  /*1a8b0*/  FSEL R94, R94, -INF , P2 ;  /* 0xff8000005e5e7808 */ /* 0x002fe20001000000 */
[----:B------:R1:W-:Y:S01]  /*1a8c0*/  MUFU.EX2 R15, R81 ;  /* 0x00000051000f7308 */ /* 0x0003e20000000800 */
[----:B------:R-:W-:Y:S01]  /*1a8d0*/  FMNMX.FTZ R69, R96, R69, !PT ;  /* 0x0000004560457209 */ /* 0x000fe20007810000 */
[--C-:B------:R-:W-:Y:S01]  /*1a8e0*/  FFMA.FTZ R50, R54, UR51, -R24.reuse ;  /* 0x0000003336327c23 */ /* 0x100fe20008010818 */
[----:B------:R-:W-:-:S01]  /*1a8f0*/  FFMA.FTZ R54, R63, UR51, -R24 ;  /* 0x000000333f367c23 */ /* 0x000fc20008010818 */
[----:B------:R-:W-:Y:S01]  /*1a900*/  IMAD.U32 R63, RZ, RZ, UR51 ;  /* 0x00000033ff3f7e24 */ /* 0x000fe2000f8e00ff */
[----:B0-----:R-:W-:Y:S01]  /*1a910*/  FMNMX.FTZ R79, R94, R69, !PT ;  /* 0x000000455e4f7209 */ /* 0x001fe20007810000 */
[--C-:B------:R-:W-:Y:S01]  /*1a920*/  FFMA.FTZ R69, R31, UR51, -R24.reuse ;  /* 0x000000331f457c23 */ /* 0x100fe20008010818 */
[----:B------:R-:W-:-:S01]  /*1a930*/  FFMA.FTZ R31, R34, UR51, -R24 ;  /* 0x00000033221f7c23 */ /* 0x000fc20008010818 */
[--C-:B------:R-:W-:Y:S01]  /*1a940*/  FFMA.FTZ R34, R51, UR51, -R24.reuse ;  /* 0x0000003333227c23 */ /* 0x100fe20008010818 */
[----:B------:R-:W-:-:S01]  /*1a950*/  FFMA.FTZ R51, R55, UR51, -R24 ;  /* 0x0000003337337c23 */ /* 0x000fc20008010818 */
[----:B------:R-:W1:Y:S01]  /*1a960*/  SHFL.BFLY PT, R90, R79, 0x2, 0x1f ;  /* 0x0c401f004f5a7f89 */ /* 0x000e6200000e0000 */
[----:B------:R-:W-:-:S01]  /*1a970*/  FFMA.FTZ R55, R64, UR51, -R24 ;  /* 0x0000003340377c23 */ /* 0x000fc20008010818 */
[----:B------:R-:W-:Y:S01]  /*1a980*/  MUFU.EX2 R25, R25 ;  /* 0x0000001900197308 */ /* 0x000fe20000000800 */
[----:B------:R-:W-:-:S07]  /*1a990*/  FFMA.FTZ R24, R65, UR51, -R24 ;  /* 0x0000003341187c23 */ /* 0x000fce0008010818 */
[----:B------:R-:W-:Y:S08]  /*1a9a0*/  MUFU.EX2 R28, R28 ;  /* 0x0000001c001c7308 */ /* 0x000ff00000000800 */
[----:B------:R-:W-:Y:S01]  /*1a9b0*/  MUFU.EX2 R29, R29 ;  /* 0x0000001d001d7308 */ /* 0x000fe20000000800 */
[----:B-1----:R-:W-:-:S07]  /*1a9c0*/  FMNMX.FTZ R81, R79, R90, !PT ;  /* 0x0000005a4f517209 */ /* 0x002fce0007810000 */
[----:B------:R-:W0:Y:S01]  /*1a9d0*/  MUFU.EX2 R32, R32 ;  /* 0x0000002000207308 */ /* 0x000e220000000800 */
[----:B------:R-:W1:Y:S07]  /*1a9e0*/  SHFL.BFLY PT, R90, R81, 0x1, 0x1f ;  /* 0x0c201f00515a7f89 */ /* 0x000e6e00000e0000 */
[----:B------:R-:W-:Y:S08]  /*1a9f0*/  MUFU.EX2 R33, R33 ;  /* 0x0000002100217308 */ /* 0x000ff00000000800 */
[----:B------:R-:W-:Y:S01]  /*1aa00*/  MUFU.EX2 R6, R105 ;  /* 0x0000006900067308 */ /* 0x000fe20000000800 */
[----:B0-----:R-:W-:-:S04]  /*1aa10*/  F2FP.SATFINITE.E4M3.F32.PACK_AB_MERGE_C R185, R32, R29, RZ ;  /* 0x0000001d20b9723e */ /* 0x001fc800048070ff */
[----:B------:R-:W-:-:S03]  /*1aa20*/  F2FP.SATFINITE.E4M3.F32.PACK_AB_MERGE_C R185, R28, R25, R185 ;  /* 0x000000191cb9723e */ /* 0x000fc600048070b9 */
[----:B------:R0:W-:Y:S01]  /*1aa30*/  MUFU.EX2 R14, R83 ;  /* 0x00000053000e7308 */ /* 0x0001e20000000800 */
[----:B-1----:R-:W-:-:S04]  /*1aa40*/  FMNMX.FTZ R90, R81, R90, !PT ;  /* 0x0000005a515a7209 */ /* 0x002fc80007810000 */
        /* <DEDUP_REMOVED lines=14> */
[----:B------:R-:W-:Y:S01]  /*1ab30*/  FFMA.FTZ R3, R52, UR51, -R63 ;  /* 0x0000003334037c23 */ /* 0x000fe2000801083f */
[----:B------:R-:W-:-:S02]  /*1ab40*/  IMAD.U32 R61, RZ, RZ, UR38 ;  /* 0x00000026ff3d7e24 */ /* 0x000fc4000f8e00ff */
[--C-:B------:R-:W-:Y:S01]  /*1ab50*/  FFMA.FTZ R102, R72, UR51, -R63.reuse ;  /* 0x0000003348667c23 */ /* 0x100fe2000801083f */
[----:B------:R-:W-:-:S01]  /*1ab60*/  FFMA.FTZ R72, R74, UR51, -R63 ;  /* 0x000000334a487c23 */ /* 0x000fc2000801083f */
[--C-:B------:R-:W-:Y:S01]  /*1ab70*/  FFMA.FTZ R74, R57, UR51, -R63.reuse ;  /* 0x00000033394a7c23 */ /* 0x100fe2000801083f */
[----:B------:R-:W-:-:S01]  /*1ab80*/  FFMA.FTZ R52, R66, UR51, -R63 ;  /* 0x0000003342347c23 */ /* 0x000fc2000801083f */
[----:B------:R-:W1:Y:S01]  /*1ab90*/  MUFU.EX2 R37, R37 ;  /* 0x0000002500257308 */ /* 0x000e620000000800 */
[----:B------:R-:W-:-:S01]  /*1aba0*/  FFMA.FTZ R57, R60, UR51, -R63 ;  /* 0x000000333c397c23 */ /* 0x000fc2000801083f */
[----:B------:R-:W-:Y:S01]  /*1abb0*/  PRMT R60, R61, 0x654, R0 ;  /* 0x000006543d3c7816 */ /* 0x000fe20000000000 */
[----:B------:R-:W-:-:S01]  /*1abc0*/  FFMA.FTZ R68, R68, UR51, -R63 ;  /* 0x0000003344447c23 */ /* 0x000fc2000801083f */
[--C-:B------:R-:W-:Y:S01]  /*1abd0*/  FFMA.FTZ R79, R87, UR51, -R63.reuse ;  /* 0x00000033574f7c23 */ /* 0x100fe2000801083f */
[----:B------:R-:W-:-:S01]  /*1abe0*/  FFMA.FTZ R81, R77, UR51, -R63 ;  /* 0x000000334d517c23 */ /* 0x000fc2000801083f */
[----:B------:R2:W-:Y:S01]  /*1abf0*/  SYNCS.ARRIVE.TRANS64.RED.A1T0 RZ, [R60+URZ], RZ ;  /* 0x000000ff3cff79a7 */ /* 0x0005e2000810043f */
[----:B------:R-:W-:-:S01]  /*1ac00*/  FFMA.FTZ R87, R58, UR51, -R63 ;  /* 0x000000333a577c23 */ /* 0x000fc2000801083f */
[----:B------:R-:W3:Y:S01]  /*1ac10*/  MUFU.EX2 R64, R64 ;  /* 0x0000004000407308 */ /* 0x000ee20000000800 */
[----:B0-----:R-:W-:-:S01]  /*1ac20*/  FFMA.FTZ R83, R89, UR51, -R63 ;  /* 0x0000003359537c23 */ /* 0x001fc2000801083f */
[--C-:B------:R-:W-:Y:S01]  /*1ac30*/  FFMA.FTZ R58, R62, UR51, -R63.reuse ;  /* 0x000000333e3a7c23 */ /* 0x100fe2000801083f */
[----:B------:R-:W-:-:S01]  /*1ac40*/  FFMA.FTZ R62, R48, UR51, -R63 ;  /* 0x00000033303e7c23 */ /* 0x000fc2000801083f */
[--C-:B------:R-:W-:Y:S01]  /*1ac50*/  FFMA.FTZ R66, R91, UR51, -R63.reuse ;  /* 0x000000335b427c23 */ /* 0x100fe2000801083f */
[----:B------:R-:W-:-:S01]  /*1ac60*/  FFMA.FTZ R71, R71, UR51, -R63 ;  /* 0x0000003347477c23 */ /* 0x000fc2000801083f */
[----:B--2---:R-:W-:Y:S01]  /*1ac70*/  FADD.FTZ R60, R25, R28 ;  /* 0x0000001c193c7221 */ /* 0x004fe20000010000 */
[----:B------:R-:W-:-:S01]  /*1ac80*/  FFMA.FTZ R61, R76, UR51, -R63 ;  /* 0x000000334c3d7c23 */ /* 0x000fc2000801083f */
[----:B------:R-:W0:Y:S01]  /*1ac90*/  MUFU.EX2 R5, R5 ;  /* 0x0000000500057308 */ /* 0x000e220000000800 */
[----:B-1----:R-:W-:-:S01]  /*1aca0*/  FADD.FTZ R65, R4, R37 ;  /* 0x0000002504417221 */ /* 0x002fc20000010000 */
[----:B------:R-:W-:Y:S01]  /*1acb0*/  FADD.FTZ R89, R29, R60 ;  /* 0x0000003c1d597221 */ /* 0x000fe20000010000 */
[----:B------:R-:W-:-:S01]  /*1acc0*/  FFMA.FTZ R60, R78, UR51, -R63 ;  /* 0x000000334e3c7c23 */ /* 0x000fc2000801083f */
[--C-:B------:R-:W-:Y:S01]  /*1acd0*/  FFMA.FTZ R77, R93, UR51, -R63.reuse ;  /* 0x000000335d4d7c23 */ /* 0x100fe2000801083f */
[----:B------:R-:W-:-:S01]  /*1ace0*/  FFMA.FTZ R70, R70, UR51, -R63 ;  /* 0x0000003346467c23 */ /* 0x000fc2000801083f */
[----:B------:R-:W-:Y:S01]  /*1acf0*/  FADD.FTZ R78, R32, R89 ;  /* 0x00000059204e7221 */ /* 0x000fe20000010000 */
[----:B------:R-:W-:-:S01]  /*1ad00*/  FFMA.FTZ R100, R95, UR51, -R63 ;  /* 0x000000335f647c23 */ /* 0x000fc2000801083f */
[----:B------:R-:W1:Y:S01]  /*1ad10*/  MUFU.EX2 R3, R3 ;  /* 0x0000000300037308 */ /* 0x000e620000000800 */
[----:B---3--:R-:W-:-:S01]  /*1ad20*/  FADD.FTZ R48, R64, R65 ;  /* 0x0000004140307221 */ /* 0x008fc20000010000 */
[--C-:B------:R-:W-:Y:S01]  /*1ad30*/  FFMA.FTZ R65, R53, UR51, -R63.reuse ;  /* 0x0000003335417c23 */ /* 0x100fe2000801083f */
[----:B------:R-:W-:-:S01]  /*1ad40*/  FFMA.FTZ R98, R98, UR51, -R63 ;  /* 0x0000003362627c23 */ /* 0x000fc2000801083f */
[----:B------:R-:W-:Y:S01]  /*1ad50*/  F2FP.SATFINITE.E4M3.F32.PACK_AB_MERGE_C R187, R8, R7, RZ ;  /* 0x0000000708bb723e */ /* 0x000fe200048070ff */
[----:B------:R-:W-:-:S01]  /*1ad60*/  FFMA.FTZ R41, R41, UR51, -R63 ;  /* 0x0000003329297c23 */ /* 0x000fc2000801083f */
[--C-:B------:R-:W-:Y:S01]  /*1ad70*/  FFMA.FTZ R80, R80, UR51, -R63.reuse ;  /* 0x0000003350507c23 */ /* 0x100fe2000801083f */
[----:B------:R-:W-:-:S01]  /*1ad80*/  FFMA.FTZ R84, R84, UR51, -R63 ;  /* 0x0000003354547c23 */ /* 0x000fc2000801083f */
[----:B------:R-:W2:Y:S01]  /*1ad90*/  MUFU.EX2 R52, R52 ;  /* 0x0000003400347308 */ /* 0x000ea20000000800 */
[----:B0-----:R-:W-:-:S01]  /*1ada0*/  FADD.FTZ R76, R5, R48 ;  /* 0x00000030054c7221 */ /* 0x001fc20000010000 */
[----:B------:R-:W-:Y:S01]  /*1adb0*/  F2FP.SATFINITE.E4M3.F32.PACK_AB_MERGE_C R184, R5, R64, RZ ;  /* 0x0000004005b8723e */ /* 0x000fe200048070ff */
[----:B------:R-:W-:-:S01]  /*1adc0*/  FFMA.FTZ R82, R82, UR51, -R63 ;  /* 0x0000003352527c23 */ /* 0x000fc2000801083f */
[----:B------:R-:W-:Y:S01]  /*1add0*/  F2FP.SATFINITE.E4M3.F32.PACK_AB_MERGE_C R187, R6, R33, R187 ;  /* 0x0000002106bb723e */ /* 0x000fe200048070bb */
[----:B------:R-:W-:-:S01]  /*1ade0*/  FFMA.FTZ R88, R88, UR51, -R63 ;  /* 0x0000003358587c23 */ /* 0x000fc2000801083f */
[----:B------:R-:W-:Y:S01]  /*1adf0*/  F2FP.SATFINITE.E4M3.F32.PACK_AB_MERGE_C R184, R37, R4, R184 ;  /* 0x0000000425b8723e */ /* 0x000fe200048070b8 */
[----:B------:R-:W-:-:S01]  /*1ae00*/  FFMA.FTZ R86, R86, UR51, -R63 ;  /* 0x0000003356567c23 */ /* 0x000fc2000801083f */
[----:B------:R-:W-:Y:S01]  /*1ae10*/  MUFU.EX2 R68, R68 ;  /* 0x0000004400447308 */ /* 0x000fe20000000800 */
[----:B-1----:R-:W-:-:S01]  /*1ae20*/  FADD.FTZ R53, R3, R76 ;  /* 0x0000004c03357221 */ /* 0x002fc20000010000 */
[--C-:B------:R-:W-:Y:S01]  /*1ae30*/  FFMA.FTZ R92, R92, UR51, -R63.reuse ;  /* 0x000000335c5c7c23 */ /* 0x100fe2000801083f */
[----:B------:R-:W-:-:S01]  /*1ae40*/  FFMA.FTZ R75, R75, UR51, -R63 ;  /* 0x000000334b4b7c23 */ /* 0x000fc2000801083f */
[--C-:B------:R-:W-:Y:S01]  /*1ae50*/  FFMA.FTZ R96, R96, UR51, -R63.reuse ;  /* 0x0000003360607c23 */ /* 0x100fe2000801083f */
[----:B------:R-:W-:-:S03]  /*1ae60*/  FFMA.FTZ R63, R94, UR51, -R63 ;  /* 0x000000335e3f7c23 */ /* 0x000fc6000801083f */
[----:B------:R-:W0:Y:S01]  /*1ae70*/  MUFU.EX2 R81, R81 ;  /* 0x0000005100517308 */ /* 0x000e220000000800 */
[----:B--2---:R-:W-:-:S07]  /*1ae80*/  FADD.FTZ R53, R52, R53 ;  /* 0x0000003534357221 */ /* 0x004fce0000010000 */
[----:B------:R1:W-:Y:S08]  /*1ae90*/  MUFU.EX2 R0, R71 ;  /* 0x0000004700007308 */ /* 0x0003f00000000800 */
[----:B------:R-:W2:Y:S01]  /*1aea0*/  MUFU.EX2 R66, R66 ;  /* 0x0000004200427308 */ /* 0x000ea20000000800 */
[----:B-1----:R-:W-:-:S01]  /*1aeb0*/  FADD.FTZ R71, R33, R78 ;  /* 0x0000004e21477221 */ /* 0x002fc20000010000 */
[----:B0-----:R-:W-:-:S03]  /*1aec0*/  F2FP.SATFINITE.E4M3.F32.PACK_AB_MERGE_C R186, R81, R68, RZ ;  /* 0x0000004451ba723e */ /* 0x001fc600048070ff */
[----:B------:R-:W-:Y:S01]  /*1aed0*/  FADD.FTZ R76, R6, R71 ;  /* 0x00000047064c7221 */ /* 0x000fe20000010000 */
[----:B------:R-:W-:Y:S02]  /*1aee0*/  F2FP.SATFINITE.E4M3.F32.PACK_AB_MERGE_C R186, R52, R3, R186 ;  /* 0x0000000334ba723e */ /* 0x000fe400048070ba */
[----:B------:R-:W0:Y:S01]  /*1aef0*/  MUFU.EX2 R11, R11 ;  /* 0x0000000b000b7308 */ /* 0x000e220000000800 */
[----:B------:R-:W-:-:S04]  /*1af00*/  FADD.FTZ R71, R7, R76 ;  /* 0x0000004c07477221 */ /* 0x000fc80000010000 */
[----:B------:R-:W-:-:S03]  /*1af10*/  FADD.FTZ R89, R8, R71 ;  /* 0x0000004708597221 */ /* 0x000fc60000010000 */
[----:B------:R-:W1:Y:S01]  /*1af20*/  MUFU.EX2 R77, R77 ;  /* 0x0000004d004d7308 */ /* 0x000e620000000800 */
[----:B------:R-:W-:-:S07]  /*1af30*/  FADD.FTZ R76, R10, R89 ;  /* 0x000000590a4c7221 */ /* 0x000fce0000010000 */
[----:B------:R-:W3:Y:S08]  /*1af40*/  MUFU.EX2 R12, R12 ;  /* 0x0000000c000c7308 */ /* 0x000ef00000000800 */
[----:B------:R-:W4:Y:S08]  /*1af50*/  MUFU.EX2 R83, R83 ;  /* 0x0000005300537308 */ /* 0x000f300000000800 */
[----:B------:R5:W-:Y:S08]  /*1af60*/  MUFU.EX2 R48, R70 ;  /* 0x0000004600307308 */ /* 0x000bf00000000800 */
[----:B------:R-:W4:Y:S01]  /*1af70*/  MUFU.EX2 R13, R13 ;  /* 0x0000000d000d7308 */ /* 0x000f220000000800 */
[----:B-----5:R-:W-:-:S04]  /*1af80*/  FADD.FTZ R70, R68, R53 ;  /* 0x0000003544467221 */ /* 0x020fc80000010000 */
[----:B------:R-:W-:-:S03]  /*1af90*/  FADD.FTZ R71, R81, R70 ;  /* 0x0000004651477221 */ /* 0x000fc60000010000 */
[----:B------:R-:W5:Y:S01]  /*1afa0*/  MUFU.EX2 R100, R100 ;  /* 0x0000006400647308 */ /* 0x000f620000000800 */
[----:B--2---:R-:W-:-:S01]  /*1afb0*/  FADD.FTZ R70, R66, R71 ;  /* 0x0000004742467221 */ /* 0x004fc20000010000 */
[----:B0-----:R-:W-:-:S03]  /*1afc0*/  FADD.FTZ R71, R11, R76 ;  /* 0x0000004c0b477221 */ /* 0x001fc60000010000 */
[----:B-1----:R-:W-:Y:S01]  /*1afd0*/  FADD.FTZ R70, R77, R70 ;  /* 0x000000464d467221 */ /* 0x002fe20000010000 */
[----:B---3--:R-:W-:-:S02]  /*1afe0*/  FADD.FTZ R76, R12, R71 ;  /* 0x000000470c4c7221 */ /* 0x008fc40000010000 */
[----:B------:R-:W0:Y:S01]  /*1aff0*/  MUFU.EX2 R79, R79 ;  /* 0x0000004f004f7308 */ /* 0x000e220000000800 */
[----:B----4-:R-:W-:-:S01]  /*1b000*/  FADD.FTZ R29, R83, R70 ;  /* 0x00000046531d7221 */ /* 0x010fc20000010000 */
[C---:B------:R-:W-:Y:S01]  /*1b010*/  FADD.FTZ R7, R13.reuse, R76 ;  /* 0x0000004c0d077221 */ /* 0x040fe20000010000 */
[----:B------:R-:W-:Y:S02]  /*1b020*/  F2FP.SATFINITE.E4M3.F32.PACK_AB_MERGE_C R181, R13, R12, RZ ;  /* 0x0000000c0db5723e */ /* 0x000fe400048070ff */
[----:B------:R-:W-:Y:S01]  /*1b030*/  CS2R R70, SRZ ;  /* 0x0000000000467805 */ /* 0x000fe2000001ff00 */
[----:B------:R-:W1:Y:S01]  /*1b040*/  @P0 LDC R13, c[0x0][0x44c] ;  /* 0x00011300ff0d0b82 */ /* 0x000e620000000800 */
[----:B------:R-:W-:-:S01]  /*1b050*/  FADD.FTZ R32, R14, R7 ;  /* 0x000000070e207221 */ /* 0x000fc20000010000 */
[----:B------:R-:W-:Y:S01]  /*1b060*/  F2FP.SATFINITE.E4M3.F32.PACK_AB_MERGE_C R181, R11, R10, R181 ;  /* 0x0000000a0bb5723e */ /* 0x000fe200048070b5 */
[----:B------:R-:W2:Y:S01]  /*1b070*/  MUFU.EX2 R98, R98 ;  /* 0x0000006200627308 */ /* 0x000ea20000000800 */
[----:B-----5:R-:W-:-:S01]  /*1b080*/  FADD.FTZ R8, R100, R29 ;  /* 0x0000001d64087221 */ /* 0x020fc20000010000 */
[----:B------:R-:W-:Y:S01]  /*1b090*/  FADD.FTZ R7, R15, R32 ;  /* 0x000000200f077221 */ /* 0x000fe20000010000 */
[----:B------:R-:W-:-:S02]  /*1b0a0*/  F2FP.SATFINITE.E4M3.F32.PACK_AB_MERGE_C R180, R100, R83, RZ ;  /* 0x0000005364b4723e */ /* 0x000fc400048070ff */
[----:B------:R-:W-:Y:S02]  /*1b0b0*/  CS2R R32, SRZ ;  /* 0x0000000000207805 */ /* 0x000fe4000001ff00 */
[----:B------:R-:W-:Y:S01]  /*1b0c0*/  CS2R R28, SRZ ;  /* 0x00000000001c7805 */ /* 0x000fe2000001ff00 */
[----:B------:R-:W-:Y:S01]  /*1b0d0*/  FADD.FTZ R12, R20, R7 ;  /* 0x00000007140c7221 */ /* 0x000fe20000010000 */
[----:B------:R-:W-:Y:S01]  /*1b0e0*/  F2FP.SATFINITE.E4M3.F32.PACK_AB_MERGE_C R180, R77, R66, R180 ;  /* 0x000000424db4723e */ /* 0x000fe200048070b4 */
[----:B------:R-:W3:Y:S01]  /*1b0f0*/  MUFU.EX2 R85, R85 ;  /* 0x0000005500557308 */ /* 0x000ee20000000800 */
[----:B0-----:R-:W-:-:S01]  /*1b100*/  FADD.FTZ R5, R79, R8 ;  /* 0x000000084f057221 */ /* 0x001fc20000010000 */
[----:B------:R-:W-:-:S06]  /*1b110*/  CS2R R76, SRZ ;  /* 0x00000000004c7805 */ /* 0x000fcc000001ff00 */
[----:B------:R-:W0:Y:S01]  /*1b120*/  MUFU.EX2 R49, R49 ;  /* 0x0000003100317308 */ /* 0x000e220000000800 */
[----:B--2---:R-:W-:-:S07]  /*1b130*/  FADD.FTZ R8, R98, R5 ;  /* 0x0000000562087221 */ /* 0x004fce0000010000 */
[----:B------:R-:W2:Y:S01]  /*1b140*/  MUFU.EX2 R102, R102 ;  /* 0x0000006600667308 */ /* 0x000ea20000000800 */
[----:B---3--:R-:W-:-:S01]  /*1b150*/  FADD.FTZ R5, R85, R8 ;  /* 0x0000000855057221 */ /* 0x008fc20000010000 */
[----:B-1----:R-:W-:-:S06]  /*1b160*/  @P0 IMAD.HI.U32 R8, R212, R13, RZ ;  /* 0x0000000dd4080227 */ /* 0x002fcc00078e00ff */
[----:B------:R-:W1:Y:S01]  /*1b170*/  MUFU.EX2 R72, R72 ;  /* 0x0000004800487308 */ /* 0x000e620000000800 */
[----:B0-----:R-:W-:-:S01]  /*1b180*/  FADD.FTZ R12, R49, R12 ;  /* 0x0000000c310c7221 */ /* 0x001fc20000010000 */
[----:B------:R-:W-:-:S03]  /*1b190*/  F2FP.SATFINITE.E4M3.F32.PACK_AB_MERGE_C R183, R49, R20, RZ ;  /* 0x0000001431b7723e */ /* 0x000fc600048070ff */
[----:B------:R-:W-:Y:S01]  /*1b1a0*/  FADD.FTZ R7, R21, R12 ;  /* 0x0000000c15077221 */ /* 0x000fe20000010000 */
[----:B------:R-:W-:Y:S02]  /*1b1b0*/  F2FP.SATFINITE.E4M3.F32.PACK_AB_MERGE_C R183, R15, R14, R183 ;  /* 0x0000000e0fb7723e */ /* 0x000fe400048070b7 */
[----:B------:R-:W0:Y:S01]  /*1b1c0*/  MUFU.EX2 R73, R73 ;  /* 0x0000004900497308 */ /* 0x000e220000000800 */
[----:B--2---:R-:W-:-:S01]  /*1b1d0*/  FADD.FTZ R5, R102, R5 ;  /* 0x0000000566057221 */ /* 0x004fc20000010000 */
[----:B------:R-:W-:Y:S01]  /*1b1e0*/  FADD.FTZ R7, R36, R7 ;  /* 0x0000000724077221 */ /* 0x000fe20000010000 */
[----:B------:R-:W2:Y:S01]  /*1b1f0*/  @P0 LDC R15, c[0x0][0x450] ;  /* 0x00011400ff0f0b82 */ /* 0x000ea20000000800 */
[----:B------:R-:W-:-:S04]  /*1b200*/  F2FP.SATFINITE.E4M3.F32.PACK_AB_MERGE_C R182, R102, R85, RZ ;  /* 0x0000005566b6723e */ /* 0x000fc800048070ff */
[----:B------:R-:W3:Y:S01]  /*1b210*/  MUFU.EX2 R40, R40 ;  /* 0x0000002800287308 */ /* 0x000ee20000000800 */
[----:B-1----:R-:W-:-:S01]  /*1b220*/  FADD.FTZ R6, R72, R5 ;  /* 0x0000000548067221 */ /* 0x002fc20000010000 */
[----:B------:R-:W-:Y:S02]  /*1b230*/  F2FP.SATFINITE.E4M3.F32.PACK_AB_MERGE_C R182, R98, R79, R182 ;  /* 0x0000004f62b6723e */ /* 0x000fe400048070b6 */
[----:B------:R-:W-:-:S04]  /*1b240*/  CS2R R78, SRZ ;  /* 0x00000000004e7805 */ /* 0x000fc8000001ff00 */
[----:B------:R-:W1:Y:S01]  /*1b250*/  MUFU.EX2 R74, R74 ;  /* 0x0000004a004a7308 */ /* 0x000e620000000800 */
[----:B0-----:R-:W-:-:S07]  /*1b260*/  FADD.FTZ R5, R73, R6 ;  /* 0x0000000649057221 */ /* 0x001fce0000010000 */
[----:B------:R-:W0:Y:S01]  /*1b270*/  MUFU.EX2 R67, R67 ;  /* 0x0000004300437308 */ /* 0x000e220000000800 */
[----:B---3--:R-:W-:-:S07]  /*1b280*/  FADD.FTZ R6, R40, R7 ;  /* 0x0000000728067221 */ /* 0x008fce0000010000 */
[----:B------:R-:W3:Y:S01]  /*1b290*/  MUFU.EX2 R87, R87 ;  /* 0x0000005700577308 */ /* 0x000ee20000000800 */
[----:B-1----:R-:W-:-:S07]  /*1b2a0*/  FADD.FTZ R4, R74, R5 ;  /* 0x000000054a047221 */ /* 0x002fce0000010000 */
[----:B------:R-:W1:Y:S01]  /*1b2b0*/  MUFU.EX2 R43, R43 ;  /* 0x0000002b002b7308 */ /* 0x000e620000000800 */
[----:B0-----:R-:W-:-:S01]  /*1b2c0*/  FADD.FTZ R6, R67, R6 ;  /* 0x0000000643067221 */ /* 0x001fc20000010000 */
[----:B------:R-:W-:Y:S02]  /*1b2d0*/  F2FP.SATFINITE.E4M3.F32.PACK_AB_MERGE_C R177, R67, R40, RZ ;  /* 0x0000002843b1723e */ /* 0x000fe400048070ff */
[----:B------:R-:W-:Y:S02]  /*1b2e0*/  CS2R R66, SRZ ;  /* 0x0000000000427805 */ /* 0x000fe4000001ff00 */
[----:B------:R-:W-:Y:S02]  /*1b2f0*/  F2FP.SATFINITE.E4M3.F32.PACK_AB_MERGE_C R177, R36, R21, R177 ;  /* 0x0000001524b1723e */ /* 0x000fe400048070b1 */
[----:B------:R-:W-:Y:S01]  /*1b300*/  CS2R R36, SRZ ;  /* 0x0000000000247805 */ /* 0x000fe2000001ff00 */
[----:B------:R-:W0:Y:S01]  /*1b310*/  MUFU.EX2 R56, R56 ;  /* 0x0000003800387308 */ /* 0x000e220000000800 */
[C---:B---3--:R-:W-:Y:S01]  /*1b320*/  F2FP.SATFINITE.E4M3.F32.PACK_AB_MERGE_C R176, R87.reuse, R74, RZ ;  /* 0x0000004a57b0723e */ /* 0x048fe200048070ff */
[----:B------:R-:W-:-:S03]  /*1b330*/  FADD.FTZ R87, R87, R4 ;  /* 0x0000000457577221 */ /* 0x000fc60000010000 */
[----:B------:R-:W-:Y:S02]  /*1b340*/  F2FP.SATFINITE.E4M3.F32.PACK_AB_MERGE_C R176, R73, R72, R176 ;  /* 0x0000004849b0723e */ /* 0x000fe400048070b0 */
[----:B------:R-:W-:Y:S01]  /*1b350*/  CS2R R72, SRZ ;  /* 0x0000000000487805 */ /* 0x000fe2000001ff00 */
[----:B------:R-:W3:Y:S01]  /*1b360*/  MUFU.EX2 R26, R26 ;  /* 0x0000001a001a7308 */ /* 0x000ee20000000800 */
[----:B-1----:R-:W-:-:S07]  /*1b370*/  FADD.FTZ R5, R43, R6 ;  /* 0x000000062b057221 */ /* 0x002fce0000010000 */
[----:B------:R-:W1:Y:S01]  /*1b380*/  MUFU.EX2 R57, R57 ;  /* 0x0000003900397308 */ /* 0x000e620000000800 */
[----:B0-----:R-:W-:-:S07]  /*1b390*/  FADD.FTZ R4, R56, R87 ;  /* 0x0000005738047221 */ /* 0x001fce0000010000 */
[----:B------:R-:W0:Y:S01]  /*1b3a0*/  MUFU.EX2 R27, R27 ;  /* 0x0000001b001b7308 */ /* 0x000e220000000800 */
[----:B---3--:R-:W-:-:S07]  /*1b3b0*/  FADD.FTZ R6, R26, R5 ;  /* 0x000000051a067221 */ /* 0x008fce0000010000 */
[----:B------:R-:W3:Y:S01]  /*1b3c0*/  MUFU.EX2 R58, R58 ;  /* 0x0000003a003a7308 */ /* 0x000ee20000000800 */
[----:B-1----:R-:W-:-:S07]  /*1b3d0*/  FADD.FTZ R7, R57, R4 ;  /* 0x0000000439077221 */ /* 0x002fce0000010000 */
[----:B------:R-:W1:Y:S01]  /*1b3e0*/  MUFU.EX2 R42, R42 ;  /* 0x0000002a002a7308 */ /* 0x000e620000000800 */
[----:B0-----:R-:W-:-:S07]  /*1b3f0*/  FADD.FTZ R11, R27, R6 ;  /* 0x000000061b0b7221 */ /* 0x001fce0000010000 */
[----:B------:R-:W0:Y:S01]  /*1b400*/  MUFU.EX2 R59, R59 ;  /* 0x0000003b003b7308 */ /* 0x000e220000000800 */
[----:B---3--:R-:W-:-:S07]  /*1b410*/  FADD.FTZ R4, R58, R7 ;  /* 0x000000073a047221 */ /* 0x008fce0000010000 */
[----:B------:R-:W3:Y:S01]  /*1b420*/  MUFU.EX2 R30, R30 ;  /* 0x0000001e001e7308 */ /* 0x000ee20000000800 */
[----:B-1----:R-:W-:-:S01]  /*1b430*/  FADD.FTZ R11, R42, R11 ;  /* 0x0000000b2a0b7221 */ /* 0x002fc20000010000 */
[----:B------:R-:W-:-:S04]  /*1b440*/  F2FP.SATFINITE.E4M3.F32.PACK_AB_MERGE_C R179, R42, R27, RZ ;  /* 0x0000001b2ab3723e */ /* 0x000fc800048070ff */
[----:B------:R-:W-:Y:S02]  /*1b450*/  F2FP.SATFINITE.E4M3.F32.PACK_AB_MERGE_C R179, R26, R43, R179 ;  /* 0x0000002b1ab3723e */ /* 0x000fe400048070b3 */
[----:B------:R-:W-:Y:S01]  /*1b460*/  CS2R R42, SRZ ;  /* 0x00000000002a7805 */ /* 0x000fe2000001ff00 */
[----:B------:R-:W1:Y:S01]  /*1b470*/  MUFU.EX2 R47, R47 ;  /* 0x0000002f002f7308 */ /* 0x000e620000000800 */
[C---:B0-----:R-:W-:Y:S01]  /*1b480*/  F2FP.SATFINITE.E4M3.F32.PACK_AB_MERGE_C R178, R59.reuse, R58, RZ ;  /* 0x0000003a3bb2723e */ /* 0x041fe200048070ff */
[----:B------:R-:W-:Y:S01]  /*1b490*/  FADD.FTZ R59, R59, R4 ;  /* 0x000000043b3b7221 */ /* 0x000fe20000010000 */
[----:B------:R-:W-:Y:S02]  /*1b4a0*/  CS2R R26, SRZ ;  /* 0x00000000001a7805 */ /* 0x000fe4000001ff00 */
[----:B------:R-:W-:Y:S01]  /*1b4b0*/  F2FP.SATFINITE.E4M3.F32.PACK_AB_MERGE_C R178, R57, R56, R178 ;  /* 0x0000003839b2723e */ /* 0x000fe200048070b2 */
[----:B------:R-:W-:-:S01]  /*1b4c0*/  FADD.FTZ R4, R0, R59 ;  /* 0x0000003b00047221 */ /* 0x000fc20000010000 */
[----:B------:R-:W-:Y:S01]  /*1b4d0*/  CS2R R58, SRZ ;  /* 0x00000000003a7805 */ /* 0x000fe2000001ff00 */
[----:B------:R-:W0:Y:S01]  /*1b4e0*/  MUFU.EX2 R41, R41 ;  /* 0x0000002900297308 */ /* 0x000e220000000800 */
[----:B---3--:R-:W-:-:S01]  /*1b4f0*/  FADD.FTZ R6, R30, R11 ;  /* 0x0000000b1e067221 */ /* 0x008fc20000010000 */
[----:B------:R-:W-:-:S06]  /*1b500*/  CS2R R56, SRZ ;  /* 0x0000000000387805 */ /* 0x000fcc000001ff00 */
[----:B------:R-:W3:Y:S01]  /*1b510*/  MUFU.EX2 R46, R46 ;  /* 0x0000002e002e7308 */ /* 0x000ee20000000800 */
[----:B-1----:R-:W-:-:S07]  /*1b520*/  FADD.FTZ R11, R47, R6 ;  /* 0x000000062f0b7221 */ /* 0x002fce0000010000 */
[----:B------:R-:W1:Y:S01]  /*1b530*/  MUFU.EX2 R69, R69 ;  /* 0x0000004500457308 */ /* 0x000e620000000800 */
[----:B0-----:R-:W-:-:S04]  /*1b540*/  FADD.FTZ R7, R41, R4 ;  /* 0x0000000429077221 */ /* 0x001fc80000010000 */
[----:B------:R-:W-:-:S03]  /*1b550*/  FADD.FTZ R4, R48, R7 ;  /* 0x0000000730047221 */ /* 0x000fc60000010000 */
[----:B------:R-:W0:Y:S01]  /*1b560*/  MUFU.EX2 R61, R61 ;  /* 0x0000003d003d7308 */ /* 0x000e220000000800 */
[----:B---3--:R-:W-:-:S07]  /*1b570*/  FADD.FTZ R6, R46, R11 ;  /* 0x0000000b2e067221 */ /* 0x008fce0000010000 */
[----:B------:R-:W3:Y:S01]  /*1b580*/  MUFU.EX2 R31, R31 ;  /* 0x0000001f001f7308 */ /* 0x000ee20000000800 */
[----:B-1----:R-:W-:-:S01]  /*1b590*/  FADD.FTZ R6, R69, R6 ;  /* 0x0000000645067221 */ /* 0x002fc20000010000 */
[----:B------:R-:W-:Y:S02]  /*1b5a0*/  F2FP.SATFINITE.E4M3.F32.PACK_AB_MERGE_C R173, R69, R46, RZ ;  /* 0x0000002e45ad723e */ /* 0x000fe400048070ff */
[----:B------:R-:W-:Y:S02]  /*1b5b0*/  CS2R R68, SRZ ;  /* 0x0000000000447805 */ /* 0x000fe4000001ff00 */
[----:B------:R-:W-:Y:S02]  /*1b5c0*/  F2FP.SATFINITE.E4M3.F32.PACK_AB_MERGE_C R173, R47, R30, R173 ;  /* 0x0000001e2fad723e */ /* 0x000fe400048070ad */
[----:B------:R-:W-:Y:S01]  /*1b5d0*/  CS2R R46, SRZ ;  /* 0x00000000002e7805 */ /* 0x000fe2000001ff00 */
[----:B------:R-:W1:Y:S01]  /*1b5e0*/  MUFU.EX2 R53, R62 ;  /* 0x0000003e00357308 */ /* 0x000e620000000800 */
[----:B0-----:R-:W-:-:S01]  /*1b5f0*/  FADD.FTZ R4, R61, R4 ;  /* 0x000000043d047221 */ /* 0x001fc20000010000 */
[----:B------:R-:W-:-:S02]  /*1b600*/  F2FP.SATFINITE.E4M3.F32.PACK_AB_MERGE_C R172, R61, R48, RZ ;  /* 0x000000303dac723e */ /* 0x000fc400048070ff */
[----:B------:R-:W-:Y:S02]  /*1b610*/  CS2R R48, SRZ ;  /* 0x0000000000307805 */ /* 0x000fe4000001ff00 */
[----:B------:R-:W-:Y:S02]  /*1b620*/  F2FP.SATFINITE.E4M3.F32.PACK_AB_MERGE_C R172, R41, R0, R172 ;  /* 0x0000000029ac723e */ /* 0x000fe400048070ac */
[----:B------:R-:W-:Y:S01]  /*1b630*/  CS2R R40, SRZ ;  /* 0x0000000000287805 */ /* 0x000fe2000001ff00 */
[----:B------:R-:W0:Y:S01]  /*1b640*/  MUFU.EX2 R34, R34 ;  /* 0x0000002200227308 */ /* 0x000e220000000800 */
[----:B---3--:R-:W-:-:S01]  /*1b650*/  FADD.FTZ R11, R31, R6 ;  /* 0x000000061f0b7221 */ /* 0x008fc20000010000 */
[----:B------:R-:W-:Y:S01]  /*1b660*/  IMAD.MOV.U32 R6, RZ, RZ, R212 ;  /* 0x000000ffff067224 */ /* 0x000fe200078e00d4 */
[----:B--2---:R-:W-:-:S05]  /*1b670*/  @P0 SHF.R.U32.HI R6, RZ, R15, R8 ;  /* 0x0000000fff060219 */ /* 0x004fca0000011608 */
        /* <DEDUP_REMOVED lines=8> */
[----:B0-----:R-:W-:Y:S01]  /*1b700*/  F2FP.SATFINITE.E4M3.F32.PACK_AB_MERGE_C R4, R35, R50, RZ ;  /* 0x000000322304723e */ /* 0x001fe200048070ff */
[----:B------:R-:W-:-:S03]  /*1b710*/  FADD.FTZ R50, R50, R11 ;  /* 0x0000000b32327221 */ /* 0x000fc60000010000 */
[----:B------:R-:W-:Y:S01]  /*1b720*/  F2FP.SATFINITE.E4M3.F32.PACK_AB_MERGE_C R175, R34, R31, R4 ;  /* 0x0000001f22af723e */ /* 0x000fe20004807004 */
[----:B------:R-:W-:-:S01]  /*1b730*/  FADD.FTZ R50, R35, R50 ;  /* 0x0000003223327221 */ /* 0x000fc20000010000 */
[----:B------:R-:W-:Y:S01]  /*1b740*/  CS2R R34, SRZ ;  /* 0x0000000000227805 */ /* 0x000fe2000001ff00 */
[----:B------:R-:W0:Y:S01]  /*1b750*/  MUFU.EX2 R51, R51 ;  /* 0x0000003300337308 */ /* 0x000e220000000800 */
[----:B------:R-:W-:-:S07]  /*1b760*/  CS2R R30, SRZ ;  /* 0x00000000001e7805 */ /* 0x000fce000001ff00 */
[----:B------:R-:W2:Y:S01]  /*1b770*/  MUFU.EX2 R84, R84 ;  /* 0x0000005400547308 */ /* 0x000ea20000000800 */
[----:B-1----:R-:W-:Y:S01]  /*1b780*/  F2FP.SATFINITE.E4M3.F32.PACK_AB_MERGE_C R0, R65, R80, RZ ;  /* 0x000000504100723e */ /* 0x002fe200048070ff */
[----:B------:R-:W-:-:S03]  /*1b790*/  FADD.FTZ R80, R80, R7 ;  /* 0x0000000750507221 */ /* 0x000fc60000010000 */
[----:B------:R-:W-:Y:S01]  /*1b7a0*/  F2FP.SATFINITE.E4M3.F32.PACK_AB_MERGE_C R174, R60, R53, R0 ;  /* 0x000000353cae723e */ /* 0x000fe20004807000 */
[----:B------:R-:W-:-:S01]  /*1b7b0*/  FADD.FTZ R65, R65, R80 ;  /* 0x0000005041417221 */ /* 0x000fc20000010000 */
[----:B------:R-:W-:Y:S01]  /*1b7c0*/  CS2R R80, SRZ ;  /* 0x0000000000507805 */ /* 0x000fe2000001ff00 */
[----:B------:R-:W1:Y:S01]  /*1b7d0*/  MUFU.EX2 R38, R38 ;  /* 0x0000002600267308 */ /* 0x000e620000000800 */
[----:B0-----:R-:W-:-:S01]  /*1b7e0*/  FADD.FTZ R7, R51, R50 ;  /* 0x0000003233077221 */ /* 0x001fc20000010000 */
[----:B------:R-:W-:Y:S02]  /*1b7f0*/  CS2R R60, SRZ ;  /* 0x00000000003c7805 */ /* 0x000fe4000001ff00 */
[----:B------:R-:W-:-:S04]  /*1b800*/  CS2R R52, SRZ ;  /* 0x0000000000347805 */ /* 0x000fc8000001ff00 */
[----:B------:R0:W3:Y:S01]  /*1b810*/  MUFU.EX2 R3, R82 ;  /* 0x0000005200037308 */ /* 0x0000e20000000800 */
[----:B--2---:R-:W-:-:S01]  /*1b820*/  FADD.FTZ R0, R84, R65 ;  /* 0x0000004154007221 */ /* 0x004fc20000010000 */
[----:B------:R-:W-:-:S06]  /*1b830*/  CS2R R64, SRZ ;  /* 0x0000000000407805 */ /* 0x000fcc000001ff00 */
[----:B------:R-:W2:Y:S01]  /*1b840*/  MUFU.EX2 R54, R54 ;  /* 0x0000003600367308 */ /* 0x000ea20000000800 */
[----:B-1----:R-:W-:-:S01]  /*1b850*/  FADD.FTZ R11, R38, R7 ;  /* 0x00000007260b7221 */ /* 0x002fc20000010000 */
[----:B0-----:R-:W-:-:S06]  /*1b860*/  CS2R R82, SRZ ;  /* 0x0000000000527805 */ /* 0x001fcc000001ff00 */
[----:B------:R-:W-:Y:S01]  /*1b870*/  MUFU.EX2 R88, R88 ;  /* 0x0000005800587308 */ /* 0x000fe20000000800 */
[----:B---3--:R-:W-:-:S07]  /*1b880*/  FADD.FTZ R7, R3, R0 ;  /* 0x0000000003077221 */ /* 0x008fce0000010000 */
[----:B------:R0:W1:Y:S01]  /*1b890*/  MUFU.EX2 R5, R86 ;  /* 0x0000005600057308 */ /* 0x0000620000000800 */
[----:B--2---:R-:W-:-:S07]  /*1b8a0*/  FADD.FTZ R0, R54, R11 ;  /* 0x0000000b36007221 */ /* 0x004fce0000010000 */
[----:B------:R-:W2:Y:S01]  /*1b8b0*/  MUFU.EX2 R55, R55 ;  /* 0x0000003700377308 */ /* 0x000ea20000000800 */
[----:B0-----:R-:W-:-:S07]  /*1b8c0*/  CS2R R86, SRZ ;  /* 0x0000000000567805 */ /* 0x001fce000001ff00 */
[----:B------:R-:W0:Y:S01]  /*1b8d0*/  MUFU.EX2 R39, R39 ;  /* 0x0000002700277308 */ /* 0x000e220000000800 */
[----:B-1----:R-:W-:Y:S01]  /*1b8e0*/  F2FP.SATFINITE.E4M3.F32.PACK_AB_MERGE_C R4, R5, R88, RZ ;  /* 0x000000580504723e */ /* 0x002fe200048070ff */
[----:B------:R-:W-:-:S03]  /*1b8f0*/  FADD.FTZ R88, R88, R7 ;  /* 0x0000000758587221 */ /* 0x000fc60000010000 */
[----:B------:R-:W-:Y:S01]  /*1b900*/  F2FP.SATFINITE.E4M3.F32.PACK_AB_MERGE_C R168, R3, R84, R4 ;  /* 0x0000005403a8723e */ /* 0x000fe20004807004 */
[----:B------:R-:W-:-:S01]  /*1b910*/  FADD.FTZ R5, R5, R88 ;  /* 0x0000005805057221 */ /* 0x000fc20000010000 */
[----:B------:R-:W-:Y:S01]  /*1b920*/  IADD3 R4, R6, R214, -R213 ;  /* 0x000000d606047210 */ /* 0x000fe20007ffe8d5 */
[----:B------:R-:W1:Y:S01]  /*1b930*/  MUFU.EX2 R92, R92 ;  /* 0x0000005c005c7308 */ /* 0x000e620000000800 */
[----:B--2---:R-:W-:-:S01]  /*1b940*/  FADD.FTZ R0, R55, R0 ;  /* 0x0000000037007221 */ /* 0x004fc20000010000 */
[----:B------:R-:W-:Y:S02]  /*1b950*/  F2FP.SATFINITE.E4M3.F32.PACK_AB_MERGE_C R54, R55, R54, RZ ;  /* 0x000000363736723e */ /* 0x000fe400048070ff */
[----:B------:R-:W-:Y:S01]  /*1b960*/  CS2R R84, SRZ ;  /* 0x0000000000547805 */ /* 0x000fe2000001ff00 */
[----:B------:R-:W-:Y:S01]  /*1b970*/  IMAD.HI R6, R4, 0x66666667, RZ ;  /* 0x6666666704067827 */ /* 0x000fe200078e02ff */
[----:B------:R-:W-:Y:S02]  /*1b980*/  F2FP.SATFINITE.E4M3.F32.PACK_AB_MERGE_C R169, R38, R51, R54 ;  /* 0x0000003326a9723e */ /* 0x000fe40004807036 */
[----:B------:R-:W-:Y:S01]  /*1b990*/  CS2R R54, SRZ ;  /* 0x0000000000367805 */ /* 0x000fe2000001ff00 */
[----:B------:R-:W-:Y:S01]  /*1b9a0*/  MUFU.EX2 R96, R96 ;  /* 0x0000006000607308 */ /* 0x000fe20000000800 */
[----:B0-----:R-:W-:-:S01]  /*1b9b0*/  FADD.FTZ R3, R39, R0 ;  /* 0x0000000027037221 */ /* 0x001fc20000010000 */
[----:B------:R-:W-:-:S06]  /*1b9c0*/  CS2R R50, SRZ ;  /* 0x0000000000327805 */ /* 0x000fcc000001ff00 */
[----:B------:R-:W0:Y:S01]  /*1b9d0*/  MUFU.EX2 R63, R63 ;  /* 0x0000003f003f7308 */ /* 0x000e220000000800 */
[----:B-1----:R-:W-:-:S07]  /*1b9e0*/  FADD.FTZ R0, R92, R5 ;  /* 0x000000055c007221 */ /* 0x002fce0000010000 */
[----:B------:R-:W1:Y:S08]  /*1b9f0*/  MUFU.EX2 R75, R75 ;  /* 0x0000004b004b7308 */ /* 0x000e700000000800 */
[----:B------:R-:W2:Y:S01]  /*1ba00*/  MUFU.EX2 R44, R44 ;  /* 0x0000002c002c7308 */ /* 0x000ea20000000800 */
[----:B0-----:R-:W-:-:S07]  /*1ba10*/  F2FP.SATFINITE.E4M3.F32.PACK_AB_MERGE_C R5, R63, R96, RZ ;  /* 0x000000603f05723e */ /* 0x001fce00048070ff */
[----:B------:R-:W-:Y:S01]  /*1ba20*/  MUFU.EX2 R45, R45 ;  /* 0x0000002d002d7308 */ /* 0x000fe20000000800 */
[----:B-1----:R-:W-:Y:S02]  /*1ba30*/  F2FP.SATFINITE.E4M3.F32.PACK_AB_MERGE_C R170, R75, R92, R5 ;  /* 0x0000005c4baa723e */ /* 0x002fe40004807005 */
[----:B------:R-:W-:-:S04]  /*1ba40*/  SHF.R.U32.HI R5, RZ, 0x1f, R6 ;  /* 0x0000001fff057819 */ /* 0x000fc80000011606 */
[----:B------:R-:W-:Y:S01]  /*1ba50*/  LEA.HI.SX32 R5, R6, R5, 0x1a ;  /* 0x0000000506057211 */ /* 0x000fe200078fd2ff */
[----:B------:R-:W0:Y:S01]  /*1ba60*/  MUFU.EX2 R24, R24 ;  /* 0x0000001800187308 */ /* 0x000e220000000800 */
[----:B------:R-:W-:Y:S02]  /*1ba70*/  VIADD R6, R152, 0xfffffffe ;  /* 0xfffffffe98067836 */ /* 0x000fe40000000000 */
[----:B--2---:R-:W-:Y:S01]  /*1ba80*/  FADD.FTZ R4, R44, R3 ;  /* 0x000000032c047221 */ /* 0x004fe20000010000 */
[----:B------:R-:W-:Y:S01]  /*1ba90*/  VIMNMX R14, RZ, R5, !PT ;  /* 0x00000005ff0e7248 */ /* 0x000fe20007fe0100 */
[----:B------:R-:W-:Y:S01]  /*1baa0*/  FADD.FTZ R3, R75, R0 ;  /* 0x000000004b037221 */ /* 0x000fe20000010000 */
[----:B------:R-:W-:Y:S02]  /*1bab0*/  CS2R R74, SRZ ;  /* 0x00000000004a7805 */ /* 0x000fe4000001ff00 */
[----:B------:R-:W-:Y:S01]  /*1bac0*/  ISETP.GE.AND P2, PT, R6, R14, PT ;  /* 0x0000000e0600720c */ /* 0x000fe20003f46270 */
[----:B------:R-:W-:-:S04]  /*1bad0*/  FADD.FTZ R96, R96, R3 ;  /* 0x0000000360607221 */ /* 0x000fc80000010000 */
[----:B------:R-:W-:Y:S01]  /*1bae0*/  FADD.FTZ R3, R63, R96 ;  /* 0x000000603f037221 */ /* 0x000fe20000010000 */
[----:B------:R-:W-:Y:S02]  /*1baf0*/  CS2R R62, SRZ ;  /* 0x00000000003e7805 */ /* 0x000fe4000001ff00 */
[----:B0-----:R-:W-:Y:S01]  /*1bb00*/  F2FP.SATFINITE.E4M3.F32.PACK_AB_MERGE_C R0, R24, R45, RZ ;  /* 0x0000002d1800723e */ /* 0x001fe200048070ff */
[----:B------:R-:W-:-:S03]  /*1bb10*/  FADD.FTZ R45, R45, R4 ;  /* 0x000000042d2d7221 */ /* 0x000fc60000010000 */
[----:B------:R-:W-:Y:S01]  /*1bb20*/  F2FP.SATFINITE.E4M3.F32.PACK_AB_MERGE_C R171, R44, R39, R0 ;  /* 0x000000272cab723e */ /* 0x000fe20004807000 */
[----:B------:R-:W-:-:S01]  /*1bb30*/  FADD.FTZ R0, R24, R45 ;  /* 0x0000002d18007221 */ /* 0x000fc20000010000 */
[----:B------:R-:W-:Y:S02]  /*1bb40*/  CS2R R44, SRZ ;  /* 0x00000000002c7805 */ /* 0x000fe4000001ff00 */
[----:B------:R-:W-:Y:S02]  /*1bb50*/  CS2R R38, SRZ ;  /* 0x0000000000267805 */ /* 0x000fe4000001ff00 */
[----:B------:R-:W-:Y:S01]  /*1bb60*/  CS2R R24, SRZ ;  /* 0x0000000000187805 */ /* 0x000fe2000001ff00 */
[----:B------:R-:W-:Y:S06]  /*1bb70*/  @!P2 BRA `(.L_x_2785) ;  /* 0x0000004400f0a947 */ /* 0x000fec0003800000 */
[----:B------:R-:W-:Y:S01]  /*1bb80*/  MOV R4, R97 ;  /* 0x0000006100047202 */ /* 0x000fe20000000f00 */
[----:B------:R-:W-:Y:S01]  /*1bb90*/  IMAD.MOV.U32 R5, RZ, RZ, R90 ;  /* 0x000000ffff057224 */ /* 0x000fe200078e005a */
[----:B------:R-:W-:Y:S01]  /*1bba0*/  MOV R87, RZ ;  /* 0x000000ff00577202 */ /* 0x000fe20000000f00 */
[----:B------:R-:W-:Y:S02]  /*1bbb0*/  IMAD.MOV.U32 R7, RZ, RZ, R194 ;  /* 0x000000ffff077224 */ /* 0x000fe400078e00c2 */
[----:B------:R-:W-:-:S07]  /*1bbc0*/  IMAD.MOV.U32 R8, RZ, RZ, R188 ;  /* 0x000000ffff087224 */ /* 0x000fce00078e00bc */
.L_x_2797:
        /* <DEDUP_REMOVED lines=8> */
.L_x_2787:
[----:B------:R-:W-:-:S05]  /*1bc50*/  VIADD R10, R8, 0x1 ;  /* 0x00000001080a7836 */ /* 0x000fca0000000000 */
[----:B------:R-:W-:-:S04]  /*1bc60*/  ISETP.NE.AND P3, PT, R10, 0x2, PT ;  /* 0x000000020a00780c */ /* 0x000fc80003f65270 */
[----:B------:R-:W-:Y:S02]  /*1bc70*/  SEL R11, R10, RZ, P3 ;  /* 0x000000ff0a0b7207 */ /* 0x000fe40001800000 */
[----:B------:R-:W-:-:S03]  /*1bc80*/  SHF.L.U32 R10, R194, 0x1f, RZ ;  /* 0x0000001fc20a7819 */ /* 0x000fc600000006ff */
[----:B------:R-:W-:-:S04]  /*1bc90*/  IMAD R11, R11, 0x8, R18 ;  /* 0x000000080b0b7824 */ /* 0x000fc800078e0212 */
[----:B------:R0:W1:Y:S01]  /*1bca0*/  SYNCS.PHASECHK.TRANS64.TRYWAIT P3, [R11+URZ+0x29830], R10 ;  /* 0x0298300a0b0075a7 */ /* 0x000062000806017f */
[----:B------:R-:W-:Y:S05]  /*1bcb0*/  @!P1 BRA `(.L_x_2788) ;  /* 0x0000000000049947 */ /* 0x000fea0003800000 */
[----:B------:R-:W-:Y:S01]  /*1bcc0*/  BPT.TRAP 0x1 ;  /* 0x000000040000795c */ /* 0x000fe20000300000 */
.L_x_2788:
[----:B------:R-:W-:Y:S04]  /*1bcd0*/  BSSY B0, `(.L_x_2786) ;  /* 0x0000004000007945 */ /* 0x000fe80003800000 */
[----:B-1----:R-:W-:Y:S05]  /*1bce0*/  @P3 BRA `(.L_x_2789) ;  /* 0x0000000000083947 */ /* 0x002fea0003800000 */
[----:B------:R-:W1:Y:S02]  /*1bcf0*/  SYNCS.PHASECHK.TRANS64.TRYWAIT P3, [R11+URZ+0x29830], R10 ;  /* 0x0298300a0b0075a7 */ /* 0x000e64000806017f */
[----:B-1----:R-:W-:Y:S05]  /*1bd00*/  @!P3 BRA `(.L_x_2790) ;  /* 0x0000014000ccb947 */ /* 0x002fea0003800000 */
.L_x_2789:
[----:B------:R-:W-:Y:S05]  /*1bd10*/  BSYNC B0 ;  /* 0x0000000000007941 */ /* 0x000fea0003800000 */
.L_x_2786:
[----:B01----:R-:W0:Y:S01]  /*1bd20*/  S2R R10, SR_TID.X ;  /* 0x00000000000a7919 */ /* 0x003e220000002100 */
[----:B------:R-:W-:Y:S01]  /*1bd30*/  VIADD R188, R8, 0x1 ;  /* 0x0000000108bc7836 */ /* 0x000fe20000000000 */
[----:B------:R-:W-:Y:S05]  /*1bd40*/  WARPSYNC.ALL ;  /* 0x0000000000007948 */ /* 0x000fea0003800000 */
[C---:B------:R-:W-:Y:S01]  /*1bd50*/  ISETP.NE.AND P3, PT, R188.reuse, 0x2, PT ;  /* 0x00000002bc00780c */ /* 0x040fe20003f65270 */
[----:B------:R-:W-:Y:S01]  /*1bd60*/  IMAD.MOV.U32 R11, RZ, RZ, -0x7fffffe0 ;  /* 0x80000020ff0b7424 */ /* 0x000fe200078e00ff */
[----:B------:R-:W-:Y:S01]  /*1bd70*/  UMOV UR44, UR24 ;  /* 0x00000018002c7c82 */ /* 0x000fe20008000000 */
[----:B------:R-:W-:Y:S01]  /*1bd80*/  UMOV UR45, UR25 ;  /* 0x00000019002d7c82 */ /* 0x000fe20008000000 */
[----:B------:R-:W-:Y:S01]  /*1bd90*/  SEL R188, R188, RZ, P3 ;  /* 0x000000ffbcbc7207 */ /* 0x000fe20001800000 */
[----:B------:R-:W-:Y:S01]  /*1bda0*/  UMOV UR40, UR24 ;  /* 0x0000001800287c82 */ /* 0x000fe20008000000 */
[----:B------:R-:W-:Y:S01]  /*1bdb0*/  R2UR UR47, R11 ;  /* 0x000000000b2f72ca */ /* 0x000fe200000e0000 */
[----:B------:R-:W-:Y:S01]  /*1bdc0*/  UMOV UR41, UR25 ;  /* 0x0000001900297c82 */ /* 0x000fe20008000000 */
[----:B------:R-:W-:Y:S01]  /*1bdd0*/  MOV R13, 0x80000020 ;  /* 0x80000020000d7802 */ /* 0x000fe20000000f00 */
[----:B------:R-:W-:Y:S01]  /*1bde0*/  IMAD.MOV.U32 R89, RZ, RZ, -0x7fffffe0 ;  /* 0x80000020ff597424 */ /* 0x000fe200078e00ff */
[----:B------:R-:W-:Y:S01]  /*1bdf0*/  UMOV UR28, UR24 ;  /* 0x00000018001c7c82 */ /* 0x000fe20008000000 */
[----:B------:R-:W-:Y:S01]  /*1be00*/  IMAD.MOV.U32 R21, RZ, RZ, -0x7fffffe0 ;  /* 0x80000020ff157424 */ /* 0x000fe200078e00ff */
[----:B------:R-:W-:Y:S01]  /*1be10*/  R2UR UR43, R13 ;  /* 0x000000000d2b72ca */ /* 0x000fe200000e0000 */
        /* <DEDUP_REMOVED lines=10> */
[----:B0-----:R-:W-:-:S04]  /*1bec0*/  SHF.R.U32.HI R10, RZ, 0x7, R10 ;  /* 0x00000007ff0a7819 */ /* 0x001fc8000001160a */
[----:B------:R-:W-:Y:S01]  /*1bed0*/  IADD3 R15, R10, 0x8, RZ ;  /* 0x000000080a0f7810 */ /* 0x000fe20007ffe0ff */
[----:B------:R-:W-:-:S04]  /*1bee0*/  IMAD R10, R188, 0x780, R9 ;  /* 0x00000780bc0a7824 */ /* 0x000fc800078e0209 */
[----:B------:R0:W-:Y:S01]  /*1bef0*/  BAR.SYNC.DEFER_BLOCKING R15, 0x100 ;  /* 0x0004000f0000751d */ /* 0x0001e20000010000 */
[C---:B------:R-:W-:Y:S01]  /*1bf00*/  R2UR UR46, R10.reuse ;  /* 0x000000000a2e72ca */ /* 0x040fe200000e0000 */
[C---:B------:R-:W-:Y:S02]  /*1bf10*/  VIADD R12, R10.reuse, 0x80 ;  /* 0x000000800a0c7836 */ /* 0x040fe40000000000 */
[C---:B------:R-:W-:Y:S02]  /*1bf20*/  VIADD R88, R10.reuse, 0x100 ;  /* 0x000001000a587836 */ /* 0x040fe40000000000 */
[----:B------:R-:W-:Y:S01]  /*1bf30*/  VIADD R20, R10, 0x180 ;  /* 0x000001800a147836 */ /* 0x000fe20000000000 */
[----:B------:R-:W-:Y:S01]  /*1bf40*/  R2UR UR42, R12 ;  /* 0x000000000c2a72ca */ /* 0x000fe200000e0000 */
[----:B------:R-:W-:Y:S01]  /*1bf50*/  VIADD R12, R10, 0x200 ;  /* 0x000002000a0c7836 */ /* 0x000fe20000000000 */
[----:B------:R-:W-:Y:S02]  /*1bf60*/  R2UR UR26, R88 ;  /* 0x00000000581a72ca */ /* 0x000fe400000e0000 */
[----:B------:R-:W-:Y:S01]  /*1bf70*/  R2UR UR30, R20 ;  /* 0x00000000141e72ca */ /* 0x000fe200000e0000 */
[----:B------:R-:W-:Y:S01]  /*1bf80*/  VIADD R20, R10, 0x82 ;  /* 0x000000820a147836 */ /* 0x000fe20000000000 */
[----:B------:R-:W-:Y:S01]  /*1bf90*/  R2UR UR34, R12 ;  /* 0x000000000c2272ca */ /* 0x000fe200000e0000 */
[C---:B------:R-:W-:Y:S01]  /*1bfa0*/  VIADD R12, R10.reuse, 0x102 ;  /* 0x000001020a0c7836 */ /* 0x040fe20000000000 */
[----:B------:R-:W-:-:S04]  /*1bfb0*/  IADD3 R88, R10, 0x2, RZ ;  /* 0x000000020a587810 */ /* 0x000fc80007ffe0ff */
[----:B------:R-:W-:Y:S01]  /*1bfc0*/  R2UR UR6, R88 ;  /* 0x00000000580672ca */ /* 0x000fe200000e0000 */
        /* <DEDUP_REMOVED lines=46> */
[----:B------:R-:W-:Y:S01]  /*1c2b0*/  UMOV UR40, UR8 ;  /* 0x0000000800287c82 */ /* 0x000fe20008000000 */
[----:B------:R-:W-:Y:S01]  /*1c2c0*/  UMOV UR41, UR9 ;  /* 0x0000000900297c82 */ /* 0x000fe20008000000 */
        /* <DEDUP_REMOVED lines=26> */
[----:B------:R-:W-:-:S03]  /*1c470*/  IMAD.MOV.U32 R13, RZ, RZ, -0x7fffffe0 ;  /* 0x80000020ff0d7424 */ /* 0x000fc600078e00ff */
[----:B------:R-:W-:Y:S02]  /*1c480*/  R2UR UR46, R12 ;  /* 0x000000000c2e72ca */ /* 0x000fe400000e0000 */
[----:B------:R-:W-:Y:S01]  /*1c490*/  R2UR UR47, R13 ;  /* 0x000000000d2f72ca */ /* 0x000fe200000e0000 */
        /* <DEDUP_REMOVED lines=111> */
[C---:B------:R-:W-:Y:S01]  /*1cb90*/  VIADD R12, R10.reuse, 0x682 ;  /* 0x000006820a0c7836 */ /* 0x040fe20000000000 */
[----:B------:R-:W-:Y:S01]  /*1cba0*/  IADD3 R10, R10, 0x702, RZ ;  /* 0x000007020a0a7810 */ /* 0x000fe20007ffe0ff */
        /* <DEDUP_REMOVED lines=31> */
[----:B0-----:R-:W-:Y:S05]  /*1cda0*/  @P2 BRA `(.L_x_2791) ;  /* 0x0000000000282947 */ /* 0x001fea0003800000 */
[----:B------:R-:W-:Y:S05]  /*1cdb0*/  @!P1 BRA `(.L_x_2792) ;  /* 0x0000000000049947 */ /* 0x000fea0003800000 */
[----:B------:R-:W-:Y:S01]  /*1cdc0*/  BPT.TRAP 0x1 ;  /* 0x000000040000795c */ /* 0x000fe20000300000 */
.L_x_2792:
[----:B------:R-:W-:Y:S01]  /*1cdd0*/  SHF.L.U32 R7, R7, 0x1f, RZ ;  /* 0x0000001f07077819 */ /* 0x000fe200000006ff */
[----:B------:R-:W-:-:S04]  /*1cde0*/  IMAD R10, R8, 0x8, R18 ;  /* 0x00000008080a7824 */ /* 0x000fc800078e0212 */
[----:B------:R0:W1:Y:S01]  /*1cdf0*/  SYNCS.PHASECHK.TRANS64.TRYWAIT P2, [R10+URZ+0x29850], R7 ;  /* 0x029850070a0075a7 */ /* 0x000062000804017f */
[----:B------:R-:W-:Y:S05]  /*1ce00*/  @!P1 BRA `(.L_x_2793) ;  /* 0x0000000000049947 */ /* 0x000fea0003800000 */
[----:B------:R-:W-:Y:S01]  /*1ce10*/  BPT.TRAP 0x1 ;  /* 0x000000040000795c */ /* 0x000fe20000300000 */
.L_x_2793:
[----:B-1----:R-:W-:Y:S05]  /*1ce20*/  @P2 BRA `(.L_x_2791) ;  /* 0x0000000000082947 */ /* 0x002fea0003800000 */
[----:B------:R-:W1:Y:S02]  /*1ce30*/  SYNCS.PHASECHK.TRANS64.TRYWAIT P2, [R10+URZ+0x29850], R7 ;  /* 0x029850070a0075a7 */ /* 0x000e64000804017f */
[----:B-1----:R-:W-:Y:S05]  /*1ce40*/  @!P2 BRA `(.L_x_2794) ;  /* 0x000001300090a947 */ /* 0x002fea0003800000 */
.L_x_2791:
[----:B01----:R-:W-:Y:S01]  /*1ce50*/  VIADD R7, R18, 0x400 ;  /* 0x0000040012077836 */ /* 0x003fe20000000000 */
[----:B------:R-:W-:Y:S01]  /*1ce60*/  MOV R11, 0xc0000010 ;  /* 0xc0000010000b7802 */ /* 0x000fe20000000f00 */
[----:B------:R-:W-:Y:S05]  /*1ce70*/  WARPSYNC.ALL ;  /* 0x0000000000007948 */ /* 0x000fea0003800000 */
[----:B------:R-:W-:Y:S01]  /*1ce80*/  SHF.R.U32.HI R7, RZ, 0x4, R7 ;  /* 0x00000004ff077819 */ /* 0x000fe20000011607 */
[----:B------:R-:W-:Y:S01]  /*1ce90*/  WARPGROUP.ARRIVE ;  /* 0x00000000000079c5 */ /* 0x000fe20000000000 */
[----:B------:R-:W-:Y:S01]  /*1cea0*/  R2UR UR7, R11 ;  /* 0x000000000b0772ca */ /* 0x000fe200000e0000 */
[----:B------:R-:W-:Y:S01]  /*1ceb0*/  IMAD.MOV.U32 R13, RZ, RZ, -0x3ffffff0 ;  /* 0xc0000010ff0d7424 */ /* 0x000fe200078e00ff */
[----:B------:R-:W-:-:S03]  /*1cec0*/  LOP3.LUT R7, R7, 0x3fff, RZ, 0xc0, !PT ;  /* 0x00003fff07077812 */ /* 0x000fc600078ec0ff */
[----:B------:R-:W0:Y:S01]  /*1ced0*/  S2R R15, SR_TID.X ;  /* 0x00000000000f7919 */ /* 0x000e220000002100 */
[----:B------:R-:W-:Y:S02]  /*1cee0*/  MOV R11, 0xc0000010 ;  /* 0xc0000010000b7802 */ /* 0x000fe40000000f00 */
[----:B------:R-:W-:-:S05]  /*1cef0*/  LOP3.LUT R7, R7, 0x10000, RZ, 0xfc, !PT ;  /* 0x0001000007077812 */ /* 0x000fca00078efcff */
[----:B------:R-:W-:-:S04]  /*1cf00*/  IMAD R10, R8, 0x500, R7 ;  /* 0x00000500080a7824 */ /* 0x000fc800078e0207 */
[C---:B------:R-:W-:Y:S01]  /*1cf10*/  VIADD R12, R10.reuse, 0x100 ;  /* 0x000001000a0c7836 */ /* 0x040fe20000000000 */
[----:B------:R-:W-:-:S13]  /*1cf20*/  R2UR UR6, R10 ;  /* 0x000000000a0672ca */ /* 0x000fda00000e0000 */
[----:B------:R-:W-:Y:S01]  /*1cf30*/  QGMMA.64x128x32.F32.E4M3.E4M3 R24, R184, gdesc[UR4], R24, gsb0 ;  /* 0x01e00004b8187df3 */ /* 0x000fe20008000818 */
[----:B------:R-:W-:Y:S01]  /*1cf40*/  R2UR UR6, R12 ;  /* 0x000000000c0672ca */ /* 0x000fe200000e0000 */
[----:B------:R-:W-:Y:S01]  /*1cf50*/  VIADD R12, R10, 0x200 ;  /* 0x000002000a0c7836 */ /* 0x000fe20000000000 */
[----:B------:R-:W-:Y:S02]  /*1cf60*/  R2UR UR7, R13 ;  /* 0x000000000d0772ca */ /* 0x000fe400000e0000 */
[----:B------:R-:W-:Y:S02]  /*1cf70*/  MOV R13, 0xc0000010 ;  /* 0xc0000010000d7802 */ /* 0x000fe40000000f00 */
        /* <DEDUP_REMOVED lines=8> */
[----:B------:R-:W-:Y:S02]  /*1d000*/  IMAD.MOV.U32 R13, RZ, RZ, -0x3ffffff0 ;  /* 0xc0000010ff0d7424 */ /* 0x000fe400078e00ff */
        /* <DEDUP_REMOVED lines=18> */
.L_x_2795:
[----:B------:R-:W1:Y:S01]  /*1d130*/  @P0 LDC R10, c[0x0][0x44c] ;  /* 0x00011300ff0a0b82 */ /* 0x000e620000000800 */
[----:B0-----:R-:W-:Y:S02]  /*1d140*/  IMAD.IADD R7, R218, 0x1, R212 ;  /* 0x00000001da077824 */ /* 0x001fe400078e02d4 */
[C---:B------:R-:W-:Y:S01]  /*1d150*/  FMUL.FTZ R15, R2.reuse, R156 ;  /* 0x0000009c020f7220 */ /* 0x040fe20000410000 */
[C---:B------:R-:W-:Y:S01]  /*1d160*/  FMUL.FTZ R156, R2.reuse, R163 ;  /* 0x000000a3029c7220 */ /* 0x040fe20000410000 */
[C---:B------:R-:W-:Y:S01]  /*1d170*/  FMUL.FTZ R12, R2.reuse, R154 ;  /* 0x0000009a020c7220 */ /* 0x040fe20000410000 */
[C---:B------:R-:W-:Y:S01]  /*1d180*/  FMUL.FTZ R154, R2.reuse, R161 ;  /* 0x000000a1029a7220 */ /* 0x040fe20000410000 */
[----:B------:R-:W-:Y:S02]  /*1d190*/  IMAD.MOV.U32 R161, RZ, RZ, -0xa0 ;  /* 0xffffff60ffa17424 */ /* 0x000fe400078e00ff */
[C---:B------:R-:W-:Y:S01]  /*1d1a0*/  FMUL.FTZ R13, R2.reuse, R155 ;  /* 0x0000009b020d7220 */ /* 0x040fe20000410000 */
[----:B------:R-:W0:Y:S01]  /*1d1b0*/  @P0 LDC R11, c[0x0][0x450] ;  /* 0x00011400ff0b0b82 */ /* 0x000e220000000800 */
[C---:B------:R-:W-:Y:S01]  /*1d1c0*/  FMUL.FTZ R155, R2.reuse, R162 ;  /* 0x000000a2029b7220 */ /* 0x040fe20000410000 */
[----:B------:R-:W-:Y:S01]  /*1d1d0*/  FMUL.FTZ R20, R2, R157 ;  /* 0x0000009d02147220 */ /* 0x000fe20000410000 */
[----:B------:R-:W-:-:S02]  /*1d1e0*/  IMAD R162, R6, R161, 0x1 ;  /* 0x0000000106a27424 */ /* 0x000fc400078e02a1 */
[C---:B------:R-:W-:Y:S01]  /*1d1f0*/  FMUL.FTZ R161, R2.reuse, R92 ;  /* 0x0000005c02a17220 */ /* 0x040fe20000410000 */
[C---:B------:R-:W-:Y:S01]  /*1d200*/  FMUL.FTZ R21, R2.reuse, R158 ;  /* 0x0000009e02157220 */ /* 0x040fe20000410000 */
[C---:B------:R-:W-:Y:S01]  /*1d210*/  FMUL.FTZ R157, R2.reuse, R164 ;  /* 0x000000a4029d7220 */ /* 0x040fe20000410000 */
[----:B------:R-:W-:Y:S02]  /*1d220*/  IMAD R92, R217, -0x2, R162 ;  /* 0xfffffffed95c7824 */ /* 0x000fe400078e02a2 */
[C---:B------:R-:W-:Y:S01]  /*1d230*/  FMUL.FTZ R158, R2.reuse, R165 ;  /* 0x000000a5029e7220 */ /* 0x040fe20000410000 */
[----:B------:R-:W-:Y:S01]  /*1d240*/  MUFU.TANH R15, R15 ;  /* 0x0000000f000f7308 */ /* 0x000fe20000002400 */
[C---:B------:R-:W-:Y:S01]  /*1d250*/  FMUL.FTZ R136, R2.reuse, R136 ;  /* 0x0000008802887220 */ /* 0x040fe20000410000 */
[C---:B------:R-:W-:Y:S01]  /*1d260*/  FMUL.FTZ R137, R2.reuse, R137 ;  /* 0x0000008902897220 */ /* 0x040fe20000410000 */
[----:B------:R-:W-:Y:S01]  /*1d270*/  IADD3 R92, -R213, R92, R214 ;  /* 0x0000005cd55c7210 */ /* 0x000fe20007ffe1d6 */
[C---:B------:R-:W-:Y:S01]  /*1d280*/  FMUL.FTZ R140, R2.reuse, R140 ;  /* 0x0000008c028c7220 */ /* 0x040fe20000410000 */
[C---:B------:R-:W-:Y:S01]  /*1d290*/  FMUL.FTZ R141, R2.reuse, R141 ;  /* 0x0000008d028d7220 */ /* 0x040fe20000410000 */
[C---:B------:R-:W-:Y:S01]  /*1d2a0*/  FMUL.FTZ R164, R2.reuse, R93 ;  /* 0x0000005d02a47220 */ /* 0x040fe20000410000 */
[----:B-1----:R-:W-:Y:S01]  /*1d2b0*/  @P0 IMAD.HI.U32 R10, R7, R10, RZ ;  /* 0x0000000a070a0227 */ /* 0x002fe200078e00ff */
[----:B------:R-:W-:Y:S03]  /*1d2c0*/  MUFU.TANH R20, R20 ;  /* 0x0000001400147308 */ /* 0x000fe60000002400 */
[C---:B------:R-:W-:Y:S01]  /*1d2d0*/  FMUL.FTZ R144, R2.reuse, R144 ;  /* 0x0000009002907220 */ /* 0x040fe20000410000 */
[C---:B------:R-:W-:Y:S01]  /*1d2e0*/  FMUL.FTZ R145, R2.reuse, R145 ;  /* 0x0000009102917220 */ /* 0x040fe20000410000 */
[C---:B------:R-:W-:Y:S01]  /*1d2f0*/  FMUL.FTZ R148, R2.reuse, R148 ;  /* 0x0000009402947220 */ /* 0x040fe20000410000 */
[C---:B------:R-:W-:Y:S01]  /*1d300*/  FMUL.FTZ R149, R2.reuse, R149 ;  /* 0x0000009502957220 */ /* 0x040fe20000410000 */
[C---:B------:R-:W-:Y:S01]  /*1d310*/  FMUL.FTZ R120, R2.reuse, R120 ;  /* 0x0000007802787220 */ /* 0x040fe20000410000 */
[C---:B------:R-:W-:Y:S01]  /*1d320*/  FMUL.FTZ R121, R2.reuse, R121 ;  /* 0x0000007902797220 */ /* 0x040fe20000410000 */
[----:B0-----:R-:W-:Y:S01]  /*1d330*/  @P0 SHF.R.U32.HI R7, RZ, R11, R10 ;  /* 0x0000000bff070219 */ /* 0x001fe2000001160a */
[C---:B------:R-:W-:Y:S01]  /*1d340*/  FMUL.FTZ R10, R2.reuse, R152 ;  /* 0x00000098020a7220 */ /* 0x040fe20000410000 */
[C---:B------:R-:W-:Y:S01]  /*1d350*/  FMUL.FTZ R11, R2.reuse, R153 ;  /* 0x00000099020b7220 */ /* 0x040fe20000410000 */
[C---:B------:R-:W-:Y:S01]  /*1d360*/  FMUL.FTZ R153, R2.reuse, R160 ;  /* 0x000000a002997220 */ /* 0x040fe20000410000 */
[----:B------:R-:W-:Y:S01]  /*1d370*/  MUFU.TANH R154, R154 ;  /* 0x0000009a009a7308 */ /* 0x000fe20000002400 */
[----:B------:R-:W0:Y:S01]  /*1d380*/  SHFL.IDX PT, R163, R7, RZ, 0x1c1f ;  /* 0x001c1fff07a37589 */ /* 0x000e2200000e0000 */
        /* <DEDUP_REMOVED lines=23> */
[----:B0-----:R-:W-:-:S02]  /*1d500*/  IMAD.IADD R93, R92, 0x1, R163 ;  /* 0x000000015c5d7824 */ /* 0x001fc400078e02a3 */
[C---:B------:R-:W-:Y:S01]  /*1d510*/  FMUL.FTZ R165, R2.reuse, R111 ;  /* 0x0000006f02a57220 */ /* 0x040fe20000410000 */
[----:B------:R-:W0:Y:S01]  /*1d520*/  SHFL.IDX PT, R7, R7, 0x1, 0x1c1f ;  /* 0x003c1f0007077f89 */ /* 0x000e2200000e0000 */
[C---:B------:R-:W-:Y:S01]  /*1d530*/  FMUL.FTZ R138, R2.reuse, R138 ;  /* 0x0000008a028a7220 */ /* 0x040fe20000410000 */
[C---:B------:R-:W-:Y:S01]  /*1d540*/  FMUL.FTZ R139, R2.reuse, R139 ;  /* 0x0000008b028b7220 */ /* 0x040fe20000410000 */
[C---:B------:R-:W-:Y:S01]  /*1d550*/  ISETP.GT.AND P4, PT, R93.reuse, RZ, PT ;  /* 0x000000ff5d00720c */ /* 0x040fe20003f84270 */
[C---:B------:R-:W-:Y:S01]  /*1d560*/  FMUL.FTZ R142, R2.reuse, R142 ;  /* 0x0000008e028e7220 */ /* 0x040fe20000410000 */
[----:B------:R-:W4:Y:S01]  /*1d570*/  MUFU.TANH R157, R157 ;  /* 0x0000009d009d7308 */ /* 0x000f220000002400 */
[C---:B------:R-:W-:Y:S01]  /*1d580*/  ISETP.GT.AND P5, PT, R93.reuse, 0x1, PT ;  /* 0x000000015d00780c */ /* 0x040fe20003fa4270 */
[C---:B------:R-:W-:Y:S01]  /*1d590*/  FMUL.FTZ R146, R2.reuse, R146 ;  /* 0x0000009202927220 */ /* 0x040fe20000410000 */
[C---:B------:R-:W-:Y:S01]  /*1d5a0*/  ISETP.GT.AND P2, PT, R93.reuse, 0x8, PT ;  /* 0x000000085d00780c */ /* 0x040fe20003f44270 */
[C---:B------:R-:W-:Y:S01]  /*1d5b0*/  FMUL.FTZ R122, R2.reuse, R122 ;  /* 0x0000007a027a7220 */ /* 0x040fe20000410000 */
[----:B------:R-:W-:Y:S01]  /*1d5c0*/  ISETP.GT.AND P3, PT, R93, 0x9, PT ;  /* 0x000000095d00780c */ /* 0x000fe20003f64270 */
[----:B------:R-:W-:Y:S01]  /*1d5d0*/  FMUL.FTZ R123, R2, R123 ;  /* 0x0000007b027b7220 */ /* 0x000fe20000410000 */
[----:B-1----:R-:W-:Y:S01]  /*1d5e0*/  FSEL R10, R10, -INF , P4 ;  /* 0xff8000000a0a7808 */ /* 0x002fe20002000000 */
[----:B------:R-:W1:Y:S01]  /*1d5f0*/  MUFU.TANH R158, R158 ;  /* 0x0000009e009e7308 */ /* 0x000e620000002400 */
[----:B--2---:R-:W-:Y:S01]  /*1d600*/  FSEL R11, R11, -INF , P5 ;  /* 0xff8000000b0b7808 */ /* 0x004fe20002800000 */
[C---:B------:R-:W-:Y:S01]  /*1d610*/  FMUL.FTZ R126, R2.reuse, R126 ;  /* 0x0000007e027e7220 */ /* 0x040fe20000410000 */
[----:B------:R-:W-:Y:S01]  /*1d620*/  FSEL R15, R15, -INF , P2 ;  /* 0xff8000000f0f7808 */ /* 0x000fe20001000000 */
[----:B------:R-:W-:Y:S01]  /*1d630*/  FMUL.FTZ R160, R2, R167 ;  /* 0x000000a702a07220 */ /* 0x000fe20000410000 */
[----:B------:R-:W-:Y:S01]  /*1d640*/  FSEL R20, R20, -INF , P3 ;  /* 0xff80000014147808 */ /* 0x000fe20001800000 */
[C---:B------:R-:W-:Y:S01]  /*1d650*/  FMUL.FTZ R127, R2.reuse, R127 ;  /* 0x0000007f027f7220 */ /* 0x040fe20000410000 */
[C---:B------:R-:W-:Y:S01]  /*1d660*/  ISETP.GT.AND P4, PT, R93.reuse, 0x10, PT ;  /* 0x000000105d00780c */ /* 0x040fe20003f84270 */
[----:B------:R-:W2:Y:S01]  /*1d670*/  MUFU.TANH R136, R136 ;  /* 0x0000008800887308 */ /* 0x000ea20000002400 */
[C---:B------:R-:W-:Y:S01]  /*1d680*/  ISETP.GT.AND P5, PT, R93.reuse, 0x11, PT ;  /* 0x000000115d00780c */ /* 0x040fe20003fa4270 */
[C---:B------:R-:W-:Y:S01]  /*1d690*/  FMUL.FTZ R130, R2.reuse, R130 ;  /* 0x0000008202827220 */ /* 0x040fe20000410000 */
[C---:B------:R-:W-:Y:S01]  /*1d6a0*/  ISETP.GT.AND P2, PT, R93.reuse, 0x18, PT ;  /* 0x000000185d00780c */ /* 0x040fe20003f44270 */
[C---:B------:R-:W-:Y:S01]  /*1d6b0*/  FMUL.FTZ R131, R2.reuse, R131 ;  /* 0x0000008302837220 */ /* 0x040fe20000410000 */
[----:B------:R-:W-:Y:S01]  /*1d6c0*/  ISETP.GT.AND P3, PT, R93, 0x19, PT ;  /* 0x000000195d00780c */ /* 0x000fe20003f64270 */
[----:B------:R-:W-:Y:S01]  /*1d6d0*/  FMUL.FTZ R143, R2, R143 ;  /* 0x0000008f028f7220 */ /* 0x000fe20000410000 */
[----:B---3--:R-:W-:Y:S01]  /*1d6e0*/  FSEL R153, R153, -INF , P4 ;  /* 0xff80000099997808 */ /* 0x008fe20002000000 */
[----:B------:R-:W3:Y:S01]  /*1d6f0*/  MUFU.TANH R137, R137 ;  /* 0x0000008900897308 */ /* 0x000ee20000002400 */
[----:B------:R-:W-:Y:S01]  /*1d700*/  FSEL R154, R154, -INF , P5 ;  /* 0xff8000009a9a7808 */ /* 0x000fe20002800000 */
[C---:B------:R-:W-:Y:S01]  /*1d710*/  FMUL.FTZ R134, R2.reuse, R134 ;  /* 0x0000008602867220 */ /* 0x040fe20000410000 */
[----:B----4-:R-:W-:Y:S01]  /*1d720*/  FSEL R157, R157, -INF , P2 ;  /* 0xff8000009d9d7808 */ /* 0x010fe20001000000 */
[----:B------:R-:W-:Y:S01]  /*1d730*/  FMUL.FTZ R135, R2, R135 ;  /* 0x0000008702877220 */ /* 0x000fe20000410000 */
[----:B-1----:R-:W-:Y:S01]  /*1d740*/  FSEL R158, R158, -INF , P3 ;  /* 0xff8000009e9e7808 */ /* 0x002fe20001800000 */
[C---:B------:R-:W-:Y:S01]  /*1d750*/  FMUL.FTZ R106, R2.reuse, R106 ;  /* 0x0000006a026a7220 */ /* 0x040fe20000410000 */
[C---:B------:R-:W-:Y:S01]  /*1d760*/  ISETP.GT.AND P4, PT, R93.reuse, 0x20, PT ;  /* 0x000000205d00780c */ /* 0x040fe20003f84270 */
[----:B------:R-:W1:Y:S01]  /*1d770*/  MUFU.TANH R140, R140 ;  /* 0x0000008c008c7308 */ /* 0x000e620000002400 */
[C---:B------:R-:W-:Y:S01]  /*1d780*/  ISETP.GT.AND P5, PT, R93.reuse, 0x21, PT ;  /* 0x000000215d00780c */ /* 0x040fe20003fa4270 */
[C---:B------:R-:W-:Y:S01]  /*1d790*/  FMUL.FTZ R107, R2.reuse, R107 ;  /* 0x0000006b026b7220 */ /* 0x040fe20000410000 */
[C---:B------:R-:W-:Y:S01]  /*1d7a0*/  ISETP.GT.AND P2, PT, R93.reuse, 0x28, PT ;  /* 0x000000285d00780c */ /* 0x040fe20003f44270 */
[C---:B------:R-:W-:Y:S01]  /*1d7b0*/  FMUL.FTZ R110, R2.reuse, R110 ;  /* 0x0000006e026e7220 */ /* 0x040fe20000410000 */
[----:B------:R-:W-:Y:S01]  /*1d7c0*/  ISETP.GT.AND P3, PT, R93, 0x29, PT ;  /* 0x000000295d00780c */ /* 0x000fe20003f64270 */
[----:B------:R-:W-:Y:S01]  /*1d7d0*/  FMUL.FTZ R114, R2, R114 ;  /* 0x0000007202727220 */ /* 0x000fe20000410000 */
[----:B--2---:R-:W-:Y:S01]  /*1d7e0*/  FSEL R136, R136, -INF , P4 ;  /* 0xff80000088887808 */ /* 0x004fe20002000000 */
[----:B------:R-:W2:Y:S01]  /*1d7f0*/  MUFU.TANH R141, R141 ;  /* 0x0000008d008d7308 */ /* 0x000ea20000002400 */
[----:B---3--:R-:W-:Y:S01]  /*1d800*/  FSEL R137, R137, -INF , P5 ;  /* 0xff80000089897808 */ /* 0x008fe20002800000 */
[C---:B------:R-:W-:Y:S01]  /*1d810*/  FMUL.FTZ R115, R2.reuse, R115 ;  /* 0x0000007302737220 */ /* 0x040fe20000410000 */
[C---:B------:R-:W-:Y:S01]  /*1d820*/  ISETP.GT.AND P4, PT, R93.reuse, 0x30, PT ;  /* 0x000000305d00780c */ /* 0x040fe20003f84270 */
[C---:B------:R-:W-:Y:S01]  /*1d830*/  FMUL.FTZ R118, R2.reuse, R118 ;  /* 0x0000007602767220 */ /* 0x040fe20000410000 */
[C---:B------:R-:W-:Y:S01]  /*1d840*/  ISETP.GT.AND P5, PT, R93.reuse, 0x31, PT ;  /* 0x000000315d00780c */ /* 0x040fe20003fa4270 */
[----:B------:R-:W-:Y:S01]  /*1d850*/  FMUL.FTZ R119, R2, R119 ;  /* 0x0000007702777220 */ /* 0x000fe20000410000 */
[----:B0-----:R-:W-:Y:S01]  /*1d860*/  IADD3 R92, R92, R7, RZ ;  /* 0x000000075c5c7210 */ /* 0x001fe20007ffe0ff */
[----:B------:R-:W0:Y:S01]  /*1d870*/  MUFU.TANH R144, R144 ;  /* 0x0000009000907308 */ /* 0x000e220000002400 */
[----:B-1----:R-:W-:Y:S01]  /*1d880*/  FSEL R140, R140, -INF , P2 ;  /* 0xff8000008c8c7808 */ /* 0x002fe20001000000 */
[C---:B------:R-:W-:Y:S01]  /*1d890*/  FMUL.FTZ R7, R2.reuse, R103 ;  /* 0x0000006702077220 */ /* 0x040fe20000410000 */
[----:B------:R-:W-:Y:S01]  /*1d8a0*/  ISETP.GT.AND P2, PT, R93, 0x38, PT ;  /* 0x000000385d00780c */ /* 0x000fe20003f44270 */
[C---:B------:R-:W-:Y:S01]  /*1d8b0*/  FMUL.FTZ R91, R2.reuse, R91 ;  /* 0x0000005b025b7220 */ /* 0x040fe20000410000 */
[----:B------:R-:W-:Y:S01]  /*1d8c0*/  UMOV UR51, UR50 ;  /* 0x0000003200337c82 */ /* 0x000fe20008000000 */
[C---:B------:R-:W-:Y:S01]  /*1d8d0*/  FMUL.FTZ R94, R2.reuse, R94 ;  /* 0x0000005e025e7220 */ /* 0x040fe20000410000 */
[C---:B------:R-:W-:Y:S01]  /*1d8e0*/  FMUL.FTZ R95, R2.reuse, R95 ;  /* 0x0000005f025f7220 */ /* 0x040fe20000410000 */
[----:B------:R-:W1:Y:S01]  /*1d8f0*/  MUFU.TANH R145, R145 ;  /* 0x0000009100917308 */ /* 0x000e620000002400 */
[----:B--2---:R-:W-:Y:S01]  /*1d900*/  FSEL R141, R141, -INF , P3 ;  /* 0xff8000008d8d7808 */ /* 0x004fe20001800000 */
[C---:B------:R-:W-:Y:S01]  /*1d910*/  FMUL.FTZ R98, R2.reuse, R98 ;  /* 0x0000006202627220 */ /* 0x040fe20000410000 */
[----:B------:R-:W-:Y:S01]  /*1d920*/  ISETP.GT.AND P3, PT, R93, 0x39, PT ;  /* 0x000000395d00780c */ /* 0x000fe20003f64270 */
[C---:B------:R-:W-:Y:S01]  /*1d930*/  FMUL.FTZ R99, R2.reuse, R99 ;  /* 0x0000006302637220 */ /* 0x040fe20000410000 */
[----:B------:R-:W-:-:S03]  /*1d940*/  FMUL.FTZ R102, R2, R102 ;  /* 0x0000006602667220 */ /* 0x000fc60000410000 */
[----:B------:R-:W2:Y:S01]  /*1d950*/  MUFU.TANH R148, R148 ;  /* 0x0000009400947308 */ /* 0x000ea20000002400 */
[----:B0-----:R-:W-:Y:S02]  /*1d960*/  FSEL R144, R144, -INF , P4 ;  /* 0xff80000090907808 */ /* 0x001fe40002000000 */
[----:B------:R-:W-:-:S05]  /*1d970*/  ISETP.GT.AND P4, PT, R93, 0x40, PT ;  /* 0x000000405d00780c */ /* 0x000fca0003f84270 */
[----:B------:R-:W0:Y:S01]  /*1d980*/  MUFU.TANH R149, R149 ;  /* 0x0000009500957308 */ /* 0x000e220000002400 */
[----:B-1----:R-:W-:Y:S02]  /*1d990*/  FSEL R145, R145, -INF , P5 ;  /* 0xff80000091917808 */ /* 0x002fe40002800000 */
[----:B------:R-:W-:-:S05]  /*1d9a0*/  ISETP.GT.AND P5, PT, R93, 0x41, PT ;  /* 0x000000415d00780c */ /* 0x000fca0003fa4270 */
[----:B------:R-:W1:Y:S01]  /*1d9b0*/  MUFU.TANH R120, R120 ;  /* 0x0000007800787308 */ /* 0x000e620000002400 */
[----:B--2---:R-:W-:Y:S02]  /*1d9c0*/  FSEL R148, R148, -INF , P2 ;  /* 0xff80000094947808 */ /* 0x004fe40001000000 */
[----:B------:R-:W-:-:S05]  /*1d9d0*/  ISETP.GT.AND P2, PT, R93, 0x48, PT ;  /* 0x000000485d00780c */ /* 0x000fca0003f44270 */
        /* <DEDUP_REMOVED lines=54> */
[----:B------:R2:W3:Y:S01]  /*1dd40*/  MUFU.TANH R147, R164 ;  /* 0x000000a400937308 */ /* 0x0004e20000002400 */
[----:B0-----:R-:W-:Y:S02]  /*1dd50*/  FSEL R89, R89, -INF , P5 ;  /* 0xff80000059597808 */ /* 0x001fe40002800000 */
[----:B------:R-:W-:-:S05]  /*1dd60*/  ISETP.GT.AND P5, PT, R93, 0x91, PT ;  /* 0x000000915d00780c */ /* 0x000fca0003fa4270 */
[----:B------:R-:W-:Y:S01]  /*1dd70*/  MUFU.TANH R96, R96 ;  /* 0x0000006000607308 */ /* 0x000fe20000002400 */
[----:B--2---:R-:W-:Y:S02]  /*1dd80*/  FMNMX.FTZ R164, R10, R5, !PT ;  /* 0x000000050aa47209 */ /* 0x004fe40007810000 */
[----:B-1----:R-:W-:Y:S02]  /*1dd90*/  FSEL R161, R161, -INF , P2 ;  /* 0xff800000a1a17808 */ /* 0x002fe40001000000 */
[----:B------:R-:W-:Y:S02]  /*1dda0*/  FMNMX.FTZ R164, R11, R164, !PT ;  /* 0x000000a40ba47209 */ /* 0x000fe40007810000 */
[----:B------:R-:W-:Y:S01]  /*1ddb0*/  ISETP.GT.AND P2, PT, R93, 0x98, PT ;  /* 0x000000985d00780c */ /* 0x000fe20003f44270 */
[----:B------:R-:W-:Y:S01]  /*1ddc0*/  MUFU.TANH R12, R12 ;  /* 0x0000000c000c7308 */ /* 0x000fe20000002400 */
[----:B------:R-:W-:Y:S02]  /*1ddd0*/  FMNMX.FTZ R163, R15, R164, !PT ;  /* 0x000000a40fa37209 */ /* 0x000fe40007810000 */
[----:B---3--:R-:W-:-:S02]  /*1dde0*/  FSEL R147, R147, -INF , P3 ;  /* 0xff80000093937808 */ /* 0x008fc40001800000 */
[----:B------:R-:W-:Y:S01]  /*1ddf0*/  FMNMX.FTZ R164, R20, R163, !PT ;  /* 0x000000a314a47209 */ /* 0x000fe20007810000 */
[C---:B------:R-:W-:Y:S01]  /*1de00*/  FMUL.FTZ R163, R2.reuse, R100 ;  /* 0x0000006402a37220 */ /* 0x040fe20000410000 */
[----:B------:R-:W-:Y:S01]  /*1de10*/  ISETP.GT.AND P3, PT, R93, 0x99, PT ;  /* 0x000000995d00780c */ /* 0x000fe20003f64270 */
[C---:B------:R-:W-:Y:S01]  /*1de20*/  FMUL.FTZ R93, R2.reuse, R150 ;  /* 0x00000096025d7220 */ /* 0x040fe20000410000 */
[----:B------:R-:W-:Y:S01]  /*1de30*/  FMUL.FTZ R150, R2, R151 ;  /* 0x0000009702967220 */ /* 0x000fe20000410000 */
[----:B------:R-:W-:Y:S01]  /*1de40*/  FMNMX.FTZ R151, R153, R164, !PT ;  /* 0x000000a499977209 */ /* 0x000fe20007810000 */
[----:B------:R-:W-:Y:S03]  /*1de50*/  MUFU.TANH R13, R13 ;  /* 0x0000000d000d7308 */ /* 0x000fe60000002400 */
[----:B------:R-:W-:-:S04]  /*1de60*/  FMNMX.FTZ R164, R154, R151, !PT ;  /* 0x000000979aa47209 */ /* 0x000fc80007810000 */
[----:B------:R-:W-:Y:S01]  /*1de70*/  FMNMX.FTZ R151, R157, R164, !PT ;  /* 0x000000a49d977209 */ /* 0x000fe20007810000 */
[----:B------:R-:W0:Y:S03]  /*1de80*/  MUFU.TANH R163, R163 ;  /* 0x000000a300a37308 */ /* 0x000e260000002400 */
[----:B------:R-:W-:-:S04]  /*1de90*/  FMNMX.FTZ R151, R158, R151, !PT ;  /* 0x000000979e977209 */ /* 0x000fc80007810000 */
[----:B------:R-:W-:Y:S01]  /*1dea0*/  FMNMX.FTZ R164, R136, R151, !PT ;  /* 0x0000009788a47209 */ /* 0x000fe20007810000 */
[----:B------:R-:W1:Y:S03]  /*1deb0*/  MUFU.TANH R21, R21 ;  /* 0x0000001500157308 */ /* 0x000e660000002400 */
[----:B------:R-:W-:-:S04]  /*1dec0*/  FMNMX.FTZ R151, R137, R164, !PT ;  /* 0x000000a489977209 */ /* 0x000fc80007810000 */
[----:B------:R-:W-:Y:S01]  /*1ded0*/  FMNMX.FTZ R164, R140, R151, !PT ;  /* 0x000000978ca47209 */ /* 0x000fe20007810000 */
[----:B------:R-:W-:Y:S03]  /*1dee0*/  MUFU.TANH R155, R155 ;  /* 0x0000009b009b7308 */ /* 0x000fe60000002400 */
        /* <DEDUP_REMOVED lines=24> */
[----:B------:R-:W-:Y:S01]  /*1e070*/  FMNMX.FTZ R151, R109, R164, !PT ;  /* 0x000000a46d977209 */ /* 0x000fe20007810000 */
[----:B------:R-:W-:-:S03]  /*1e080*/  FMUL.FTZ R164, R2, R97 ;  /* 0x0000006102a47220 */ /* 0x000fc60000410000 */
[----:B------:R-:W-:Y:S01]  /*1e090*/  FMNMX.FTZ R166, R112, R151, !PT ;  /* 0x0000009770a67209 */ /* 0x000fe20007810000 */
[----:B------:R-:W-:Y:S01]  /*1e0a0*/  FMUL.FTZ R151, R2, R101 ;  /* 0x0000006502977220 */ /* 0x000fe20000410000 */
[----:B0-----:R-:W-:Y:S01]  /*1e0b0*/  FSEL R101, R163, -INF , P2 ;  /* 0xff800000a3657808 */ /* 0x001fe20001000000 */
[----:B------:R-:W0:Y:S01]  /*1e0c0*/  MUFU.TANH R164, R164 ;  /* 0x000000a400a47308 */ /* 0x000e220000002400 */
[----:B------:R-:W-:Y:S02]  /*1e0d0*/  FMNMX.FTZ R97, R113, R166, !PT ;  /* 0x000000a671617209 */ /* 0x000fe40007810000 */
[----:B------:R-:W-:Y:S02]  /*1e0e0*/  ISETP.GT.AND P2, PT, R92, 0x9, PT ;  /* 0x000000095c00780c */ /* 0x000fe40003f44270 */
[----:B------:R-:W-:-:S03]  /*1e0f0*/  FMNMX.FTZ R166, R116, R97, !PT ;  /* 0x0000006174a67209 */ /* 0x000fc60007810000 */
[----:B------:R-:W2:Y:S01]  /*1e100*/  MUFU.TANH R151, R151 ;  /* 0x0000009700977308 */ /* 0x000ea20000002400 */
[----:B------:R-:W-:-:S04]  /*1e110*/  FMNMX.FTZ R97, R117, R166, !PT ;  /* 0x000000a675617209 */ /* 0x000fc80007810000 */
[----:B------:R-:W-:Y:S02]  /*1e120*/  FMNMX.FTZ R100, R88, R97, !PT ;  /* 0x0000006158647209 */ /* 0x000fe40007810000 */
[----:B------:R-:W-:Y:S01]  /*1e130*/  FSEL R97, R96, -INF , P4 ;  /* 0xff80000060617808 */ /* 0x000fe20002000000 */
[----:B------:R-:W3:Y:S01]  /*1e140*/  MUFU.TANH R150, R150 ;  /* 0x0000009600967308 */ /* 0x000ee20000002400 */
[----:B------:R-:W-:Y:S02]  /*1e150*/  FMNMX.FTZ R100, R89, R100, !PT ;  /* 0x0000006459647209 */ /* 0x000fe40007810000 */
[----:B------:R-:W-:Y:S02]  /*1e160*/  ISETP.GT.AND P4, PT, R92, 0x8, PT ;  /* 0x000000085c00780c */ /* 0x000fe40003f84270 */
[----:B------:R-:W-:Y:S02]  /*1e170*/  FMNMX.FTZ R100, R161, R100, !PT ;  /* 0x00000064a1647209 */ /* 0x000fe40007810000 */
[----:B-1----:R-:W-:Y:S01]  /*1e180*/  FSEL R21, R21, -INF , P4 ;  /* 0xff80000015157808 */ /* 0x002fe20002000000 */
[----:B------:R-:W1:Y:S01]  /*1e190*/  MUFU.TANH R152, R152 ;  /* 0x0000009800987308 */ /* 0x000e620000002400 */
[----:B------:R-:W-:-:S02]  /*1e1a0*/  FMNMX.FTZ R166, R147, R100, !PT ;  /* 0x0000006493a67209 */ /* 0x000fc40007810000 */
[----:B0-----:R-:W-:Y:S02]  /*1e1b0*/  FSEL R100, R164, -INF , P5 ;  /* 0xff800000a4647808 */ /* 0x001fe40002800000 */
[----:B------:R-:W-:Y:S02]  /*1e1c0*/  FMNMX.FTZ R111, R97, R166, !PT ;  /* 0x000000a6616f7209 */ /* 0x000fe40007810000 */
[----:B------:R-:W-:Y:S01]  /*1e1d0*/  ISETP.GT.AND P5, PT, R92, RZ, PT ;  /* 0x000000ff5c00720c */ /* 0x000fe20003fa4270 */
[----:B------:R-:W0:Y:S01]  /*1e1e0*/  MUFU.TANH R122, R122 ;  /* 0x0000007a007a7308 */ /* 0x000e220000002400 */
[----:B------:R-:W-:Y:S02]  /*1e1f0*/  FMNMX.FTZ R164, R100, R111, !PT ;  /* 0x0000006f64a47209 */ /* 0x000fe40007810000 */
[----:B--2---:R-:W-:Y:S01]  /*1e200*/  FSEL R111, R151, -INF , P3 ;  /* 0xff800000976f7808 */ /* 0x004fe20001800000 */
[----:B------:R-:W-:Y:S01]  /*1e210*/  FMUL.FTZ R151, R2, R90 ;  /* 0x0000005a02977220 */ /* 0x000fe20000410000 */
[----:B------:R-:W-:-:S02]  /*1e220*/  FMNMX.FTZ R164, R101, R164, !PT ;  /* 0x000000a465a47209 */ /* 0x000fc40007810000 */
[----:B------:R-:W-:Y:S01]  /*1e230*/  FSEL R103, R12, -INF , P5 ;  /* 0xff8000000c677808 */ /* 0x000fe20002800000 */
[----:B------:R-:W2:Y:S01]  /*1e240*/  MUFU.TANH R123, R123 ;  /* 0x0000007b007b7308 */ /* 0x000ea20000002400 */
[----:B------:R-:W-:Y:S02]  /*1e250*/  FMNMX.FTZ R164, R111, R164, !PT ;  /* 0x000000a46fa47209 */ /* 0x000fe40007810000 */
[C---:B------:R-:W-:Y:S02]  /*1e260*/  ISETP.GT.AND P3, PT, R92.reuse, 0x1, PT ;  /* 0x000000015c00780c */ /* 0x040fe40003f64270 */
[----:B------:R-:W-:Y:S01]  /*1e270*/  ISETP.GT.AND P5, PT, R92, 0x10, PT ;  /* 0x000000105c00780c */ /* 0x000fe20003fa4270 */
[----:B------:R-:W4:Y:S01]  /*1e280*/  SHFL.BFLY PT, R163, R164, 0x2, 0x1f ;  /* 0x0c401f00a4a37f89 */ /* 0x000f2200000e0000 */
[----:B------:R-:W-:Y:S01]  /*1e290*/  FSEL R13, R13, -INF , P3 ;  /* 0xff8000000d0d7808 */ /* 0x000fe20001800000 */
[----:B------:R-:W5:Y:S01]  /*1e2a0*/  MUFU.TANH R126, R126 ;  /* 0x0000007e007e7308 */ /* 0x000f620000002400 */
[----:B------:R-:W-:-:S02]  /*1e2b0*/  FSEL R155, R155, -INF , P5 ;  /* 0xff8000009b9b7808 */ /* 0x000fc40002800000 */
[C---:B------:R-:W-:Y:S02]  /*1e2c0*/  ISETP.GT.AND P3, PT, R92.reuse, 0x11, PT ;  /* 0x000000115c00780c */ /* 0x040fe40003f64270 */
[C---:B------:R-:W-:Y:S02]  /*1e2d0*/  ISETP.GT.AND P4, PT, R92.reuse, 0x18, PT ;  /* 0x000000185c00780c */ /* 0x040fe40003f84270 */
[----:B------:R-:W-:Y:S01]  /*1e2e0*/  ISETP.GT.AND P5, PT, R92, 0x20, PT ;  /* 0x000000205c00780c */ /* 0x000fe20003fa4270 */
[----:B------:R-:W5:Y:S01]  /*1e2f0*/  MUFU.TANH R160, R160 ;  /* 0x000000a000a07308 */ /* 0x000f620000002400 */
[----:B------:R-:W-:Y:S02]  /*1e300*/  FSEL R156, R156, -INF , P3 ;  /* 0xff8000009c9c7808 */ /* 0x000fe40001800000 */
[----:B------:R-:W-:Y:S02]  /*1e310*/  FSEL R159, R159, -INF , P4 ;  /* 0xff8000009f9f7808 */ /* 0x000fe40002000000 */
[----:B------:R-:W-:-:S02]  /*1e320*/  FSEL R138, R138, -INF , P5 ;  /* 0xff8000008a8a7808 */ /* 0x000fc40002800000 */
[C---:B------:R-:W-:Y:S01]  /*1e330*/  ISETP.GT.AND P3, PT, R92.reuse, 0x21, PT ;  /* 0x000000215c00780c */ /* 0x040fe20003f64270 */
[----:B------:R-:W5:Y:S01]  /*1e340*/  MUFU.TANH R127, R127 ;  /* 0x0000007f007f7308 */ /* 0x000f620000002400 */
[C---:B------:R-:W-:Y:S02]  /*1e350*/  ISETP.GT.AND P4, PT, R92.reuse, 0x28, PT ;  /* 0x000000285c00780c */ /* 0x040fe40003f84270 */
[----:B------:R-:W-:Y:S02]  /*1e360*/  ISETP.GT.AND P5, PT, R92, 0x30, PT ;  /* 0x000000305c00780c */ /* 0x000fe40003fa4270 */
[----:B------:R-:W-:Y:S02]  /*1e370*/  FSEL R139, R139, -INF , P3 ;  /* 0xff8000008b8b7808 */ /* 0x000fe40001800000 */
[----:B----4-:R-:W-:Y:S01]  /*1e380*/  FMNMX.FTZ R163, R164, R163, !PT ;  /* 0x000000a3a4a37209 */ /* 0x010fe20007810000 */
[----:B------:R-:W4:Y:S01]  /*1e390*/  MUFU.TANH R130, R130 ;  /* 0x0000008200827308 */ /* 0x000f220000002400 */
[----:B------:R-:W-:-:S02]  /*1e3a0*/  FSEL R142, R142, -INF , P4 ;  /* 0xff8000008e8e7808 */ /* 0x000fc40002000000 */
[----:B------:R-:W-:Y:S01]  /*1e3b0*/  FSEL R146, R146, -INF , P5 ;  /* 0xff80000092927808 */ /* 0x000fe20002800000 */
[----:B------:R-:W4:Y:S01]  /*1e3c0*/  SHFL.BFLY PT, R90, R163, 0x1, 0x1f ;  /* 0x0c201f00a35a7f89 */ /* 0x000f2200000e0000 */
[C---:B------:R-:W-:Y:S02]  /*1e3d0*/  ISETP.GT.AND P3, PT, R92.reuse, 0x31, PT ;  /* 0x000000315c00780c */ /* 0x040fe40003f64270 */
[C---:B------:R-:W-:Y:S01]  /*1e3e0*/  ISETP.GT.AND P4, PT, R92.reuse, 0x38, PT ;  /* 0x000000385c00780c */ /* 0x040fe20003f84270 */
[----:B------:R-:W4:Y:S01]  /*1e3f0*/  MUFU.TANH R131, R131 ;  /* 0x0000008300837308 */ /* 0x000f220000002400 */
[----:B------:R-:W-:Y:S02]  /*1e400*/  ISETP.GT.AND P5, PT, R92, 0x39, PT ;  /* 0x000000395c00780c */ /* 0x000fe40003fa4270 */
[----:B------:R-:W-:Y:S02]  /*1e410*/  FSEL R162, R162, -INF , P3 ;  /* 0xff800000a2a27808 */ /* 0x000fe40001800000 */
[----:B------:R-:W-:-:S02]  /*1e420*/  FSEL R93, R93, -INF , P4 ;  /* 0xff8000005d5d7808 */ /* 0x000fc40002000000 */
[----:B---3--:R-:W-:Y:S01]  /*1e430*/  FSEL R150, R150, -INF , P5 ;  /* 0xff80000096967808 */ /* 0x008fe20002800000 */
[----:B------:R-:W3:Y:S01]  /*1e440*/  MUFU.TANH R143, R143 ;  /* 0x0000008f008f7308 */ /* 0x000ee20000002400 */
[C---:B------:R-:W-:Y:S02]  /*1e450*/  ISETP.GT.AND P3, PT, R92.reuse, 0x40, PT ;  /* 0x000000405c00780c */ /* 0x040fe40003f64270 */
[C---:B------:R-:W-:Y:S02]  /*1e460*/  ISETP.GT.AND P4, PT, R92.reuse, 0x41, PT ;  /* 0x000000415c00780c */ /* 0x040fe40003f84270 */
[----:B------:R-:W-:Y:S02]  /*1e470*/  ISETP.GT.AND P5, PT, R92, 0x48, PT ;  /* 0x000000485c00780c */ /* 0x000fe40003fa4270 */
[----:B-1----:R-:W-:Y:S01]  /*1e480*/  FSEL R152, R152, -INF , P2 ;  /* 0xff80000098987808 */ /* 0x002fe20001000000 */
[----:B------:R-:W1:Y:S01]  /*1e490*/  MUFU.TANH R134, R134 ;  /* 0x0000008600867308 */ /* 0x000e620000002400 */
[----:B------:R-:W-:-:S02]  /*1e4a0*/  ISETP.GT.AND P2, PT, R92, 0x19, PT ;  /* 0x000000195c00780c */ /* 0x000fc40003f44270 */
[----:B0-----:R-:W-:Y:S02]  /*1e4b0*/  FSEL R122, R122, -INF , P3 ;  /* 0xff8000007a7a7808 */ /* 0x001fe40001800000 */
[----:B--2---:R-:W-:Y:S02]  /*1e4c0*/  FSEL R123, R123, -INF , P4 ;  /* 0xff8000007b7b7808 */ /* 0x004fe40002000000 */
[----:B-----5:R-:W-:Y:S01]  /*1e4d0*/  FSEL R126, R126, -INF , P5 ;  /* 0xff8000007e7e7808 */ /* 0x020fe20002800000 */
[----:B------:R-:W0:Y:S01]  /*1e4e0*/  MUFU.TANH R135, R135 ;  /* 0x0000008700877308 */ /* 0x000e220000002400 */
[C---:B------:R-:W-:Y:S02]  /*1e4f0*/  ISETP.GT.AND P3, PT, R92.reuse, 0x49, PT ;  /* 0x000000495c00780c */ /* 0x040fe40003f64270 */
[C---:B------:R-:W-:Y:S02]  /*1e500*/  ISETP.GT.AND P4, PT, R92.reuse, 0x50, PT ;  /* 0x000000505c00780c */ /* 0x040fe40003f84270 */
[----:B------:R-:W-:-:S02]  /*1e510*/  ISETP.GT.AND P5, PT, R92, 0x51, PT ;  /* 0x000000515c00780c */ /* 0x000fc40003fa4270 */
[----:B----4-:R-:W-:Y:S01]  /*1e520*/  FMNMX.FTZ R90, R163, R90, !PT ;  /* 0x0000005aa35a7209 */ /* 0x010fe20007810000 */
[----:B------:R-:W2:Y:S01]  /*1e530*/  MUFU.TANH R106, R106 ;  /* 0x0000006a006a7308 */ /* 0x000ea20000002400 */
[----:B------:R-:W-:Y:S01]  /*1e540*/  FSEL R160, R160, -INF , P2 ;  /* 0xff800000a0a07808 */ /* 0x000fe20001000000 */
[----:B------:R-:W-:Y:S01]  /*1e550*/  IMAD.U32 R163, RZ, RZ, UR51 ;  /* 0x00000033ffa37e24 */ /* 0x000fe2000f8e00ff */
[----:B------:R-:W-:Y:S02]  /*1e560*/  ISETP.GT.AND P2, PT, R92, 0x29, PT ;  /* 0x000000295c00780c */ /* 0x000fe40003f44270 */
[----:B------:R-:W-:Y:S01]  /*1e570*/  FSEL R127, R127, -INF , P3 ;  /* 0xff8000007f7f7808 */ /* 0x000fe20001800000 */
[----:B------:R-:W-:-:S01]  /*1e580*/  FFMA.FTZ R12, R90, R163, -8 ;  /* 0xc10000005a0c7423 */ /* 0x000fc200000100a3 */
[----:B------:R-:W-:Y:S01]  /*1e590*/  FSEL R130, R130, -INF , P4 ;  /* 0xff80000082827808 */ /* 0x000fe20002000000 */
[----:B------:R-:W4:Y:S01]  /*1e5a0*/  MUFU.TANH R107, R107 ;  /* 0x0000006b006b7308 */ /* 0x000f220000002400 */
[----:B------:R-:W-:-:S02]  /*1e5b0*/  FSEL R131, R131, -INF , P5 ;  /* 0xff80000083837808 */ /* 0x000fc40002800000 */
[C---:B------:R-:W-:Y:S02]  /*1e5c0*/  ISETP.GT.AND P3, PT, R92.reuse, 0x58, PT ;  /* 0x000000585c00780c */ /* 0x040fe40003f64270 */
[C---:B------:R-:W-:Y:S02]  /*1e5d0*/  ISETP.GT.AND P4, PT, R92.reuse, 0x59, PT ;  /* 0x000000595c00780c */ /* 0x040fe40003f84270 */
[----:B------:R-:W-:Y:S01]  /*1e5e0*/  ISETP.GT.AND P5, PT, R92, 0x60, PT ;  /* 0x000000605c00780c */ /* 0x000fe20003fa4270 */
[----:B------:R-:W5:Y:S01]  /*1e5f0*/  MUFU.TANH R110, R110 ;  /* 0x0000006e006e7308 */ /* 0x000f620000002400 */
[----:B---3--:R-:W-:Y:S02]  /*1e600*/  FSEL R143, R143, -INF , P2 ;  /* 0xff8000008f8f7808 */ /* 0x008fe40001000000 */
[----:B------:R-:W-:Y:S02]  /*1e610*/  FSETP.NEU.FTZ.AND P2, PT, R90, -INF , PT ;  /* 0xff8000005a00780b */ /* 0x000fe40003f5d000 */
[----:B-1----:R-:W-:-:S02]  /*1e620*/  FSEL R134, R134, -INF , P3 ;  /* 0xff80000086867808 */ /* 0x002fc40001800000 */
[----:B0-----:R-:W-:Y:S01]  /*1e630*/  FSEL R135, R135, -INF , P4 ;  /* 0xff80000087877808 */ /* 0x001fe20002000000 */
[----:B------:R0:W1:Y:S01]  /*1e640*/  MUFU.TANH R96, R165 ;  /* 0x000000a500607308 */ /* 0x0000620000002400 */
[----:B--2---:R-:W-:Y:S02]  /*1e650*/  FSEL R106, R106, -INF , P5 ;  /* 0xff8000006a6a7808 */ /* 0x004fe40002800000 */
[C---:B------:R-:W-:Y:S02]  /*1e660*/  ISETP.GT.AND P3, PT, R92.reuse, 0x61, PT ;  /* 0x000000615c00780c */ /* 0x040fe40003f64270 */
[C---:B------:R-:W-:Y:S02]  /*1e670*/  ISETP.GT.AND P4, PT, R92.reuse, 0x68, PT ;  /* 0x000000685c00780c */ /* 0x040fe40003f84270 */
[----:B------:R-:W-:Y:S01]  /*1e680*/  ISETP.GT.AND P5, PT, R92, 0x69, PT ;  /* 0x000000695c00780c */ /* 0x000fe20003fa4270 */
[----:B------:R-:W2:Y:S01]  /*1e690*/  MUFU.TANH R114, R114 ;  /* 0x0000007200727308 */ /* 0x000ea20000002400 */
[----:B------:R-:W-:Y:S01]  /*1e6a0*/  FSEL R12, R12, RZ, P2 ;  /* 0x000000ff0c0c7208 */ /* 0x000fe20001000000 */
[----:B0-----:R-:W-:Y:S01]  /*1e6b0*/  IMAD.U32 R165, RZ, RZ, UR38 ;  /* 0x00000026ffa57e24 */ /* 0x001fe2000f8e00ff */
[----:B----4-:R-:W-:-:S02]  /*1e6c0*/  FSEL R107, R107, -INF , P3 ;  /* 0xff8000006b6b7808 */ /* 0x010fc40001800000 */
[----:B-----5:R-:W-:Y:S01]  /*1e6d0*/  FSEL R110, R110, -INF , P4 ;  /* 0xff8000006e6e7808 */ /* 0x020fe20002000000 */
[----:B------:R-:W-:-:S01]  /*1e6e0*/  FFMA.FTZ R163, R153, UR51, -R12 ;  /* 0x0000003399a37c23 */ /* 0x000fc2000801080c */
[----:B------:R-:W-:Y:S01]  /*1e6f0*/  ISETP.GT.AND P3, PT, R92, 0x70, PT ;  /* 0x000000705c00780c */ /* 0x000fe20003f64270 */
[----:B------:R-:W0:Y:S01]  /*1e700*/  MUFU.TANH R115, R115 ;  /* 0x0000007300737308 */ /* 0x000e220000002400 */
[----:B-1----:R-:W-:Y:S01]  /*1e710*/  FSEL R96, R96, -INF , P5 ;  /* 0xff80000060607808 */ /* 0x002fe20002800000 */
[--C-:B------:R-:W-:Y:S01]  /*1e720*/  FFMA.FTZ R164, R157, UR51, -R12.reuse ;  /* 0x000000339da47c23 */ /* 0x100fe2000801080c */
[----:B------:R-:W-:Y:S01]  /*1e730*/  ISETP.GT.AND P4, PT, R92, 0x71, PT ;  /* 0x000000715c00780c */ /* 0x000fe20003f84270 */
[--C-:B------:R-:W-:Y:S01]  /*1e740*/  FFMA.FTZ R10, R10, UR51, -R12.reuse ;  /* 0x000000330a0a7c23 */ /* 0x100fe2000801080c */
[----:B------:R-:W-:Y:S01]  /*1e750*/  ISETP.GT.AND P5, PT, R92, 0x78, PT ;  /* 0x000000785c00780c */ /* 0x000fe20003fa4270 */
[--C-:B------:R-:W-:Y:S01]  /*1e760*/  FFMA.FTZ R11, R11, UR51, -R12.reuse ;  /* 0x000000330b0b7c23 */ /* 0x100fe2000801080c */
[----:B------:R-:W-:-:S01]  /*1e770*/  FFMA.FTZ R15, R15, UR51, -R12 ;  /* 0x000000330f0f7c23 */ /* 0x000fc2000801080c */
[----:B------:R-:W1:Y:S01]  /*1e780*/  MUFU.TANH R118, R118 ;  /* 0x0000007600767308 */ /* 0x000e620000002400 */
[----:B--2---:R-:W-:Y:S01]  /*1e790*/  FSEL R114, R114, -INF , P3 ;  /* 0xff80000072727808 */ /* 0x004fe20001800000 */
[--C-:B------:R-:W-:Y:S01]  /*1e7a0*/  FFMA.FTZ R20, R20, UR51, -R12.reuse ;  /* 0x0000003314147c23 */ /* 0x100fe2000801080c */
[----:B------:R-:W-:Y:S01]  /*1e7b0*/  ISETP.GT.AND P3, PT, R92, 0x79, PT ;  /* 0x000000795c00780c */ /* 0x000fe20003f64270 */
[--C-:B------:R-:W-:Y:S01]  /*1e7c0*/  FFMA.FTZ R154, R154, UR51, -R12.reuse ;  /* 0x000000339a9a7c23 */ /* 0x100fe2000801080c */
[----:B------:R-:W-:-:S01]  /*1e7d0*/  FFMA.FTZ R136, R136, UR51, -R12 ;  /* 0x0000003388887c23 */ /* 0x000fc2000801080c */
[--C-:B------:R-:W-:Y:S01]  /*1e7e0*/  FFMA.FTZ R137, R137, UR51, -R12.reuse ;  /* 0x0000003389897c23 */ /* 0x100fe2000801080c */
[----:B------:R-:W-:-:S01]  /*1e7f0*/  FFMA.FTZ R140, R140, UR51, -R12 ;  /* 0x000000338c8c7c23 */ /* 0x000fc2000801080c */
[----:B------:R-:W2:Y:S01]  /*1e800*/  MUFU.TANH R119, R119 ;  /* 0x0000007700777308 */ /* 0x000ea20000002400 */
[----:B0-----:R-:W-:Y:S01]  /*1e810*/  FSEL R153, R115, -INF , P4 ;  /* 0xff80000073997808 */ /* 0x001fe20002000000 */
[--C-:B------:R-:W-:Y:S01]  /*1e820*/  FFMA.FTZ R141, R141, UR51, -R12.reuse ;  /* 0x000000338d8d7c23 */ /* 0x100fe2000801080c */
[----:B------:R-:W-:Y:S01]  /*1e830*/  ISETP.GT.AND P4, PT, R92, 0x80, PT ;  /* 0x000000805c00780c */ /* 0x000fe20003f84270 */
[--C-:B------:R-:W-:Y:S01]  /*1e840*/  FFMA.FTZ R144, R144, UR51, -R12.reuse ;  /* 0x0000003390907c23 */ /* 0x100fe2000801080c */
[----:B------:R-:W-:-:S01]  /*1e850*/  FFMA.FTZ R145, R145, UR51, -R12 ;  /* 0x0000003391917c23 */ /* 0x000fc2000801080c */
[--C-:B------:R-:W-:Y:S01]  /*1e860*/  FFMA.FTZ R148, R148, UR51, -R12.reuse ;  /* 0x0000003394947c23 */ /* 0x100fe2000801080c */
[----:B------:R-:W-:-:S01]  /*1e870*/  FFMA.FTZ R149, R149, UR51, -R12 ;  /* 0x0000003395957c23 */ /* 0x000fc2000801080c */
[----:B------:R-:W0:Y:S01]  /*1e880*/  MUFU.TANH R151, R151 ;  /* 0x0000009700977308 */ /* 0x000e220000002400 */
[----:B-1----:R-:W-:Y:S01]  /*1e890*/  FSEL R118, R118, -INF , P5 ;  /* 0xff80000076767808 */ /* 0x002fe20002800000 */
[--C-:B------:R-:W-:Y:S01]  /*1e8a0*/  FFMA.FTZ R120, R120, UR51, -R12.reuse ;  /* 0x0000003378787c23 */ /* 0x100fe2000801080c */
[----:B------:R-:W-:Y:S01]  /*1e8b0*/  ISETP.GT.AND P5, PT, R92, 0x81, PT ;  /* 0x000000815c00780c */ /* 0x000fe20003fa4270 */
[--C-:B------:R-:W-:Y:S01]  /*1e8c0*/  FFMA.FTZ R121, R121, UR51, -R12.reuse ;  /* 0x0000003379797c23 */ /* 0x100fe2000801080c */
[----:B------:R-:W-:-:S01]  /*1e8d0*/  FFMA.FTZ R124, R124, UR51, -R12 ;  /* 0x000000337c7c7c23 */ /* 0x000fc2000801080c */
        /* <DEDUP_REMOVED lines=28> */
[----:B------:R-:W-:Y:S01]  /*1eaa0*/  FFMA.FTZ R101, R101, UR51, -R12 ;  /* 0x0000003365657c23 */ /* 0x000fe2000801080c */
[----:B------:R-:W-:-:S02]  /*1eab0*/  ISETP.GT.AND P3, PT, R92, 0x91, PT ;  /* 0x000000915c00780c */ /* 0x000fc40003f64270 */
[----:B------:R-:W-:-:S03]  /*1eac0*/  FSEL R166, R90, RZ, P2 ;  /* 0x000000ff5aa67208 */ /* 0x000fc60001000000 */
[----:B------:R2:W-:Y:S01]  /*1ead0*/  MUFU.EX2 R115, R163 ;  /* 0x000000a300737308 */ /* 0x0005e20000000800 */
[----:B0-----:R-:W-:Y:S01]  /*1eae0*/  FSEL R157, R95, -INF , P4 ;  /* 0xff8000005f9d7808 */ /* 0x001fe20002000000 */
[----:B------:R-:W-:Y:S01]  /*1eaf0*/  FADD.FTZ R166, -R166, R5 ;  /* 0x00000005a6a67221 */ /* 0x000fe20000010100 */
[----:B------:R-:W-:-:S05]  /*1eb00*/  ISETP.GT.AND P4, PT, R92, 0x98, PT ;  /* 0x000000985c00780c */ /* 0x000fca0003f84270 */
[----:B------:R-:W0:Y:S01]  /*1eb10*/  MUFU.TANH R99, R99 ;  /* 0x0000006300637308 */ /* 0x000e220000002400 */
[----:B-1----:R-:W-:Y:S02]  /*1eb20*/  FSEL R98, R98, -INF , P5 ;  /* 0xff80000062627808 */ /* 0x002fe40002800000 */
[----:B------:R-:W-:Y:S01]  /*1eb30*/  ISETP.GT.AND P5, PT, R92, 0x99, PT ;  /* 0x000000995c00780c */ /* 0x000fe20003fa4270 */
[----:B------:R-:W-:-:S01]  /*1eb40*/  FFMA.FTZ R92, R158, UR51, -R12 ;  /* 0x000000339e5c7c23 */ /* 0x000fc2000801080c */
[----:B------:R-:W-:-:S03]  /*1eb50*/  FMNMX.FTZ R158, R103, R4, !PT ;  /* 0x00000004679e7209 */ /* 0x000fc60007810000 */
[----:B------:R-:W1:Y:S01]  /*1eb60*/  MUFU.TANH R102, R102 ;  /* 0x0000006600667308 */ /* 0x000e620000002400 */
[----:B------:R-:W-:-:S04]  /*1eb70*/  FMNMX.FTZ R158, R13, R158, !PT ;  /* 0x0000009e0d9e7209 */ /* 0x000fc80007810000 */
[----:B--2---:R-:W-:-:S03]  /*1eb80*/  FMNMX.FTZ R163, R21, R158, !PT ;  /* 0x0000009e15a37209 */ /* 0x004fc60007810000 */
[----:B------:R-:W2:Y:S01]  /*1eb90*/  MUFU.TANH R7, R7 ;  /* 0x0000000700077308 */ /* 0x000ea20000002400 */
[----:B------:R-:W-:Y:S02]  /*1eba0*/  FMNMX.FTZ R158, R152, R163, !PT ;  /* 0x000000a3989e7209 */ /* 0x000fe40007810000 */
[----:B0-----:R-:W-:Y:S02]  /*1ebb0*/  FSEL R99, R99, -INF , P3 ;  /* 0xff80000063637808 */ /* 0x001fe40001800000 */
[----:B------:R-:W-:-:S03]  /*1ebc0*/  FMNMX.FTZ R163, R155, R158, !PT ;  /* 0x0000009e9ba37209 */ /* 0x000fc60007810000 */
[----:B------:R0:W-:Y:S01]  /*1ebd0*/  MUFU.EX2 R95, R164 ;  /* 0x000000a4005f7308 */ /* 0x0001e20000000800 */
[----:B------:R-:W-:Y:S02]  /*1ebe0*/  FMNMX.FTZ R158, R156, R163, !PT ;  /* 0x000000a39c9e7209 */ /* 0x000fe40007810000 */
[----:B-1----:R-:W-:Y:S02]  /*1ebf0*/  FSEL R102, R102, -INF , P4 ;  /* 0xff80000066667808 */ /* 0x002fe40002000000 */
[----:B------:R-:W-:-:S03]  /*1ec00*/  FMNMX.FTZ R163, R159, R158, !PT ;  /* 0x0000009e9fa37209 */ /* 0x000fc60007810000 */
[----:B------:R-:W-:Y:S01]  /*1ec10*/  MUFU.EX2 R10, R10 ;  /* 0x0000000a000a7308 */ /* 0x000fe20000000800 */
[----:B------:R-:W-:Y:S02]  /*1ec20*/  FMNMX.FTZ R163, R160, R163, !PT ;  /* 0x000000a3a0a37209 */ /* 0x000fe40007810000 */
[----:B--2---:R-:W-:Y:S02]  /*1ec30*/  FSEL R7, R7, -INF , P5 ;  /* 0xff80000007077808 */ /* 0x004fe40002800000 */
        /* <DEDUP_REMOVED lines=47> */
[----:B------:R-:W-:-:S05]  /*1ef30*/  FMNMX.FTZ R158, R7, R158, !PT ;  /* 0x0000009e079e7209 */ /* 0x000fca0007810000 */
[----:B------:R-:W1:Y:S02]  /*1ef40*/  SHFL.BFLY PT, R163, R158, 0x2, 0x1f ;  /* 0x0c401f009ea37f89 */ /* 0x000e6400000e0000 */
[----:B------:R-:W-:Y:S08]  /*1ef50*/  MUFU.EX2 R125, R125 ;  /* 0x0000007d007d7308 */ /* 0x000ff00000000800 */
[----:B------:R-:W-:Y:S08]  /*1ef60*/  MUFU.EX2 R128, R128 ;  /* 0x0000008000807308 */ /* 0x000ff00000000800 */
[----:B------:R-:W-:Y:S01]  /*1ef70*/  MUFU.EX2 R129, R129 ;  /* 0x0000008100817308 */ /* 0x000fe20000000800 */
[----:B-1----:R-:W-:Y:S01]  /*1ef80*/  FMNMX.FTZ R163, R158, R163, !PT ;  /* 0x000000a39ea37209 */ /* 0x002fe20007810000 */
[--C-:B------:R-:W-:Y:S01]  /*1ef90*/  FFMA.FTZ R158, R161, UR51, -R12.reuse ;  /* 0x00000033a19e7c23 */ /* 0x100fe2000801080c */
[----:B------:R-:W-:-:S01]  /*1efa0*/  FFMA.FTZ R161, R97, UR51, -R12 ;  /* 0x0000003361a17c23 */ /* 0x000fc2000801080c */
[----:B------:R-:W-:-:S04]  /*1efb0*/  FFMA.FTZ R12, R111, UR51, -R12 ;  /* 0x000000336f0c7c23 */ /* 0x000fc8000801080c */
[----:B------:R-:W-:Y:S01]  /*1efc0*/  MUFU.EX2 R132, R132 ;  /* 0x0000008400847308 */ /* 0x000fe20000000800 */
[----:B0-----:R-:W0:Y:S07]  /*1efd0*/  SHFL.BFLY PT, R164, R163, 0x1, 0x1f ;  /* 0x0c201f00a3a47f89 */ /* 0x001e2e00000e0000 */
[----:B------:R-:W-:Y:S08]  /*1efe0*/  MUFU.EX2 R133, R133 ;  /* 0x0000008500857308 */ /* 0x000ff00000000800 */
[----:B------:R-:W-:Y:S08]  /*1eff0*/  MUFU.EX2 R104, R104 ;  /* 0x0000006800687308 */ /* 0x000ff00000000800 */
        /* <DEDUP_REMOVED lines=12> */
[----:B------:R-:W-:Y:S02]  /*1f0c0*/  IMAD R162, R188, 0x8, R18 ;  /* 0x00000008bca27824 */ /* 0x000fe400078e0212 */
[--C-:B------:R-:W-:Y:S01]  /*1f0d0*/  FFMA.FTZ R163, R127, UR51, -R111.reuse ;  /* 0x000000337fa37c23 */ /* 0x100fe2000801086f */
[----:B------:R-:W-:Y:S01]  /*1f0e0*/  FMUL.FTZ R127, R166, UR51 ;  /* 0x00000033a67f7c20 */ /* 0x000fe20008410000 */
[--C-:B------:R-:W-:Y:S01]  /*1f0f0*/  FFMA.FTZ R103, R103, UR51, -R111.reuse ;  /* 0x0000003367677c23 */ /* 0x100fe2000801086f */
[----:B------:R-:W-:Y:S01]  /*1f100*/  MUFU.EX2 R164, R164 ;  /* 0x000000a400a47308 */ /* 0x000fe20000000800 */
[----:B------:R-:W-:Y:S01]  /*1f110*/  IADD3 R162, R162, 0x29840, RZ ;  /* 0x00029840a2a27810 */ /* 0x000fe20007ffe0ff */
[--C-:B------:R-:W-:Y:S01]  /*1f120*/  FFMA.FTZ R152, R152, UR51, -R111.reuse ;  /* 0x0000003398987c23 */ /* 0x100fe2000801086f */
[----:B------:R-:W-:-:S01]  /*1f130*/  FFMA.FTZ R156, R156, UR51, -R111 ;  /* 0x000000339c9c7c23 */ /* 0x000fc2000801086f */
[--C-:B------:R-:W-:Y:S01]  /*1f140*/  FFMA.FTZ R160, R160, UR51, -R111.reuse ;  /* 0x00000033a0a07c23 */ /* 0x100fe2000801086f */
[----:B------:R-:W-:Y:S01]  /*1f150*/  PRMT R162, R165, 0x654, R162 ;  /* 0x00000654a5a27816 */ /* 0x000fe200000000a2 */
[--C-:B------:R-:W-:Y:S01]  /*1f160*/  FFMA.FTZ R138, R138, UR51, -R111.reuse ;  /* 0x000000338a8a7c23 */ /* 0x100fe2000801086f */
[----:B------:R-:W-:Y:S01]  /*1f170*/  FSEL R165, R97, RZ, P3 ;  /* 0x000000ff61a57208 */ /* 0x000fe20001800000 */
[----:B------:R-:W0:Y:S01]  /*1f180*/  MUFU.EX2 R127, R127 ;  /* 0x0000007f007f7308 */ /* 0x000e220000000800 */
[----:B------:R0:W-:Y:S01]  /*1f190*/  SYNCS.ARRIVE.TRANS64.RED.A1T0 RZ, [R162+URZ], RZ ;  /* 0x000000ffa2ff79a7 */ /* 0x0001e2000810043f */
        /* <DEDUP_REMOVED lines=15> */
[----:B------:R-:W1:Y:S01]  /*1f290*/  MUFU.EX2 R4, R4 ;  /* 0x0000000400047308 */ /* 0x000e620000000800 */
[----:B0-----:R-:W-:-:S01]  /*1f2a0*/  FFMA.FTZ R162, R127, R3, R10 ;  /* 0x000000037fa27223 */ /* 0x001fc2000001000a */
[--C-:B------:R-:W-:Y:S01]  /*1f2b0*/  FFMA.FTZ R135, R135, UR51, -R111.reuse ;  /* 0x0000003387877c23 */ /* 0x100fe2000801086f */
[----:B------:R-:W-:-:S01]  /*1f2c0*/  FFMA.FTZ R106, R106, UR51, -R111 ;  /* 0x000000336a6a7c23 */ /* 0x000fc2000801086f */
[----:B------:R-:W-:Y:S01]  /*1f2d0*/  FFMA.FTZ R107, R107, UR51, -R111 ;  /* 0x000000336b6b7c23 */ /* 0x000fe2000801086f */
[----:B------:R-:W-:-:S01]  /*1f2e0*/  FADD.FTZ R162, R11, R162 ;  /* 0x000000a20ba27221 */ /* 0x000fc20000010000 */
        /* <DEDUP_REMOVED lines=14> */
[----:B------:R-:W-:Y:S01]  /*1f3d0*/  FFMA.FTZ R99, R99, UR51, -R111 ;  /* 0x0000003363637c23 */ /* 0x000fe2000801086f */
[----:B------:R-:W-:-:S01]  /*1f3e0*/  FADD.FTZ R0, R164, R3 ;  /* 0x00000003a4007221 */ /* 0x000fc20000010000 */
[--C-:B------:R-:W-:Y:S01]  /*1f3f0*/  FFMA.FTZ R102, R102, UR51, -R111.reuse ;  /* 0x0000003366667c23 */ /* 0x100fe2000801086f */
[----:B------:R-:W-:-:S01]  /*1f400*/  FFMA.FTZ R7, R7, UR51, -R111 ;  /* 0x0000003307077c23 */ /* 0x000fc2000801086f */
[----:B------:R-:W1:Y:S01]  /*1f410*/  MUFU.EX2 R21, R21 ;  /* 0x0000001500157308 */ /* 0x000e620000000800 */
[----:B------:R-:W-:-:S01]  /*1f420*/  FADD.FTZ R3, R15, R162 ;  /* 0x000000a20f037221 */ /* 0x000fc20000010000 */
[----:B0-----:R-:W-:-:S03]  /*1f430*/  FADD.FTZ R111, R13, R0 ;  /* 0x000000000d6f7221 */ /* 0x001fc60000010000 */
[----:B------:R-:W-:-:S03]  /*1f440*/  FADD.FTZ R0, R20, R3 ;  /* 0x0000000314007221 */ /* 0x000fc60000010000 */
[----:B------:R-:W0:Y:S01]  /*1f450*/  MUFU.EX2 R156, R156 ;  /* 0x0000009c009c7308 */ /* 0x000e220000000800 */
[----:B--2---:R-:W-:-:S01]  /*1f460*/  FADD.FTZ R162, R152, R111 ;  /* 0x0000006f98a27221 */ /* 0x004fc20000010000 */
[----:B------:R-:W-:-:S04]  /*1f470*/  FADD.FTZ R3, R115, R0 ;  /* 0x0000000073037221 */ /* 0x000fc80000010000 */
[----:B------:R-:W-:Y:S02]  /*1f480*/  FADD.FTZ R0, R154, R3 ;  /* 0x000000039a007221 */ /* 0x000fe40000010000 */
[----:B------:R-:W2:Y:S01]  /*1f490*/  MUFU.EX2 R155, R155 ;  /* 0x0000009b009b7308 */ /* 0x000ea20000000800 */
[----:B-1----:R-:W-:-:S01]  /*1f4a0*/  FADD.FTZ R111, R21, R162 ;  /* 0x000000a2156f7221 */ /* 0x002fc20000010000 */
[----:B------:R-:W-:-:S04]  /*1f4b0*/  FADD.FTZ R3, R95, R0 ;  /* 0x000000005f037221 */ /* 0x000fc80000010000 */
[----:B------:R-:W-:Y:S02]  /*1f4c0*/  FADD.FTZ R3, R92, R3 ;  /* 0x000000035c037221 */ /* 0x000fe40000010000 */
[----:B------:R-:W1:Y:S01]  /*1f4d0*/  MUFU.EX2 R160, R160 ;  /* 0x000000a000a07308 */ /* 0x000e620000000800 */
[----:B0-----:R-:W-:-:S01]  /*1f4e0*/  FADD.FTZ R162, R156, R111 ;  /* 0x0000006f9ca27221 */ /* 0x001fc20000010000 */
[----:B------:R-:W-:-:S04]  /*1f4f0*/  FADD.FTZ R0, R136, R3 ;  /* 0x0000000388007221 */ /* 0x000fc80000010000 */
[----:B------:R-:W-:Y:S02]  /*1f500*/  FADD.FTZ R3, R137, R0 ;  /* 0x0000000089037221 */ /* 0x000fe40000010000 */
        /* <DEDUP_REMOVED lines=10> */
[----:B------:R-:W-:-:S06]  /*1f5b0*/  FADD.FTZ R0, R148, R3 ;  /* 0x0000000394007221 */ /* 0x000fcc0000010000 */
[----:B------:R-:W0:Y:S01]  /*1f5c0*/  MUFU.EX2 R143, R143 ;  /* 0x0000008f008f7308 */ /* 0x000e220000000800 */
[----:B--2---:R-:W-:-:S07]  /*1f5d0*/  FADD.FTZ R111, R139, R162 ;  /* 0x000000a28b6f7221 */ /* 0x004fce0000010000 */
[----:B------:R-:W2:Y:S01]  /*1f5e0*/  MUFU.EX2 R146, R146 ;  /* 0x0000009200927308 */ /* 0x000ea20000000800 */
[----:B-1----:R-:W-:-:S07]  /*1f5f0*/  FADD.FTZ R162, R142, R111 ;  /* 0x0000006f8ea27221 */ /* 0x002fce0000010000 */
[----:B------:R-:W1:Y:S08]  /*1f600*/  MUFU.EX2 R159, R159 ;  /* 0x0000009f009f7308 */ /* 0x000e700000000800 */
[----:B------:R-:W3:Y:S08]  /*1f610*/  MUFU.EX2 R93, R93 ;  /* 0x0000005d005d7308 */ /* 0x000ef00000000800 */
[----:B------:R-:W4:Y:S08]  /*1f620*/  MUFU.EX2 R150, R150 ;  /* 0x0000009600967308 */ /* 0x000f300000000800 */
[----:B------:R0:W-:Y:S08]  /*1f630*/  MUFU.EX2 R5, R163 ;  /* 0x000000a300057308 */ /* 0x0001f00000000800 */
[----:B------:R-:W5:Y:S01]  /*1f640*/  MUFU.EX2 R122, R122 ;  /* 0x0000007a007a7308 */ /* 0x000f620000000800 */
[----:B0-----:R-:W-:-:S04]  /*1f650*/  FADD.FTZ R163, R143, R162 ;  /* 0x000000a28fa37221 */ /* 0x001fc80000010000 */
[----:B--2---:R-:W-:Y:S01]  /*1f660*/  FADD.FTZ R162, R146, R163 ;  /* 0x000000a392a27221 */ /* 0x004fe20000010000 */
[----:B------:R-:W-:-:S02]  /*1f670*/  FADD.FTZ R163, R149, R0 ;  /* 0x0000000095a37221 */ /* 0x000fc40000010000 */
[----:B------:R-:W0:Y:S01]  /*1f680*/  MUFU.EX2 R123, R123 ;  /* 0x0000007b007b7308 */ /* 0x000e220000000800 */
[----:B-1----:R-:W-:-:S01]  /*1f690*/  FADD.FTZ R162, R159, R162 ;  /* 0x000000a29fa27221 */ /* 0x002fc20000010000 */
[----:B------:R-:W-:-:S03]  /*1f6a0*/  FADD.FTZ R0, R120, R163 ;  /* 0x000000a378007221 */ /* 0x000fc60000010000 */
[----:B---3--:R-:W-:-:S03]  /*1f6b0*/  FADD.FTZ R3, R93, R162 ;  /* 0x000000a25d037221 */ /* 0x008fc60000010000 */
[----:B------:R-:W1:Y:S01]  /*1f6c0*/  MUFU.EX2 R126, R126 ;  /* 0x0000007e007e7308 */ /* 0x000e620000000800 */
[----:B----4-:R-:W-:-:S07]  /*1f6d0*/  FADD.FTZ R3, R150, R3 ;  /* 0x0000000396037221 */ /* 0x010fce0000010000 */
[----:B------:R-:W2:Y:S08]  /*1f6e0*/  MUFU.EX2 R130, R130 ;  /* 0x0000008200827308 */ /* 0x000eb00000000800 */
[----:B------:R5:W-:Y:S08]  /*1f6f0*/  MUFU.EX2 R111, R96 ;  /* 0x00000060006f7308 */ /* 0x000bf00000000800 */
[----:B------:R-:W3:Y:S01]  /*1f700*/  MUFU.EX2 R131, R131 ;  /* 0x0000008300837308 */ /* 0x000ee20000000800 */
[----:B-----5:R-:W-:-:S01]  /*1f710*/  FADD.FTZ R96, R122, R3 ;  /* 0x000000037a607221 */ /* 0x020fc20000010000 */
[----:B------:R-:W-:-:S03]  /*1f720*/  FADD.FTZ R3, R121, R0 ;  /* 0x0000000079037221 */ /* 0x000fc60000010000 */
[----:B0-----:R-:W-:Y:S01]  /*1f730*/  FADD.FTZ R163, R123, R96 ;  /* 0x000000607ba37221 */ /* 0x001fe20000010000 */
[----:B------:R-:W-:-:S02]  /*1f740*/  FADD.FTZ R0, R124, R3 ;  /* 0x000000037c007221 */ /* 0x000fc40000010000 */
[----:B------:R-:W0:Y:S01]  /*1f750*/  MUFU.EX2 R134, R134 ;  /* 0x0000008600867308 */ /* 0x000e220000000800 */
[----:B-1----:R-:W-:-:S01]  /*1f760*/  FADD.FTZ R96, R126, R163 ;  /* 0x000000a37e607221 */ /* 0x002fc20000010000 */
[----:B------:R-:W-:-:S03]  /*1f770*/  FADD.FTZ R3, R125, R0 ;  /* 0x000000007d037221 */ /* 0x000fc60000010000 */
[----:B------:R-:W-:Y:S01]  /*1f780*/  FADD.FTZ R163, R5, R96 ;  /* 0x0000006005a37221 */ /* 0x000fe20000010000 */
[----:B------:R-:W-:-:S02]  /*1f790*/  FADD.FTZ R0, R128, R3 ;  /* 0x0000000380007221 */ /* 0x000fc40000010000 */
[----:B------:R-:W1:Y:S01]  /*1f7a0*/  MUFU.EX2 R135, R135 ;  /* 0x0000008700877308 */ /* 0x000e620000000800 */
[----:B--2---:R-:W-:-:S01]  /*1f7b0*/  FADD.FTZ R96, R130, R163 ;  /* 0x000000a382607221 */ /* 0x004fc20000010000 */
[----:B------:R-:W-:-:S03]  /*1f7c0*/  FADD.FTZ R3, R129, R0 ;  /* 0x0000000081037221 */ /* 0x000fc60000010000 */
[----:B---3--:R-:W-:Y:S01]  /*1f7d0*/  FADD.FTZ R163, R131, R96 ;  /* 0x0000006083a37221 */ /* 0x008fe20000010000 */
[----:B------:R-:W-:-:S02]  /*1f7e0*/  FADD.FTZ R0, R132, R3 ;  /* 0x0000000384007221 */ /* 0x000fc40000010000 */
        /* <DEDUP_REMOVED lines=35> */
[----:B-1----:R-:W-:-:S06]  /*1fa20*/  FADD.FTZ R0, R88, R3 ;  /* 0x0000000358007221 */ /* 0x002fcc0000010000 */
[----:B------:R-:W0:Y:S01]  /*1fa30*/  MUFU.EX2 R158, R158 ;  /* 0x0000009e009e7308 */ /* 0x000e220000000800 */
[----:B--2---:R-:W-:-:S04]  /*1fa40*/  FADD.FTZ R3, R151, R162 ;  /* 0x000000a297037221 */ /* 0x004fc80000010000 */
[----:B------:R-:W-:-:S03]  /*1fa50*/  FADD.FTZ R3, R96, R3 ;  /* 0x0000000360037221 */ /* 0x000fc60000010000 */
        /* <DEDUP_REMOVED lines=26> */
.L_x_2796:
        /* <DEDUP_REMOVED lines=9> */
[-C--:B------:R-:W-:Y:S01]  /*1fc90*/  FMUL.FTZ R30, R30, R4.reuse ;  /* 0x000000041e1e7220 */ /* 0x080fe20000410000 */
[----:B------:R-:W-:Y:S01]  /*1fca0*/  IADD3 R5, R5, 0x29860, RZ ;  /* 0x0002986005057810 */ /* 0x000fe20007ffe0ff */
[-C--:B------:R-:W-:Y:S01]  /*1fcb0*/  FMUL.FTZ R31, R31, R4.reuse ;  /* 0x000000041f1f7220 */ /* 0x080fe20000410000 */
        /* <DEDUP_REMOVED lines=98> */
[----:B------:R-:W-:Y:S01]  /*202e0*/  VIADD R6, R6, 0xffffffff ;  /* 0xffffffff06067836 */ /* 0x000fe20000000000 */
[----:B------:R-:W-:Y:S01]  /*202f0*/  MOV R7, R194 ;  /* 0x000000c200077202 */ /* 0x000fe20000000f00 */
[----:B------:R-:W-:-:S02]  /*20300*/  IMAD.MOV.U32 R4, RZ, RZ, R97 ;  /* 0x000000ffff047224 */ /* 0x000fc400078e0061 */
[----:B0-----:R-:W-:Y:S02]  /*20310*/  IMAD.MOV.U32 R5, RZ, RZ, R90 ;  /* 0x000000ffff057224 */ /* 0x001fe400078e005a */
[----:B------:R-:W-:Y:S01]  /*20320*/  IMAD.MOV.U32 R8, RZ, RZ, R188 ;  /* 0x000000ffff087224 */ /* 0x000fe200078e00bc */
[----:B------:R-:W-:Y:S06]  /*20330*/  @P2 BRA `(.L_x_2797) ;  /* 0xffffffb800242947 */ /* 0x000fec000383ffff */
.L_x_2785:
[----:B------:R-:W-:-:S13]  /*20340*/  ISETP.GE.AND P0, PT, R6, RZ, PT ;  /* 0x000000ff0600720c */ /* 0x000fda0003f06270 */
[----:B------:R-:W-:Y:S05]  /*20350*/  @!P0 BRA `(.L_x_2798) ;  /* 0x0000003c00108947 */ /* 0x000fea0003800000 */
[----:B------:R-:W-:Y:S01]  /*20360*/  IMAD.MOV.U32 R4, RZ, RZ, R97 ;  /* 0x000000ffff047224 */ /* 0x000fe200078e0061 */
[----:B------:R-:W-:Y:S01]  /*20370*/  MOV R7, R194 ;  /* 0x000000c200077202 */ /* 0x000fe20000000f00 */
[----:B------:R-:W-:Y:S02]  /*20380*/  IMAD.MOV.U32 R5, RZ, RZ, R90 ;  /* 0x000000ffff057224 */ /* 0x000fe400078e005a */
[----:B------:R-:W-:-:S07]  /*20390*/  IMAD.MOV.U32 R8, RZ, RZ, R188 ;  /* 0x000000ffff087224 */ /* 0x000fce00078e00bc */
.L_x_2810:
        /* <DEDUP_REMOVED lines=10> */
.L_x_2800:
[----:B------:R-:W-:Y:S01]  /*20440*/  IMAD R10, R188, 0x8, R18 ;  /* 0x00000008bc0a7824 */ /* 0x000fe200078e0212 */
[----:B------:R-:W-:-:S04]  /*20450*/  SHF.L.U32 R11, R194, 0x1f, RZ ;  /* 0x0000001fc20b7819 */ /* 0x000fc800000006ff */
[----:B------:R0:W1:Y:S01]  /*20460*/  SYNCS.PHASECHK.TRANS64.TRYWAIT P0, [R10+URZ+0x29830], R11 ;  /* 0x0298300b0a0075a7 */ /* 0x000062000800017f */
[----:B------:R-:W-:Y:S05]  /*20470*/  @!P1 BRA `(.L_x_2801) ;  /* 0x0000000000049947 */ /* 0x000fea0003800000 */
[----:B------:R-:W-:Y:S01]  /*20480*/  BPT.TRAP 0x1 ;  /* 0x000000040000795c */ /* 0x000fe20000300000 */
.L_x_2801:
[----:B------:R-:W-:Y:S04]  /*20490*/  BSSY B0, `(.L_x_2799) ;  /* 0x0000004000007945 */ /* 0x000fe80003800000 */
[----:B-1----:R-:W-:Y:S05]  /*204a0*/  @P0 BRA `(.L_x_2802) ;  /* 0x0000000000080947 */ /* 0x002fea0003800000 */
[----:B------:R-:W1:Y:S02]  /*204b0*/  SYNCS.PHASECHK.TRANS64.TRYWAIT P0, [R10+URZ+0x29830], R11 ;  /* 0x0298300b0a0075a7 */ /* 0x000e64000800017f */
[----:B-1----:R-:W-:Y:S05]  /*204c0*/  @!P0 BRA `(.L_x_2803) ;  /* 0x000000fc00048947 */ /* 0x002fea0003800000 */
.L_x_2802:
[----:B------:R-:W-:Y:S05]  /*204d0*/  BSYNC B0 ;  /* 0x0000000000007941 */ /* 0x000fea0003800000 */
.L_x_2799:
[----:B01----:R-:W0:Y:S01]  /*204e0*/  S2R R10, SR_TID.X ;  /* 0x00000000000a7919 */ /* 0x003e220000002100 */
[----:B------:R-:W-:Y:S05]  /*204f0*/  WARPSYNC.ALL ;  /* 0x0000000000007948 */ /* 0x000fea0003800000 */
[----:B------:R-:W-:Y:S01]  /*20500*/  IMAD.MOV.U32 R11, RZ, RZ, -0x7fffffe0 ;  /* 0x80000020ff0b7424 */ /* 0x000fe200078e00ff */
[----:B------:R-:W-:Y:S01]  /*20510*/  UMOV UR44, UR24 ;  /* 0x00000018002c7c82 */ /* 0x000fe20008000000 */
[----:B------:R-:W-:Y:S01]  /*20520*/  UMOV UR45, UR25 ;  /* 0x00000019002d7c82 */ /* 0x000fe20008000000 */
[----:B------:R-:W-:Y:S01]  /*20530*/  MOV R13, 0x80000020 ;  /* 0x80000020000d7802 */ /* 0x000fe20000000f00 */
[----:B------:R-:W-:Y:S01]  /*20540*/  UMOV UR40, UR24 ;  /* 0x0000001800287c82 */ /* 0x000fe20008000000 */
[----:B------:R-:W-:Y:S01]  /*20550*/  R2UR UR47, R11 ;  /* 0x000000000b2f72ca */ /* 0x000fe200000e0000 */
[----:B------:R-:W-:Y:S01]  /*20560*/  UMOV UR41, UR25 ;  /* 0x0000001900297c82 */ /* 0x000fe20008000000 */
[C---:B------:R-:W-:Y:S01]  /*20570*/  R2UR UR43, R13.reuse ;  /* 0x000000000d2b72ca */ /* 0x040fe200000e0000 */
[----:B------:R-:W-:Y:S01]  /*20580*/  IMAD.MOV.U32 R21, RZ, RZ, -0x7fffffe0 ;  /* 0x80000020ff157424 */ /* 0x000fe200078e00ff */
[----:B------:R-:W-:Y:S01]  /*20590*/  UMOV UR28, UR24 ;  /* 0x00000018001c7c82 */ /* 0x000fe20008000000 */
[----:B------:R-:W-:Y:S01]  /*205a0*/  IMAD.MOV.U32 R15, RZ, RZ, -0x7fffffe0 ;  /* 0x80000020ff0f7424 */ /* 0x000fe200078e00ff */
        /* <DEDUP_REMOVED lines=55> */
[----:B0-----:R-:W-:-:S06]  /*20920*/  WARPGROUP.ARRIVE ;  /* 0x00000000000079c5 */ /* 0x001fcc0000000000 */
        /* <DEDUP_REMOVED lines=195> */
.L_x_2805:
[----:B------:R-:W-:Y:S01]  /*21560*/  SHF.L.U32 R7, R7, 0x1f, RZ ;  /* 0x0000001f07077819 */ /* 0x000fe200000006ff */
[----:B------:R-:W-:-:S04]  /*21570*/  IMAD R10, R8, 0x8, R18 ;  /* 0x00000008080a7824 */ /* 0x000fc800078e0212 */
[----:B------:R0:W1:Y:S01]  /*21580*/  SYNCS.PHASECHK.TRANS64.TRYWAIT P0, [R10+URZ+0x29850], R7 ;  /* 0x029850070a0075a7 */ /* 0x000062000800017f */
[----:B------:R-:W-:Y:S05]  /*21590*/  @!P1 BRA `(.L_x_2806) ;  /* 0x0000000000049947 */ /* 0x000fea0003800000 */
[----:B------:R-:W-:Y:S01]  /*215a0*/  BPT.TRAP 0x1 ;  /* 0x000000040000795c */ /* 0x000fe20000300000 */
.L_x_2806:
[----:B-1----:R-:W-:Y:S05]  /*215b0*/  @P0 BRA `(.L_x_2804) ;  /* 0x0000000000080947 */ /* 0x002fea0003800000 */
[----:B------:R-:W1:Y:S02]  /*215c0*/  SYNCS.PHASECHK.TRANS64.TRYWAIT P0, [R10+URZ+0x29850], R7 ;  /* 0x029850070a0075a7 */ /* 0x000e64000800017f */
[----:B-1----:R-:W-:Y:S05]  /*215d0*/  @!P0 BRA `(.L_x_2807) ;  /* 0x000000e800d48947 */ /* 0x002fea0003800000 */
.L_x_2804:
        /* <DEDUP_REMOVED lines=46> */
.L_x_2808:
        /* <DEDUP_REMOVED lines=243> */
[----:B0-----:R-:W-:Y:S01]  /*227f0*/  FMNMX.FTZ R163, R161, R90, !PT ;  /* 0x0000005aa1a37209 */ /* 0x001fe20007810000 */
[----:B------:R-:W-:-:S04]  /*22800*/  IMAD.U32 R161, RZ, RZ, UR51 ;  /* 0x00000033ffa17e24 */ /* 0x000fc8000f8e00ff */
[----:B------:R-:W0:Y:S01]  /*22810*/  SHFL.BFLY PT, R90, R163, 0x1, 0x1f ;  /* 0x0c201f00a35a7f89 */ /* 0x000e2200000e0000 */
[----:B-1----:R-:W-:-:S05]  /*22820*/  FMNMX.FTZ R164, R162, R97, !PT ;  /* 0x00000061a2a47209 */ /* 0x002fca0007810000 */
        /* <DEDUP_REMOVED lines=16> */
[--C-:B------:R-:W-:Y:S01]  /*22930*/  FFMA.FTZ R14, R14, UR51, -R161.reuse ;  /* 0x000000330e0e7c23 */ /* 0x100fe200080108a1 */
[----:B------:R-:W-:Y:S01]  /*22940*/  FMUL.FTZ R5, R5, UR51 ;  /* 0x0000003305057c20 */ /* 0x000fe20008410000 */
[----:B------:R-:W-:Y:S01]  /*22950*/  FFMA.FTZ R164, R100, UR51, -R161 ;  /* 0x0000003364a47c23 */ /* 0x000fe200080108a1 */
        /* <DEDUP_REMOVED lines=9> */
[----:B------:R-:W-:-:S02]  /*229f0*/  IMAD R158, R188, 0x8, R18 ;  /* 0x00000008bc9e7824 */ /* 0x000fc400078e0212 */
        /* <DEDUP_REMOVED lines=26> */
[----:B------:R-:W-:-:S01]  /*22ba0*/  FFMA.FTZ R112, R112, UR51, -R161 ;  /* 0x0000003370707c23 */ /* 0x000fc200080108a1 */
[--C-:B------:R-:W-:Y:S01]  /*22bb0*/  FFMA.FTZ R113, R113, UR51, -R161.reuse ;  /* 0x0000003371717c23 */ /* 0x100fe200080108a1 */
[----:B------:R-:W-:-:S01]  /*22bc0*/  FFMA.FTZ R116, R116, UR51, -R161 ;  /* 0x0000003374747c23 */ /* 0x000fc200080108a1 */
[--C-:B------:R-:W-:Y:S01]  /*22bd0*/  FFMA.FTZ R117, R117, UR51, -R161.reuse ;  /* 0x0000003375757c23 */ /* 0x100fe200080108a1 */
[----:B------:R-:W-:-:S01]  /*22be0*/  FFMA.FTZ R88, R88, UR51, -R161 ;  /* 0x0000003358587c23 */ /* 0x000fc200080108a1 */
[--C-:B------:R-:W-:Y:S01]  /*22bf0*/  FFMA.FTZ R89, R89, UR51, -R161.reuse ;  /* 0x0000003359597c23 */ /* 0x100fe200080108a1 */
[----:B------:R-:W-:-:S01]  /*22c00*/  FFMA.FTZ R92, R92, UR51, -R161 ;  /* 0x000000335c5c7c23 */ /* 0x000fc200080108a1 */
[----:B------:R-:W4:Y:S01]  /*22c10*/  MUFU.EX2 R7, R7 ;  /* 0x0000000700077308 */ /* 0x000f220000000800 */
[----:B------:R-:W-:-:S01]  /*22c20*/  FFMA.FTZ R93, R93, UR51, -R161 ;  /* 0x000000335d5d7c23 */ /* 0x000fc200080108a1 */
[--C-:B------:R-:W-:Y:S01]  /*22c30*/  FFMA.FTZ R96, R96, UR51, -R161.reuse ;  /* 0x0000003360607c23 */ /* 0x100fe200080108a1 */
[----:B------:R-:W-:-:S01]  /*22c40*/  FFMA.FTZ R100, R101, UR51, -R161 ;  /* 0x0000003365647c23 */ /* 0x000fc200080108a1 */
[----:B------:R-:W-:Y:S01]  /*22c50*/  IMAD.U32 R161, RZ, RZ, UR38 ;  /* 0x00000026ffa17e24 */ /* 0x000fe2000f8e00ff */
[----:B------:R-:W-:Y:S01]  /*22c60*/  IADD3 R158, R158, 0x29840, RZ ;  /* 0x000298409e9e7810 */ /* 0x000fe20007ffe0ff */
[----:B0-----:R-:W-:Y:S01]  /*22c70*/  FFMA.FTZ R3, R4, R3, R163 ;  /* 0x0000000304037223 */ /* 0x001fe200000100a3 */
[----:B-1----:R-:W-:-:S01]  /*22c80*/  FFMA.FTZ R0, R5, R0, R162 ;  /* 0x0000000005007223 */ /* 0x002fc200000100a2 */
[----:B------:R-:W0:Y:S01]  /*22c90*/  MUFU.EX2 R12, R12 ;  /* 0x0000000c000c7308 */ /* 0x000e220000000800 */
[----:B------:R-:W-:Y:S01]  /*22ca0*/  PRMT R158, R161, 0x654, R158 ;  /* 0x00000654a19e7816 */ /* 0x000fe2000000009e */
[--C-:B------:R-:W-:Y:S01]  /*22cb0*/  FFMA.FTZ R138, R138, UR51, -R160.reuse ;  /* 0x000000338a8a7c23 */ /* 0x100fe200080108a0 */
[----:B------:R-:W-:-:S01]  /*22cc0*/  FFMA.FTZ R139, R139, UR51, -R160 ;  /* 0x000000338b8b7c23 */ /* 0x000fc200080108a0 */
[--C-:B------:R-:W-:Y:S01]  /*22cd0*/  FFMA.FTZ R142, R142, UR51, -R160.reuse ;  /* 0x000000338e8e7c23 */ /* 0x100fe200080108a0 */
[----:B------:R2:W-:Y:S01]  /*22ce0*/  SYNCS.ARRIVE.TRANS64.RED.A1T0 RZ, [R158+URZ], RZ ;  /* 0x000000ff9eff79a7 */ /* 0x0005e2000810043f */
[----:B------:R-:W-:-:S01]  /*22cf0*/  FFMA.FTZ R143, R143, UR51, -R160 ;  /* 0x000000338f8f7c23 */ /* 0x000fc200080108a0 */
[--C-:B------:R-:W-:Y:S01]  /*22d00*/  FFMA.FTZ R146, R146, UR51, -R160.reuse ;  /* 0x0000003392927c23 */ /* 0x100fe200080108a0 */
[----:B------:R-:W1:Y:S01]  /*22d10*/  MUFU.EX2 R14, R14 ;  /* 0x0000000e000e7308 */ /* 0x000e620000000800 */
[----:B------:R-:W-:-:S01]  /*22d20*/  FFMA.FTZ R147, R147, UR51, -R160 ;  /* 0x0000003393937c23 */ /* 0x000fc200080108a0 */
[--C-:B------:R-:W-:Y:S01]  /*22d30*/  FFMA.FTZ R150, R150, UR51, -R160.reuse ;  /* 0x0000003396967c23 */ /* 0x100fe200080108a0 */
[----:B------:R-:W-:-:S01]  /*22d40*/  FFMA.FTZ R151, R151, UR51, -R160 ;  /* 0x0000003397977c23 */ /* 0x000fc200080108a0 */
[----:B------:R-:W-:Y:S01]  /*22d50*/  FFMA.FTZ R122, R122, UR51, -R160 ;  /* 0x000000337a7a7c23 */ /* 0x000fe200080108a0 */
[----:B--2---:R-:W-:-:S01]  /*22d60*/  FADD.FTZ R158, R10, R3 ;  /* 0x000000030a9e7221 */ /* 0x004fc20000010000 */
[----:B---3--:R-:W-:Y:S01]  /*22d70*/  FADD.FTZ R3, R11, R0 ;  /* 0x000000000b037221 */ /* 0x008fe20000010000 */
[----:B------:R-:W-:-:S01]  /*22d80*/  FFMA.FTZ R123, R123, UR51, -R160 ;  /* 0x000000337b7b7c23 */ /* 0x000fc200080108a0 */
[----:B------:R-:W2:Y:S01]  /*22d90*/  MUFU.EX2 R15, R15 ;  /* 0x0000000f000f7308 */ /* 0x000ea20000000800 */
[----:B----4-:R-:W-:-:S01]  /*22da0*/  FADD.FTZ R161, R7, R158 ;  /* 0x0000009e07a17221 */ /* 0x010fc20000010000 */
[----:B0-----:R-:W-:Y:S01]  /*22db0*/  FADD.FTZ R0, R12, R3 ;  /* 0x000000030c007221 */ /* 0x001fe20000010000 */
[----:B------:R-:W-:-:S01]  /*22dc0*/  FFMA.FTZ R126, R126, UR51, -R160 ;  /* 0x000000337e7e7c23 */ /* 0x000fc200080108a0 */
[--C-:B------:R-:W-:Y:S01]  /*22dd0*/  FFMA.FTZ R127, R127, UR51, -R160.reuse ;  /* 0x000000337f7f7c23 */ /* 0x100fe200080108a0 */
[----:B------:R-:W-:-:S01]  /*22de0*/  FFMA.FTZ R130, R130, UR51, -R160 ;  /* 0x0000003382827c23 */ /* 0x000fc200080108a0 */
[--C-:B------:R-:W-:Y:S01]  /*22df0*/  FFMA.FTZ R131, R131, UR51, -R160.reuse ;  /* 0x0000003383837c23 */ /* 0x100fe200080108a0 */
[----:B------:R-:W-:-:S01]  /*22e00*/  FFMA.FTZ R134, R134, UR51, -R160 ;  /* 0x0000003386867c23 */ /* 0x000fc200080108a0 */
[----:B------:R-:W0:Y:S01]  /*22e10*/  MUFU.EX2 R13, R13 ;  /* 0x0000000d000d7308 */ /* 0x000e220000000800 */
[----:B-1----:R-:W-:-:S01]  /*22e20*/  FADD.FTZ R158, R14, R161 ;  /* 0x000000a10e9e7221 */ /* 0x002fc20000010000 */
[--C-:B------:R-:W-:Y:S01]  /*22e30*/  FFMA.FTZ R135, R135, UR51, -R160.reuse ;  /* 0x0000003387877c23 */ /* 0x100fe200080108a0 */
[----:B------:R-:W-:-:S01]  /*22e40*/  FFMA.FTZ R106, R106, UR51, -R160 ;  /* 0x000000336a6a7c23 */ /* 0x000fc200080108a0 */
[--C-:B------:R-:W-:Y:S01]  /*22e50*/  FFMA.FTZ R107, R107, UR51, -R160.reuse ;  /* 0x000000336b6b7c23 */ /* 0x100fe200080108a0 */
[----:B------:R-:W-:-:S01]  /*22e60*/  FFMA.FTZ R110, R110, UR51, -R160 ;  /* 0x000000336e6e7c23 */ /* 0x000fc200080108a0 */
[--C-:B------:R-:W-:Y:S01]  /*22e70*/  FFMA.FTZ R111, R111, UR51, -R160.reuse ;  /* 0x000000336f6f7c23 */ /* 0x100fe200080108a0 */
[----:B------:R-:W-:-:S01]  /*22e80*/  FFMA.FTZ R114, R114, UR51, -R160 ;  /* 0x0000003372727c23 */ /* 0x000fc200080108a0 */
[----:B------:R-:W1:Y:S01]  /*22e90*/  MUFU.EX2 R20, R20 ;  /* 0x0000001400147308 */ /* 0x000e620000000800 */
[----:B--2---:R-:W-:-:S01]  /*22ea0*/  FADD.FTZ R3, R15, R0 ;  /* 0x000000000f037221 */ /* 0x004fc20000010000 */
[--C-:B------:R-:W-:Y:S01]  /*22eb0*/  FFMA.FTZ R115, R115, UR51, -R160.reuse ;  /* 0x0000003373737c23 */ /* 0x100fe200080108a0 */
[----:B------:R-:W-:-:S01]  /*22ec0*/  FFMA.FTZ R118, R118, UR51, -R160 ;  /* 0x0000003376767c23 */ /* 0x000fc200080108a0 */
[--C-:B------:R-:W-:Y:S01]  /*22ed0*/  FFMA.FTZ R119, R119, UR51, -R160.reuse ;  /* 0x0000003377777c23 */ /* 0x100fe200080108a0 */
[----:B------:R-:W-:-:S01]  /*22ee0*/  FFMA.FTZ R159, R159, UR51, -R160 ;  /* 0x000000339f9f7c23 */ /* 0x000fc200080108a0 */
[--C-:B------:R-:W-:Y:S01]  /*22ef0*/  FFMA.FTZ R91, R91, UR51, -R160.reuse ;  /* 0x000000335b5b7c23 */ /* 0x100fe200080108a0 */
[----:B------:R-:W-:-:S01]  /*22f00*/  FFMA.FTZ R94, R94, UR51, -R160 ;  /* 0x000000335e5e7c23 */ /* 0x000fc200080108a0 */
[----:B------:R-:W2:Y:S01]  /*22f10*/  MUFU.EX2 R152, R152 ;  /* 0x0000009800987308 */ /* 0x000ea20000000800 */
[----:B0-----:R-:W-:-:S01]  /*22f20*/  FADD.FTZ R161, R13, R158 ;  /* 0x0000009e0da17221 */ /* 0x001fc20000010000 */
[--C-:B------:R-:W-:Y:S01]  /*22f30*/  FFMA.FTZ R95, R95, UR51, -R160.reuse ;  /* 0x000000335f5f7c23 */ /* 0x100fe200080108a0 */
[----:B------:R-:W-:-:S01]  /*22f40*/  FFMA.FTZ R98, R98, UR51, -R160 ;  /* 0x0000003362627c23 */ /* 0x000fc200080108a0 */
[--C-:B------:R-:W-:Y:S01]  /*22f50*/  FFMA.FTZ R99, R99, UR51, -R160.reuse ;  /* 0x0000003363637c23 */ /* 0x100fe200080108a0 */
[----:B------:R-:W-:-:S01]  /*22f60*/  FFMA.FTZ R102, R102, UR51, -R160 ;  /* 0x0000003366667c23 */ /* 0x000fc200080108a0 */
[----:B------:R-:W-:-:S02]  /*22f70*/  FFMA.FTZ R103, R103, UR51, -R160 ;  /* 0x0000003367677c23 */ /* 0x000fc400080108a0 */
        /* <DEDUP_REMOVED lines=90> */
[----:B------:R-:W0:Y:S01]  /*23520*/  MUFU.EX2 R112, R112 ;  /* 0x0000007000707308 */ /* 0x000e220000000800 */
[----:B-1----:R-:W-:-:S07]  /*23530*/  FADD.FTZ R3, R109, R0 ;  /* 0x000000006d037221 */ /* 0x002fce0000010000 */
        /* <DEDUP_REMOVED lines=50> */
.L_x_2809:
[----:B------:R-:W-:Y:S01]  /*23860*/  F2FP.SATFINITE.E4M3.F32.PACK_AB_MERGE_C R7, R14, R7, RZ ;  /* 0x000000070e07723e */ /* 0x000fe200048070ff */
[-C--:B------:R-:W-:Y:S01]  /*23870*/  FMUL.FTZ R24, R24, R4.reuse ;  /* 0x0000000418187220 */ /* 0x080fe20000410000 */
[----:B------:R-:W-:Y:S01]  /*23880*/  ISETP.GT.AND P0, PT, R6, RZ, PT ;  /* 0x000000ff0600720c */ /* 0x000fe20003f04270 */
        /* <DEDUP_REMOVED lines=111> */
[----:B0-----:R-:W-:Y:S01]  /*23f80*/  MOV R7, R194 ;  /* 0x000000c200077202 */ /* 0x001fe20000000f00 */
[----:B------:R-:W-:Y:S06]  /*23f90*/  @P0 BRA `(.L_x_2810) ;  /* 0xffffffc400000947 */ /* 0x000fec000383ffff */
.L_x_2798:
[----:B------:R-:W-:Y:S05]  /*23fa0*/  WARPSYNC.ALL ;  /* 0x0000000000007948 */ /* 0x000fea0003800000 */
[----:B------:R-:W-:Y:S06]  /*23fb0*/  BAR.ARV 0x8, 0x180 ;  /* 0x0206000000007b1d */ /* 0x000fec0000002000 */
[----:B------:R-:W-:Y:S05]  /*23fc0*/  @!P1 BRA `(.L_x_2811) ;  /* 0x0000000000049947 */ /* 0x000fea0003800000 */
[----:B------:R-:W-:Y:S01]  /*23fd0*/  BPT.TRAP 0x1 ;  /* 0x000000040000795c */ /* 0x000fe20000300000 */
.L_x_2811:
[----:B------:R-:W-:Y:S01]  /*23fe0*/  IMAD R11, R188, 0x8, R18 ;  /* 0x00000008bc0b7824 */ /* 0x000fe200078e0212 */
[----:B------:R-:W-:-:S04]  /*23ff0*/  SHF.L.U32 R2, R194, 0x1f, RZ ;  /* 0x0000001fc2027819 */ /* 0x000fc800000006ff */
[----:B------:R0:W1:Y:S01]  /*24000*/  SYNCS.PHASECHK.TRANS64.TRYWAIT P0, [R11+URZ+0x29850], R2 ;  /* 0x029850020b0075a7 */ /* 0x000062000800017f */
[----:B------:R-:W-:Y:S05]  /*24010*/  @!P1 BRA `(.L_x_2812) ;  /* 0x0000000000049947 */ /* 0x000fea0003800000 */
[----:B------:R-:W-:Y:S01]  /*24020*/  BPT.TRAP 0x1 ;  /* 0x000000040000795c */ /* 0x000fe20000300000 */
.L_x_2812:
[----:B------:R-:W-:-:S05]  /*24030*/  VIADD R18, R18, 0x400 ;  /* 0x0000040012127836 */ /* 0x000fca0000000000 */
[----:B------:R-:W-:-:S04]  /*24040*/  SHF.R.U32.HI R18, RZ, 0x4, R18 ;  /* 0x00000004ff127819 */ /* 0x000fc80000011612 */
[----:B------:R-:W-:-:S04]  /*24050*/  LOP3.LUT R18, R18, 0x3fff, RZ, 0xc0, !PT ;  /* 0x00003fff12127812 */ /* 0x000fc800078ec0ff */
[----:B------:R-:W-:Y:S01]  /*24060*/  LOP3.LUT R5, R18, 0x10000, RZ, 0xfc, !PT ;  /* 0x0001000012057812 */ /* 0x000fe200078efcff */
[----:B-1----:R-:W-:Y:S06]  /*24070*/  @P0 BRA `(.L_x_2813) ;  /* 0x0000000000080947 */ /* 0x002fec0003800000 */
[----:B------:R-:W1:Y:S02]  /*24080*/  SYNCS.PHASECHK.TRANS64.TRYWAIT P0, [R11+URZ+0x29850], R2 ;  /* 0x029850020b0075a7 */ /* 0x000e64000800017f */
[----:B-1----:R-:W-:Y:S05]  /*24090*/  @!P0 BRA `(.L_x_2814) ;  /* 0x000000c000388947 */ /* 0x002fea0003800000 */
.L_x_2813:
        /* <DEDUP_REMOVED lines=20> */
[-C--:B--2---:R-:W-:Y:S02]  /*241e0*/  @P0 IMAD R2, R13, R6.reuse, RZ ;  /* 0x000000060d020224 */ /* 0x084fe400078e02ff */
[----:B------:R-:W-:Y:S02]  /*241f0*/  @P0 IMAD.IADD R9, R9, 0x1, R5 ;  /* 0x0000000109090824 */ /* 0x000fe400078e0205 */
[C---:B------:R-:W-:Y:S02]  /*24200*/  @P0 IMAD R5, R22.reuse, R7, R2 ;  /* 0x0000000716050224 */ /* 0x040fe400078e0202 */
[----:B------:R-:W-:-:S04]  /*24210*/  @P0 IMAD.WIDE.U32 R6, R22, R6, R8 ;  /* 0x0000000616060225 */ /* 0x000fc800078e0008 */
[----:B------:R-:W-:Y:S01]  /*24220*/  IMAD.MOV.U32 R2, RZ, RZ, 0x3f800000 ;  /* 0x3f800000ff027424 */ /* 0x000fe200078e00ff */
[----:B------:R-:W-:Y:S02]  /*24230*/  @P0 IADD3 R5, R7, R5, RZ ;  /* 0x0000000507050210 */ /* 0x000fe40007ffe0ff */
[C---:B------:R-:W-:Y:S01]  /*24240*/  @P0 LEA R8, P2, R6.reuse, UR4, 0x2 ;  /* 0x0000000406080c11 */ /* 0x040fe2000f8410ff */
[----:B------:R-:W-:Y:S02]  /*24250*/  WARPGROUP.DEPBAR.LE gsb0, 0x0 ;  /* 0x00008000000079c5 */ /* 0x000fe40000010000 */
[----:B------:R-:W-:Y:S01]  /*24260*/  WARPGROUP.ARRIVE ;  /* 0x00000000000079c5 */ /* 0x000fe20000000000 */
[----:B------:R-:W-:Y:S01]  /*24270*/  @P0 LEA.HI.X R9, R6, UR5, R5, 0x2, P2 ;  /* 0x0000000506090c11 */ /* 0x000fe200090f1405 */
[----:B------:R-:W-:-:S04]  /*24280*/  VIADD R6, R4, 0x200 ;  /* 0x0000020004067836 */ /* 0x000fc80000000000 */
[----:B------:R-:W-:Y:S01]  /*24290*/  QGMMA.64x128x32.F32.E4M3.E4M3 R24, R180, gdesc[UR4], R24, gsb0 ;  /* 0x01e00004b4187df3 */ /* 0x000fe20008000818 */
[----:B------:R-:W-:Y:S01]  /*242a0*/  IMAD.MOV.U32 R7, RZ, RZ, -0x3ffffff0 ;  /* 0xc0000010ff077424 */ /* 0x000fe200078e00ff */
[----:B------:R-:W-:Y:S01]  /*242b0*/  R2UR UR6, R6 ;  /* 0x00000000060672ca */ /* 0x000fe200000e0000 */
[----:B------:R0:W2:Y:S03]  /*242c0*/  @P0 LDG.E R2, desc[UR52][R8.64] ;  /* 0x0000003408020981 */ /* 0x0000a6000c1e1900 */
[----:B------:R-:W-:Y:S01]  /*242d0*/  R2UR UR7, R7 ;  /* 0x00000000070772ca */ /* 0x000fe200000e0000 */
[----:B------:R-:W-:Y:S01]  /*242e0*/  IMAD.MOV.U32 R7, RZ, RZ, -0x3ffffff0 ;  /* 0xc0000010ff077424 */ /* 0x000fe200078e00ff */
[----:B------:R-:W-:Y:S01]  /*242f0*/  IADD3 R6, R4, 0x300, RZ ;  /* 0x0000030004067810 */ /* 0x000fe20007ffe0ff */
[----:B------:R-:W-:Y:S02]  /*24300*/  WARPGROUP.DEPBAR.LE gsb0, 0x0 ;  /* 0x00008000000079c5 */ /* 0x000fe40000010000 */
[----:B------:R-:W-:-:S08]  /*24310*/  WARPGROUP.ARRIVE ;  /* 0x00000000000079c5 */ /* 0x000fd00000000000 */
        /* <DEDUP_REMOVED lines=14> */
[----:B------:R-:W1:Y:S04]  /*24400*/  SHFL.BFLY PT, R5, R6, 0x1, 0x1f ;  /* 0x0c201f0006057f89 */ /* 0x000e6800000e0000 */
[----:B------:R-:W0:Y:S01]  /*24410*/  SHFL.BFLY PT, R4, R7, 0x1, 0x1f ;  /* 0x0c201f0007047f89 */ /* 0x000e2200000e0000 */
[----:B------:R-:W-:Y:S01]  /*24420*/  MOV R3, RZ ;  /* 0x000000ff00037202 */ /* 0x000fe20000000f00 */
        /* <DEDUP_REMOVED lines=16> */
[----:B------:R-:W-:-:S02]  /*24530*/  IMAD.U32 R6, RZ, RZ, UR51 ;  /* 0x00000033ff067e24 */ /* 0x000fc4000f8e00ff */
[----:B------:R-:W-:Y:S02]  /*24540*/  IMAD.U32 R13, RZ, RZ, UR51 ;  /* 0x00000033ff0d7e24 */ /* 0x000fe4000f8e00ff */
[----:B0-----:R-:W-:Y:S01]  /*24550*/  @P2 FMUL.FTZ R0, R0, 0.69314718246459960938 ;  /* 0x3f31721800002820 */ /* 0x001fe20000410000 */
[----:B------:R-:W-:Y:S01]  /*24560*/  @P2 FMUL.FTZ R5, R6, 0.69314718246459960938 ;  /* 0x3f31721806052820 */ /* 0x000fe20000410000 */
[----:B------:R-:W-:Y:S01]  /*24570*/  @P3 FMUL.FTZ R13, R13, 0.69314718246459960938 ;  /* 0x3f3172180d0d3820 */ /* 0x000fe20000410000 */
[----:B-1----:R-:W-:Y:S01]  /*24580*/  @P3 FMUL.FTZ R4, R4, 0.69314718246459960938 ;  /* 0x3f31721804043820 */ /* 0x002fe20000410000 */
[----:B------:R-:W-:Y:S01]  /*24590*/  MOV R89, 0xff800000 ;  /* 0xff80000000597802 */ /* 0x000fe20000000f00 */
[----:B------:R-:W-:Y:S02]  /*245a0*/  IMAD.MOV.U32 R88, RZ, RZ, -0x800000 ;  /* 0xff800000ff587424 */ /* 0x000fe400078e00ff */
[----:B--2---:R-:W-:Y:S01]  /*245b0*/  FMUL.FTZ R3, R3, R2 ;  /* 0x0000000203037220 */ /* 0x004fe20000410000 */
[----:B------:R-:W-:Y:S01]  /*245c0*/  @P2 FFMA.FTZ R89, R5, R90, R0 ;  /* 0x0000005a05592223 */ /* 0x000fe20000010000 */
[----:B------:R-:W-:-:S01]  /*245d0*/  @P3 FFMA.FTZ R88, R13, R97, R4 ;  /* 0x000000610d583223 */ /* 0x000fc20000010004 */
[----:B---3--:R-:W-:Y:S01]  /*245e0*/  FMUL.FTZ R2, R7, R2 ;  /* 0x0000000207027220 */ /* 0x008fe20000410000 */
[----:B------:R-:W-:-:S02]  /*245f0*/  WARPGROUP.DEPBAR.LE gsb0, 0x0 ;  /* 0x00008000000079c5 */ /* 0x000fc40000010000 */
[----:B------:R-:W-:Y:S05]  /*24600*/  @!P1 BRA `(.L_x_2815) ;  /* 0x0000000000049947 */ /* 0x000fea0003800000 */
[----:B------:R-:W-:Y:S01]  /*24610*/  BPT.TRAP 0x1 ;  /* 0x000000040000795c */ /* 0x000fe20000300000 */
.L_x_2815:
[----:B------:R-:W-:Y:S01]  /*24620*/  VIADD R0, R11, 0x29860 ;  /* 0x000298600b007836 */ /* 0x000fe20000000000 */
[----:B------:R-:W-:Y:S01]  /*24630*/  IADD3 R188, R188, 0x1, RZ ;  /* 0x00000001bcbc7810 */ /* 0x000fe20007ffe0ff */
[----:B------:R-:W-:Y:S02]  /*24640*/  IMAD.U32 R5, RZ, RZ, UR38 ;  /* 0x00000026ff057e24 */ /* 0x000fe4000f8e00ff */
[-C--:B------:R-:W-:Y:S01]  /*24650*/  FMUL.FTZ R96, R28, R3.reuse ;  /* 0x000000031c607220 */ /* 0x080fe20000410000 */
[-C--:B------:R-:W-:Y:S01]  /*24660*/  FMUL.FTZ R94, R29, R3.reuse ;  /* 0x000000031d5e7220 */ /* 0x080fe20000410000 */
[----:B------:R-:W-:Y:S01]  /*24670*/  ISETP.NE.AND P0, PT, R188, 0x2, PT ;  /* 0x00000002bc00780c */ /* 0x000fe20003f05270 */
[-C--:B------:R-:W-:Y:S01]  /*24680*/  FMUL.FTZ R93, R32, R3.reuse ;  /* 0x00000003205d7220 */ /* 0x080fe20000410000 */
[----:B------:R-:W-:Y:S01]  /*24690*/  PRMT R0, R5, 0x654, R0 ;  /* 0x0000065405007816 */ /* 0x000fe20000000000 */
[-C--:B------:R-:W-:Y:S01]  /*246a0*/  FMUL.FTZ R91, R33, R3.reuse ;  /* 0x00000003215b7220 */ /* 0x080fe20000410000 */
[-C--:B------:R-:W-:Y:S01]  /*246b0*/  FMUL.FTZ R92, R36, R3.reuse ;  /* 0x00000003245c7220 */ /* 0x080fe20000410000 */
        /* <DEDUP_REMOVED lines=28> */
[----:B------:R-:W-:Y:S01]  /*24880*/  SEL R3, RZ, 0x1, P0 ;  /* 0x00000001ff037807 */ /* 0x000fe20000000000 */
        /* <DEDUP_REMOVED lines=35> */
[----:B0-----:R-:W-:-:S11]  /*24ac0*/  SEL R188, R188, RZ, P0 ;  /* 0x000000ffbcbc7207 */ /* 0x001fd60000000000 */
.L_x_2744:
[----:B------:R-:W-:Y:S05]  /*24ad0*/  WARPSYNC.ALL ;  /* 0x0000000000007948 */ /* 0x000fea0003800000 */
[----:B------:R-:W0:Y:S08]  /*24ae0*/  S2UR UR38, SR_CgaCtaId ;  /* 0x00000000002679c3 */ /* 0x000e300000008800 */
[----:B------:R-:W-:Y:S06]  /*24af0*/  BAR.SYNC.DEFER_BLOCKING 0x5, 0x180 ;  /* 0x0146000000007b1d */ /* 0x000fec0000010000 */
[----:B------:R-:W-:Y:S01]  /*24b00*/  UMOV UR4, 0x400 ;  /* 0x0000040000047882 */ /* 0x000fe20000000000 */
[----:B------:R-:W-:Y:S01]  /*24b10*/  BSSY B0, `(.L_x_2816) ;  /* 0x0000279000007945 */ /* 0x000fe20003800000 */
[----:B0-----:R-:W-:-:S06]  /*24b20*/  ULEA UR4, UR38, UR4, 0x18 ;  /* 0x0000000426047291 */ /* 0x001fcc000f8ec03f */
[----:B------:R-:W-:-:S05]  /*24b30*/  IMAD.U32 R18, RZ, RZ, UR4 ;  /* 0x00000004ff127e24 */ /* 0x000fca000f8e00ff */
[----:B------:R0:W1:Y:S01]  /*24b40*/  LDS.128 R20, [R18+0x298d0] ;  /* 0x0298d00012147984 */ /* 0x0000620000000c00 */
[----:B------:R-:W-:Y:S06]  /*24b50*/  BAR.ARV 0x4, 0x180 ;  /* 0x0106000000007b1d */ /* 0x000fec0000002000 */
[----:B------:R-:W-:Y:S05]  /*24b60*/  @P1 BRA `(.L_x_2817) ;  /* 0x0000001800d81947 */ /* 0x000fea0003800000 */
[----:B------:R-:W2:Y:S01]  /*24b70*/  S2R R43, SR_TID.X ;  /* 0x00000000002b7919 */ /* 0x000ea20000002100 */
[----:B------:R-:W-:Y:S01]  /*24b80*/  ULDC.64 UR4, c[0x4][0x40] ;  /* 0x0100100000047ab9 */ /* 0x000fe20000000a00 */
[----:B----4-:R-:W3:Y:S01]  /*24b90*/  LDL R42, [R1+0x38] ;  /* 0x00003800012a7983 */ /* 0x010ee20000100800 */
        /* <DEDUP_REMOVED lines=24> */
[----:B-1----:R-:W-:-:S02]  /*24d20*/  F2FP.BF16.F32.PACK_AB R20, R40, R57 ;  /* 0x000000392814723e */ /* 0x002fc400000010ff */
[----:B------:R-:W-:Y:S02]  /*24d30*/  MOV R44, R18 ;  /* 0x00000012002c7202 */ /* 0x000fe40000000f00 */
[----:B0-----:R-:W-:Y:S02]  /*24d40*/  MOV R45, R39 ;  /* 0x00000027002d7202 */ /* 0x001fe40000000f00 */
[----:B------:R-:W-:Y:S02]  /*24d50*/  F2FP.BF16.F32.PACK_AB R67, R63, R24 ;  /* 0x000000183f43723e */ /* 0x000fe400000010ff */
[----:B------:R-:W-:Y:S02]  /*24d60*/  F2FP.BF16.F32.PACK_AB R34, R77, R10 ;  /* 0x0000000a4d22723e */ /* 0x000fe400000010ff */
[----:B------:R-:W-:Y:S02]  /*24d70*/  F2FP.BF16.F32.PACK_AB R40, R85, R8 ;  /* 0x000000085528723e */ /* 0x000fe400000010ff */
[----:B--2---:R-:W-:-:S02]  /*24d80*/  LOP3.LUT P0, R2, R43, 0x3, RZ, 0xc0, !PT ;  /* 0x000000032b027812 */ /* 0x004fc4000780c0ff */
[----:B------:R-:W-:Y:S02]  /*24d90*/  F2FP.BF16.F32.PACK_AB R96, R96, R97 ;  /* 0x000000616060723e */ /* 0x000fe400000010ff */
[----:B------:R-:W-:Y:S02]  /*24da0*/  F2FP.BF16.F32.PACK_AB R95, R94, R95 ;  /* 0x0000005f5e5f723e */ /* 0x000fe400000010ff */
[----:B------:R-:W-:Y:S02]  /*24db0*/  ISETP.EQ.OR P0, PT, R2, 0x3, !P0 ;  /* 0x000000030200780c */ /* 0x000fe40004702670 */
        /* <DEDUP_REMOVED lines=8> */
[----:B------:R-:W-:-:S02]  /*24e40*/  SEL R13, R96, R95, P0 ;  /* 0x0000005f600d7207 */ /* 0x000fc40000000000 */
[----:B------:R-:W-:Y:S01]  /*24e50*/  SEL R3, R95, R96, P0 ;  /* 0x000000605f037207 */ /* 0x000fe20000000000 */
[----:B---3--:R-:W-:Y:S01]  /*24e60*/  IMAD.WIDE R4, R42, 0x2, R44 ;  /* 0x000000022a047825 */ /* 0x008fe200078e022c */
[----:B------:R-:W-:Y:S02]  /*24e70*/  F2FP.BF16.F32.PACK_AB R42, R87, R6 ;  /* 0x00000006572a723e */ /* 0x000fe400000010ff */
[C---:B------:R-:W-:Y:S02]  /*24e80*/  IADD3 R27, P1, R4.reuse, 0x4040, RZ ;  /* 0x00004040041b7810 */ /* 0x040fe40007f3e0ff */
[----:B------:R-:W-:Y:S02]  /*24e90*/  IADD3 R29, P5, R4, 0x4060, RZ ;  /* 0x00004060041d7810 */ /* 0x000fe40007fbe0ff */
[----:B------:R-:W-:Y:S02]  /*24ea0*/  LOP3.LUT R26, R27, 0x380, RZ, 0xc0, !PT ;  /* 0x000003801b1a7812 */ /* 0x000fe400078ec0ff */
[----:B------:R-:W-:-:S02]  /*24eb0*/  LOP3.LUT R28, R29, 0x380, RZ, 0xc0, !PT ;  /* 0x000003801d1c7812 */ /* 0x000fc400078ec0ff */
[----:B------:R-:W-:Y:S02]  /*24ec0*/  IADD3 R7, P3, R4, 0x4000, RZ ;  /* 0x0000400004077810 */ /* 0x000fe40007f7e0ff */
[----:B------:R-:W-:Y:S02]  /*24ed0*/  SHF.R.U64 R26, R26, 0x3, RZ ;  /* 0x000000031a1a7819 */ /* 0x000fe400000012ff */
[----:B------:R-:W-:Y:S02]  /*24ee0*/  SHF.R.U64 R28, R28, 0x3, RZ ;  /* 0x000000031c1c7819 */ /* 0x000fe400000012ff */
[----:B------:R-:W-:Y:S02]  /*24ef0*/  LOP3.LUT R14, R7, 0x380, RZ, 0xc0, !PT ;  /* 0x00000380070e7812 */ /* 0x000fe400078ec0ff */
[----:B------:R-:W-:Y:S01]  /*24f00*/  LOP3.LUT R26, R26, R27, RZ, 0x3c, !PT ;  /* 0x0000001b1a1a7212 */ /* 0x000fe200078e3cff */
[----:B------:R-:W-:Y:S01]  /*24f10*/  IMAD.X R27, RZ, RZ, R5, P1 ;  /* 0x000000ffff1b7224 */ /* 0x000fe200008e0605 */
[----:B------:R-:W-:-:S02]  /*24f20*/  LOP3.LUT R28, R28, R29, RZ, 0x3c, !PT ;  /* 0x0000001d1c1c7212 */ /* 0x000fc400078e3cff */
[----:B------:R-:W-:Y:S02]  /*24f30*/  SHF.R.U64 R14, R14, 0x3, RZ ;  /* 0x000000030e0e7819 */ /* 0x000fe400000012ff */
[C---:B------:R-:W-:Y:S02]  /*24f40*/  IADD3 R25, P2, R4.reuse, 0x4020, RZ ;  /* 0x0000402004197810 */ /* 0x040fe40007f5e0ff */
[C---:B------:R-:W-:Y:S02]  /*24f50*/  IADD3 R15, P4, R4.reuse, 0x60, RZ ;  /* 0x00000060040f7810 */ /* 0x040fe40007f9e0ff */
[----:B------:R-:W-:Y:S02]  /*24f60*/  IADD3.X R29, RZ, R5, RZ, P5, !PT ;  /* 0x00000005ff1d7210 */ /* 0x000fe40002ffe4ff */
[C---:B------:R-:W-:Y:S02]  /*24f70*/  IADD3 R9, P1, R4.reuse, 0x20, RZ ;  /* 0x0000002004097810 */ /* 0x040fe40007f3e0ff */
[----:B------:R-:W-:-:S02]  /*24f80*/  IADD3 R11, P5, R4, 0x40, RZ ;  /* 0x00000040040b7810 */ /* 0x000fc40007fbe0ff */
[----:B------:R-:W-:Y:S02]  /*24f90*/  LOP3.LUT R14, R14, R7, RZ, 0x3c, !PT ;  /* 0x000000070e0e7212 */ /* 0x000fe400078e3cff */
[----:B------:R-:W-:Y:S02]  /*24fa0*/  LOP3.LUT R24, R25, 0x380, RZ, 0xc0, !PT ;  /* 0x0000038019187812 */ /* 0x000fe400078ec0ff */
[----:B------:R-:W-:Y:S02]  /*24fb0*/  LOP3.LUT R10, R15, 0x380, RZ, 0xc0, !PT ;  /* 0x000003800f0a7812 */ /* 0x000fe400078ec0ff */
[----:B------:R-:W-:Y:S02]  /*24fc0*/  LOP3.LUT R8, R9, 0x380, RZ, 0xc0, !PT ;  /* 0x0000038009087812 */ /* 0x000fe400078ec0ff */
[----:B------:R-:W-:Y:S02]  /*24fd0*/  LOP3.LUT R7, R4, 0x380, RZ, 0xc0, !PT ;  /* 0x0000038004077812 */ /* 0x000fe400078ec0ff */
[----:B------:R-:W-:-:S02]  /*24fe0*/  LOP3.LUT R6, R11, 0x380, RZ, 0xc0, !PT ;  /* 0x000003800b067812 */ /* 0x000fc400078ec0ff */
[----:B------:R-:W-:Y:S02]  /*24ff0*/  SHF.R.U64 R24, R24, 0x3, RZ ;  /* 0x0000000318187819 */ /* 0x000fe400000012ff */
[----:B------:R-:W-:Y:S02]  /*25000*/  SHF.R.U64 R10, R10, 0x3, RZ ;  /* 0x000000030a0a7819 */ /* 0x000fe400000012ff */
        /* <DEDUP_REMOVED lines=12> */
[-C--:B------:R-:W-:Y:S02]  /*250d0*/  IADD3.X R11, RZ, R5.reuse, RZ, P4, !PT ;  /* 0x00000005ff0b7210 */ /* 0x080fe400027fe4ff */
[----:B------:R-:W-:Y:S02]  /*250e0*/  MOV R81, R4 ;  /* 0x0000000400517202 */ /* 0x000fe40000000f00 */
[----:B------:R-:W-:Y:S02]  /*250f0*/  MOV R64, R28 ;  /* 0x0000001c00407202 */ /* 0x000fe40000000f00 */
[----:B------:R-:W-:Y:S02]  /*25100*/  MOV R66, R26 ;  /* 0x0000001a00427202 */ /* 0x000fe40000000f00 */
[----:B------:R-:W-:Y:S02]  /*25110*/  MOV R72, R24 ;  /* 0x0000001800487202 */ /* 0x000fe40000000f00 */
[----:B------:R-:W-:-:S02]  /*25120*/  MOV R74, R14 ;  /* 0x0000000e004a7202 */ /* 0x000fc40000000f00 */
        /* <DEDUP_REMOVED lines=30> */
[----:B------:R-:W1:Y:S01]  /*25310*/  SHFL.IDX PT, R10, R5, R0, 0x1c1f ;  /* 0x001c1f00050a7589 */ /* 0x000e6200000e0000 */
        /* <DEDUP_REMOVED lines=14> */
[----:B------:R-:W3:Y:S01]  /*25400*/  SHFL.IDX PT, R30, R31, R0, 0x1c1f ;  /* 0x001c1f001f1e7589 */ /* 0x000ee200000e0000 */
[----:B------:R-:W-:Y:S02]  /*25410*/  SEL R75, R38, R75, P0 ;  /* 0x0000004b264b7207 */ /* 0x000fe40000000000 */
[----:B------:R-:W-:Y:S01]  /*25420*/  SEL R77, R79, R42, P0 ;  /* 0x0000002a4f4d7207 */ /* 0x000fe20000000000 */
[----:B------:R-:W4:Y:S01]  /*25430*/  SHFL.IDX PT, R20, R25, R2, 0x1c1f ;  /* 0x001c1f0219147589 */ /* 0x000f2200000e0000 */
[----:B------:R-:W-:-:S02]  /*25440*/  SEL R79, R42, R79, P0 ;  /* 0x0000004f2a4f7207 */ /* 0x000fc40000000000 */
[----:B0-----:R-:W-:Y:S01]  /*25450*/  SEL R24, R26, R29, P0 ;  /* 0x0000001d1a187207 */ /* 0x001fe20000000000 */
[----:B------:R-:W0:Y:S01]  /*25460*/  SHFL.IDX PT, R38, R39, R0, 0x1c1f ;  /* 0x001c1f0027267589 */ /* 0x000e2200000e0000 */
[----:B-1----:R-:W-:Y:S02]  /*25470*/  SEL R8, R10, R7, P0 ;  /* 0x000000070a087207 */ /* 0x002fe40000000000 */
[----:B------:R-:W-:Y:S01]  /*25480*/  SEL R26, R29, R26, P0 ;  /* 0x0000001a1d1a7207 */ /* 0x000fe20000000000 */
[----:B------:R-:W1:Y:S01]  /*25490*/  SHFL.IDX PT, R42, R43, R0, 0x1c1f ;  /* 0x001c1f002b2a7589 */ /* 0x000e6200000e0000 */
[----:B--2---:R-:W-:Y:S02]  /*254a0*/  SEL R32, R34, R37, P0 ;  /* 0x0000002522207207 */ /* 0x004fe40000000000 */
[----:B------:R-:W-:Y:S01]  /*254b0*/  SEL R4, R6, R3, P0 ;  /* 0x0000000306047207 */ /* 0x000fe20000000000 */
[----:B------:R-:W-:Y:S01]  /*254c0*/  SHFL.IDX PT, R31, R65, R0, 0x1c1f ;  /* 0x001c1f00411f7589 */ /* 0x000fe200000e0000 */
[----:B------:R-:W-:-:S02]  /*254d0*/  SEL R10, R7, R10, P0 ;  /* 0x0000000a070a7207 */ /* 0x000fc40000000000 */
[----:B------:R-:W-:Y:S01]  /*254e0*/  SEL R34, R37, R34, P0 ;  /* 0x0000002225227207 */ /* 0x000fe20000000000 */
[----:B------:R-:W-:Y:S01]  /*254f0*/  SHFL.IDX PT, R35, R69, R0, 0x1c1f ;  /* 0x001c1f0045237589 */ /* 0x000fe200000e0000 */
[----:B------:R-:W-:-:S03]  /*25500*/  SEL R6, R3, R6, P0 ;  /* 0x0000000603067207 */ /* 0x000fc60000000000 */
[----:B------:R-:W2:Y:S01]  /*25510*/  SHFL.IDX PT, R52, R63, R2, 0x1c1f ;  /* 0x001c1f023f347589 */ /* 0x000ea200000e0000 */
[----:B---3--:R-:W-:Y:S02]  /*25520*/  SEL R28, R30, R33, P0 ;  /* 0x000000211e1c7207 */ /* 0x008fe40000000000 */
[----:B------:R-:W-:Y:S01]  /*25530*/  SEL R30, R33, R30, P0 ;  /* 0x0000001e211e7207 */ /* 0x000fe20000000000 */
[----:B------:R-:W3:Y:S01]  /*25540*/  SHFL.IDX PT, R54, R67, R2, 0x1c1f ;  /* 0x001c1f0243367589 */ /* 0x000ee200000e0000 */
[----:B----4-:R-:W-:Y:S02]  /*25550*/  SEL R12, R9, R20, P0 ;  /* 0x00000014090c7207 */ /* 0x010fe40000000000 */
[----:B------:R-:W-:Y:S01]  /*25560*/  SEL R14, R20, R9, P0 ;  /* 0x00000009140e7207 */ /* 0x000fe20000000000 */
[----:B------:R-:W4:Y:S01]  /*25570*/  SHFL.IDX PT, R56, R71, R2, 0x1c1f ;  /* 0x001c1f0247387589 */ /* 0x000f2200000e0000 */
[----:B0-----:R-:W-:Y:S02]  /*25580*/  SEL R36, R38, R41, P0 ;  /* 0x0000002926247207 */ /* 0x001fe40000000000 */
[----:B------:R-:W-:Y:S01]  /*25590*/  SEL R38, R41, R38, P0 ;  /* 0x0000002629267207 */ /* 0x000fe20000000000 */
[----:B------:R-:W-:Y:S01]  /*255a0*/  SHFL.IDX PT, R49, R49, R0, 0x1c1f ;  /* 0x001c1f0031317589 */ /* 0x000fe200000e0000 */
[----:B-1----:R-:W-:-:S02]  /*255b0*/  SEL R40, R42, R47, P0 ;  /* 0x0000002f2a287207 */ /* 0x002fc40000000000 */
[----:B------:R-:W-:Y:S01]  /*255c0*/  SEL R42, R47, R42, P0 ;  /* 0x0000002a2f2a7207 */ /* 0x000fe20000000000 */
[----:B------:R-:W-:Y:S04]  /*255d0*/  SHFL.IDX PT, R53, R53, R0, 0x1c1f ;  /* 0x001c1f0035357589 */ /* 0x000fe800000e0000 */
[----:B------:R-:W-:Y:S04]  /*255e0*/  SHFL.IDX PT, R57, R57, R0, 0x1c1f ;  /* 0x001c1f0039397589 */ /* 0x000fe800000e0000 */
[----:B------:R-:W-:Y:S01]  /*255f0*/  SHFL.IDX PT, R73, R73, R0, 0x1c1f ;  /* 0x001c1f0049497589 */ /* 0x000fe200000e0000 */
[----:B--2---:R-:W-:-:S02]  /*25600*/  SEL R25, R27, R52, P0 ;  /* 0x000000341b197207 */ /* 0x004fc40000000000 */
[----:B------:R-:W-:Y:S01]  /*25610*/  SEL R27, R52, R27, P0 ;  /* 0x0000001b341b7207 */ /* 0x000fe20000000000 */
[----:B------:R-:W0:Y:S01]  /*25620*/  SHFL.IDX PT, R46, R51, R2, 0x1c1f ;  /* 0x001c1f02332e7589 */ /* 0x000e2200000e0000 */
[----:B---3--:R-:W-:Y:S02]  /*25630*/  SEL R29, R31, R54, P0 ;  /* 0x000000361f1d7207 */ /* 0x008fe40000000000 */
[----:B------:R-:W-:Y:S01]  /*25640*/  SEL R31, R54, R31, P0 ;  /* 0x0000001f361f7207 */ /* 0x000fe20000000000 */
[----:B------:R-:W1:Y:S01]  /*25650*/  SHFL.IDX PT, R48, R55, R2, 0x1c1f ;  /* 0x001c1f0237307589 */ /* 0x000e6200000e0000 */
[----:B----4-:R-:W-:Y:S02]  /*25660*/  SEL R33, R35, R56, P0 ;  /* 0x0000003823217207 */ /* 0x010fe40000000000 */
[----:B------:R-:W-:Y:S01]  /*25670*/  SEL R35, R56, R35, P0 ;  /* 0x0000002338237207 */ /* 0x000fe20000000000 */
[----:B------:R-:W2:Y:S04]  /*25680*/  SHFL.IDX PT, R50, R59, R2, 0x1c1f ;  /* 0x001c1f023b327589 */ /* 0x000ea800000e0000 */
[----:B------:R-:W3:Y:S04]  /*25690*/  SHFL.IDX PT, R58, R75, R2, 0x1c1f ;  /* 0x001c1f024b3a7589 */ /* 0x000ee800000e0000 */
[----:B------:R-:W4:Y:S04]  /*256a0*/  SHFL.IDX PT, R77, R77, R0, 0x1c1f ;  /* 0x001c1f004d4d7589 */ /* 0x000f2800000e0000 */
[----:B------:R2:W4:Y:S01]  /*256b0*/  SHFL.IDX PT, R60, R79, R2, 0x1c1f ;  /* 0x001c1f024f3c7589 */ /* 0x00052200000e0000 */
[----:B0-----:R-:W-:-:S02]  /*256c0*/  SEL R5, R49, R46, P0 ;  /* 0x0000002e31057207 */ /* 0x001fc40000000000 */
[----:B------:R-:W-:Y:S02]  /*256d0*/  SEL R7, R46, R49, P0 ;  /* 0x000000312e077207 */ /* 0x000fe40000000000 */
[----:B-1----:R-:W-:Y:S02]  /*256e0*/  SEL R9, R53, R48, P0 ;  /* 0x0000003035097207 */ /* 0x002fe40000000000 */
[----:B------:R-:W-:Y:S01]  /*256f0*/  SEL R11, R48, R53, P0 ;  /* 0x00000035300b7207 */ /* 0x000fe20000000000 */
[----:B--2---:R-:W-:Y:S01]  /*25700*/  IMAD.MOV.U32 R2, RZ, RZ, RZ ;  /* 0x000000ffff027224 */ /* 0x004fe200078e00ff */
[----:B------:R-:W-:Y:S02]  /*25710*/  SEL R13, R57, R50, P0 ;  /* 0x00000032390d7207 */ /* 0x000fe40000000000 */
[----:B------:R-:W-:Y:S02]  /*25720*/  SEL R15, R50, R57, P0 ;  /* 0x00000039320f7207 */ /* 0x000fe40000000000 */
[----:B---3--:R-:W-:-:S02]  /*25730*/  SEL R37, R73, R58, P0 ;  /* 0x0000003a49257207 */ /* 0x008fc40000000000 */
[----:B------:R-:W-:-:S07]  /*25740*/  SEL R39, R58, R73, P0 ;  /* 0x000000493a277207 */ /* 0x000fce0000000000 */
.L_x_3058:
[----:B------:R-:W-:Y:S05]  /*25750*/  WARPSYNC.ALL ;  /* 0x0000000000007948 */ /* 0x000fea0003800000 */
[----:B------:R-:W-:Y:S01]  /*25760*/  BAR.SYNC.DEFER_BLOCKING 0x1, 0x100 ;  /* 0x0044000000007b1d */ /* 0x000fe20000010000 */
[----:B----4-:R-:W-:Y:S02]  /*25770*/  SEL R41, R77, R60, P0 ;  /* 0x0000003c4d297207 */ /* 0x010fe40000000000 */
[----:B------:R-:W-:-:S03]  /*25780*/  SEL R43, R60, R77, P0 ;  /* 0x0000004d3c2b7207 */ /* 0x000fc60000000000 */
[----:B------:R-:W-:Y:S02]  /*25790*/  ULDC.64 UR4, c[0x0][0xc00] ;  /* 0x0003000000047ab9 */ /* 0x000fe40000000a00 */
[----:B------:R-:W0:Y:S01]  /*257a0*/  LDC R51, c[0x0][0xbe8] ;  /* 0x0002fa00ff337b82 */ /* 0x000e220000000800 */
[----:B------:R-:W-:Y:S02]  /*257b0*/  ISETP.NE.U32.AND P1, PT, RZ, UR4, PT ;  /* 0x00000004ff007c0c */ /* 0x000fe4000bf25070 */
[----:B------:R-:W-:Y:S02]  /*257c0*/  IADD3 R46, P2, R225, UR4, RZ ;  /* 0x00000004e12e7c10 */ /* 0x000fe4000ff5e0ff */
[----:B------:R-:W-:Y:S02]  /*257d0*/  ISETP.NE.AND.EX P1, PT, RZ, UR5, PT, P1 ;  /* 0x00000005ff007c0c */ /* 0x000fe4000bf25310 */
[----:B------:R-:W-:Y:S01]  /*257e0*/  IADD3.X R47, R226, UR5, RZ, P2, !PT ;  /* 0x00000005e22f7c10 */ /* 0x000fe200097fe4ff */
[----:B------:R-:W-:-:S02]  /*257f0*/  ULDC.64 UR4, c[0x0][0xc08] ;  /* 0x0003020000047ab9 */ /* 0x000fc40000000a00 */
[----:B------:R-:W-:Y:S01]  /*25800*/  ISETP.NE.U32.AND P0, PT, RZ, UR4, PT ;  /* 0x00000004ff007c0c */ /* 0x000fe2000bf05070 */
[----:B------:R1:W-:Y:S04]  /*25810*/  STSM.16.M88.4 [R81], R4 ;  /* 0x0000000451007844 */ /* 0x0003e80000000200 */
[----:B------:R2:W-:Y:S04]  /*25820*/  STSM.16.M88.4 [R80], R8 ;  /* 0x0000000850007844 */ /* 0x0005e80000000200 */
        /* <DEDUP_REMOVED lines=8> */
[----:B-1----:R-:W-:Y:S01]  /*258b0*/  @P0 IADD3 R4, P3, R225, UR4, RZ ;  /* 0x00000004e1040c10 */ /* 0x002fe2000ff7e0ff */
[----:B------:R-:W-:-:S02]  /*258c0*/  ULDC UR4, c[0x0][0xa88] ;  /* 0x0002a20000047ab9 */ /* 0x000fc40000000800 */
[----:B------:R-:W-:Y:S02]  /*258d0*/  MOV R0, UR4 ;  /* 0x0000000400007c02 */ /* 0x000fe40008000f00 */
[----:B------:R-:W-:Y:S01]  /*258e0*/  @P0 IADD3.X R5, R226, UR5, RZ, P3, !PT ;  /* 0x00000005e2050c10 */ /* 0x000fe20009ffe4ff */
[----:B------:R3:W5:Y:S01]  /*258f0*/  @P1 LDG.E R2, desc[UR52][R46.64] ;  /* 0x000000342e021981 */ /* 0x000762000c1e1900 */
[----:B0-----:R-:W-:Y:S01]  /*25900*/  ISETP.NE.AND P2, PT, R51, 0x1, PT ;  /* 0x000000013300780c */ /* 0x001fe20003f45270 */
[----:B--2---:R-:W-:Y:S02]  /*25910*/  IMAD.IADD R8, R218, 0x1, R212 ;  /* 0x00000001da087824 */ /* 0x004fe400078e02d4 */
[----:B------:R3:W5:Y:S10]  /*25920*/  @P0 LDG.E R0, desc[UR52][R4.64] ;  /* 0x0000003404000981 */ /* 0x000774000c1e1900 */
[----:B------:R-:W0:Y:S08]  /*25930*/  @P2 LDC R3, c[0x0][0xbec] ;  /* 0x0002fb00ff032b82 */ /* 0x000e300000000800 */
[----:B------:R-:W1:Y:S01]  /*25940*/  @P2 LDC R11, c[0x0][0xbf0] ;  /* 0x0002fc00ff0b2b82 */ /* 0x000e620000000800 */
[----:B---3--:R-:W-:Y:S05]  /*25950*/  @P0 BRA `(.L_x_2819) ;  /* 0x0000000000100947 */ /* 0x008fea0003800000 */
[----:B------:R-:W-:Y:S05]  /*25960*/  @!P1 BRA `(.L_x_2819) ;  /* 0x00000000000c9947 */ /* 0x000fea0003800000 */
[----:B------:R-:W2:Y:S04]  /*25970*/  LDG.E R5, desc[UR52][R46.64] ;  /* 0x000000342e057981 */ /* 0x000ea8000c1e1900 */
[----:B-----5:R-:W2:Y:S02]  /*25980*/  LDG.E R0, desc[UR52][R46.64+0x4] ;  /* 0x000004342e007981 */ /* 0x020ea4000c1e1900 */
[----:B--2---:R-:W-:-:S07]  /*25990*/  IMAD.IADD R0, R0, 0x1, -R5 ;  /* 0x0000000100007824 */ /* 0x004fce00078e0a05 */
.L_x_2819:
[----:B------:R-:W2:Y:S01]  /*259a0*/  LDL R10, [R1+0x30] ;  /* 0x00003000010a7983 */ /* 0x000ea20000100800 */
[----:B------:R-:W-:Y:S01]  /*259b0*/  SHF.R.S32.HI R50, RZ, 0x1f, R224 ;  /* 0x0000001fff327819 */ /* 0x000fe200000114e0 */
[----:B0-----:R-:W-:Y:S01]  /*259c0*/  @P2 IMAD.HI.U32 R4, R8, R3, RZ ;  /* 0x0000000308042227 */ /* 0x001fe200078e00ff */
[----:B------:R-:W-:Y:S01]  /*259d0*/  ULDC.64 UR4, c[0x0][0xb90] ;  /* 0x0002e40000047ab9 */ /* 0x000fe20000000a00 */
[----:B------:R-:W0:Y:S01]  /*259e0*/  S2R R14, SR_TID.X ;  /* 0x00000000000e7919 */ /* 0x000e220000002100 */
[----:B-----5:R-:W-:Y:S01]  /*259f0*/  SHF.R.S32.HI R3, RZ, 0x1f, R2 ;  /* 0x0000001fff037819 */ /* 0x020fe20000011402 */
[----:B------:R-:W-:Y:S01]  /*25a00*/  IMAD R9, R50, UR4, RZ ;  /* 0x0000000432097c24 */ /* 0x000fe2000f8e02ff */
[----:B------:R-:W-:Y:S01]  /*25a10*/  SEL R20, R227, RZ, !P1 ;  /* 0x000000ffe3147207 */ /* 0x000fe20004800000 */
[----:B------:R-:W-:Y:S01]  /*25a20*/  IMAD.MOV.U32 R7, RZ, RZ, R8 ;  /* 0x000000ffff077224 */ /* 0x000fe200078e0008 */
[----:B-1----:R-:W-:Y:S01]  /*25a30*/  @P2 SHF.R.U32.HI R7, RZ, R11, R4 ;  /* 0x0000000bff072219 */ /* 0x002fe20000011604 */
[C---:B------:R-:W-:Y:S01]  /*25a40*/  IMAD.WIDE.U32 R4, R224.reuse, UR4, R2 ;  /* 0x00000004e0047c25 */ /* 0x040fe2000f8e0002 */
[----:B------:R-:W-:Y:S01]  /*25a50*/  SEL R221, R221, RZ, !P1 ;  /* 0x000000ffdddd7207 */ /* 0x000fe20004800000 */
[----:B------:R-:W1:Y:S01]  /*25a60*/  @P2 LDC R55, c[0x0][0xbec] ;  /* 0x0002fb00ff372b82 */ /* 0x000e620000000800 */
[----:B------:R-:W-:Y:S01]  /*25a70*/  LEA R11, R229, R215, 0x6 ;  /* 0x000000d7e50b7211 */ /* 0x000fe200078e30ff */
[----:B------:R-:W-:Y:S01]  /*25a80*/  IMAD R9, R224, UR5, R9 ;  /* 0x00000005e0097c24 */ /* 0x000fe2000f8e0209 */
[----:B------:R-:W-:Y:S01]  /*25a90*/  ULDC.64 UR4, c[0x0][0xb98] ;  /* 0x0002e60000047ab9 */ /* 0x000fe20000000a00 */
[----:B------:R-:W-:-:S02]  /*25aa0*/  IMAD.MOV R6, RZ, RZ, -R7 ;  /* 0x000000ffff067224 */ /* 0x000fc400078e0a07 */
        /* <DEDUP_REMOVED lines=14> */
[----:B0-----:R-:W-:-:S02]  /*25b90*/  IADD3 R15, R14, -0x80, RZ ;  /* 0xffffff800e0f7810 */ /* 0x001fc40007ffe0ff */
[C---:B------:R-:W-:Y:S01]  /*25ba0*/  IADD3 R13, P4, R44.reuse, 0x2000, RZ ;  /* 0x000020002c0d7810 */ /* 0x040fe20007f9e0ff */
[C---:B------:R-:W-:Y:S01]  /*25bb0*/  IMAD R11, R9.reuse, UR5, R6 ;  /* 0x00000005090b7c24 */ /* 0x040fe2000f8e0206 */
[----:B------:R-:W-:Y:S01]  /*25bc0*/  SHF.R.S32.HI R14, RZ, 0x1f, R15 ;  /* 0x0000001fff0e7819 */ /* 0x000fe2000001140f */
[----:B------:R-:W-:Y:S01]  /*25bd0*/  IMAD.WIDE.U32 R4, R9, UR4, R4 ;  /* 0x0000000409047c25 */ /* 0x000fe2000f8e0004 */
[----:B------:R-:W-:Y:S01]  /*25be0*/  ULDC.64 UR4, c[0x0][0xb50] ;  /* 0x0002d40000047ab9 */ /* 0x000fe20000000a00 */
[----:B------:R-:W-:Y:S02]  /*25bf0*/  IADD3 R29, P3, R44, 0x4000, RZ ;  /* 0x000040002c1d7810 */ /* 0x000fe40007f7e0ff */
[----:B------:R-:W-:Y:S01]  /*25c00*/  IMAD.IADD R5, R5, 0x1, R11 ;  /* 0x0000000105057824 */ /* 0x000fe200078e020b */
[----:B------:R-:W-:Y:S01]  /*25c10*/  LEA R6, P1, R4, UR4, 0x2 ;  /* 0x0000000404067c11 */ /* 0x000fe2000f8210ff */
[----:B------:R-:W-:Y:S01]  /*25c20*/  IMAD.X R9, RZ, RZ, R45, P0 ;  /* 0x000000ffff097224 */ /* 0x000fe200000e062d */
[----:B------:R-:W-:-:S02]  /*25c30*/  LEA.HI R14, R14, R15, RZ, 0x7 ;  /* 0x0000000f0e0e7211 */ /* 0x000fc400078f38ff */
[----:B------:R-:W-:Y:S01]  /*25c40*/  LEA.HI.X R4, R4, UR5, R5, 0x2, P1 ;  /* 0x0000000504047c11 */ /* 0x000fe200088f1405 */
[----:B------:R-:W-:Y:S01]  /*25c50*/  SHFL.IDX PT, R46, R6, RZ, 0x1c1f ;  /* 0x001c1fff062e7589 */ /* 0x000fe200000e0000 */
[----:B------:R-:W-:Y:S01]  /*25c60*/  IADD3 R25, P1, R44, 0x3000, RZ ;  /* 0x000030002c197810 */ /* 0x000fe20007f3e0ff */
[----:B------:R-:W-:Y:S01]  /*25c70*/  ULDC.64 UR4, c[0x0][0xaa0] ;  /* 0x0002a80000047ab9 */ /* 0x000fe20000000a00 */
[----:B------:R-:W-:Y:S01]  /*25c80*/  LOP3.LUT R14, R14, 0xffffff80, RZ, 0xc0, !PT ;  /* 0xffffff800e0e7812 */ /* 0x000fe200078ec0ff */
[----:B------:R-:W0:Y:S01]  /*25c90*/  SHFL.IDX PT, R47, R4, RZ, 0x1c1f ;  /* 0x001c1fff042f7589 */ /* 0x000e2200000e0000 */
[----:B------:R-:W-:Y:S02]  /*25ca0*/  LOP3.LUT R24, R25, 0x380, RZ, 0xc0, !PT ;  /* 0x0000038019187812 */ /* 0x000fe400078ec0ff */
[----:B------:R-:W-:Y:S01]  /*25cb0*/  LOP3.LUT R12, R13, 0x380, RZ, 0xc0, !PT ;  /* 0x000003800d0c7812 */ /* 0x000fe200078ec0ff */
[----:B------:R-:W-:Y:S01]  /*25cc0*/  SHFL.IDX PT, R48, R6, 0x1, 0x1c1f ;  /* 0x003c1f0006307f89 */ /* 0x000fe200000e0000 */
[----:B------:R-:W-:Y:S01]  /*25cd0*/  IMAD.IADD R14, R15, 0x1, -R14 ;  /* 0x000000010f0e7824 */ /* 0x000fe200078e0a0e */
[----:B------:R-:W-:-:S02]  /*25ce0*/  SHF.R.U64 R24, R24, 0x3, RZ ;  /* 0x0000000318187819 */ /* 0x000fc400000012ff */
[----:B------:R-:W3:Y:S01]  /*25cf0*/  SHFL.IDX PT, R49, R4, 0x1, 0x1c1f ;  /* 0x003c1f0004317f89 */ /* 0x000ee200000e0000 */
[----:B------:R-:W-:Y:S02]  /*25d00*/  LOP3.LUT R28, R29, 0x380, RZ, 0xc0, !PT ;  /* 0x000003801d1c7812 */ /* 0x000fe400078ec0ff */
[----:B------:R-:W-:Y:S02]  /*25d10*/  LOP3.LUT R8, R7, 0x380, RZ, 0xc0, !PT ;  /* 0x0000038007087812 */ /* 0x000fe400078ec0ff */
[----:B------:R-:W-:Y:S02]  /*25d20*/  LOP3.LUT P0, RZ, R14, 0x3, RZ, 0xc0, !PT ;  /* 0x000000030eff7812 */ /* 0x000fe4000780c0ff */
[----:B------:R-:W-:Y:S01]  /*25d30*/  LOP3.LUT R24, R24, R25, RZ, 0x3c, !PT ;  /* 0x0000001918187212 */ /* 0x000fe200078e3cff */
[----:B------:R-:W-:Y:S01]  /*25d40*/  IMAD.X R25, RZ, RZ, R45, P1 ;  /* 0x000000ffff197224 */ /* 0x000fe200008e062d */
[----:B------:R-:W-:Y:S02]  /*25d50*/  SHF.R.U64 R12, R12, 0x3, RZ ;  /* 0x000000030c0c7819 */ /* 0x000fe400000012ff */
[----:B------:R-:W-:-:S02]  /*25d60*/  SHF.R.U64 R28, R28, 0x3, RZ ;  /* 0x000000031c1c7819 */ /* 0x000fc400000012ff */
[----:B------:R-:W-:Y:S02]  /*25d70*/  SHF.R.U64 R8, R8, 0x3, RZ ;  /* 0x0000000308087819 */ /* 0x000fe400000012ff */
[----:B------:R-:W-:Y:S02]  /*25d80*/  LOP3.LUT R12, R12, R13, RZ, 0x3c, !PT ;  /* 0x0000000d0c0c7212 */ /* 0x000fe400078e3cff */
[----:B------:R-:W-:Y:S01]  /*25d90*/  LOP3.LUT R28, R28, R29, RZ, 0x3c, !PT ;  /* 0x0000001d1c1c7212 */ /* 0x000fe200078e3cff */
[----:B------:R-:W-:Y:S01]  /*25da0*/  IMAD.X R29, RZ, RZ, R45, P3 ;  /* 0x000000ffff1d7224 */ /* 0x000fe200018e062d */
[----:B------:R-:W-:Y:S02]  /*25db0*/  LOP3.LUT R8, R8, R7, RZ, 0x3c, !PT ;  /* 0x0000000708087212 */ /* 0x000fe400078e3cff */
[----:B------:R-:W-:Y:S02]  /*25dc0*/  IADD3.X R13, RZ, R45, RZ, P4, !PT ;  /* 0x0000002dff0d7210 */ /* 0x000fe400027fe4ff */
[----:B------:R-:W-:-:S02]  /*25dd0*/  IADD3 R33, P5, R44, 0x5000, RZ ;  /* 0x000050002c217810 */ /* 0x000fc40007fbe0ff */
[C---:B------:R-:W-:Y:S02]  /*25de0*/  IADD3 R37, P4, R44.reuse, 0x6000, RZ ;  /* 0x000060002c257810 */ /* 0x040fe40007f9e0ff */
[C---:B------:R-:W-:Y:S02]  /*25df0*/  LOP3.LUT R7, R44.reuse, 0x380, RZ, 0xc0, !PT ;  /* 0x000003802c077812 */ /* 0x040fe400078ec0ff */
[----:B------:R-:W-:Y:S02]  /*25e00*/  IADD3 R5, P3, R44, 0x7000, RZ ;  /* 0x000070002c057810 */ /* 0x000fe40007f7e0ff */
[----:B------:R-:W-:Y:S02]  /*25e10*/  LOP3.LUT R32, R33, 0x380, RZ, 0xc0, !PT ;  /* 0x0000038021207812 */ /* 0x000fe400078ec0ff */
[----:B------:R-:W-:Y:S01]  /*25e20*/  LOP3.LUT R36, R37, 0x380, RZ, 0xc0, !PT ;  /* 0x0000038025247812 */ /* 0x000fe200078ec0ff */
[----:B------:R-:W-:Y:S01]  /*25e30*/  IMAD R3, R3, UR4, RZ ;  /* 0x0000000403037c24 */ /* 0x000fe2000f8e02ff */
[----:B------:R-:W-:Y:S01]  /*25e40*/  SHF.R.U64 R7, R7, 0x3, RZ ;  /* 0x0000000307077819 */ /* 0x000fe200000012ff */
[----:B------:R-:W-:Y:S01]  /*25e50*/  IMAD.X R41, RZ, RZ, R45, P3 ;  /* 0x000000ffff297224 */ /* 0x000fe200018e062d */
[----:B------:R-:W-:-:S02]  /*25e60*/  SHF.R.U64 R32, R32, 0x3, RZ ;  /* 0x0000000320207819 */ /* 0x000fc400000012ff */
[----:B------:R-:W-:Y:S02]  /*25e70*/  SHF.R.U64 R36, R36, 0x3, RZ ;  /* 0x0000000324247819 */ /* 0x000fe400000012ff */
[----:B------:R-:W-:Y:S02]  /*25e80*/  LOP3.LUT R44, R7, R44, RZ, 0x3c, !PT ;  /* 0x0000002c072c7212 */ /* 0x000fe400078e3cff */
[----:B------:R-:W-:Y:S02]  /*25e90*/  LOP3.LUT R32, R32, R33, RZ, 0x3c, !PT ;  /* 0x0000002120207212 */ /* 0x000fe400078e3cff */
[----:B------:R-:W-:Y:S01]  /*25ea0*/  LOP3.LUT R36, R36, R37, RZ, 0x3c, !PT ;  /* 0x0000002524247212 */ /* 0x000fe200078e3cff */
[----:B------:R-:W-:Y:S01]  /*25eb0*/  IMAD.X R37, RZ, RZ, R45, P4 ;  /* 0x000000ffff257224 */ /* 0x000fe200020e062d */
[----:B------:R-:W-:Y:S01]  /*25ec0*/  IADD3.X R33, RZ, R45, RZ, P5, !PT ;  /* 0x0000002dff217210 */ /* 0x000fe20002ffe4ff */
[----:B------:R-:W-:Y:S01]  /*25ed0*/  BSSY B1, `(.L_x_2820) ;  /* 0x0000053000017945 */ /* 0x000fe20003800000 */
[----:B------:R-:W-:-:S02]  /*25ee0*/  SHF.R.S32.HI R52, RZ, 0x1f, R222 ;  /* 0x0000001fff347819 */ /* 0x000fc400000114de */
[----:B------:R-:W-:Y:S01]  /*25ef0*/  SHF.R.S32.HI R54, RZ, 0x1f, R215 ;  /* 0x0000001fff367819 */ /* 0x000fe200000114d7 */
[----:B--2---:R-:W-:-:S04]  /*25f00*/  IMAD.IADD R10, R10, 0x1, R212 ;  /* 0x000000010a0a7824 */ /* 0x004fc800078e02d4 */
[C---:B------:R-:W-:Y:S01]  /*25f10*/  VIADD R0, R10.reuse, 0x8 ;  /* 0x000000080a007836 */ /* 0x040fe20000000000 */
[----:B------:R-:W-:-:S04]  /*25f20*/  ISETP.GE.OR P1, PT, R10, R53, P0 ;  /* 0x000000350a00720c */ /* 0x000fc80000726670 */
[----:B------:R-:W-:Y:S02]  /*25f30*/  ISETP.GE.OR P0, PT, R0, R53, P0 ;  /* 0x000000350000720c */ /* 0x000fe40000706670 */
[----:B------:R-:W-:-:S04]  /*25f40*/  LOP3.LUT R0, R5, 0x380, RZ, 0xc0, !PT ;  /* 0x0000038005007812 */ /* 0x000fc800078ec0ff */
[----:B------:R-:W-:-:S03]  /*25f50*/  SHF.R.U64 R0, R0, 0x3, RZ ;  /* 0x0000000300007819 */ /* 0x000fc600000012ff */
[----:B0-----:R-:W-:Y:S01]  /*25f60*/  @!P1 ST.E desc[UR52][R46.64], R89 ;  /* 0x000000592e009985 */ /* 0x001fe2000c101934 */
[----:B------:R-:W-:-:S03]  /*25f70*/  LOP3.LUT R40, R0, R5, RZ, 0x3c, !PT ;  /* 0x0000000500287212 */ /* 0x000fc600078e3cff */
[----:B---3--:R0:W-:Y:S04]  /*25f80*/  @!P0 ST.E desc[UR52][R48.64], R88 ;  /* 0x0000005830008985 */ /* 0x0081e8000c101934 */
[----:B------:R2:W5:Y:S04]  /*25f90*/  LD.E.128 R4, desc[UR52][R44.64] ;  /* 0x000000342c047980 */ /* 0x000568000c101d00 */
[----:B------:R-:W5:Y:S01]  /*25fa0*/  LD.E.128 R8, desc[UR52][R8.64] ;  /* 0x0000003408087980 */ /* 0x000f62000c101d00 */
[----:B0-----:R-:W0:Y:S03]  /*25fb0*/  @P2 LDC R49, c[0x0][0xbf0] ;  /* 0x0002fc00ff312b82 */ /* 0x001e260000000800 */
[----:B------:R-:W5:Y:S01]  /*25fc0*/  LD.E.128 R12, desc[UR52][R12.64] ;  /* 0x000000340c0c7980 */ /* 0x000f62000c101d00 */
[----:B--2---:R-:W-:-:S02]  /*25fd0*/  IMAD R45, R2, UR5, R3 ;  /* 0x00000005022d7c24 */ /* 0x004fc4000f8e0203 */
[----:B------:R-:W-:Y:S01]  /*25fe0*/  IMAD.WIDE.U32 R2, R2, UR4, RZ ;  /* 0x0000000402027c25 */ /* 0x000fe2000f8e00ff */
[----:B------:R-:W-:Y:S01]  /*25ff0*/  ULDC.64 UR4, c[0x0][0xae8] ;  /* 0x0002ba0000047ab9 */ /* 0x000fe20000000a00 */
[----:B------:R-:W5:Y:S02]  /*26000*/  LD.E.128 R24, desc[UR52][R24.64] ;  /* 0x0000003418187980 */ /* 0x000f64000c101d00 */
[----:B------:R-:W-:Y:S01]  /*26010*/  IMAD.IADD R3, R3, 0x1, R45 ;  /* 0x0000000103037824 */ /* 0x000fe200078e022d */
[----:B------:R-:W-:Y:S01]  /*26020*/  LEA R45, R223, R229, 0x5 ;  /* 0x000000e5df2d7211 */ /* 0x000fe200078e28ff */
[----:B------:R-:W-:Y:S01]  /*26030*/  IMAD R47, R50, UR4, RZ ;  /* 0x00000004322f7c24 */ /* 0x000fe2000f8e02ff */
[----:B------:R-:W5:Y:S03]  /*26040*/  LD.E.128 R28, desc[UR52][R28.64] ;  /* 0x000000341c1c7980 */ /* 0x000f66000c101d00 */
[----:B------:R-:W-:Y:S01]  /*26050*/  IMAD.IADD R44, R212, 0x1, R45 ;  /* 0x00000001d42c7824 */ /* 0x000fe200078e022d */
[----:B------:R-:W5:Y:S01]  /*26060*/  LD.E.128 R32, desc[UR52][R32.64] ;  /* 0x0000003420207980 */ /* 0x000f62000c101d00 */
[----:B------:R-:W-:-:S02]  /*26070*/  IMAD R47, R224, UR5, R47 ;  /* 0x00000005e02f7c24 */ /* 0x000fc4000f8e022f */
[----:B-1----:R-:W-:Y:S01]  /*26080*/  @P2 IMAD.HI.U32 R0, R44, R55, RZ ;  /* 0x000000372c002227 */ /* 0x002fe200078e00ff */
[----:B------:R-:W5:Y:S03]  /*26090*/  LD.E.128 R36, desc[UR52][R36.64] ;  /* 0x0000003424247980 */ /* 0x000f66000c101d00 */
[----:B------:R-:W-:Y:S01]  /*260a0*/  IMAD.WIDE.U32 R2, R224, UR4, R2 ;  /* 0x00000004e0027c25 */ /* 0x000fe2000f8e0002 */
[----:B------:R-:W-:Y:S01]  /*260b0*/  ULDC.64 UR4, c[0x0][0xaf0] ;  /* 0x0002bc0000047ab9 */ /* 0x000fe20000000a00 */
[----:B------:R-:W5:Y:S02]  /*260c0*/  LD.E.128 R40, desc[UR52][R40.64] ;  /* 0x0000003428287980 */ /* 0x000f64000c101d00 */
[----:B------:R-:W-:Y:S01]  /*260d0*/  IMAD.MOV.U32 R45, RZ, RZ, R44 ;  /* 0x000000ffff2d7224 */ /* 0x000fe200078e002c */
[----:B0-----:R-:W-:Y:S01]  /*260e0*/  @P2 SHF.R.U32.HI R45, RZ, R49, R0 ;  /* 0x00000031ff2d2219 */ /* 0x001fe20000011600 */
[----:B------:R-:W-:Y:S01]  /*260f0*/  IMAD R20, R20, UR4, RZ ;  /* 0x0000000414147c24 */ /* 0x000fe2000f8e02ff */
[----:B------:R-:W-:Y:S01]  /*26100*/  @!PT LDS RZ, [RZ] ;  /* 0x00000000fffff984 */ /* 0x000fe20000000800 */
[----:B------:R-:W-:Y:S01]  /*26110*/  @!PT LDS RZ, [RZ] ;  /* 0x00000000fffff984 */ /* 0x000fe20000000800 */
[----:B------:R-:W-:Y:S01]  /*26120*/  @!PT LDS RZ, [RZ] ;  /* 0x00000000fffff984 */ /* 0x000fe20000000800 */
[----:B------:R-:W-:Y:S01]  /*26130*/  @!PT LDS RZ, [RZ] ;  /* 0x00000000fffff984 */ /* 0x000fe20000000800 */
[----:B------:R0:W-:Y:S06]  /*26140*/  MEMBAR.ALL.CTA ;  /* 0x0000000000007992 */ /* 0x0001ec0000008000 */
[----:B0-----:R-:W0:Y:S01]  /*26150*/  FENCE.VIEW.ASYNC.S ;  /* 0x00000000000073c6 */ /* 0x001e220000000000 */
        /* <DEDUP_REMOVED lines=14> */
[----:B------:R-:W-:Y:S02]  /*26240*/  IMAD.IADD R3, R3, 0x1, R49 ;  /* 0x0000000103037824 */ /* 0x000fe400078e0231 */
[----:B------:R-:W-:Y:S01]  /*26250*/  IMAD R20, R0, UR4, RZ ;  /* 0x0000000400147c24 */ /* 0x000fe2000f8e02ff */
[C---:B------:R-:W-:Y:S01]  /*26260*/  IADD3 R0, R212.reuse, 0x20, RZ ;  /* 0x00000020d4007810 */ /* 0x040fe20007ffe0ff */
[C---:B------:R-:W-:Y:S01]  /*26270*/  IMAD.WIDE.U32 R2, R47.reuse, UR4, R2 ;  /* 0x000000042f027c25 */ /* 0x040fe2000f8e0002 */
[-C--:B------:R-:W-:Y:S02]  /*26280*/  ISETP.GE.AND P2, PT, R212, R53.reuse, PT ;  /* 0x00000035d400720c */ /* 0x080fe40003f46270 */
[----:B------:R-:W-:Y:S01]  /*26290*/  ISETP.GE.AND P0, PT, R0, R53, PT ;  /* 0x000000350000720c */ /* 0x000fe20003f06270 */
[----:B------:R-:W-:Y:S01]  /*262a0*/  IMAD R45, R47, UR5, R20 ;  /* 0x000000052f2d7c24 */ /* 0x000fe2000f8e0214 */
[----:B------:R-:W-:Y:S01]  /*262b0*/  ULDC.64 UR4, c[0x0][0xa80] ;  /* 0x0002a00000047ab9 */ /* 0x000fe20000000a00 */
[----:B------:R-:W-:Y:S01]  /*262c0*/  VIADD R0, R18, 0x29820 ;  /* 0x0002982012007836 */ /* 0x000fe20000000000 */
[----:B------:R-:W-:Y:S01]  /*262d0*/  LEA R46, P3, R2, UR4, 0x1 ;  /* 0x00000004022e7c11 */ /* 0x000fe2000f8608ff */
[----:B------:R-:W-:-:S02]  /*262e0*/  VIADD R20, R212, 0x40 ;  /* 0x00000040d4147836 */ /* 0x000fc40000000000 */
[----:B------:R-:W-:Y:S01]  /*262f0*/  IMAD.IADD R3, R3, 0x1, R45 ;  /* 0x0000000103037824 */ /* 0x000fe200078e022d */
[----:B------:R-:W-:Y:S01]  /*26300*/  PRMT R0, RZ, 0x654, R0 ;  /* 0x00000654ff007816 */ /* 0x000fe20000000000 */
[----:B0-----:R0:W1:Y:S01]  /*26310*/  SHFL.IDX PT, R44, R46, RZ, 0x181f ;  /* 0x00181fff2e2c7589 */ /* 0x00106200000e0000 */
[----:B------:R-:W-:Y:S02]  /*26320*/  ISETP.GE.AND P1, PT, R20, R53, PT ;  /* 0x000000351400720c */ /* 0x000fe40003f26270 */
[----:B------:R-:W-:Y:S01]  /*26330*/  LEA.HI.X R20, R2, UR5, R3, 0x1, P3 ;  /* 0x0000000502147c11 */ /* 0x000fe200098f0c03 */
[----:B------:R2:W-:Y:S04]  /*26340*/  SYNCS.ARRIVE.TRANS64.RED.A1T0 RZ, [R0+URZ], RZ ;  /* 0x000000ff00ff79a7 */ /* 0x0005e8000810043f */
        /* <DEDUP_REMOVED lines=11> */
.L_x_2821:
[----:B------:R-:W-:Y:S05]  /*26400*/  BSYNC B1 ;  /* 0x0000000000017941 */ /* 0x000fea0003800000 */
.L_x_2820:
        /* <DEDUP_REMOVED lines=13> */
.L_x_2823:
[----:B------:R-:W-:Y:S05]  /*264e0*/  BSYNC B1 ;  /* 0x0000000000017941 */ /* 0x000fea0003800000 */
.L_x_2822:
        /* <DEDUP_REMOVED lines=13> */
.L_x_2825:
[----:B------:R-:W-:Y:S05]  /*265c0*/  BSYNC B1 ;  /* 0x0000000000017941 */ /* 0x000fea0003800000 */
.L_x_2824:
[----:B0-----:R-:W-:Y:S01]  /*265d0*/  IADD3 R0, R212, 0x60, RZ ;  /* 0x00000060d4007810 */ /* 0x001fe20007ffe0ff */
[----:B--2-4-:R-:W0:Y:S03]  /*265e0*/  SHFL.IDX PT, R20, R20, 0x3, 0x181f ;  /* 0x00781f0014147f89 */ /* 0x014e2600000e0000 */
        /* <DEDUP_REMOVED lines=14> */
.L_x_2817:
[----:B------:R-:W-:Y:S01]  /*266d0*/  ULDC.64 UR4, c[0x0][0xc00] ;  /* 0x0003000000047ab9 */ /* 0x000fe20000000a00 */
[----:B------:R-:W-:Y:S01]  /*266e0*/  IMAD.MOV.U32 R0, RZ, RZ, RZ ;  /* 0x000000ffff007224 */ /* 0x000fe200078e00ff */
[----:B------:R-:W-:Y:S01]  /*266f0*/  ISETP.NE.U32.AND P0, PT, RZ, UR4, PT ;  /* 0x00000004ff007c0c */ /* 0x000fe2000bf05070 */
[----:B------:R-:W2:Y:S01]  /*26700*/  LDC R25, c[0x0][0xbe8] ;  /* 0x0002fa00ff197b82 */ /* 0x000ea20000000800 */
[----:B------:R-:W-:Y:S02]  /*26710*/  IADD3 R2, P1, R225, UR4, RZ ;  /* 0x00000004e1027c10 */ /* 0x000fe4000ff3e0ff */
[----:B------:R-:W-:Y:S02]  /*26720*/  ISETP.NE.AND.EX P0, PT, RZ, UR5, PT, P0 ;  /* 0x00000005ff007c0c */ /* 0x000fe4000bf05300 */
[----:B------:R-:W-:Y:S01]  /*26730*/  IADD3.X R3, R226, UR5, RZ, P1, !PT ;  /* 0x00000005e2037c10 */ /* 0x000fe20008ffe4ff */
[----:B------:R-:W-:Y:S02]  /*26740*/  ULDC.64 UR4, c[0x0][0xc08] ;  /* 0x0003020000047ab9 */ /* 0x000fe40000000a00 */
        /* <DEDUP_REMOVED lines=19> */
.L_x_2827:
        /* <DEDUP_REMOVED lines=8> */
[----:B-----5:R-:W-:Y:S01]  /*26900*/  IMAD R2, R6, R9, RZ ;  /* 0x0000000906027224 */ /* 0x020fe200078e02ff */
[----:B---3--:R-:W-:-:S04]  /*26910*/  IADD3 R8, R212, -0x80, R3 ;  /* 0xffffff80d4087810 */ /* 0x008fc80007ffe003 */
        /* <DEDUP_REMOVED lines=9> */
[----:B------:R-:W3:Y:S01]  /*269b0*/  @P0 LDC R13, c[0x0][0xbec] ;  /* 0x0002fb00ff0d0b82 */ /* 0x000ee20000000800 */
[----:B------:R-:W-:Y:S01]  /*269c0*/  IMAD R7, R224, UR5, R7 ;  /* 0x00000005e0077c24 */ /* 0x000fe2000f8e0207 */
[----:B------:R-:W-:-:S04]  /*269d0*/  ULDC.64 UR4, c[0x0][0xb98] ;  /* 0x0002e60000047ab9 */ /* 0x000fc80000000a00 */
[----:B------:R-:W-:Y:S02]  /*269e0*/  IADD3 R3, R3, R7, RZ ;  /* 0x0000000703037210 */ /* 0x000fe40007ffe0ff */
[----:B------:R-:W5:Y:S01]  /*269f0*/  @P0 LDC R15, c[0x0][0xbf0] ;  /* 0x0002fc00ff0f0b82 */ /* 0x000f620000000800 */
[----:B------:R-:W-:-:S04]  /*26a00*/  IMAD.WIDE.U32 R2, R221, UR4, R2 ;  /* 0x00000004dd027c25 */ /* 0x000fc8000f8e0002 */
[----:B---3--:R-:W-:-:S05]  /*26a10*/  @P0 IMAD.HI.U32 R4, R8, R13, RZ ;  /* 0x0000000d08040227 */ /* 0x008fca00078e00ff */
        /* <DEDUP_REMOVED lines=19> */
.L_x_2829:
[----:B------:R-:W-:Y:S05]  /*26b50*/  BSYNC B1 ;  /* 0x0000000000017941 */ /* 0x000fea0003800000 */
.L_x_2828:
[----:B------:R-:W-:Y:S01]  /*26b60*/  ULDC.64 UR4, c[0x0][0xaa0] ;  /* 0x0002a80000047ab9 */ /* 0x000fe20000000a00 */
[----:B------:R-:W-:Y:S01]  /*26b70*/  LEA R7, R223, R229, 0x5 ;  /* 0x000000e5df077211 */ /* 0x000fe200078e28ff */
[----:B---3--:R-:W-:-:S04]  /*26b80*/  IMAD R3, R11, UR4, RZ ;  /* 0x000000040b037c24 */ /* 0x008fc8000f8e02ff */
[C---:B------:R-:W-:Y:S02]  /*26b90*/  IMAD R5, R0.reuse, UR5, R3 ;  /* 0x0000000500057c24 */ /* 0x040fe4000f8e0203 */
[----:B------:R-:W-:Y:S01]  /*26ba0*/  IMAD.WIDE.U32 R2, R0, UR4, RZ ;  /* 0x0000000400027c25 */ /* 0x000fe2000f8e00ff */
[----:B------:R-:W-:-:S03]  /*26bb0*/  ULDC.64 UR4, c[0x0][0xae8] ;  /* 0x0002ba0000047ab9 */ /* 0x000fc60000000a00 */
[----:B------:R-:W-:Y:S02]  /*26bc0*/  IMAD.IADD R9, R212, 0x1, R7 ;  /* 0x00000001d4097824 */ /* 0x000fe400078e0207 */
[----:B------:R-:W-:Y:S02]  /*26bd0*/  IMAD.IADD R3, R3, 0x1, R5 ;  /* 0x0000000103037824 */ /* 0x000fe400078e0205 */
[----:B------:R-:W-:Y:S02]  /*26be0*/  IMAD R7, R10, UR4, RZ ;  /* 0x000000040a077c24 */ /* 0x000fe4000f8e02ff */
[----:B------:R-:W-:-:S04]  /*26bf0*/  IMAD.WIDE.U32 R2, R224, UR4, R2 ;  /* 0x00000004e0027c25 */ /* 0x000fc8000f8e0002 */
[----:B------:R-:W-:Y:S01]  /*26c00*/  IMAD R7, R224, UR5, R7 ;  /* 0x00000005e0077c24 */ /* 0x000fe2000f8e0207 */
[----:B------:R-:W-:Y:S01]  /*26c10*/  ULDC.64 UR4, c[0x0][0xaf0] ;  /* 0x0002bc0000047ab9 */ /* 0x000fe20000000a00 */
[----:B--2---:R-:W-:-:S03]  /*26c20*/  @P2 IMAD.HI.U32 R0, R9, R12, RZ ;  /* 0x0000000c09002227 */ /* 0x004fc600078e00ff */
[----:B------:R-:W-:Y:S01]  /*26c30*/  IADD3 R3, R3, R7, RZ ;  /* 0x0000000703037210 */ /* 0x000fe20007ffe0ff */
[----:B------:R-:W-:Y:S01]  /*26c40*/  IMAD.MOV.U32 R5, RZ, RZ, R9 ;  /* 0x000000ffff057224 */ /* 0x000fe200078e0009 */
[----:B----4-:R-:W-:Y:S01]  /*26c50*/  @P2 SHF.R.U32.HI R5, RZ, R27, R0 ;  /* 0x0000001bff052219 */ /* 0x010fe20000011600 */
[----:B------:R-:W-:Y:S02]  /*26c60*/  IMAD R4, R227, UR4, RZ ;  /* 0x00000004e3047c24 */ /* 0x000fe4000f8e02ff */
        /* <DEDUP_REMOVED lines=24> */
.L_x_3061:
[----:B------:R-:W-:Y:S01]  /*26df0*/  IMAD R25, R6, R25, RZ ;  /* 0x0000001906197224 */ /* 0x000fe200078e02ff */
[----:B------:R-:W-:Y:S01]  /*26e00*/  BSSY B1, `(.L_x_2831) ;  /* 0x000000f000017945 */ /* 0x000fe20003800000 */
[----:B------:R-:W-:-:S05]  /*26e10*/  IMAD.IADD R212, R229, 0x1, R212 ;  /* 0x00000001e5d47824 */ /* 0x000fca00078e02d4 */
        /* <DEDUP_REMOVED lines=13> */
.L_x_2832:
[----:B------:R-:W-:Y:S05]  /*26ef0*/  BSYNC B1 ;  /* 0x0000000000017941 */ /* 0x000fea0003800000 */
.L_x_2831:
[----:B------:R-:W-:-:S03]  /*26f00*/  UMOV UR4, 0xffffffff ;  /* 0xffffffff00047882 */ /* 0x000fc60000000000 */
[----:B------:R-:W-:Y:S05]  /*26f10*/  BRA.DIV UR4, `(.L_x_2833) ;  /* 0x000000a204dc7947 */ /* 0x000fea000b800000 */
[----:B---3--:R3:W0:Y:S04]  /*26f20*/  SHFL.IDX PT, R0, R3, 0x1, 0x181f ;  /* 0x00381f0003007f89 */ /* 0x00862800000e0000 */
[----:B----4-:R3:W4:Y:S02]  /*26f30*/  SHFL.IDX PT, R14, R2, 0x1, 0x181f ;  /* 0x00381f00020e7f89 */ /* 0x01072400000e0000 */
.L_x_3065:
        /* <DEDUP_REMOVED lines=15> */
.L_x_2835:
[----:B------:R-:W-:Y:S05]  /*27030*/  BSYNC B1 ;  /* 0x0000000000017941 */ /* 0x000fea0003800000 */
.L_x_2834:
[----:B------:R-:W-:-:S03]  /*27040*/  UMOV UR4, 0xffffffff ;  /* 0xffffffff00047882 */ /* 0x000fc60000000000 */
[----:B------:R-:W-:Y:S05]  /*27050*/  BRA.DIV UR4, `(.L_x_2836) ;  /* 0x000000a204d47947 */ /* 0x000fea000b800000 */
[----:B0-----:R0:W0:Y:S04]  /*27060*/  SHFL.IDX PT, R0, R3, 0x2, 0x181f ;  /* 0x00581f0003007f89 */ /* 0x00102800000e0000 */
[----:B----4-:R4:W0:Y:S02]  /*27070*/  SHFL.IDX PT, R14, R2, 0x2, 0x181f ;  /* 0x00581f00020e7f89 */ /* 0x01082400000e0000 */
.L_x_3069:
        /* <DEDUP_REMOVED lines=15> */
.L_x_2838:
[----:B------:R-:W-:Y:S05]  /*27170*/  BSYNC B1 ;  /* 0x0000000000017941 */ /* 0x000fea0003800000 */
.L_x_2837:
[----:B------:R-:W-:-:S03]  /*27180*/  UMOV UR4, 0xffffffff ;  /* 0xffffffff00047882 */ /* 0x000fc60000000000 */
[----:B------:R-:W-:Y:S05]  /*27190*/  BRA.DIV UR4, `(.L_x_2839) ;  /* 0x000000a204cc7947 */ /* 0x000fea000b800000 */
[----:B0-----:R0:W0:Y:S04]  /*271a0*/  SHFL.IDX PT, R0, R3, 0x3, 0x181f ;  /* 0x00781f0003007f89 */ /* 0x00102800000e0000 */
[----:B------:R0:W0:Y:S02]  /*271b0*/  SHFL.IDX PT, R14, R2, 0x3, 0x181f ;  /* 0x00781f00020e7f89 */ /* 0x00002400000e0000 */
.L_x_3073:
[----:B0-234-:R-:W-:-:S04]  /*271c0*/  IADD3 R2, R212, 0x60, RZ ;  /* 0x00000060d4027810 */ /* 0x01dfc80007ffe0ff */
        /* <DEDUP_REMOVED lines=13> */
.L_x_2826:
[----:B------:R-:W-:Y:S05]  /*272a0*/  BSYNC B0 ;  /* 0x0000000000007941 */ /* 0x000fea0003800000 */
.L_x_2816:
[----:B------:R-:W-:Y:S02]  /*272b0*/  ULDC UR4, c[0x0][0xc3c] ;  /* 0x00030f0000047ab9 */ /* 0x000fe40000000800 */
[----:B-1----:R-:W-:-:S13]  /*272c0*/  ISETP.GE.AND P0, PT, R23, UR4, PT ;  /* 0x0000000417007c0c */ /* 0x002fda000bf06270 */
[----:B------:R-:W-:Y:S05]  /*272d0*/  @!P0 BRA `(.L_x_2840) ;  /* 0xfffffda000888947 */ /* 0x000fea000383ffff */
[----:B------:R-:W-:Y:S05]  /*272e0*/  BRA `(.L_x_2628) ;  /* 0x0000007c00dc7947 */ /* 0x000fea0003800000 */
.L_x_2626:
        /* <DEDUP_REMOVED lines=58> */
.L_x_2846:
[----:B------:R-:W-:Y:S01]  /*27690*/  UIADD3 UR4, UR4, 0x1f, URZ ;  /* 0x0000001f04047890 */ /* 0x000fe2000fffe03f */
[----:B------:R-:W-:-:S05]  /*276a0*/  IMAD.U32 R19, RZ, RZ, UR7 ;  /* 0x00000007ff137e24 */ /* 0x000fca000f8e00ff */
[----:B0-----:R-:W-:-:S13]  /*276b0*/  ISETP.LE.AND P6, PT, R10, UR4, PT ;  /* 0x000000040a007c0c */ /* 0x001fda000bfc3270 */
[----:B------:R-:W-:Y:S05]  /*276c0*/  @P6 BRA `(.L_x_2843) ;  /* 0x0000000400b06947 */ /* 0x000fea0003800000 */
[----:B------:R-:W-:Y:S01]  /*276d0*/  VIADD R7, R5, UR4 ;  /* 0x0000000405077c36 */ /* 0x000fe20008000000 */
[----:B------:R-:W-:Y:S01]  /*276e0*/  BSSY B0, `(.L_x_2844) ;  /* 0x0000007000007945 */ /* 0x000fe20003800000 */
[----:B------:R-:W-:-:S03]  /*276f0*/  MOV R0, RZ ;  /* 0x000000ff00007202 */ /* 0x000fc60000000f00 */
[----:B------:R-:W-:-:S13]  /*27700*/  ISETP.GE.OR P6, PT, R7, R10, !P0 ;  /* 0x0000000a0700720c */ /* 0x000fda00047c6670 */
[----:B------:R-:W-:Y:S05]  /*27710*/  @P6 BRA `(.L_x_2845) ;  /* 0x00000000000c6947 */ /* 0x000fea0003800000 */
[----:B------:R-:W0:Y:S02]  /*27720*/  LDC.64 R2, c[0x0][0xc80] ;  /* 0x00032000ff027b82 */ /* 0x000e240000000a00 */
[----:B0-----:R-:W-:-:S05]  /*27730*/  IMAD.WIDE R2, R7, 0x4, R2 ;  /* 0x0000000407027825 */ /* 0x001fca00078e0202 */
[----:B------:R0:W5:Y:S02]  /*27740*/  LDG.E R0, desc[UR52][R2.64] ;  /* 0x0000003402007981 */ /* 0x000164000c1e1900 */
.L_x_2845:
[----:B------:R-:W-:Y:S05]  /*27750*/  BSYNC B0 ;  /* 0x0000000000007941 */ /* 0x000fea0003800000 */
.L_x_2844:
        /* <DEDUP_REMOVED lines=20> */
.L_x_2842:
[----:B------:R-:W-:-:S04]  /*278a0*/  IMAD.IADD R11, R4, 0x1, -R3 ;  /* 0x00000001040b7824 */ /* 0x000fc800078e0a03 */
[----:B------:R-:W-:-:S05]  /*278b0*/  IMAD R2, R6, UR5, R11 ;  /* 0x0000000506027c24 */ /* 0x000fca000f8e020b */
[----:B------:R-:W-:Y:S02]  /*278c0*/  ISETP.GT.AND P0, PT, R2, UR6, PT ;  /* 0x0000000602007c0c */ /* 0x000fe4000bf04270 */
[----:B------:R-:W0:Y:S11]  /*278d0*/  LDC.64 R2, c[0x0][0xc90] ;  /* 0x00032400ff027b82 */ /* 0x000e360000000a00 */
[----:B------:R-:W-:-:S04]  /*278e0*/  VOTE.ANY R8, PT, !P0 ;  /* 0x0000000000087806 */ /* 0x000fc800040e0100 */
[----:B------:R-:W1:Y:S02]  /*278f0*/  POPC R13, R8 ;  /* 0x00000008000d7309 */ /* 0x000e640000000000 */
[----:B-1----:R-:W-:-:S05]  /*27900*/  IADD3 R19, R13, UR4, RZ ;  /* 0x000000040d137c10 */ /* 0x002fca000fffe0ff */
        /* <DEDUP_REMOVED lines=13> */
.L_x_2847:
[----:B-1----:R-:W-:Y:S02]  /*279e0*/  IMAD.MOV R2, RZ, RZ, -R3 ;  /* 0x000000ffff027224 */ /* 0x002fe400078e0a03 */
[----:B---3--:R-:W-:-:S03]  /*279f0*/  IMAD R16, R16, UR5, R11 ;  /* 0x0000000510107c24 */ /* 0x008fc6000f8e020b */
[----:B------:R-:W-:Y:S02]  /*27a00*/  MOV R11, R2 ;  /* 0x00000002000b7202 */ /* 0x000fe40000000f00 */
[----:B------:R-:W-:Y:S02]  /*27a10*/  IABS R2, R4 ;  /* 0x0000000400027213 */ /* 0x000fe40000000000 */
[----:B--2---:R-:W-:Y:S01]  /*27a20*/  IADD3 R9, -R16, UR6, RZ ;  /* 0x0000000610097c10 */ /* 0x004fe2000fffe1ff */
[----:B------:R-:W-:Y:S02]  /*27a30*/  IMAD R11, R11, R12, RZ ;  /* 0x0000000c0b0b7224 */ /* 0x000fe400078e02ff */
[----:B------:R-:W-:Y:S01]  /*27a40*/  IMAD.MOV R8, RZ, RZ, -R2 ;  /* 0x000000ffff087224 */ /* 0x000fe200078e0a02 */
[----:B------:R-:W-:Y:S01]  /*27a50*/  IABS R6, R9 ;  /* 0x0000000900067213 */ /* 0x000fe20000000000 */
[----:B------:R-:W-:-:S04]  /*27a60*/  IMAD.MOV.U32 R2, RZ, RZ, RZ ;  /* 0x000000ffff027224 */ /* 0x000fc800078e00ff */
[----:B------:R-:W-:-:S04]  /*27a70*/  IMAD.HI.U32 R2, R3, R11, R2 ;  /* 0x0000000b03027227 */ /* 0x000fc800078e0002 */
[----:B------:R-:W-:Y:S01]  /*27a80*/  IMAD.MOV.U32 R3, RZ, RZ, R6 ;  /* 0x000000ffff037224 */ /* 0x000fe200078e0006 */
[----:B------:R-:W-:-:S03]  /*27a90*/  MOV R6, R8 ;  /* 0x0000000800067202 */ /* 0x000fc60000000f00 */
        /* <DEDUP_REMOVED lines=10> */
[----:B------:R-:W-:Y:S02]  /*27b40*/  @!P2 IADD3 R2, -R2, RZ, RZ ;  /* 0x000000ff0202a210 */ /* 0x000fe40007ffe1ff */
        /* <DEDUP_REMOVED lines=8> */
[-C--:B------:R-:W-:Y:S02]  /*27bd0*/  IABS R8, R13.reuse ;  /* 0x0000000d00087213 */ /* 0x080fe40000000000 */
[----:B0-----:R-:W-:Y:S02]  /*27be0*/  IABS R10, R13 ;  /* 0x0000000d000a7213 */ /* 0x001fe40000000000 */
[----:B------:R-:W0:Y:S01]  /*27bf0*/  I2F.RP R6, R8 ;  /* 0x0000000800067306 */ /* 0x000e220000209400 */
[----:B------:R-:W-:-:S07]  /*27c00*/  IADD3 R18, -R13, RZ, RZ ;  /* 0x000000ff0d127210 */ /* 0x000fce0007ffe1ff */
[----:B0-----:R-:W0:Y:S02]  /*27c10*/  MUFU.RCP R6, R6 ;  /* 0x0000000600067308 */ /* 0x001e240000001000 */
[----:B0-----:R-:W-:-:S06]  /*27c20*/  VIADD R3, R6, 0xffffffe ;  /* 0x0ffffffe06037836 */ /* 0x001fcc0000000000 */
[----:B------:R-:W0:Y:S02]  /*27c30*/  F2I.FTZ.U32.TRUNC.NTZ R3, R3 ;  /* 0x0000000300037305 */ /* 0x000e24000021f000 */
[----:B0-----:R-:W-:-:S05]  /*27c40*/  IADD3 R7, RZ, -R3, RZ ;  /* 0x80000003ff077210 */ /* 0x001fca0007ffe0ff */
[----:B------:R-:W-:-:S04]  /*27c50*/  IMAD R7, R7, R8, RZ ;  /* 0x0000000807077224 */ /* 0x000fc800078e02ff */
[----:B------:R-:W-:-:S04]  /*27c60*/  IMAD.HI.U32 R2, R3, R7, R2 ;  /* 0x0000000703027227 */ /* 0x000fc800078e0002 */
        /* <DEDUP_REMOVED lines=18> */
.L_x_2843:
[----:B------:R-:W-:Y:S01]  /*27d90*/  IMAD.MOV.U32 R17, RZ, RZ, RZ ;  /* 0x000000ffff117224 */ /* 0x000fe200078e00ff */
[----:B------:R-:W-:Y:S01]  /*27da0*/  MOV R18, RZ ;  /* 0x000000ff00127202 */ /* 0x000fe20000000f00 */
[----:B------:R-:W-:-:S07]  /*27db0*/  IMAD.U32 R16, RZ, RZ, UR6 ;  /* 0x00000006ff107e24 */ /* 0x000fce000f8e00ff */
.L_x_2848:
[----:B------:R-:W-:-:S13]  /*27dc0*/  ISETP.NE.AND P0, PT, R5, RZ, PT ;  /* 0x000000ff0500720c */ /* 0x000fda0003f05270 */
[----:B------:R-:W0:Y:S01]  /*27dd0*/  @!P0 S2R R3, SR_CgaCtaId ;  /* 0x0000000000038919 */ /* 0x000e220000008800 */
[----:B------:R-:W-:-:S04]  /*27de0*/  @!P0 MOV R0, 0x400 ;  /* 0x0000040000008802 */ /* 0x000fc80000000f00 */
[----:B0-----:R-:W-:-:S05]  /*27df0*/  @!P0 LEA R0, R3, R0, 0x18 ;  /* 0x0000000003008211 */ /* 0x001fca00078ec0ff */
[----:B------:R2:W-:Y:S01]  /*27e00*/  @!P0 STS.128 [R0+0x298d0], R16 ;  /* 0x0298d01000008388 */ /* 0x0005e20000000c00 */
[----:B------:R-:W-:Y:S06]  /*27e10*/  BAR.ARV 0x5, 0x180 ;  /* 0x0146000000007b1d */ /* 0x000fec0000002000 */
.L_x_2841:
        /* <DEDUP_REMOVED lines=9> */
[----:B------:R-:W-:Y:S01]  /*27eb0*/  BSSY B7, `(.L_x_2849) ;  /* 0x00006fb000077945 */ /* 0x000fe20003800000 */
[----:B------:R-:W-:Y:S01]  /*27ec0*/  MOV R35, 0x1 ;  /* 0x0000000100237802 */ /* 0x000fe20000000f00 */
[----:B------:R-:W-:Y:S01]  /*27ed0*/  IMAD.MOV.U32 R28, RZ, RZ, RZ ;  /* 0x000000ffff1c7224 */ /* 0x000fe200078e00ff */
[----:B------:R-:W-:Y:S01]  /*27ee0*/  ULDC.64 UR40, c[0x0][0x198] ;  /* 0x0000660000287ab9 */ /* 0x000fe20000000a00 */
[----:B------:R-:W-:Y:S01]  /*27ef0*/  IMAD.MOV.U32 R23, RZ, RZ, RZ ;  /* 0x000000ffff177224 */ /* 0x000fe200078e00ff */
[----:B------:R-:W-:Y:S01]  /*27f00*/  ULOP3.LUT UR39, UR36, 0x2, URZ, 0xfc, !UPT ;  /* 0x0000000224277892 */ /* 0x000fe2000f8efc3f */
[----:B------:R-:W-:Y:S01]  /*27f10*/  IMAD.MOV.U32 R34, RZ, RZ, 0x1 ;  /* 0x00000001ff227424 */ /* 0x000fe200078e00ff */
[----:B------:R-:W-:Y:S01]  /*27f20*/  ULOP3.LUT UR37, UR36, 0x1, URZ, 0xfc, !UPT ;  /* 0x0000000124257892 */ /* 0x000fe2000f8efc3f */
[----:B------:R-:W-:Y:S01]  /*27f30*/  ULDC UR38, c[0x0][0xc] ;  /* 0x0000030000267ab9 */ /* 0x000fe20000000800 */
[C---:B-1----:R-:W-:Y:S01]  /*27f40*/  LOP3.LUT R10, R12.reuse, 0x7f, RZ, 0xc0, !PT ;  /* 0x0000007f0c0a7812 */ /* 0x042fe200078ec0ff */
[C---:B0-----:R-:W-:Y:S01]  /*27f50*/  IMAD.SHL.U32 R2, R12.reuse, 0x10, RZ ;  /* 0x000000100c027824 */ /* 0x041fe200078e00ff */
[C---:B------:R-:W-:Y:S01]  /*27f60*/  SHF.L.U32 R3, R12.reuse, 0x7, RZ ;  /* 0x000000070c037819 */ /* 0x040fe200000006ff */
[----:B------:R-:W-:Y:S01]  /*27f70*/  IMAD.SHL.U32 R11, R12, 0x2, RZ ;  /* 0x000000020c0b7824 */ /* 0x000fe200078e00ff */
[----:B------:R-:W-:-:S02]  /*27f80*/  SHF.R.U32.HI R7, RZ, 0x5, R10 ;  /* 0x00000005ff077819 */ /* 0x000fc4000001160a */
[----:B--2---:R-:W-:Y:S02]  /*27f90*/  LOP3.LUT R0, R2, 0x1b0, RZ, 0xc0, !PT ;  /* 0x000001b002007812 */ /* 0x004fe400078ec0ff */
[----:B------:R-:W-:Y:S01]  /*27fa0*/  SHF.R.U32.HI R5, RZ, 0x1, R12 ;  /* 0x00000001ff057819 */ /* 0x000fe2000001160c */
[----:B------:R-:W-:Y:S01]  /*27fb0*/  IMAD.SHL.U32 R9, R7, 0x200, RZ ;  /* 0x0000020007097824 */ /* 0x000fe200078e00ff */
[----:B------:R-:W-:Y:S01]  /*27fc0*/  LOP3.LUT R11, R0, 0x30, R11, 0x78, !PT ;  /* 0x00000030000b7812 */ /* 0x000fe200078e780b */
[----:B------:R-:W-:Y:S01]  /*27fd0*/  IMAD.SHL.U32 R0, R12, 0x20, RZ ;  /* 0x000000200c007824 */ /* 0x000fe200078e00ff */
[----:B------:R-:W-:Y:S02]  /*27fe0*/  LOP3.LUT R4, R3, 0x380, RZ, 0xc0, !PT ;  /* 0x0000038003047812 */ /* 0x000fe400078ec0ff */
[----:B------:R-:W-:Y:S02]  /*27ff0*/  LOP3.LUT R6, R9, 0x40, R2, 0xf8, !PT ;  /* 0x0000004009067812 */ /* 0x000fe400078ef802 */
[----:B------:R-:W-:-:S02]  /*28000*/  LOP3.LUT R5, R4, 0x30, R5, 0xf8, !PT ;  /* 0x0000003004057812 */ /* 0x000fc400078ef805 */
[----:B------:R-:W-:Y:S02]  /*28010*/  LOP3.LUT R4, R0, 0x80, RZ, 0xc0, !PT ;  /* 0x0000008000047812 */ /* 0x000fe400078ec0ff */
[----:B------:R-:W-:Y:S02]  /*28020*/  LOP3.LUT R8, R6, R11, RZ, 0xfc, !PT ;  /* 0x0000000b06087212 */ /* 0x000fe400078efcff */
[----:B------:R-:W-:Y:S02]  /*28030*/  SHF.L.U32 R37, R12, 0x2, RZ ;  /* 0x000000020c257819 */ /* 0x000fe400000006ff */
[----:B------:R-:W-:Y:S01]  /*28040*/  LOP3.LUT R6, R4, 0x10, R12, 0xf8, !PT ;  /* 0x0000001004067812 */ /* 0x000fe200078ef80c */
[----:B------:R-:W-:Y:S01]  /*28050*/  STL [R1+0x14], R8 ;  /* 0x0000140801007387 */ /* 0x000fe20000100800 */
[----:B------:R-:W-:Y:S02]  /*28060*/  LOP3.LUT R9, R9, 0x60, R0, 0xf8, !PT ;  /* 0x0000006009097812 */ /* 0x000fe400078ef800 */
[----:B------:R-:W-:-:S02]  /*28070*/  LOP3.LUT R4, R5, 0x70, R2, 0x78, !PT ;  /* 0x0000007005047812 */ /* 0x000fc400078e7802 */
[----:B------:R-:W-:Y:S02]  /*28080*/  LOP3.LUT R6, R6, 0x10, R37, 0x78, !PT ;  /* 0x0000001006067812 */ /* 0x000fe400078e7825 */
[----:B------:R-:W-:Y:S02]  /*28090*/  LOP3.LUT R9, R9, 0x100, R0, 0xf8, !PT ;  /* 0x0000010009097812 */ /* 0x000fe400078ef800 */
[----:B------:R-:W-:Y:S02]  /*280a0*/  LOP3.LUT R4, R4, 0xc00, R3, 0xf8, !PT ;  /* 0x00000c0004047812 */ /* 0x000fe400078ef803 */
[----:B------:R-:W-:Y:S01]  /*280b0*/  LOP3.LUT R3, R9, R6, RZ, 0xfc, !PT ;  /* 0x0000000609037212 */ /* 0x000fe200078efcff */
[----:B------:R-:W-:Y:S01]  /*280c0*/  IMAD.SHL.U32 R6, R7, 0x400, RZ ;  /* 0x0000040007067824 */ /* 0x000fe200078e00ff */
[----:B------:R-:W-:Y:S01]  /*280d0*/  R2P PR, R12, 0x14 ;  /* 0x000000140c007804 */ /* 0x000fe20000000000 */
[----:B------:R3:W-:Y:S01]  /*280e0*/  STL [R1+0x20], R4 ;  /* 0x0000200401007387 */ /* 0x0007e20000100800 */
[----:B------:R-:W-:-:S02]  /*280f0*/  LOP3.LUT R11, R0, 0x380, RZ, 0xc0, !PT ;  /* 0x00000380000b7812 */ /* 0x000fc400078ec0ff */
[----:B------:R-:W-:Y:S01]  /*28100*/  SHF.R.U32.HI R5, RZ, 0x2, R10 ;  /* 0x00000002ff057819 */ /* 0x000fe2000001160a */
[----:B------:R0:W-:Y:S01]  /*28110*/  STL [R1+0x1c], R3 ;  /* 0x00001c0301007387 */ /* 0x0001e20000100800 */
[----:B------:R-:W-:Y:S02]  /*28120*/  LOP3.LUT R11, R11, 0x30, R2, 0xf8, !PT ;  /* 0x000000300b0b7812 */ /* 0x000fe400078ef802 */
[----:B------:R-:W-:Y:S02]  /*28130*/  LOP3.LUT R2, R2, 0x30, RZ, 0xc0, !PT ;  /* 0x0000003002027812 */ /* 0x000fe400078ec0ff */
[----:B------:R-:W-:Y:S01]  /*28140*/  LOP3.LUT R0, R5, 0x60, R0, 0xf8, !PT ;  /* 0x0000006005007812 */ /* 0x000fe200078ef800 */
[----:B---3--:R-:W-:Y:S01]  /*28150*/  IMAD.U32 R4, RZ, RZ, UR4 ;  /* 0x00000004ff047e24 */ /* 0x008fe2000f8e00ff */
[----:B------:R-:W-:Y:S01]  /*28160*/  LOP3.LUT R37, R11, 0x70, R37, 0x78, !PT ;  /* 0x000000700b257812 */ /* 0x000fe200078e7825 */
[----:B0-----:R-:W-:-:S03]  /*28170*/  IMAD.MOV.U32 R3, RZ, RZ, 0x40 ;  /* 0x00000040ff037424 */ /* 0x001fc600078e00ff */
[----:B------:R-:W-:Y:S02]  /*28180*/  LEA R22, R4, R22, 0x18 ;  /* 0x0000001604167211 */ /* 0x000fe400078ec0ff */
        /* <DEDUP_REMOVED lines=11> */
.L_x_2965:
[----:B------:R-:W0:Y:S02]  /*28240*/  LDC.64 R24, c[0x0][0xc88] ;  /* 0x00032200ff187b82 */ /* 0x000e240000000a00 */
[----:B0-----:R-:W-:-:S06]  /*28250*/  IMAD.WIDE R24, R19, 0x4, R24 ;  /* 0x0000000413187825 */ /* 0x001fcc00078e0218 */
[----:B--2---:R-:W2:Y:S01]  /*28260*/  LDG.E R24, desc[UR52][R24.64] ;  /* 0x0000003418187981 */ /* 0x004ea2000c1e1900 */
[----:B------:R-:W-:Y:S05]  /*28270*/  YIELD ;  /* 0x0000000000007946 */ /* 0x000fea0003800000 */
[----:B------:R-:W-:Y:S01]  /*28280*/  ULDC.64 UR4, c[0x0][0xa28] ;  /* 0x00028a0000047ab9 */ /* 0x000fe20000000a00 */
[----:B------:R-:W-:Y:S01]  /*28290*/  IMAD.MOV.U32 R8, RZ, RZ, RZ ;  /* 0x000000ffff087224 */ /* 0x000fe200078e00ff */
[----:B------:R-:W-:Y:S01]  /*282a0*/  ISETP.NE.U32.AND P0, PT, RZ, UR4, PT ;  /* 0x00000004ff007c0c */ /* 0x000fe2000bf05070 */
[----:B------:R-:W-:Y:S01]  /*282b0*/  ULDC.64 UR6, c[0x0][0xa10] ;  /* 0x0002840000067ab9 */ /* 0x000fe20000000a00 */
[----:B------:R-:W-:Y:S01]  /*282c0*/  IMAD.MOV.U32 R29, RZ, RZ, RZ ;  /* 0x000000ffff1d7224 */ /* 0x000fe200078e00ff */
[----:B------:R-:W-:Y:S01]  /*282d0*/  ULDC.64 UR8, c[0x0][0xa18] ;  /* 0x0002860000087ab9 */ /* 0x000fe20000000a00 */
[----:B------:R-:W-:-:S02]  /*282e0*/  ISETP.NE.AND.EX P0, PT, RZ, UR5, PT, P0 ;  /* 0x00000005ff007c0c */ /* 0x000fc4000bf05300 */
[----:B-12---:R-:W-:-:S11]  /*282f0*/  SHF.R.S32.HI R0, RZ, 0x1f, R24 ;  /* 0x0000001fff007819 */ /* 0x006fd60000011418 */
[C---:B------:R-:W-:Y:S01]  /*28300*/  @P0 LEA R2, P1, R24.reuse, UR4, 0x2 ;  /* 0x0000000418020c11 */ /* 0x040fe2000f8210ff */
[C---:B------:R-:W-:Y:S01]  /*28310*/  IMAD.SHL.U32 R25, R24.reuse, 0x4, RZ ;  /* 0x0000000418197824 */ /* 0x040fe200078e00ff */
[C-C-:B------:R-:W-:Y:S01]  /*28320*/  SHF.L.U64.HI R26, R24.reuse, 0x2, R0.reuse ;  /* 0x00000002181a7819 */ /* 0x140fe20000010200 */
[----:B------:R0:W-:Y:S01]  /*28330*/  STL [R1+0x38], R0 ;  /* 0x0000380001007387 */ /* 0x0001e20000100800 */
[----:B------:R-:W-:Y:S01]  /*28340*/  @P0 LEA.HI.X R3, R24, UR5, R0, 0x2, P1 ;  /* 0x0000000518030c11 */ /* 0x000fe200088f1400 */
[----:B------:R-:W-:-:S04]  /*28350*/  ULDC.64 UR4, c[0x0][0xa00] ;  /* 0x0002800000047ab9 */ /* 0x000fc80000000a00 */
[----:B------:R1:W2:Y:S01]  /*28360*/  @P0 LDG.E R8, desc[UR52][R2.64] ;  /* 0x0000003402080981 */ /* 0x0002a2000c1e1900 */
[----:B------:R-:W-:Y:S02]  /*28370*/  ISETP.NE.U32.AND P0, PT, RZ, UR4, PT ;  /* 0x00000004ff007c0c */ /* 0x000fe4000bf05070 */
[----:B------:R-:W-:Y:S02]  /*28380*/  ISETP.NE.U32.AND P1, PT, RZ, UR6, PT ;  /* 0x00000006ff007c0c */ /* 0x000fe4000bf25070 */
[----:B------:R-:W-:Y:S02]  /*28390*/  ISETP.NE.AND.EX P0, PT, RZ, UR5, PT, P0 ;  /* 0x00000005ff007c0c */ /* 0x000fe4000bf05300 */
[----:B------:R-:W-:Y:S02]  /*283a0*/  ISETP.NE.AND.EX P1, PT, RZ, UR7, PT, P1 ;  /* 0x00000007ff007c0c */ /* 0x000fe4000bf25310 */
[C---:B------:R-:W-:Y:S02]  /*283b0*/  IADD3 R4, P4, R25.reuse, UR6, RZ ;  /* 0x0000000619047c10 */ /* 0x040fe4000ff9e0ff */
[----:B-1----:R-:W-:-:S02]  /*283c0*/  IADD3 R2, P3, R25, UR4, RZ ;  /* 0x0000000419027c10 */ /* 0x002fc4000ff7e0ff */
[----:B0-----:R-:W-:Y:S02]  /*283d0*/  MOV R0, RZ ;  /* 0x000000ff00007202 */ /* 0x001fe40000000f00 */
[C---:B------:R-:W-:Y:S02]  /*283e0*/  IADD3.X R3, R26.reuse, UR5, RZ, P3, !PT ;  /* 0x000000051a037c10 */ /* 0x040fe40009ffe4ff */
[----:B------:R-:W-:Y:S02]  /*283f0*/  IADD3.X R5, R26, UR7, RZ, P4, !PT ;  /* 0x000000071a057c10 */ /* 0x000fe4000a7fe4ff */
[----:B------:R-:W-:Y:S01]  /*28400*/  ISETP.NE.U32.AND P2, PT, RZ, UR8, PT ;  /* 0x00000008ff007c0c */ /* 0x000fe2000bf45070 */
[----:B------:R-:W5:Y:S01]  /*28410*/  @P0 LDG.E R29, desc[UR52][R2.64] ;  /* 0x00000034021d0981 */ /* 0x000f62000c1e1900 */
[----:B------:R-:W-:Y:S02]  /*28420*/  ULDC UR4, c[0x0][0x288] ;  /* 0x0000a20000047ab9 */ /* 0x000fe40000000800 */
[----:B------:R-:W-:Y:S01]  /*28430*/  ISETP.NE.AND.EX P2, PT, RZ, UR9, PT, P2 ;  /* 0x00000009ff007c0c */ /* 0x000fe2000bf45320 */
[----:B------:R-:W5:Y:S01]  /*28440*/  @P1 LDG.E R0, desc[UR52][R4.64] ;  /* 0x0000003404001981 */ /* 0x000f62000c1e1900 */
[----:B------:R-:W-:Y:S01]  /*28450*/  IMAD.U32 R30, RZ, RZ, UR4 ;  /* 0x00000004ff1e7e24 */ /* 0x000fe2000f8e00ff */
[----:B------:R-:W-:-:S02]  /*28460*/  ULDC.64 UR4, c[0x0][0x418] ;  /* 0x0001060000047ab9 */ /* 0x000fc40000000a00 */
[----:B------:R-:W-:-:S03]  /*28470*/  UISETP.NE.U32.AND UP0, UPT, UR4, URZ, UPT ;  /* 0x0000003f0400728c */ /* 0x000fc6000bf05070 */
[----:B------:R-:W-:Y:S01]  /*28480*/  ULDC UR4, c[0x0][0x424] ;  /* 0x0001090000047ab9 */ /* 0x000fe20000000800 */
[----:B------:R-:W-:-:S03]  /*28490*/  UISETP.NE.AND.EX UP0, UPT, UR5, URZ, UPT, UP0 ;  /* 0x0000003f0500728c */ /* 0x000fc6000bf05300 */
[----:B------:R-:W-:Y:S01]  /*284a0*/  ULDC UR5, c[0x0][0x2f0] ;  /* 0x0000bc0000057ab9 */ /* 0x000fe20000000800 */
[----:B------:R-:W-:Y:S01]  /*284b0*/  @P2 IADD3 R6, P3, R25, UR8, RZ ;  /* 0x0000000819062c10 */ /* 0x000fe2000ff7e0ff */
[----:B------:R-:W-:-:S03]  /*284c0*/  USEL UR4, UR4, 0x1, UP0 ;  /* 0x0000000104047887 */ /* 0x000fc60008000000 */
[----:B------:R-:W-:Y:S01]  /*284d0*/  @P2 IADD3.X R7, R26, UR9, RZ, P3, !PT ;  /* 0x000000091a072c10 */ /* 0x000fe20009ffe4ff */
[----:B------:R-:W-:-:S03]  /*284e0*/  UIMAD UR4, UR4, UR5, URZ ;  /* 0x00000005040472a4 */ /* 0x000fc6000f8e023f */
[----:B------:R-:W-:Y:S01]  /*284f0*/  ULDC UR5, c[0x0][0x348] ;  /* 0x0000d20000057ab9 */ /* 0x000fe20000000800 */
[----:B------:R0:W5:Y:S02]  /*28500*/  @P2 LDG.E R30, desc[UR52][R6.64] ;  /* 0x00000034061e2981 */ /* 0x000164000c1e1900 */
[----:B0-----:R-:W-:Y:S02]  /*28510*/  IMAD.U32 R6, RZ, RZ, UR5 ;  /* 0x00000005ff067e24 */ /* 0x001fe4000f8e00ff */
[----:B------:R-:W-:Y:S01]  /*28520*/  IMAD.U32 R7, RZ, RZ, UR4 ;  /* 0x00000004ff077e24 */ /* 0x000fe2000f8e00ff */
[----:B--2---:R0:W-:Y:S01]  /*28530*/  STL [R1+0x8], R8 ;  /* 0x0000080801007387 */ /* 0x0041e20000100800 */
[----:B------:R-:W-:Y:S05]  /*28540*/  @P2 BRA `(.L_x_2850) ;  /* 0x0000000000102947 */ /* 0x000fea0003800000 */
[----:B------:R-:W-:Y:S05]  /*28550*/  @!P0 BRA `(.L_x_2850) ;  /* 0x00000000000c8947 */ /* 0x000fea0003800000 */
[----:B-----5:R-:W2:Y:S04]  /*28560*/  LDG.E R30, desc[UR52][R2.64] ;  /* 0x00000034021e7981 */ /* 0x020ea8000c1e1900 */
[----:B------:R-:W2:Y:S02]  /*28570*/  LDG.E R2, desc[UR52][R2.64+0x4] ;  /* 0x0000043402027981 */ /* 0x000ea4000c1e1900 */
[----:B--2---:R-:W-:-:S07]  /*28580*/  IADD3 R30, -R30, R2, RZ ;  /* 0x000000021e1e7210 */ /* 0x004fce0007ffe1ff */
.L_x_2850:
        /* <DEDUP_REMOVED lines=9> */
.L_x_2851:
        /* <DEDUP_REMOVED lines=9> */
.L_x_2852:
[----:B-1----:R-:W2:Y:S01]  /*286b0*/  @P1 LDG.E R2, desc[UR52][R4.64] ;  /* 0x0000003404021981 */ /* 0x002ea2000c1e1900 */
[----:B------:R-:W1:Y:S03]  /*286c0*/  LDC R3, c[0x0][0x448] ;  /* 0x00011200ff037b82 */ /* 0x000e660000000800 */
[----:B------:R3:W2:Y:S01]  /*286d0*/  @P1 LDG.E R4, desc[UR52][R4.64+0x4] ;  /* 0x0000043404041981 */ /* 0x0006a2000c1e1900 */
[----:B-----5:R-:W-:Y:S01]  /*286e0*/  IMAD.IADD R7, R7, 0x1, -R8 ;  /* 0x0000000107077824 */ /* 0x020fe200078e0a08 */
[----:B------:R-:W-:Y:S01]  /*286f0*/  BSSY B0, `(.L_x_2853) ;  /* 0x0000125000007945 */ /* 0x000fe20003800000 */
[----:B-1----:R-:W-:-:S13]  /*28700*/  ISETP.NE.AND P0, PT, R3, 0x1, PT ;  /* 0x000000010300780c */ /* 0x002fda0003f05270 */
[----:B------:R-:W1:Y:S08]  /*28710*/  @P0 LDC R3, c[0x0][0x44c] ;  /* 0x00011300ff030b82 */ /* 0x000e700000000800 */
[----:B---3--:R-:W3:Y:S01]  /*28720*/  @P0 LDC R5, c[0x0][0x450] ;  /* 0x00011400ff050b82 */ /* 0x008ee20000000800 */
[----:B--2---:R-:W-:Y:S01]  /*28730*/  @P1 IMAD.IADD R6, R4, 0x1, -R2 ;  /* 0x0000000104061824 */ /* 0x004fe200078e0a02 */
[----:B------:R-:W-:-:S03]  /*28740*/  SHF.L.U32 R2, R17, 0x7, RZ ;  /* 0x0000000711027819 */ /* 0x000fc600000006ff */
[----:B------:R-:W-:Y:S02]  /*28750*/  IMAD.IADD R27, R7, 0x1, R6 ;  /* 0x00000001071b7824 */ /* 0x000fe400078e0206 */
[----:B------:R-:W-:-:S03]  /*28760*/  VIADD R2, R2, 0x7f ;  /* 0x0000007f02027836 */ /* 0x000fc60000000000 */
[C---:B------:R-:W-:Y:S01]  /*28770*/  IADD3 R32, R27.reuse, 0x9f, RZ ;  /* 0x0000009f1b207810 */ /* 0x040fe20007ffe0ff */
[----:B-1----:R-:W-:Y:S01]  /*28780*/  @P0 IMAD.HI.U32 R3, R2, R3, RZ ;  /* 0x0000000302030227 */ /* 0x002fe200078e00ff */
[----:B------:R-:W-:-:S03]  /*28790*/  IADD3 R20, R27, 0xa0, -R30 ;  /* 0x000000a01b147810 */ /* 0x000fc60007ffe81e */
[----:B------:R-:W-:Y:S01]  /*287a0*/  IMAD.HI R32, R32, 0x66666667, RZ ;  /* 0x6666666720207827 */ /* 0x000fe200078e02ff */
[----:B---3--:R-:W-:-:S04]  /*287b0*/  @P0 SHF.R.U32.HI R2, RZ, R5, R3 ;  /* 0x00000005ff020219 */ /* 0x008fc80000011603 */
[----:B------:R-:W-:Y:S01]  /*287c0*/  SHF.R.U32.HI R3, RZ, 0x1f, R32 ;  /* 0x0000001fff037819 */ /* 0x000fe20000011620 */
[----:B------:R-:W-:-:S03]  /*287d0*/  IMAD.IADD R2, R20, 0x1, R2 ;  /* 0x0000000114027824 */ /* 0x000fc600078e0202 */
[----:B------:R-:W-:Y:S01]  /*287e0*/  LEA.HI.SX32 R32, R32, R3, 0x1a ;  /* 0x0000000320207211 */ /* 0x000fe200078fd2ff */
[----:B------:R-:W-:-:S05]  /*287f0*/  IMAD.HI R2, R2, 0x66666667, RZ ;  /* 0x6666666702027827 */ /* 0x000fca00078e02ff */
[----:B------:R-:W-:-:S04]  /*28800*/  SHF.R.U32.HI R3, RZ, 0x1f, R2 ;  /* 0x0000001fff037819 */ /* 0x000fc80000011602 */
[----:B------:R-:W-:-:S04]  /*28810*/  LEA.HI.SX32 R3, R2, R3, 0x1a ;  /* 0x0000000302037211 */ /* 0x000fc800078fd2ff */
[----:B------:R-:W-:-:S05]  /*28820*/  VIMNMX R2, R32, R3, PT ;  /* 0x0000000320027248 */ /* 0x000fca0003fe0100 */
[--C-:B------:R-:W-:Y:S02]  /*28830*/  IMAD R2, R2, 0xa0, -R7.reuse ;  /* 0x000000a002027824 */ /* 0x100fe400078e0a07 */
[----:B------:R-:W-:-:S03]  /*28840*/  IMAD.MOV R7, RZ, RZ, -R7 ;  /* 0x000000ffff077224 */ /* 0x000fc600078e0a07 */
[----:B------:R-:W-:Y:S02]  /*28850*/  VIMNMX R2, R2, R6, PT ;  /* 0x0000000602027248 */ /* 0x000fe40003fe0100 */
[----:B------:R-:W-:-:S04]  /*28860*/  VIMNMX R7, RZ, R7, !PT ;  /* 0x00000007ff077248 */ /* 0x000fc80007fe0100 */
[----:B------:R-:W-:Y:S01]  /*28870*/  ISETP.GT.AND P0, PT, R2, R7, PT ;  /* 0x000000070200720c */ /* 0x000fe20003f04270 */
[----:B------:R-:W-:-:S05]  /*28880*/  IMAD.WIDE.U32 R4, R7, -0x33333333, RZ ;  /* 0xcccccccd07047825 */ /* 0x000fca00078e00ff */
[----:B------:R-:W-:-:S04]  /*28890*/  SHF.R.U32.HI R4, RZ, 0x7, R5 ;  /* 0x00000007ff047819 */ /* 0x000fc80000011605 */
[----:B------:R-:W-:-:S03]  /*288a0*/  MOV R3, R4 ;  /* 0x0000000400037202 */ /* 0x000fc60000000f00 */
        /* <DEDUP_REMOVED lines=14> */
.L_x_3076:
[----:B--2---:R-:W-:Y:S02]  /*28990*/  ISETP.NE.AND P0, PT, R14, RZ, PT ;  /* 0x000000ff0e00720c */ /* 0x004fe40003f05270 */
[----:B------:R-:W-:-:S11]  /*289a0*/  PLOP3.LUT P6, PT, PT, PT, PT, 0x8, 0x0 ;  /* 0x000000000000781c */ /* 0x000fd60003fce170 */
[----:B------:R-:W-:Y:S05]  /*289b0*/  @P0 BRA `(.L_x_2856) ;  /* 0x00000000000c0947 */ /* 0x000fea0003800000 */
[----:B------:R-:W-:-:S03]  /*289c0*/  UMOV UR4, 0xffffffff ;  /* 0xffffffff00047882 */ /* 0x000fc60000000000 */
[----:B------:R-:W-:Y:S05]  /*289d0*/  BRA.DIV UR4, `(.L_x_2857) ;  /* 0x0000008e04387947 */ /* 0x000fea000b800000 */
[----:B------:R-:W-:-:S13]  /*289e0*/  ELECT P6, URZ, PT ;  /* 0x00000000003f782f */ /* 0x000fda00038c0000 */
.L_x_2856:
[----:B-1----:R-:W2:Y:S01]  /*289f0*/  LDL R5, [R1+0x3c] ;  /* 0x00003c0001057983 */ /* 0x002ea20000100800 */
[----:B------:R-:W-:Y:S01]  /*28a00*/  BSSY B1, `(.L_x_2858) ;  /* 0x0000008000017945 */ /* 0x000fe20003800000 */
[----:B--2---:R-:W-:-:S05]  /*28a10*/  VIADD R5, R5, 0x1 ;  /* 0x0000000105057836 */ /* 0x004fca0000000000 */
[----:B------:R-:W-:-:S04]  /*28a20*/  LEA.HI R6, R5, R5, RZ, 0x1 ;  /* 0x0000000505067211 */ /* 0x000fc800078f08ff */
[----:B------:R-:W-:-:S05]  /*28a30*/  LOP3.LUT R6, R6, 0xfffffffe, RZ, 0xc0, !PT ;  /* 0xfffffffe06067812 */ /* 0x000fca00078ec0ff */
[----:B------:R-:W-:-:S05]  /*28a40*/  IMAD.IADD R5, R5, 0x1, -R6 ;  /* 0x0000000105057824 */ /* 0x000fca00078e0a06 */
[----:B------:R-:W-:-:S04]  /*28a50*/  SHF.L.U32 R5, R5, 0x1f, RZ ;  /* 0x0000001f05057819 */ /* 0x000fc800000006ff */
[----:B------:R-:W1:Y:S02]  /*28a60*/  SYNCS.PHASECHK.TRANS64.TRYWAIT P0, [R22+URZ+0x29820], R5 ;  /* 0x02982005160075a7 */ /* 0x000e64000800017f */
[----:B-1----:R-:W-:Y:S05]  /*28a70*/  @!P0 BRA `(.L_x_2859) ;  /* 0x0000008c00308947 */ /* 0x002fea0003800000 */
.L_x_3079:
[----:B------:R-:W-:Y:S05]  /*28a80*/  BSYNC B1 ;  /* 0x0000000000017941 */ /* 0x000fea0003800000 */
.L_x_2858:
[----:B------:R-:W-:Y:S04]  /*28a90*/  BSSY B1, `(.L_x_2860) ;  /* 0x000006c000017945 */ /* 0x000fe80003800000 */
[----:B------:R-:W-:Y:S05]  /*28aa0*/  @!P6 BRA `(.L_x_2861) ;  /* 0x0000000400a8e947 */ /* 0x000fea0003800000 */
[----:B------:R-:W-:Y:S01]  /*28ab0*/  IMAD R9, R28, 0x8, R22 ;  /* 0x000000081c097824 */ /* 0x000fe200078e0216 */
[----:B0-----:R-:W-:Y:S01]  /*28ac0*/  SHF.L.U32 R8, R35, 0x1f, RZ ;  /* 0x0000001f23087819 */ /* 0x001fe200000006ff */
[----:B------:R-:W0:Y:S01]  /*28ad0*/  S2R R6, SR_TID.X ;  /* 0x0000000000067919 */ /* 0x000e220000002100 */
[----:B------:R-:W-:Y:S02]  /*28ae0*/  BSSY B2, `(.L_x_2862) ;  /* 0x0000005000027945 */ /* 0x000fe40003800000 */
[----:B------:R-:W2:Y:S01]  /*28af0*/  SYNCS.PHASECHK.TRANS64.TRYWAIT P0, [R9+URZ+0x298a0], R8 ;  /* 0x0298a008090075a7 */ /* 0x000ea2000800017f */
[----:B0-----:R-:W-:-:S04]  /*28b00*/  LOP3.LUT R6, R6, 0x7f, RZ, 0xc0, !PT ;  /* 0x0000007f06067812 */ /* 0x001fc800078ec0ff */
[----:B------:R-:W-:Y:S01]  /*28b10*/  ISETP.NE.AND P1, PT, R6, RZ, PT ;  /* 0x000000ff0600720c */ /* 0x000fe20003f25270 */
[----:B--2---:R-:W-:-:S12]  /*28b20*/  @!P0 BRA `(.L_x_2863) ;  /* 0x0000008c00188947 */ /* 0x004fd80003800000 */
.L_x_3080:
[----:B------:R-:W-:Y:S05]  /*28b30*/  BSYNC B2 ;  /* 0x0000000000027941 */ /* 0x000fea0003800000 */
.L_x_2862:
        /* <DEDUP_REMOVED lines=9> */
.L_x_2865:
[----:B------:R-:W-:Y:S05]  /*28bd0*/  BSYNC B2 ;  /* 0x0000000000027941 */ /* 0x000fea0003800000 */
.L_x_2864:
[----:B------:R-:W-:Y:S01]  /*28be0*/  IMAD.MOV.U32 R11, RZ, RZ, RZ ;  /* 0x000000ffff0b7224 */ /* 0x000fe200078e00ff */
[----:B------:R-:W-:Y:S01]  /*28bf0*/  UIADD3 UR4, UP0, UR40, 0x570, URZ ;  /* 0x0000057028047890 */ /* 0x000fe2000ff1e03f */
[----:B------:R-:W-:Y:S01]  /*28c00*/  IMAD R7, R28, 0x7800, R22 ;  /* 0x000078001c077824 */ /* 0x000fe200078e0216 */
[----:B------:R-:W-:Y:S01]  /*28c10*/  PLOP3.LUT P0, PT, PT, PT, PT, 0x80, 0x0 ;  /* 0x000000000000781c */ /* 0x000fe20003f0f070 */
[----:B------:R-:W-:Y:S01]  /*28c20*/  IMAD R6, R3, 0xa0, R0 ;  /* 0x000000a003067824 */ /* 0x000fe200078e0200 */
[----:B------:R-:W-:Y:S01]  /*28c30*/  R2UR UR10, R11 ;  /* 0x000000000b0a72ca */ /* 0x000fe200000e0000 */
[----:B-1----:R-:W-:Y:S01]  /*28c40*/  VIADD R5, R9, 0x29890 ;  /* 0x0002989009057836 */ /* 0x002fe20000000000 */
[----:B------:R-:W-:Y:S01]  /*28c50*/  IADD3 R10, R7, 0x1a400, RZ ;  /* 0x0001a400070a7810 */ /* 0x000fe20007ffe0ff */
[----:B------:R-:W-:Y:S01]  /*28c60*/  VIADD R6, R6, 0xffffff60 ;  /* 0xffffff6006067836 */ /* 0x000fe20000000000 */
[----:B------:R-:W-:Y:S01]  /*28c70*/  UIADD3.X UR5, URZ, UR41, URZ, UP0, !UPT ;  /* 0x000000293f057290 */ /* 0x000fe200087fe43f */
[----:B------:R-:W-:Y:S01]  /*28c80*/  UMOV UR6, 0x0 ;  /* 0x0000000000067882 */ /* 0x000fe20000000000 */
[----:B------:R-:W-:-:S10]  /*28c90*/  UMOV UR7, 0x12f00000 ;  /* 0x12f0000000077882 */ /* 0x000fd40000000000 */
.L_x_2866:
        /* <DEDUP_REMOVED lines=15> */
.L_x_2867:
        /* <DEDUP_REMOVED lines=15> */
.L_x_2868:
        /* <DEDUP_REMOVED lines=13> */
.L_x_3081:
[----:B------:R-:W-:Y:S05]  /*28f50*/  BSYNC B2 ;  /* 0x0000000000027941 */ /* 0x000fea0003800000 */
.L_x_2869:
[----:B------:R-:W-:Y:S01]  /*28f60*/  BSSY B2, `(.L_x_2871) ;  /* 0x000000b000027945 */ /* 0x000fe20003800000 */
[----:B------:R-:W-:Y:S01]  /*28f70*/  IMAD.MOV.U32 R12, RZ, RZ, 0x0 ;  /* 0x00000000ff0c7424 */ /* 0x000fe200078e00ff */
[----:B------:R-:W-:Y:S02]  /*28f80*/  MOV R13, 0x12f00000 ;  /* 0x12f00000000d7802 */ /* 0x000fe40000000f00 */
[----:B------:R-:W-:Y:S05]  /*28f90*/  @P1 BRA `(.L_x_2872) ;  /* 0x00000000001c1947 */ /* 0x000fea0003800000 */
[----:B------:R-:W2:Y:S02]  /*28fa0*/  S2R R5, SR_TID.X ;  /* 0x0000000000057919 */ /* 0x000ea40000002100 */
[----:B--2---:R-:W-:Y:S01]  /*28fb0*/  LOP3.LUT R7, R5, 0x1f, RZ, 0xc0, !PT ;  /* 0x0000001f05077812 */ /* 0x004fe200078ec0ff */
[----:B------:R-:W-:-:S03]  /*28fc0*/  IMAD.MOV.U32 R5, RZ, RZ, 0x5000 ;  /* 0x00005000ff057424 */ /* 0x000fc600078e00ff */
[----:B------:R-:W-:Y:S01]  /*28fd0*/  ISETP.NE.AND P0, PT, R7, RZ, PT ;  /* 0x000000ff0700720c */ /* 0x000fe20003f05270 */
[----:B------:R2:W-:-:S12]  /*28fe0*/  SYNCS.ARRIVE.TRANS64 RZ, [R9+URZ+0x298b0], R5 ;  /* 0x0298b00509ff79a7 */ /* 0x0005d8000800003f */
[----:B--2---:R-:W-:Y:S05]  /*28ff0*/  @!P0 BRA `(.L_x_2872) ;  /* 0x0000000000048947 */ /* 0x004fea0003800000 */
[----:B------:R-:W-:Y:S01]  /*29000*/  BPT.TRAP 0x1 ;  /* 0x000000040000795c */ /* 0x000fe20000300000 */
.L_x_2872:
[----:B------:R-:W-:Y:S05]  /*29010*/  BSYNC B2 ;  /* 0x0000000000027941 */ /* 0x000fea0003800000 */
.L_x_2871:
        /* <DEDUP_REMOVED lines=9> */
.L_x_2873:
        /* <DEDUP_REMOVED lines=10> */
.L_x_2861:
[----:B------:R-:W-:Y:S05]  /*29150*/  BSYNC B1 ;  /* 0x0000000000017941 */ /* 0x000fea0003800000 */
.L_x_2860:
[----:B------:R-:W-:Y:S01]  /*29160*/  VIADD R9, R3, 0xfffffffe ;  /* 0xfffffffe03097836 */ /* 0x000fe20000000000 */
        /* <DEDUP_REMOVED lines=8> */
.L_x_2888:
[----:B------:R-:W-:Y:S05]  /*291f0*/  YIELD ;  /* 0x0000000000007946 */ /* 0x000fea0003800000 */
        /* <DEDUP_REMOVED lines=10> */
.L_x_3082:
[----:B------:R-:W-:Y:S05]  /*292a0*/  BSYNC B2 ;  /* 0x0000000000027941 */ /* 0x000fea0003800000 */
.L_x_2876:
[----:B------:R-:W-:Y:S04]  /*292b0*/  BSSY B2, `(.L_x_2878) ;  /* 0x0000009000027945 */ /* 0x000fe80003800000 */
[----:B------:R-:W-:Y:S05]  /*292c0*/  @P2 BRA `(.L_x_2879) ;  /* 0x00000000001c2947 */ /* 0x000fea0003800000 */
[----:B------:R-:W1:Y:S02]  /*292d0*/  S2R R3, SR_TID.X ;  /* 0x0000000000037919 */ /* 0x000e640000002100 */
[----:B-1----:R-:W-:Y:S01]  /*292e0*/  LOP3.LUT R5, R3, 0x1f, RZ, 0xc0, !PT ;  /* 0x0000001f03057812 */ /* 0x002fe200078ec0ff */
[----:B------:R-:W-:-:S03]  /*292f0*/  IMAD.MOV.U32 R3, RZ, RZ, 0x7800 ;  /* 0x00007800ff037424 */ /* 0x000fc600078e00ff */
[----:B------:R-:W-:Y:S01]  /*29300*/  ISETP.NE.AND P1, PT, R5, RZ, PT ;  /* 0x000000ff0500720c */ /* 0x000fe20003f25270 */
[----:B------:R2:W-:-:S12]  /*29310*/  SYNCS.ARRIVE.TRANS64 RZ, [R8+URZ+0x29890], R3 ;  /* 0x0298900308ff79a7 */ /* 0x0005d8000800003f */
[----:B--2---:R-:W-:Y:S05]  /*29320*/  @!P1 BRA `(.L_x_2879) ;  /* 0x0000000000049947 */ /* 0x004fea0003800000 */
[----:B------:R-:W-:Y:S01]  /*29330*/  BPT.TRAP 0x1 ;  /* 0x000000040000795c */ /* 0x000fe20000300000 */
.L_x_2879:
[----:B------:R-:W-:Y:S05]  /*29340*/  BSYNC B2 ;  /* 0x0000000000027941 */ /* 0x000fea0003800000 */
.L_x_2878:
[----:B------:R-:W-:Y:S01]  /*29350*/  MOV R11, RZ ;  /* 0x000000ff000b7202 */ /* 0x000fe20000000f00 */
[----:B------:R-:W-:Y:S01]  /*29360*/  IMAD R6, R28, 0x7800, R22 ;  /* 0x000078001c067824 */ /* 0x000fe200078e0216 */
[----:B------:R-:W-:Y:S01]  /*29370*/  UIADD3 UR4, UP0, UR40, 0x570, URZ ;  /* 0x0000057028047890 */ /* 0x000fe2000ff1e03f */
[----:B------:R-:W-:Y:S01]  /*29380*/  PLOP3.LUT P1, PT, PT, PT, PT, 0x80, 0x0 ;  /* 0x000000000000781c */ /* 0x000fe20003f2f070 */
[----:B-1----:R-:W-:Y:S01]  /*29390*/  IMAD R5, R9, 0xa0, R0 ;  /* 0x000000a009057824 */ /* 0x002fe200078e0200 */
[----:B------:R-:W-:Y:S01]  /*293a0*/  R2UR UR10, R11 ;  /* 0x000000000b0a72ca */ /* 0x000fe200000e0000 */
[----:B------:R-:W-:Y:S01]  /*293b0*/  VIADD R3, R8, 0x29890 ;  /* 0x0002989008037836 */ /* 0x000fe20000000000 */
[----:B------:R-:W-:Y:S01]  /*293c0*/  UIADD3.X UR5, URZ, UR41, URZ, UP0, !UPT ;  /* 0x000000293f057290 */ /* 0x000fe200087fe43f */
[----:B------:R-:W-:Y:S01]  /*293d0*/  VIADD R10, R6, 0x1a400 ;  /* 0x0001a400060a7836 */ /* 0x000fe20000000000 */
[----:B------:R-:W-:Y:S01]  /*293e0*/  UMOV UR6, 0x0 ;  /* 0x0000000000067882 */ /* 0x000fe20000000000 */
[----:B------:R-:W-:-:S10]  /*293f0*/  UMOV UR7, 0x12f00000 ;  /* 0x12f0000000077882 */ /* 0x000fd40000000000 */
.L_x_2880:
        /* <DEDUP_REMOVED lines=15> */
.L_x_2881:
        /* <DEDUP_REMOVED lines=15> */
.L_x_2882:
        /* <DEDUP_REMOVED lines=13> */
.L_x_3083:
[----:B------:R-:W-:Y:S05]  /*296b0*/  BSYNC B2 ;  /* 0x0000000000027941 */ /* 0x000fea0003800000 */
.L_x_2883:
[----:B------:R-:W-:Y:S01]  /*296c0*/  BSSY B2, `(.L_x_2885) ;  /* 0x000000b000027945 */ /* 0x000fe20003800000 */
[----:B------:R-:W-:Y:S02]  /*296d0*/  IMAD.MOV.U32 R6, RZ, RZ, 0x0 ;  /* 0x00000000ff067424 */ /* 0x000fe400078e00ff */
[----:B01----:R-:W-:Y:S01]  /*296e0*/  IMAD.MOV.U32 R7, RZ, RZ, 0x12f00000 ;  /* 0x12f00000ff077424 */ /* 0x003fe200078e00ff */
[----:B------:R-:W-:Y:S06]  /*296f0*/  @P2 BRA `(.L_x_2886) ;  /* 0x00000000001c2947 */ /* 0x000fec0003800000 */
[----:B------:R-:W0:Y:S02]  /*29700*/  S2R R3, SR_TID.X ;  /* 0x0000000000037919 */ /* 0x000e240000002100 */
[----:B0-----:R-:W-:Y:S01]  /*29710*/  LOP3.LUT R10, R3, 0x1f, RZ, 0xc0, !PT ;  /* 0x0000001f030a7812 */ /* 0x001fe200078ec0ff */
[----:B------:R-:W-:-:S03]  /*29720*/  IMAD.MOV.U32 R3, RZ, RZ, 0x5000 ;  /* 0x00005000ff037424 */ /* 0x000fc600078e00ff */
[----:B------:R-:W-:Y:S01]  /*29730*/  ISETP.NE.AND P1, PT, R10, RZ, PT ;  /* 0x000000ff0a00720c */ /* 0x000fe20003f25270 */
[----:B------:R0:W-:-:S12]  /*29740*/  SYNCS.ARRIVE.TRANS64 RZ, [R8+URZ+0x298b0], R3 ;  /* 0x0298b00308ff79a7 */ /* 0x0001d8000800003f */
[----:B0-----:R-:W-:Y:S05]  /*29750*/  @!P1 BRA `(.L_x_2886) ;  /* 0x0000000000049947 */ /* 0x001fea0003800000 */
[----:B------:R-:W-:Y:S01]  /*29760*/  BPT.TRAP 0x1 ;  /* 0x000000040000795c */ /* 0x000fe20000300000 */
.L_x_2886:
[----:B------:R-:W-:Y:S05]  /*29770*/  BSYNC B2 ;  /* 0x0000000000027941 */ /* 0x000fea0003800000 */
.L_x_2885:
        /* <DEDUP_REMOVED lines=9> */
.L_x_2887:
        /* <DEDUP_REMOVED lines=10> */
.L_x_2875:
[----:B------:R-:W-:Y:S05]  /*298b0*/  BSYNC B1 ;  /* 0x0000000000017941 */ /* 0x000fea0003800000 */
.L_x_2874:
        /* <DEDUP_REMOVED lines=8> */
.L_x_2854:
[----:B------:R-:W-:Y:S05]  /*29940*/  BSYNC B0 ;  /* 0x0000000000007941 */ /* 0x000fea0003800000 */
.L_x_2853:
[----:B------:R-:W2:Y:S01]  /*29950*/  LDC R0, c[0x0][0x448] ;  /* 0x00011200ff007b82 */ /* 0x000ea20000000800 */
[----:B------:R-:W-:Y:S01]  /*29960*/  LEA R2, R17, 0x7f, 0x7 ;  /* 0x0000007f11027811 */ /* 0x000fe200078e38ff */
[----:B------:R-:W-:Y:S06]  /*29970*/  @!P0 WARPSYNC.ALL ;  /* 0x0000000000008948 */ /* 0x000fec0003800000 */
[----:B------:R-:W-:Y:S01]  /*29980*/  @!P0 BAR.SYNC.DEFER_BLOCKING 0xc, 0x180 ;  /* 0x0306000000008b1d */ /* 0x000fe20000010000 */
[----:B--2---:R-:W-:-:S13]  /*29990*/  ISETP.NE.AND P1, PT, R0, 0x1, PT ;  /* 0x000000010000780c */ /* 0x004fda0003f25270 */
[----:B------:R-:W2:Y:S08]  /*299a0*/  @P1 LDC R3, c[0x0][0x44c] ;  /* 0x00011300ff031b82 */ /* 0x000eb00000000800 */
[----:B------:R-:W3:Y:S01]  /*299b0*/  @P1 LDC R0, c[0x0][0x450] ;  /* 0x00011400ff001b82 */ /* 0x000ee20000000800 */
[----:B--2---:R-:W-:-:S05]  /*299c0*/  @P1 IMAD.HI.U32 R3, R2, R3, RZ ;  /* 0x0000000302031227 */ /* 0x004fca00078e00ff */
[----:B---3--:R-:W-:-:S04]  /*299d0*/  @P1 SHF.R.U32.HI R2, RZ, R0, R3 ;  /* 0x00000000ff021219 */ /* 0x008fc80000011603 */
[----:B------:R-:W-:-:S05]  /*299e0*/  IADD3 R0, R20, R2, RZ ;  /* 0x0000000214007210 */ /* 0x000fca0007ffe0ff */
[----:B------:R-:W-:-:S05]  /*299f0*/  IMAD.HI R0, R0, 0x66666667, RZ ;  /* 0x6666666700007827 */ /* 0x000fca00078e02ff */
[----:B------:R-:W-:-:S04]  /*29a00*/  SHF.R.U32.HI R2, RZ, 0x1f, R0 ;  /* 0x0000001fff027819 */ /* 0x000fc80000011600 */
[----:B------:R-:W-:-:S04]  /*29a10*/  LEA.HI.SX32 R2, R0, R2, 0x1a ;  /* 0x0000000200027211 */ /* 0x000fc800078fd2ff */
[----:B------:R-:W-:-:S04]  /*29a20*/  VIMNMX R32, R32, R2, PT ;  /* 0x0000000220207248 */ /* 0x000fc80003fe0100 */
[----:B------:R-:W-:-:S13]  /*29a30*/  ISETP.GT.AND P0, PT, R32, RZ, PT ;  /* 0x000000ff2000720c */ /* 0x000fda0003f04270 */
[----:B------:R-:W-:Y:S05]  /*29a40*/  @P0 BRA `(.L_x_2889) ;  /* 0x0000000000440947 */ /* 0x000fea0003800000 */
[----:B-1----:R-:W1:Y:S02]  /*29a50*/  S2R R5, SR_TID.X ;  /* 0x0000000000057919 */ /* 0x002e640000002100 */
[----:B-1----:R-:W-:-:S04]  /*29a60*/  LOP3.LUT R5, R5, 0x7f, RZ, 0xc0, !PT ;  /* 0x0000007f05057812 */ /* 0x002fc800078ec0ff */
[----:B------:R-:W-:-:S13]  /*29a70*/  ISETP.NE.AND P0, PT, R5, RZ, PT ;  /* 0x000000ff0500720c */ /* 0x000fda0003f05270 */
        /* <DEDUP_REMOVED lines=14> */
.L_x_2889:
        /* <DEDUP_REMOVED lines=10> */
[----:B------:R-:W2:Y:S01]  /*29c00*/  LDC.64 R2, c[0x4][R2] ;  /* 0x0100000002027b82 */ /* 0x000ea20000000a00 */
[----:B-1----:R-:W-:Y:S01]  /*29c10*/  IMAD.U32 R5, RZ, RZ, UR7 ;  /* 0x00000007ff057e24 */ /* 0x002fe2000f8e00ff */
[----:B0-----:R-:W-:Y:S01]  /*29c20*/  MOV R8, 0x70 ;  /* 0x0000007000087802 */ /* 0x001fe20000000f00 */
[----:B------:R-:W-:Y:S02]  /*29c30*/  IMAD.U32 R7, RZ, RZ, UR9 ;  /* 0x00000009ff077e24 */ /* 0x000fe4000f8e00ff */
[----:B------:R-:W-:-:S02]  /*29c40*/  IMAD.U32 R10, RZ, RZ, UR4 ;  /* 0x00000004ff0a7e24 */ /* 0x000fc4000f8e00ff */
[----:B------:R-:W-:Y:S02]  /*29c50*/  IMAD.U32 R11, RZ, RZ, UR5 ;  /* 0x00000005ff0b7e24 */ /* 0x000fe4000f8e00ff */
[----:B------:R-:W-:Y:S02]  /*29c60*/  IMAD.MOV.U32 R12, RZ, RZ, 0x1 ;  /* 0x00000001ff0c7424 */ /* 0x000fe400078e00ff */
[----:B------:R-:W-:-:S07]  /*29c70*/  IMAD.MOV.U32 R13, RZ, RZ, RZ ;  /* 0x000000ffff0d7224 */ /* 0x000fce00078e00ff */
[----:B------:R-:W-:-:S07]  /*29c80*/  LEPC R20, `(.L_x_2892) ;  /* 0x000000001014794e */ /* 0x000fce0000000000 */
[----:B--2---:R-:W-:Y:S05]  /*29c90*/  CALL.ABS.NOINC R2 ;  /* 0x0000000002007343 */ /* 0x004fea0003c00000 */
.L_x_2892:
[----:B------:R-:W-:Y:S05]  /*29ca0*/  BSYNC B6 ;  /* 0x0000000000067941 */ /* 0x000fea0003800000 */
.L_x_2891:
        /* <DEDUP_REMOVED lines=18> */
[----:B------:R-:W-:Y:S01]  /*29dd0*/  MOV R13, RZ ;  /* 0x000000ff000d7202 */ /* 0x000fe20000000f00 */
[----:B------:R-:W-:-:S02]  /*29de0*/  IMAD.U32 R11, RZ, RZ, UR5 ;  /* 0x00000005ff0b7e24 */ /* 0x000fc4000f8e00ff */
[----:B0-----:R-:W-:Y:S02]  /*29df0*/  IMAD.MOV.U32 R8, RZ, RZ, 0x70 ;  /* 0x00000070ff087424 */ /* 0x001fe400078e00ff */
[----:B------:R-:W-:-:S07]  /*29e00*/  IMAD.MOV.U32 R12, RZ, RZ, 0x1 ;  /* 0x00000001ff0c7424 */ /* 0x000fce00078e00ff */
[----:B------:R-:W-:-:S07]  /*29e10*/  LEPC R20, `(.L_x_2894) ;  /* 0x000000001014794e */ /* 0x000fce0000000000 */
[----:B-12---:R-:W-:Y:S05]  /*29e20*/  CALL.ABS.NOINC R2 ;  /* 0x0000000002007343 */ /* 0x006fea0003c00000 */
.L_x_2894:
[----:B------:R-:W-:Y:S05]  /*29e30*/  BSYNC B6 ;  /* 0x0000000000067941 */ /* 0x000fea0003800000 */
.L_x_2893:
        /* <DEDUP_REMOVED lines=19> */
[----:B--23--:R-:W-:Y:S05]  /*29f70*/  CALL.ABS.NOINC R2 ;  /* 0x0000000002007343 */ /* 0x00cfea0003c00000 */
.L_x_2896:
[----:B------:R-:W-:Y:S05]  /*29f80*/  BSYNC B6 ;  /* 0x0000000000067941 */ /* 0x000fea0003800000 */
.L_x_2895:
        /* <DEDUP_REMOVED lines=12> */
[----:B------:R-:W-:Y:S02]  /*2a050*/  IMAD.U32 R7, RZ, RZ, UR7 ;  /* 0x00000007ff077e24 */ /* 0x000fe4000f8e00ff */
[----:B------:R-:W-:-:S02]  /*2a060*/  IMAD.U32 R10, RZ, RZ, UR8 ;  /* 0x00000008ff0a7e24 */ /* 0x000fc4000f8e00ff */
[----:B0-----:R-:W-:Y:S02]  /*2a070*/  IMAD.MOV.U32 R8, RZ, RZ, 0x70 ;  /* 0x00000070ff087424 */ /* 0x001fe400078e00ff */
[----:B------:R-:W-:Y:S02]  /*2a080*/  IMAD.MOV.U32 R12, RZ, RZ, 0x1 ;  /* 0x00000001ff0c7424 */ /* 0x000fe400078e00ff */
[----:B------:R-:W-:-:S07]  /*2a090*/  IMAD.MOV.U32 R13, RZ, RZ, RZ ;  /* 0x000000ffff0d7224 */ /* 0x000fce00078e00ff */
[----:B------:R-:W-:-:S07]  /*2a0a0*/  LEPC R20, `(.L_x_2898) ;  /* 0x000000001014794e */ /* 0x000fce0000000000 */
[----:B-12---:R-:W-:Y:S05]  /*2a0b0*/  CALL.ABS.NOINC R2 ;  /* 0x0000000002007343 */ /* 0x006fea0003c00000 */
.L_x_2898:
[----:B------:R-:W-:Y:S05]  /*2a0c0*/  BSYNC B6 ;  /* 0x0000000000067941 */ /* 0x000fea0003800000 */
.L_x_2897:
[----:B------:R-:W-:Y:S01]  /*2a0d0*/  ULDC.64 UR4, c[0x0][0x9f8] ;  /* 0x00027e0000047ab9 */ /* 0x000fe20000000a00 */
[----:B------:R-:W3:Y:S01]  /*2a0e0*/  S2R R20, SR_TID.X ;  /* 0x0000000000147919 */ /* 0x000ee20000002100 */
[----:B------:R-:W-:Y:S01]  /*2a0f0*/  ISETP.NE.U32.AND P0, PT, RZ, UR4, PT ;  /* 0x00000004ff007c0c */ /* 0x000fe2000bf05070 */
[----:B------:R-:W4:Y:S03]  /*2a100*/  LDC R14, c[0x0][0x430] ;  /* 0x00010c00ff0e7b82 */ /* 0x000f260000000800 */
[----:B------:R-:W-:-:S13]  /*2a110*/  ISETP.NE.AND.EX P0, PT, RZ, UR5, PT, P0 ;  /* 0x00000005ff007c0c */ /* 0x000fda000bf05300 */
[----:B------:R-:W-:Y:S01]  /*2a120*/  @P0 IADD3 R2, P1, R25, UR4, RZ ;  /* 0x0000000419020c10 */ /* 0x000fe2000ff3e0ff */
[----:B------:R-:W-:Y:S01]  /*2a130*/  IMAD.MOV.U32 R0, RZ, RZ, 0xa0 ;  /* 0x000000a0ff007424 */ /* 0x000fe200078e00ff */
[----:B------:R-:W4:Y:S01]  /*2a140*/  LDL R25, [R1+0x8] ;  /* 0x0000080001197983 */ /* 0x000f220000100800 */
[----:B------:R-:W-:Y:S01]  /*2a150*/  ULDC UR4, c[0x0][0x2f4] ;  /* 0x0000bd0000047ab9 */ /* 0x000fe20000000800 */
[----:B------:R-:W-:Y:S01]  /*2a160*/  @P0 IADD3.X R3, R26, UR5, RZ, P1, !PT ;  /* 0x000000051a030c10 */ /* 0x000fe20008ffe4ff */
[----:B------:R-:W-:Y:S01]  /*2a170*/  IMAD R0, R32, R0, -0xa0 ;  /* 0xffffff6020007424 */ /* 0x000fe200078e0200 */
[----:B--2---:R-:W-:Y:S01]  /*2a180*/  LOP3.LUT R31, R31, 0xffffffbf, RZ, 0xc0, !PT ;  /* 0xffffffbf1f1f7812 */ /* 0x004fe200078ec0ff */
[----:B------:R-:W-:Y:S02]  /*2a190*/  ULDC UR5, c[0x0][0x320] ;  /* 0x0000c80000057ab9 */ /* 0x000fe40000000800 */
[----:B------:R2:W2:Y:S01]  /*2a1a0*/  @P0 LDG.E R33, desc[UR52][R2.64] ;  /* 0x0000003402210981 */ /* 0x0004a2000c1e1900 */
[----:B---3--:R-:W-:-:S02]  /*2a1b0*/  LOP3.LUT R21, R20, 0x7f, RZ, 0xc0, !PT ;  /* 0x0000007f14157812 */ /* 0x008fc400078ec0ff */
[----:B------:R-:W-:Y:S02]  /*2a1c0*/  SHF.L.U32 R20, R20, 0x5, RZ ;  /* 0x0000000514147819 */ /* 0x000fe400000006ff */
[----:B------:R-:W-:Y:S02]  /*2a1d0*/  SHF.R.U32.HI R21, RZ, 0x2, R21 ;  /* 0x00000002ff157819 */ /* 0x000fe40000011615 */
[----:B----4-:R-:W-:Y:S02]  /*2a1e0*/  ISETP.NE.AND P2, PT, R14, 0x1, PT ;  /* 0x000000010e00780c */ /* 0x010fe40003f45270 */
[----:B------:R-:W-:-:S05]  /*2a1f0*/  LOP3.LUT R20, R21, 0x60, R20, 0xf8, !PT ;  /* 0x0000006015147812 */ /* 0x000fca00078ef814 */
[----:B------:R-:W-:Y:S02]  /*2a200*/  IMAD.IADD R10, R20, 0x1, R0 ;  /* 0x00000001140a7824 */ /* 0x000fe400078e0200 */
[----:B------:R-:W3:Y:S03]  /*2a210*/  S2R R20, SR_TID.X ;  /* 0x0000000000147919 */ /* 0x000ee60000002100 */
[----:B------:R-:W-:Y:S01]  /*2a220*/  ISETP.GE.AND P1, PT, R10, R27, PT ;  /* 0x0000001b0a00720c */ /* 0x000fe20003f26270 */
[----:B------:R-:W4:Y:S01]  /*2a230*/  S2R R21, SR_TID.X ;  /* 0x0000000000157919 */ /* 0x000f220000002100 */
[----:B------:R-:W4:Y:S08]  /*2a240*/  @P2 LDC R7, c[0x0][0x434] ;  /* 0x00010d00ff072b82 */ /* 0x000f300000000800 */
[----:B0-----:R-:W0:Y:S08]  /*2a250*/  @P2 LDC R8, c[0x0][0x438] ;  /* 0x00010e00ff082b82 */ /* 0x001e300000000800 */
[----:B--2---:R-:W2:Y:S08]  /*2a260*/  @!P1 LDC.64 R2, c[0x0][0x428] ;  /* 0x00010a00ff029b82 */ /* 0x004eb00000000a00 */
[----:B-1----:R-:W1:Y:S01]  /*2a270*/  @!P1 LDC.64 R4, c[0x0][0x418] ;  /* 0x00010600ff049b82 */ /* 0x002e620000000a00 */
[----:B---3--:R-:W-:-:S04]  /*2a280*/  LOP3.LUT R20, R20, 0x7f, RZ, 0xc0, !PT ;  /* 0x0000007f14147812 */ /* 0x008fc800078ec0ff */
[----:B------:R-:W-:Y:S01]  /*2a290*/  SHF.R.U32.HI R12, RZ, 0x2, R20 ;  /* 0x00000002ff0c7819 */ /* 0x000fe20000011614 */
[----:B----4-:R-:W-:-:S05]  /*2a2a0*/  IMAD.SHL.U32 R20, R21, 0x20, RZ ;  /* 0x0000002015147824 */ /* 0x010fca00078e00ff */
[----:B------:R-:W-:-:S04]  /*2a2b0*/  LOP3.LUT R20, R12, 0x60, R20, 0xf8, !PT ;  /* 0x000000600c147812 */ /* 0x000fc800078ef814 */
[----:B------:R-:W-:-:S05]  /*2a2c0*/  LOP3.LUT R20, R20, 0x80, RZ, 0xfc, !PT ;  /* 0x0000008014147812 */ /* 0x000fca00078efcff */
[----:B------:R-:W-:Y:S01]  /*2a2d0*/  IMAD.IADD R0, R20, 0x1, R0 ;  /* 0x0000000114007824 */ /* 0x000fe200078e0200 */
[----:B------:R-:W-:Y:S01]  /*2a2e0*/  UMOV UR6, 0xffffffff ;  /* 0xffffffff00067882 */ /* 0x000fe20000000000 */
[----:B------:R-:W-:-:S04]  /*2a2f0*/  IMAD.IADD R10, R10, 0x1, R25 ;  /* 0x000000010a0a7824 */ /* 0x000fc800078e0219 */
[----:B------:R-:W-:Y:S01]  /*2a300*/  @P2 IMAD.HI.U32 R7, R10, R7, RZ ;  /* 0x000000070a072227 */ /* 0x000fe200078e00ff */
[----:B------:R-:W-:Y:S02]  /*2a310*/  MOV R6, R10 ;  /* 0x0000000a00067202 */ /* 0x000fe40000000f00 */
[----:B------:R-:W-:Y:S02]  /*2a320*/  SHF.R.S32.HI R15, RZ, 0x1f, R33 ;  /* 0x0000001fff0f7819 */ /* 0x000fe40000011421 */
[----:B0-----:R-:W-:-:S04]  /*2a330*/  @P2 SHF.R.U32.HI R6, RZ, R8, R7 ;  /* 0x00000008ff062219 */ /* 0x001fc80000011607 */
[--C-:B------:R-:W-:Y:S01]  /*2a340*/  @!P1 SHF.R.S32.HI R7, RZ, 0x1f, R6.reuse ;  /* 0x0000001fff079819 */ /* 0x100fe20000011406 */
[-C--:B--2---:R-:W-:Y:S02]  /*2a350*/  @!P1 IMAD R11, R15, R2.reuse, RZ ;  /* 0x000000020f0b9224 */ /* 0x084fe400078e02ff */
[----:B------:R-:W-:-:S04]  /*2a360*/  @!P1 IMAD.WIDE.U32 R8, R33, R2, R6 ;  /* 0x0000000221089225 */ /* 0x000fc800078e0006 */
[----:B------:R-:W-:Y:S01]  /*2a370*/  @!P1 IMAD R2, R33, R3, R11 ;  /* 0x0000000321029224 */ /* 0x000fe200078e020b */
[----:B-1----:R-:W-:Y:S02]  /*2a380*/  @!P1 LEA R12, P0, R8, R4, 0x2 ;  /* 0x00000004080c9211 */ /* 0x002fe400078010ff */
[----:B------:R-:W0:Y:S01]  /*2a390*/  @P2 LDC R4, c[0x0][0x434] ;  /* 0x00010d00ff042b82 */ /* 0x000e220000000800 */
[----:B------:R-:W-:-:S05]  /*2a3a0*/  @!P1 IMAD.IADD R2, R9, 0x1, R2 ;  /* 0x0000000109029824 */ /* 0x000fca00078e0202 */
[----:B------:R-:W-:Y:S02]  /*2a3b0*/  @!P1 LEA.HI.X R13, R8, R5, R2, 0x2, P0 ;  /* 0x00000005080d9211 */ /* 0x000fe400000f1402 */
[----:B------:R-:W-:Y:S01]  /*2a3c0*/  ISETP.GE.AND P0, PT, R0, R27, PT ;  /* 0x0000001b0000720c */ /* 0x000fe20003f06270 */
[----:B------:R-:W1:Y:S03]  /*2a3d0*/  @P2 LDC R5, c[0x0][0x438] ;  /* 0x00010e00ff052b82 */ /* 0x000e660000000800 */
[----:B------:R-:W-:-:S13]  /*2a3e0*/  ISETP.GT.U32.OR P0, PT, R20, 0x9f, P0 ;  /* 0x0000009f1400780c */ /* 0x000fda0000704470 */
[----:B------:R-:W2:Y:S01]  /*2a3f0*/  @!P0 LDC.64 R2, c[0x0][0x428] ;  /* 0x00010a00ff028b82 */ /* 0x000ea20000000a00 */
[----:B------:R-:W-:Y:S01]  /*2a400*/  IADD3 R8, R0, R25, RZ ;  /* 0x0000001900087210 */ /* 0x000fe20007ffe0ff */
[----:B------:R-:W3:Y:S04]  /*2a410*/  S2R R11, SR_TID.X ;  /* 0x00000000000b7919 */ /* 0x000ee80000002100 */
[----:B0-----:R-:W-:-:S04]  /*2a420*/  @P2 IMAD.HI.U32 R4, R8, R4, RZ ;  /* 0x0000000408042227 */ /* 0x001fc800078e00ff */
[----:B------:R-:W-:Y:S01]  /*2a430*/  IMAD.MOV.U32 R0, RZ, RZ, R8 ;  /* 0x000000ffff007224 */ /* 0x000fe200078e0008 */
[----:B-1----:R-:W-:Y:S01]  /*2a440*/  @P2 SHF.R.U32.HI R0, RZ, R5, R4 ;  /* 0x00000005ff002219 */ /* 0x002fe20000011604 */
[----:B------:R-:W-:-:S03]  /*2a450*/  IMAD.MOV R9, RZ, RZ, -R6 ;  /* 0x000000ffff097224 */ /* 0x000fc600078e0a06 */
[----:B------:R-:W-:Y:S01]  /*2a460*/  @!P0 SHF.R.S32.HI R5, RZ, 0x1f, R0 ;  /* 0x0000001fff058819 */ /* 0x000fe20000011400 */
[----:B--2---:R-:W-:-:S04]  /*2a470*/  @!P0 IMAD R4, R15, R2, RZ ;  /* 0x000000020f048224 */ /* 0x004fc800078e02ff */
[----:B------:R-:W-:Y:S02]  /*2a480*/  @!P0 IMAD R6, R33, R3, R4 ;  /* 0x0000000321068224 */ /* 0x000fe400078e0204 */
[----:B------:R-:W-:-:S04]  /*2a490*/  @!P0 IMAD.MOV.U32 R4, RZ, RZ, R0 ;  /* 0x000000ffff048224 */ /* 0x000fc800078e0000 */
[----:B------:R-:W-:Y:S02]  /*2a4a0*/  @!P0 IMAD.WIDE.U32 R4, R33, R2, R4 ;  /* 0x0000000221048225 */ /* 0x000fe400078e0004 */
[----:B------:R-:W0:Y:S01]  /*2a4b0*/  @!P0 LDC.64 R2, c[0x0][0x418] ;  /* 0x00010600ff028b82 */ /* 0x000e220000000a00 */
[----:B------:R1:W-:Y:S02]  /*2a4c0*/  STL [R1+0xc], R15 ;  /* 0x00000c0f01007387 */ /* 0x0003e40000100800 */
[----:B------:R-:W-:Y:S01]  /*2a4d0*/  @!P0 IADD3 R5, R6, R5, RZ ;  /* 0x0000000506058210 */ /* 0x000fe20007ffe0ff */
[----:B-1----:R-:W-:Y:S01]  /*2a4e0*/  IMAD.U32 R15, RZ, RZ, UR39 ;  /* 0x00000027ff0f7e24 */ /* 0x002fe2000f8e00ff */
[----:B------:R-:W-:-:S04]  /*2a4f0*/  CS2R R6, SRZ ;  /* 0x0000000000067805 */ /* 0x000fc8000001ff00 */
[----:B------:R-:W-:Y:S01]  /*2a500*/  ISETP.NE.AND P3, PT, R15, 0x3, PT ;  /* 0x000000030f00780c */ /* 0x000fe20003f65270 */
[----:B---3--:R-:W-:Y:S01]  /*2a510*/  IMAD.SHL.U32 R15, R11, 0x10, RZ ;  /* 0x000000100b0f7824 */ /* 0x008fe200078e00ff */
[----:B------:R1:W5:Y:S04]  /*2a520*/  @!P1 LDG.E R6, desc[UR52][R12.64] ;  /* 0x000000340c069981 */ /* 0x000368000c1e1900 */
[----:B------:R-:W-:Y:S02]  /*2a530*/  LOP3.LUT R15, R15, 0x30, RZ, 0xc0, !PT ;  /* 0x000000300f0f7812 */ /* 0x000fe400078ec0ff */
[----:B0-----:R-:W-:Y:S02]  /*2a540*/  @!P0 LEA R2, P2, R4, R2, 0x2 ;  /* 0x0000000204028211 */ /* 0x001fe400078410ff */
[----:B------:R-:W-:-:S02]  /*2a550*/  ISETP.GE.AND P1, PT, R15, UR4, PT ;  /* 0x000000040f007c0c */ /* 0x000fc4000bf26270 */
[----:B------:R-:W-:Y:S02]  /*2a560*/  @!P0 LEA.HI.X R3, R4, R3, R5, 0x2, P2 ;  /* 0x0000000304038211 */ /* 0x000fe400010f1405 */
[----:B------:R-:W-:Y:S02]  /*2a570*/  SHF.L.U32 R25, R11, 0x4, RZ ;  /* 0x000000040b197819 */ /* 0x000fe400000006ff */
[----:B------:R-:W-:Y:S01]  /*2a580*/  LOP3.LUT R11, R15, 0x40, RZ, 0xfc, !PT ;  /* 0x000000400f0b7812 */ /* 0x000fe200078efcff */
[----:B------:R1:W5:Y:S01]  /*2a590*/  @!P0 LDG.E R7, desc[UR52][R2.64] ;  /* 0x0000003402078981 */ /* 0x000362000c1e1900 */
[----:B------:R-:W-:Y:S02]  /*2a5a0*/  @P3 LOP3.LUT R31, R31, 0x40, RZ, 0xfc, !PT ;  /* 0x000000401f1f3812 */ /* 0x000fe400078efcff */
[----:B------:R-:W-:Y:S02]  /*2a5b0*/  LOP3.LUT R25, R25, 0x30, RZ, 0xc0, !PT ;  /* 0x0000003019197812 */ /* 0x000fe400078ec0ff */
[----:B------:R-:W-:-:S02]  /*2a5c0*/  ISETP.GE.AND P0, PT, R11, UR4, PT ;  /* 0x000000040b007c0c */ /* 0x000fc4000bf06270 */
[----:B------:R-:W-:Y:S02]  /*2a5d0*/  LOP3.LUT R31, R31, 0xffffffef, RZ, 0xc0, !PT ;  /* 0xffffffef1f1f7812 */ /* 0x000fe400078ec0ff */
[----:B------:R-:W-:Y:S02]  /*2a5e0*/  LOP3.LUT R25, R25, 0x80, RZ, 0xfc, !PT ;  /* 0x0000008019197812 */ /* 0x000fe400078efcff */
[----:B------:R-:W-:Y:S02]  /*2a5f0*/  @P1 LOP3.LUT R31, R31, 0x10, RZ, 0xfc, !PT ;  /* 0x000000101f1f1812 */ /* 0x000fe400078efcff */
[----:B------:R-:W-:Y:S02]  /*2a600*/  ISETP.GE.AND P2, PT, R25, UR4, PT ;  /* 0x0000000419007c0c */ /* 0x000fe4000bf46270 */
        /* <DEDUP_REMOVED lines=11> */
[----:B------:R-:W-:Y:S02]  /*2a6c0*/  IMAD R9, R14, R9, R10 ;  /* 0x000000090e097224 */ /* 0x000fe400078e020a */
[----:B------:R-:W-:-:S04]  /*2a6d0*/  IMAD.MOV R10, RZ, RZ, -R0 ;  /* 0x000000ffff0a7224 */ /* 0x000fc800078e0a00 */
[----:B------:R-:W-:Y:S01]  /*2a6e0*/  IMAD R10, R14, R10, R8 ;  /* 0x0000000a0e0a7224 */ /* 0x000fe200078e0208 */
[----:B------:R-:W-:Y:S06]  /*2a6f0*/  BRA.DIV UR6, `(.L_x_2899) ;  /* 0x0000007206747947 */ /* 0x000fec000b800000 */
.L_x_3086:
[----:B------:R-:W-:Y:S01]  /*2a700*/  ISETP.GT.U32.AND P0, PT, R20, 0x9f, PT ;  /* 0x0000009f1400780c */ /* 0x000fe20003f04070 */
[----:B------:R-:W-:Y:S01]  /*2a710*/  IMAD.MOV.U32 R0, RZ, RZ, R31 ;  /* 0x000000ffff007224 */ /* 0x000fe200078e001f */
[----:B------:R-:W-:Y:S01]  /*2a720*/  SHF.R.S32.HI R36, RZ, 0x1f, R18 ;  /* 0x0000001fff247819 */ /* 0x000fe20000011412 */
[----:B------:R-:W-:-:S03]  /*2a730*/  VIADD R5, R32, 0xffffffff ;  /* 0xffffffff20057836 */ /* 0x000fc60000000000 */
[----:B------:R-:W-:-:S07]  /*2a740*/  LOP3.LUT R0, R0, 0xffffffdf, RZ, 0xc0, !PT ;  /* 0xffffffdf00007812 */ /* 0x000fce00078ec0ff */
[----:B------:R-:W-:-:S05]  /*2a750*/  @P0 LOP3.LUT R0, R0, 0x20, RZ, 0xfc, !PT ;  /* 0x0000002000000812 */ /* 0x000fca00078efcff */
[----:B------:R0:W-:Y:S01]  /*2a760*/  STL [R1], R0 ;  /* 0x0000000001007387 */ /* 0x0001e20000100800 */
[----:B------:R-:W-:Y:S05]  /*2a770*/  @!P3 BRA `(.L_x_2900) ;  /* 0x000000000004b947 */ /* 0x000fea0003800000 */
[----:B------:R-:W-:Y:S01]  /*2a780*/  BPT.TRAP 0x1 ;  /* 0x000000040000795c */ /* 0x000fe20000300000 */
.L_x_2900:
[----:B0-----:R-:W-:Y:S01]  /*2a790*/  IMAD R0, R23, 0x8, R22 ;  /* 0x0000000817007824 */ /* 0x001fe200078e0216 */
[----:B-1----:R-:W-:Y:S01]  /*2a7a0*/  SHF.L.U32 R2, R34, 0x1f, RZ ;  /* 0x0000001f22027819 */ /* 0x002fe200000006ff */
[----:B------:R-:W-:Y:S01]  /*2a7b0*/  BSSY B0, `(.L_x_2901) ;  /* 0x0000006000007945 */ /* 0x000fe20003800000 */
[----:B------:R-:W-:Y:S02]  /*2a7c0*/  SHF.R.S32.HI R3, RZ, 0x1f, R9 ;  /* 0x0000001fff037819 */ /* 0x000fe40000011409 */
[----:B------:R-:W0:Y:S01]  /*2a7d0*/  SYNCS.PHASECHK.TRANS64.TRYWAIT P0, [R0+URZ+0x29880], R2 ;  /* 0x02988002000075a7 */ /* 0x000e22000800017f */
[----:B------:R1:W-:Y:S04]  /*2a7e0*/  STL [R1+0x34], R2 ;  /* 0x0000340201007387 */ /* 0x0003e80000100800 */
[----:B------:R1:W-:Y:S02]  /*2a7f0*/  STL [R1+0x2c], R3 ;  /* 0x00002c0301007387 */ /* 0x0003e40000100800 */
[----:B01----:R-:W-:Y:S05]  /*2a800*/  @!P0 BRA `(.L_x_2902) ;  /* 0x0000007000608947 */ /* 0x003fea0003800000 */
.L_x_3087:
[----:B------:R-:W-:Y:S05]  /*2a810*/  BSYNC B0 ;  /* 0x0000000000007941 */ /* 0x000fea0003800000 */
.L_x_2901:
[----:B0-----:R-:W2:Y:S01]  /*2a820*/  LDL R2, [R1+0x2c] ;  /* 0x00002c0001027983 */ /* 0x001ea20000100800 */
[----:B------:R-:W-:-:S03]  /*2a830*/  ULDC.64 UR4, c[0x0][0x328] ;  /* 0x0000ca0000047ab9 */ /* 0x000fc60000000a00 */
[----:B------:R-:W3:Y:S01]  /*2a840*/  LDL R20, [R1] ;  /* 0x0000000001147983 */ /* 0x000ee20000100800 */
[----:B-----5:R-:W-:Y:S01]  /*2a850*/  SHF.R.S32.HI R8, RZ, 0x1f, R6 ;  /* 0x0000001fff087819 */ /* 0x020fe20000011406 */
[----:B------:R-:W-:Y:S01]  /*2a860*/  ULDC.64 UR6, c[0x0][0x338] ;  /* 0x0000ce0000067ab9 */ /* 0x000fe20000000a00 */
[----:B------:R-:W-:Y:S01]  /*2a870*/  IMAD R12, R5, -0xa0, R27 ;  /* 0xffffff60050c7824 */ /* 0x000fe200078e021b */
[----:B------:R-:W0:Y:S01]  /*2a880*/  S2R R13, SR_TID.X ;  /* 0x00000000000d7919 */ /* 0x000e220000002100 */
[----:B------:R-:W-:Y:S01]  /*2a890*/  SHF.R.S32.HI R27, RZ, 0x1f, R10 ;  /* 0x0000001fff1b7819 */ /* 0x000fe2000001140a */
[----:B------:R-:W-:Y:S01]  /*2a8a0*/  ULDC.64 UR8, c[0x0][0x330] ;  /* 0x0000cc0000087ab9 */ /* 0x000fe20000000a00 */
[----:B------:R-:W-:Y:S01]  /*2a8b0*/  SHF.R.S32.HI R31, RZ, 0x1f, R7 ;  /* 0x0000001fff1f7819 */ /* 0x000fe20000011407 */
[----:B------:R1:W-:Y:S01]  /*2a8c0*/  STL [R1+0x30], R8 ;  /* 0x0000300801007387 */ /* 0x0003e20000100800 */
[----:B------:R-:W-:Y:S01]  /*2a8d0*/  ULDC.64 UR10, c[0x0][0x318] ;  /* 0x0000c600000a7ab9 */ /* 0x000fe20000000a00 */
[----:B0-----:R-:W-:-:S04]  /*2a8e0*/  LOP3.LUT R13, R13, 0x7f, RZ, 0xc0, !PT ;  /* 0x0000007f0d0d7812 */ /* 0x001fc800078ec0ff */
[--C-:B------:R-:W-:Y:S02]  /*2a8f0*/  SHF.R.U32.HI R14, RZ, 0x2, R13.reuse ;  /* 0x00000002ff0e7819 */ /* 0x100fe4000001160d */
[----:B------:R-:W-:-:S04]  /*2a900*/  SHF.R.U32.HI R13, RZ, 0x5, R13 ;  /* 0x00000005ff0d7819 */ /* 0x000fc8000001160d */
[----:B------:R-:W-:Y:S01]  /*2a910*/  SHF.L.U32 R13, R13, 0xa, RZ ;  /* 0x0000000a0d0d7819 */ /* 0x000fe200000006ff */
[----:B--2---:R-:W-:-:S04]  /*2a920*/  IMAD R2, R2, UR4, RZ ;  /* 0x0000000402027c24 */ /* 0x004fc8000f8e02ff */
[C---:B------:R-:W-:Y:S01]  /*2a930*/  IMAD R4, R9.reuse, UR5, R2 ;  /* 0x0000000509047c24 */ /* 0x040fe2000f8e0202 */
[----:B---3--:R-:W-:Y:S01]  /*2a940*/  LOP3.LUT P1, RZ, R20, 0x1, RZ, 0xc0, !PT ;  /* 0x0000000114ff7812 */ /* 0x008fe2000782c0ff */
[----:B------:R-:W-:-:S05]  /*2a950*/  IMAD.WIDE.U32 R2, R9, UR4, RZ ;  /* 0x0000000409027c25 */ /* 0x000fca000f8e00ff */
[----:B------:R-:W-:Y:S01]  /*2a960*/  IADD3 R3, R3, R4, RZ ;  /* 0x0000000403037210 */ /* 0x000fe20007ffe0ff */
[----:B------:R-:W-:Y:S02]  /*2a970*/  IMAD R4, R8, UR6, RZ ;  /* 0x0000000608047c24 */ /* 0x000fe4000f8e02ff */
[----:B-1----:R-:W-:Y:S02]  /*2a980*/  IMAD R8, R36, UR8, RZ ;  /* 0x0000000824087c24 */ /* 0x002fe4000f8e02ff */
[C---:B------:R-:W-:Y:S02]  /*2a990*/  IMAD R4, R6.reuse, UR7, R4 ;  /* 0x0000000706047c24 */ /* 0x040fe4000f8e0204 */
[----:B------:R-:W-:-:S04]  /*2a9a0*/  IMAD.WIDE.U32 R2, R6, UR6, R2 ;  /* 0x0000000606027c25 */ /* 0x000fc8000f8e0002 */
[----:B------:R-:W-:Y:S02]  /*2a9b0*/  IMAD.IADD R3, R3, 0x1, R4 ;  /* 0x0000000103037824 */ /* 0x000fe400078e0204 */
[----:B------:R-:W-:Y:S02]  /*2a9c0*/  IMAD R4, R27, UR4, RZ ;  /* 0x000000041b047c24 */ /* 0x000fe4000f8e02ff */
[----:B------:R-:W-:-:S04]  /*2a9d0*/  IMAD.WIDE.U32 R2, R18, UR8, R2 ;  /* 0x0000000812027c25 */ /* 0x000fc8000f8e0002 */
[----:B------:R-:W-:Y:S01]  /*2a9e0*/  IMAD R11, R10, UR5, R4 ;  /* 0x000000050a0b7c24 */ /* 0x000fe2000f8e0204 */
[----:B------:R-:W-:Y:S01]  /*2a9f0*/  IADD3 R2, P0, R2, UR10, RZ ;  /* 0x0000000a02027c10 */ /* 0x000fe2000ff1e0ff */
[----:B------:R-:W-:Y:S01]  /*2aa00*/  IMAD.WIDE.U32 R4, R10, UR4, RZ ;  /* 0x000000040a047c25 */ /* 0x000fe2000f8e00ff */
[----:B------:R-:W-:-:S03]  /*2aa10*/  UMOV UR4, 0xffffffff ;  /* 0xffffffff00047882 */ /* 0x000fc60000000000 */
[----:B------:R-:W-:Y:S02]  /*2aa20*/  IMAD.IADD R5, R5, 0x1, R11 ;  /* 0x0000000105057824 */ /* 0x000fe400078e020b */
[----:B------:R-:W-:Y:S02]  /*2aa30*/  IMAD R11, R31, UR6, RZ ;  /* 0x000000061f0b7c24 */ /* 0x000fe4000f8e02ff */
[----:B------:R-:W-:-:S04]  /*2aa40*/  IMAD.WIDE.U32 R4, R7, UR6, R4 ;  /* 0x0000000607047c25 */ /* 0x000fc8000f8e0004 */
[----:B------:R-:W-:Y:S02]  /*2aa50*/  IMAD R11, R7, UR7, R11 ;  /* 0x00000007070b7c24 */ /* 0x000fe4000f8e020b */
[----:B------:R-:W-:Y:S02]  /*2aa60*/  IMAD R8, R18, UR9, R8 ;  /* 0x0000000912087c24 */ /* 0x000fe4000f8e0208 */
[----:B------:R-:W-:-:S03]  /*2aa70*/  IMAD.IADD R5, R5, 0x1, R11 ;  /* 0x0000000105057824 */ /* 0x000fc600078e020b */
[----:B------:R-:W-:Y:S01]  /*2aa80*/  IADD3.X R3, R3, UR11, R8, P0, !PT ;  /* 0x0000000b03037c10 */ /* 0x000fe200087fe408 */
[----:B------:R-:W-:-:S03]  /*2aa90*/  IMAD.WIDE.U32 R4, R18, UR8, R4 ;  /* 0x0000000812047c25 */ /* 0x000fc6000f8e0004 */
[----:B------:R-:W-:-:S04]  /*2aaa0*/  IADD3 R26, P0, R4, UR10, RZ ;  /* 0x0000000a041a7c10 */ /* 0x000fc8000ff1e0ff */
[----:B------:R-:W-:Y:S01]  /*2aab0*/  IADD3.X R25, R8, UR11, R5, P0, !PT ;  /* 0x0000000b08197c10 */ /* 0x000fe200087fe405 */
[----:B------:R-:W-:Y:S02]  /*2aac0*/  IMAD.IADD R8, R12, 0x1, -R14 ;  /* 0x000000010c087824 */ /* 0x000fe400078e0a0e */
[----:B------:R-:W-:-:S03]  /*2aad0*/  IMAD R5, R23, 0x5000, R13 ;  /* 0x0000500017057824 */ /* 0x000fc600078e020d */
        /* <DEDUP_REMOVED lines=39> */
[----:B-1----:R-:W-:-:S05]  /*2ad50*/  IADD3 R2, P0, R14, R2, RZ ;  /* 0x000000020e027210 */ /* 0x002fca0007f1e0ff */
[----:B--2---:R-:W-:Y:S01]  /*2ad60*/  IMAD.X R3, RZ, RZ, R3, P0 ;  /* 0x000000ffff037224 */ /* 0x004fe200000e0603 */
        /* <DEDUP_REMOVED lines=10> */
.L_x_3099:
[----:B------:R-:W4:Y:S01]  /*2ae10*/  LDL R12, [R1] ;  /* 0x00000000010c7983 */ /* 0x000f220000100800 */
[----:B0-----:R-:W0:Y:S02]  /*2ae20*/  S2R R11, SR_TID.X ;  /* 0x00000000000b7919 */ /* 0x001e240000002100 */
[----:B0-----:R-:W-:-:S04]  /*2ae30*/  SHF.L.U32 R11, R11, 0x4, RZ ;  /* 0x000000040b0b7819 */ /* 0x001fc800000006ff */
        /* <DEDUP_REMOVED lines=13> */
.L_x_2904:
        /* <DEDUP_REMOVED lines=11> */
.L_x_2905:
[----:B------:R0:W-:Y:S01]  /*2afc0*/  SYNCS.ARRIVE.TRANS64.A1T0 RZ, [R0+URZ+0x29870], RZ ;  /* 0x029870ff00ff79a7 */ /* 0x0001e2000810003f */
[----:B------:R-:W-:Y:S05]  /*2afd0*/  @!P6 BRA `(.L_x_2906) ;  /* 0x000000000004e947 */ /* 0x000fea0003800000 */
[----:B------:R-:W-:Y:S01]  /*2afe0*/  BPT.TRAP 0x1 ;  /* 0x000000040000795c */ /* 0x000fe20000300000 */
.L_x_2906:
[----:B------:R-:W2:Y:S01]  /*2aff0*/  LDL R2, [R1+0x34] ;  /* 0x0000340001027983 */ /* 0x000ea20000100800 */
[----:B------:R-:W-:Y:S01]  /*2b000*/  BSSY B0, `(.L_x_2907) ;  /* 0x0000003000007945 */ /* 0x000fe20003800000 */
[----:B--2---:R-:W1:Y:S03]  /*2b010*/  SYNCS.PHASECHK.TRANS64.TRYWAIT P0, [R0+URZ+0x29840], R2 ;  /* 0x02984002000075a7 */ /* 0x004e66000800017f */
[----:B-1----:R-:W-:Y:S05]  /*2b020*/  @!P0 BRA `(.L_x_2908) ;  /* 0x0000007000608947 */ /* 0x002fea0003800000 */
.L_x_3100:
[----:B------:R-:W-:Y:S05]  /*2b030*/  BSYNC B0 ;  /* 0x0000000000007941 */ /* 0x000fea0003800000 */
.L_x_2907:
        /* <DEDUP_REMOVED lines=15> */
[----:B------:R-:W-:-:S03]  /*2b130*/  IMAD R6, R27, UR4, RZ ;  /* 0x000000041b067c24 */ /* 0x000fc6000f8e02ff */
[----:B------:R-:W-:Y:S01]  /*2b140*/  IADD3 R5, R3, R4, RZ ;  /* 0x0000000403057210 */ /* 0x000fe20007ffe0ff */
[----:B------:R-:W-:Y:S02]  /*2b150*/  IMAD.MOV.U32 R4, RZ, RZ, R2 ;  /* 0x000000ffff047224 */ /* 0x000fe400078e0002 */
        /* <DEDUP_REMOVED lines=19> */
[C---:B-----5:R-:W-:Y:S02]  /*2b290*/  LOP3.LUT P6, RZ, R20.reuse, 0x8, RZ, 0xc0, !PT ;  /* 0x0000000814ff7812 */ /* 0x060fe400078cc0ff */
[----:B------:R-:W-:Y:S01]  /*2b2a0*/  LOP3.LUT P1, RZ, R20, 0x4, RZ, 0xc0, !PT ;  /* 0x0000000414ff7812 */ /* 0x000fe2000782c0ff */
[----:B------:R-:W2:Y:S01]  /*2b2b0*/  SHFL.IDX PT, R3, R5, RZ, 0x1c1f ;  /* 0x001c1fff05037589 */ /* 0x000ea200000e0000 */
[----:B------:R-:W-:-:S03]  /*2b2c0*/  @P4 IADD3 R21, R22, R4, RZ ;  /* 0x0000000416154210 */ /* 0x000fc60007ffe0ff */
        /* <DEDUP_REMOVED lines=16> */
[----:B------:R-:W-:-:S03]  /*2b3d0*/  @P3 IMAD.IADD R9, R22, 0x1, R4 ;  /* 0x0000000116093824 */ /* 0x000fc600078e0204 */
[----:B------:R-:W2:Y:S01]  /*2b3e0*/  SHFL.IDX PT, R2, R6, 0x1, 0x1c1f ;  /* 0x003c1f0006027f89 */ /* 0x000ea200000e0000 */
        /* <DEDUP_REMOVED lines=8> */
[----:B-1----:R-:W1:Y:S01]  /*2b470*/  SHFL.IDX PT, R3, R5, 0x2, 0x1c1f ;  /* 0x005c1f0005037f89 */ /* 0x002e6200000e0000 */
[----:B------:R-:W-:-:S03]  /*2b480*/  @P2 IADD3 R21, R22, R4, RZ ;  /* 0x0000000416152210 */ /* 0x000fc60007ffe0ff */
        /* <DEDUP_REMOVED lines=18> */
.L_x_3112:
[----:B------:R-:W-:Y:S01]  /*2b5b0*/  LOP3.LUT P0, RZ, R20, 0x80, RZ, 0xc0, !PT ;  /* 0x0000008014ff7812 */ /* 0x000fe2000780c0ff */
[----:B------:R-:W-:-:S12]  /*2b5c0*/  BSSY B0, `(.L_x_2910) ;  /* 0x0000011000007945 */ /* 0x000fd80003800000 */
[----:B------:R-:W-:Y:S05]  /*2b5d0*/  @!P0 BRA `(.L_x_2911) ;  /* 0x00000000003c8947 */ /* 0x000fea0003800000 */
[----:B------:R-:W4:Y:S01]  /*2b5e0*/  S2R R5, SR_TID.X ;  /* 0x0000000000057919 */ /* 0x000f220000002100 */
[----:B------:R-:W-:Y:S01]  /*2b5f0*/  LOP3.LUT P3, RZ, R20, 0x10, RZ, 0xc0, !PT ;  /* 0x0000001014ff7812 */ /* 0x000fe2000786c0ff */
[----:B------:R-:W-:Y:S01]  /*2b600*/  IMAD.IADD R4, R22, 0x1, R4 ;  /* 0x0000000116047824 */ /* 0x000fe200078e0204 */
[C---:B------:R-:W-:Y:S02]  /*2b610*/  LOP3.LUT P2, RZ, R20.reuse, 0x8, RZ, 0xc0, !PT ;  /* 0x0000000814ff7812 */ /* 0x040fe4000784c0ff */
[----:B------:R-:W-:Y:S01]  /*2b620*/  LOP3.LUT P1, RZ, R20, 0x4, RZ, 0xc0, !PT ;  /* 0x0000000414ff7812 */ /* 0x000fe2000782c0ff */
[----:B----4-:R-:W-:-:S05]  /*2b630*/  IMAD.SHL.U32 R5, R5, 0x10, RZ ;  /* 0x0000001005057824 */ /* 0x010fca00078e00ff */
        /* <DEDUP_REMOVED lines=9> */
.L_x_2911:
[----:B------:R-:W-:Y:S05]  /*2b6d0*/  BSYNC B0 ;  /* 0x0000000000007941 */ /* 0x000fea0003800000 */
.L_x_2910:
[----:B------:R-:W-:Y:S01]  /*2b6e0*/  NOP ;  /* 0x0000000000007918 */ /* 0x000fe20000000000 */
[----:B------:R-:W-:-:S13]  /*2b6f0*/  PLOP3.LUT P0, PT, PT, PT, PT, 0x80, 0x0 ;  /* 0x000000000000781c */ /* 0x000fda0003f0f070 */
.L_x_2912:
        /* <DEDUP_REMOVED lines=11> */
.L_x_2913:
[----:B------:R3:W5:Y:S01]  /*2b7b0*/  LDL.LU R2, [R1+0x38] ;  /* 0x0000380001027983 */ /* 0x0007620000300800 */
[----:B------:R3:W-:Y:S02]  /*2b7c0*/  SYNCS.ARRIVE.TRANS64.A1T0 RZ, [R0+URZ+0x29830], RZ ;  /* 0x029830ff00ff79a7 */ /* 0x0007e4000810003f */
[----:B------:R-:W-:Y:S05]  /*2b7d0*/  WARPSYNC.ALL ;  /* 0x0000000000007948 */ /* 0x000fea0003800000 */
[----:B------:R-:W-:Y:S01]  /*2b7e0*/  ULDC.64 UR4, c[0x0][0xa00] ;  /* 0x0002800000047ab9 */ /* 0x000fe20000000a00 */
[----:B------:R-:W-:Y:S01]  /*2b7f0*/  SHF.R.S32.HI R27, RZ, 0x1f, R29 ;  /* 0x0000001fff1b7819 */ /* 0x000fe2000001141d */
[----:B0--3--:R-:W-:Y:S01]  /*2b800*/  VIADD R0, R22, 0x14400 ;  /* 0x0001440016007836 */ /* 0x009fe20000000000 */
[----:B------:R-:W-:Y:S01]  /*2b810*/  BAR.SYNC.DEFER_BLOCKING 0x8, 0x180 ;  /* 0x0206000000007b1d */ /* 0x000fe20000010000 */
[----:B------:R-:W-:-:S04]  /*2b820*/  ISETP.NE.U32.AND P0, PT, RZ, UR4, PT ;  /* 0x00000004ff007c0c */ /* 0x000fc8000bf05070 */
[----:B------:R-:W-:Y:S01]  /*2b830*/  ISETP.NE.AND.EX P0, PT, RZ, UR5, PT, P0 ;  /* 0x00000005ff007c0c */ /* 0x000fe2000bf05300 */
[----:B------:R-:W-:Y:S01]  /*2b840*/  ULDC.64 UR4, c[0x0][0x298] ;  /* 0x0000a60000047ab9 */ /* 0x000fe20000000a00 */
[----:B------:R-:W-:Y:S01]  /*2b850*/  BSSY B6, `(.L_x_2914) ;  /* 0x0000019000067945 */ /* 0x000fe20003800000 */
[----:B------:R-:W-:Y:S01]  /*2b860*/  IMAD R27, R27, UR4, RZ ;  /* 0x000000041b1b7c24 */ /* 0x000fe2000f8e02ff */
[----:B------:R-:W-:Y:S01]  /*2b870*/  SEL R26, R24, RZ, !P0 ;  /* 0x000000ff181a7207 */ /* 0x000fe20004000000 */
[----:B------:R-:W-:-:S04]  /*2b880*/  IMAD.WIDE.U32 R24, R29, UR4, RZ ;  /* 0x000000041d187c25 */ /* 0x000fc8000f8e00ff */
[----:B------:R-:W-:-:S04]  /*2b890*/  IMAD R27, R29, UR5, R27 ;  /* 0x000000051d1b7c24 */ /* 0x000fc8000f8e021b */
[----:B------:R-:W-:Y:S01]  /*2b8a0*/  IMAD.IADD R27, R25, 0x1, R27 ;  /* 0x00000001191b7824 */ /* 0x000fe200078e021b */
[----:B-----5:R-:W-:Y:S02]  /*2b8b0*/  SEL R31, R2, RZ, !P0 ;  /* 0x000000ff021f7207 */ /* 0x020fe40004000000 */
        /* <DEDUP_REMOVED lines=8> */
[----:B--2---:R-:W0:Y:S01]  /*2b940*/  LDC.64 R2, c[0x4][R2] ;  /* 0x0100000002027b82 */ /* 0x004e220000000a00 */
[----:B------:R-:W-:Y:S01]  /*2b950*/  IMAD.U32 R6, RZ, RZ, UR6 ;  /* 0x00000006ff067e24 */ /* 0x000fe2000f8e00ff */
[----:B------:R-:W-:Y:S01]  /*2b960*/  MOV R11, UR9 ;  /* 0x00000009000b7c02 */ /* 0x000fe20008000f00 */
[----:B-1----:R-:W-:Y:S02]  /*2b970*/  IMAD.U32 R7, RZ, RZ, UR7 ;  /* 0x00000007ff077e24 */ /* 0x002fe4000f8e00ff */
[----:B------:R-:W-:-:S02]  /*2b980*/  IMAD.U32 R10, RZ, RZ, UR8 ;  /* 0x00000008ff0a7e24 */ /* 0x000fc4000f8e00ff */
[----:B------:R-:W-:Y:S02]  /*2b990*/  IMAD.MOV.U32 R8, RZ, RZ, 0x70 ;  /* 0x00000070ff087424 */ /* 0x000fe400078e00ff */
[----:B------:R-:W-:Y:S02]  /*2b9a0*/  IMAD.MOV.U32 R12, RZ, RZ, 0x1 ;  /* 0x00000001ff0c7424 */ /* 0x000fe400078e00ff */
[----:B------:R-:W-:-:S07]  /*2b9b0*/  IMAD.MOV.U32 R13, RZ, RZ, RZ ;  /* 0x000000ffff0d7224 */ /* 0x000fce00078e00ff */
[----:B------:R-:W-:-:S07]  /*2b9c0*/  LEPC R20, `(.L_x_2915) ;  /* 0x000000001014794e */ /* 0x000fce0000000000 */
[----:B0-----:R-:W-:Y:S05]  /*2b9d0*/  CALL.ABS.NOINC R2 ;  /* 0x0000000002007343 */ /* 0x001fea0003c00000 */
.L_x_2915:
[----:B------:R-:W-:Y:S05]  /*2b9e0*/  BSYNC B6 ;  /* 0x0000000000067941 */ /* 0x000fea0003800000 */
.L_x_2914:
[----:B-1----:R0:W5:Y:S01]  /*2b9f0*/  LDL R8, [R1+0x28] ;  /* 0x0000280001087983 */ /* 0x0021620000100800 */
[----:B------:R-:W1:Y:S01]  /*2ba00*/  LDC R7, c[0x0][0x448] ;  /* 0x00011200ff077b82 */ /* 0x000e620000000800 */
[----:B------:R-:W-:Y:S01]  /*2ba10*/  ULDC.64 UR4, c[0x0][0x2d8] ;  /* 0x0000b60000047ab9 */ /* 0x000fe20000000a00 */
[----:B------:R-:W-:Y:S01]  /*2ba20*/  MOV R2, R24 ;  /* 0x0000001800027202 */ /* 0x000fe20000000f00 */
[----:B------:R-:W3:Y:S01]  /*2ba30*/  S2R R20, SR_TID.X ;  /* 0x0000000000147919 */ /* 0x000ee20000002100 */
[----:B--2---:R-:W-:Y:S02]  /*2ba40*/  IMAD.MOV.U32 R3, RZ, RZ, R27 ;  /* 0x000000ffff037224 */ /* 0x004fe400078e001b */
[----:B------:R-:W-:Y:S02]  /*2ba50*/  IMAD R0, R36, UR4, RZ ;  /* 0x0000000424007c24 */ /* 0x000fe4000f8e02ff */
[----:B------:R-:W-:-:S04]  /*2ba60*/  IMAD.WIDE.U32 R2, R18, UR4, R2 ;  /* 0x0000000412027c25 */ /* 0x000fc8000f8e0002 */
[----:B------:R-:W-:Y:S01]  /*2ba70*/  IMAD R0, R18, UR5, R0 ;  /* 0x0000000512007c24 */ /* 0x000fe2000f8e0200 */
[----:B------:R-:W-:-:S03]  /*2ba80*/  ULDC.64 UR4, c[0x0][0x2e0] ;  /* 0x0000b80000047ab9 */ /* 0x000fc60000000a00 */
[----:B------:R-:W-:Y:S02]  /*2ba90*/  IMAD.IADD R3, R3, 0x1, R0 ;  /* 0x0000000103037824 */ /* 0x000fe400078e0200 */
[----:B------:R-:W-:Y:S02]  /*2baa0*/  IMAD R0, R31, UR4, RZ ;  /* 0x000000041f007c24 */ /* 0x000fe4000f8e02ff */
[----:B------:R-:W-:Y:S01]  /*2bab0*/  IMAD.WIDE.U32 R2, R26, UR4, R2 ;  /* 0x000000041a027c25 */ /* 0x000fe2000f8e0002 */
[----:B-1----:R-:W-:-:S03]  /*2bac0*/  ISETP.NE.AND P0, PT, R7, 0x1, PT ;  /* 0x000000010700780c */ /* 0x002fc60003f05270 */
[----:B------:R-:W-:Y:S01]  /*2bad0*/  IMAD R0, R26, UR5, R0 ;  /* 0x000000051a007c24 */ /* 0x000fe2000f8e0200 */
[----:B------:R-:W1:Y:S01]  /*2bae0*/  S2R R29, SR_TID.X ;  /* 0x00000000001d7919 */ /* 0x000e620000002100 */
[----:B------:R-:W-:Y:S02]  /*2baf0*/  ULDC.64 UR4, c[0x0][0x2d0] ;  /* 0x0000b40000047ab9 */ /* 0x000fe40000000a00 */
[----:B------:R-:W-:Y:S01]  /*2bb00*/  IMAD.IADD R3, R3, 0x1, R0 ;  /* 0x0000000103037824 */ /* 0x000fe200078e0200 */
[----:B---3--:R-:W-:-:S05]  /*2bb10*/  LOP3.LUT R21, R20, 0x7f, RZ, 0xc0, !PT ;  /* 0x0000007f14157812 */ /* 0x008fca00078ec0ff */
[----:B------:R-:W2:Y:S01]  /*2bb20*/  @P0 LDC R6, c[0x0][0x44c] ;  /* 0x00011300ff060b82 */ /* 0x000ea20000000800 */
[----:B------:R-:W-:Y:S02]  /*2bb30*/  SHF.L.U32 R20, R20, 0x5, RZ ;  /* 0x0000000514147819 */ /* 0x000fe400000006ff */
[----:B------:R-:W-:-:S04]  /*2bb40*/  SHF.R.U32.HI R21, RZ, 0x2, R21 ;  /* 0x00000002ff157819 */ /* 0x000fc80000011615 */
[----:B------:R-:W-:Y:S01]  /*2bb50*/  LOP3.LUT R20, R21, 0x60, R20, 0xf8, !PT ;  /* 0x0000006015147812 */ /* 0x000fe200078ef814 */
[----:B------:R-:W3:Y:S04]  /*2bb60*/  @P0 LDC R0, c[0x0][0x450] ;  /* 0x00011400ff000b82 */ /* 0x000ee80000000800 */
[----:B------:R-:W-:-:S04]  /*2bb70*/  IMAD R5, R17, 0x80, R20 ;  /* 0x0000008011057824 */ /* 0x000fc800078e0214 */
[----:B------:R-:W-:Y:S02]  /*2bb80*/  IMAD.MOV.U32 R4, RZ, RZ, R5 ;  /* 0x000000ffff047224 */ /* 0x000fe400078e0005 */
[----:B--2---:R-:W-:-:S05]  /*2bb90*/  @P0 IMAD.HI.U32 R6, R5, R6, RZ ;  /* 0x0000000605060227 */ /* 0x004fca00078e00ff */
[----:B---3--:R-:W-:-:S05]  /*2bba0*/  @P0 SHF.R.U32.HI R4, RZ, R0, R6 ;  /* 0x00000000ff040219 */ /* 0x008fca0000011606 */
[----:B------:R-:W-:-:S04]  /*2bbb0*/  IMAD.MOV R0, RZ, RZ, -R4 ;  /* 0x000000ffff007224 */ /* 0x000fc800078e0a04 */
[----:B------:R-:W-:Y:S01]  /*2bbc0*/  IMAD R0, R7, R0, R5 ;  /* 0x0000000007007224 */ /* 0x000fe200078e0205 */
[----:B------:R-:W-:Y:S01]  /*2bbd0*/  SHF.R.S32.HI R5, RZ, 0x1f, R4 ;  /* 0x0000001fff057819 */ /* 0x000fe20000011404 */
[----:B------:R-:W-:-:S04]  /*2bbe0*/  IMAD.WIDE.U32 R2, R4, UR4, R2 ;  /* 0x0000000404027c25 */ /* 0x000fc8000f8e0002 */
[----:B------:R-:W-:-:S04]  /*2bbf0*/  IMAD R5, R5, UR4, RZ ;  /* 0x0000000405057c24 */ /* 0x000fc8000f8e02ff */
[----:B------:R-:W-:Y:S01]  /*2bc00*/  IMAD R5, R4, UR5, R5 ;  /* 0x0000000504057c24 */ /* 0x000fe2000f8e0205 */
[----:B------:R-:W-:Y:S01]  /*2bc10*/  SHF.R.S32.HI R4, RZ, 0x1f, R0 ;  /* 0x0000001fff047819 */ /* 0x000fe20000011400 */
[----:B------:R-:W-:-:S03]  /*2bc20*/  ULDC.64 UR4, c[0x0][0x2c8] ;  /* 0x0000b20000047ab9 */ /* 0x000fc60000000a00 */
[----:B------:R-:W-:Y:S01]  /*2bc30*/  IADD3 R3, R3, R5, RZ ;  /* 0x0000000503037210 */ /* 0x000fe20007ffe0ff */
[----:B------:R-:W-:Y:S02]  /*2bc40*/  IMAD R4, R4, UR4, RZ ;  /* 0x0000000404047c24 */ /* 0x000fe4000f8e02ff */
[----:B-1----:R-:W-:Y:S02]  /*2bc50*/  IMAD.SHL.U32 R21, R29, 0x10, RZ ;  /* 0x000000101d157824 */ /* 0x002fe400078e00ff */
[----:B------:R-:W-:-:S03]  /*2bc60*/  IMAD.WIDE.U32 R2, R0, UR4, R2 ;  /* 0x0000000400027c25 */ /* 0x000fc6000f8e0002 */
[----:B------:R-:W-:Y:S01]  /*2bc70*/  LOP3.LUT R21, R21, 0x30, RZ, 0xc0, !PT ;  /* 0x0000003015157812 */ /* 0x000fe200078ec0ff */
[----:B------:R-:W-:Y:S01]  /*2bc80*/  IMAD R0, R0, UR5, R4 ;  /* 0x0000000500007c24 */ /* 0x000fe2000f8e0204 */
[----:B------:R-:W-:Y:S01]  /*2bc90*/  ULDC.64 UR4, c[0x0][0x280] ;  /* 0x0000a00000047ab9 */ /* 0x000fe20000000a00 */
[----:B------:R-:W-:Y:S01]  /*2bca0*/  IMAD.SHL.U32 R20, R29, 0x10, RZ ;  /* 0x000000101d147824 */ /* 0x000fe200078e00ff */
        /* <DEDUP_REMOVED lines=14> */
[----:B------:R-:W-:Y:S02]  /*2bd90*/  IMAD R5, R30, R7, RZ ;  /* 0x000000071e057224 */ /* 0x000fe400078e02ff */
[----:B------:R-:W-:Y:S01]  /*2bda0*/  IMAD R17, R17, 0x80, R9 ;  /* 0x0000008011117824 */ /* 0x000fe200078e0209 */
        /* <DEDUP_REMOVED lines=28> */
[----:B0-----:R-:W-:-:S04]  /*2bf70*/  @!P0 IADD3 R3, P4, R20, R3, RZ ;  /* 0x0000000314038210 */ /* 0x001fc80007f9e0ff */
[----:B-1----:R-:W-:-:S04]  /*2bf80*/  @!P0 IADD3.X R2, RZ, R2, RZ, P4, !PT ;  /* 0x00000002ff028210 */ /* 0x002fc800027fe4ff */
[----:B------:R-:W-:-:S04]  /*2bf90*/  @!P0 LOP3.LUT R3, R3, R2, RZ, 0x3c, !PT ;  /* 0x0000000203038212 */ /* 0x000fc800078e3cff */
[----:B------:R-:W-:-:S04]  /*2bfa0*/  @!P0 LOP3.LUT R2, R3, R2, RZ, 0x3c, !PT ;  /* 0x0000000203028212 */ /* 0x000fc800078e3cff */
[----:B------:R-:W-:-:S05]  /*2bfb0*/  @!P0 LOP3.LUT R3, R3, R2, RZ, 0x3c, !PT ;  /* 0x0000000203038212 */ /* 0x000fca00078e3cff */
[----:B------:R-:W-:Y:S04]  /*2bfc0*/  @!P0 LDGSTS.E.BYPASS.LTC128B.128 [R8+0x15400], desc[UR52][R2.64], !P3 ;  /* 0x1540000002088fae */ /* 0x000fe8000d901d74 */
[----:B------:R-:W-:Y:S04]  /*2bfd0*/  @!P0 LDGSTS.E.BYPASS.LTC128B.128 [R8+0x17400], desc[UR52][R2.64+0x40], !P2 ;  /* 0x1740004002088fae */ /* 0x000fe8000d101d74 */
[----:B------:R0:W-:Y:S04]  /*2bfe0*/  @!P0 LDGSTS.E.BYPASS.LTC128B.128 [R8+0x19400], desc[UR52][R2.64+0x80], !P1 ;  /* 0x1940008002088fae */ /* 0x0001e8000c901d74 */
[----:B0-2---:R0:W1:Y:S02]  /*2bff0*/  SHFL.IDX PT, R2, R4, 0x3, 0x1c1f ;  /* 0x007c1f0004027f89 */ /* 0x00506400000e0000 */
.L_x_3121:
        /* <DEDUP_REMOVED lines=12> */
.L_x_2918:
[----:B------:R-:W-:Y:S05]  /*2c0c0*/  BSYNC B0 ;  /* 0x0000000000007941 */ /* 0x000fea0003800000 */
.L_x_2917:
[----:B------:R-:W-:Y:S01]  /*2c0d0*/  NOP ;  /* 0x0000000000007918 */ /* 0x000fe20000000000 */
[----:B------:R-:W-:-:S13]  /*2c0e0*/  PLOP3.LUT P0, PT, PT, PT, PT, 0x80, 0x0 ;  /* 0x000000000000781c */ /* 0x000fda0003f0f070 */
.L_x_2919:
        /* <DEDUP_REMOVED lines=10> */
[----:B------:R-:W-:-:S04]  /*2c190*/  LOP3.LUT R0, R0, 0xfffffffe, RZ, 0xc0, !PT ;  /* 0xfffffffe00007812 */ /* 0x000fc800078ec0ff */
[----:B------:R-:W-:-:S04]  /*2c1a0*/  IADD3 R0, R2, -R0, RZ ;  /* 0x8000000002007210 */ /* 0x000fc80007ffe0ff */
[----:B------:R-:W-:Y:S01]  /*2c1b0*/  SHF.L.U32 R3, R0, 0x1f, RZ ;  /* 0x0000001f00037819 */ /* 0x000fe200000006ff */
[----:B------:R-:W-:Y:S01]  /*2c1c0*/  NOP ;  /* 0x0000000000007918 */ /* 0x000fe20000000000 */
[----:B------:R1:W-:Y:S01]  /*2c1d0*/  SYNCS.ARRIVE.TRANS64.A1T0 RZ, [R22+URZ+0x29800], RZ ;  /* 0x029800ff16ff79a7 */ /* 0x0003e2000810003f */
[----:B------:R-:W-:Y:S01]  /*2c1e0*/  BSSY B0, `(.L_x_2920) ;  /* 0x0000003000007945 */ /* 0x000fe20003800000 */
[----:B------:R-:W2:Y:S03]  /*2c1f0*/  SYNCS.PHASECHK.TRANS64.TRYWAIT P0, [R22+URZ+0x29820], R3 ;  /* 0x02982003160075a7 */ /* 0x000ea6000800017f */
[----:B-12---:R-:W-:Y:S05]  /*2c200*/  @!P0 BRA `(.L_x_2921) ;  /* 0x0000006c00608947 */ /* 0x006fea0003800000 */
.L_x_3122:
[----:B------:R-:W-:Y:S05]  /*2c210*/  BSYNC B0 ;  /* 0x0000000000007941 */ /* 0x000fea0003800000 */
.L_x_2920:
[----:B------:R-:W-:-:S13]  /*2c220*/  ISETP.GE.AND P0, PT, R32, 0x2, PT ;  /* 0x000000022000780c */ /* 0x000fda0003f06270 */
[----:B------:R-:W-:Y:S05]  /*2c230*/  @!P0 BRA `(.L_x_2922) ;  /* 0x0000001400f08947 */ /* 0x000fea0003800000 */
[----:B------:R-:W-:Y:S02]  /*2c240*/  VIADD R32, R32, 0xfffffffe ;  /* 0xfffffffe20207836 */ /* 0x000fe40000000000 */
[----:B------:R-:W-:Y:S02]  /*2c250*/  IMAD.MOV.U32 R20, RZ, RZ, R23 ;  /* 0x000000ffff147224 */ /* 0x000fe400078e0017 */
[----:B------:R-:W-:-:S07]  /*2c260*/  IMAD.MOV.U32 R21, RZ, RZ, R34 ;  /* 0x000000ffff157224 */ /* 0x000fce00078e0022 */
.L_x_2942:
[----:B--2---:R-:W2:Y:S01]  /*2c270*/  LDL R0, [R1+0x8] ;  /* 0x0000080001007983 */ /* 0x004ea20000100800 */
[----:B0-----:R-:W0:Y:S03]  /*2c280*/  LDC R4, c[0x0][0x430] ;  /* 0x00010c00ff047b82 */ /* 0x001e260000000800 */
[----:B------:R-:W3:Y:S01]  /*2c290*/  LDL R9, [R1+0xc] ;  /* 0x00000c0001097983 */ /* 0x000ee20000100800 */
[----:B------:R-:W1:Y:S01]  /*2c2a0*/  S2R R2, SR_TID.X ;  /* 0x0000000000027919 */ /* 0x000e620000002100 */
[----:B0-----:R-:W-:Y:S01]  /*2c2b0*/  ISETP.NE.AND P0, PT, R4, 0x1, PT ;  /* 0x000000010400780c */ /* 0x001fe20003f05270 */
[----:B------:R-:W0:-:S12]  /*2c2c0*/  S2R R7, SR_TID.X ;  /* 0x0000000000077919 */ /* 0x000e180000002100 */
[----:B------:R-:W4:Y:S01]  /*2c2d0*/  @P0 LDC R6, c[0x0][0x434] ;  /* 0x00010d00ff060b82 */ /* 0x000f220000000800 */
[C---:B-1----:R-:W-:Y:S02]  /*2c2e0*/  LOP3.LUT R3, R2.reuse, 0x7f, RZ, 0xc0, !PT ;  /* 0x0000007f02037812 */ /* 0x042fe400078ec0ff */
[----:B------:R-:W-:Y:S02]  /*2c2f0*/  SHF.L.U32 R5, R2, 0x5, RZ ;  /* 0x0000000502057819 */ /* 0x000fe400000006ff */
[----:B------:R-:W-:-:S04]  /*2c300*/  SHF.R.U32.HI R3, RZ, 0x2, R3 ;  /* 0x00000002ff037819 */ /* 0x000fc80000011603 */
[----:B------:R-:W-:Y:S02]  /*2c310*/  LOP3.LUT R5, R3, 0x60, R5, 0xf8, !PT ;  /* 0x0000006003057812 */ /* 0x000fe400078ef805 */
[----:B------:R-:W1:Y:S01]  /*2c320*/  @P0 LDC R3, c[0x0][0x438] ;  /* 0x00010e00ff030b82 */ /* 0x000e620000000800 */
[----:B------:R-:W-:-:S04]  /*2c330*/  LOP3.LUT R2, R2, 0x7f, RZ, 0xc0, !PT ;  /* 0x0000007f02027812 */ /* 0x000fc800078ec0ff */
[----:B------:R-:W-:Y:S01]  /*2c340*/  SHF.R.U32.HI R8, RZ, 0x2, R2 ;  /* 0x00000002ff087819 */ /* 0x000fe20000011602 */
[----:B0-----:R-:W-:-:S05]  /*2c350*/  IMAD.SHL.U32 R7, R7, 0x20, RZ ;  /* 0x0000002007077824 */ /* 0x001fca00078e00ff */
        /* <DEDUP_REMOVED lines=8> */
[----:B----4-:R-:W-:-:S04]  /*2c3e0*/  @P0 IMAD.HI.U32 R6, R5, R6, RZ ;  /* 0x0000000605060227 */ /* 0x010fc800078e00ff */
[----:B------:R-:W-:Y:S01]  /*2c3f0*/  IMAD.MOV.U32 R2, RZ, RZ, R5 ;  /* 0x000000ffff027224 */ /* 0x000fe200078e0005 */
[----:B-1----:R-:W-:Y:S02]  /*2c400*/  @P0 SHF.R.U32.HI R2, RZ, R3, R6 ;  /* 0x00000003ff020219 */ /* 0x002fe40000011606 */
[----:B------:R-:W0:Y:S08]  /*2c410*/  @P0 LDC R6, c[0x0][0x434] ;  /* 0x00010d00ff060b82 */ /* 0x000e300000000800 */
[----:B------:R-:W1:Y:S01]  /*2c420*/  @P0 LDC R3, c[0x0][0x438] ;  /* 0x00010e00ff030b82 */ /* 0x000e620000000800 */
[----:B------:R-:W-:-:S05]  /*2c430*/  IADD3 R0, R7, R0, RZ ;  /* 0x0000000007007210 */ /* 0x000fca0007ffe0ff */
[----:B------:R-:W-:Y:S02]  /*2c440*/  IMAD.MOV.U32 R8, RZ, RZ, R0 ;  /* 0x000000ffff087224 */ /* 0x000fe400078e0000 */
[----:B0-----:R-:W-:-:S05]  /*2c450*/  @P0 IMAD.HI.U32 R6, R0, R6, RZ ;  /* 0x0000000600060227 */ /* 0x001fca00078e00ff */
[----:B-1----:R-:W-:Y:S01]  /*2c460*/  @P0 SHF.R.U32.HI R8, RZ, R3, R6 ;  /* 0x00000003ff080219 */ /* 0x002fe20000011606 */
[----:B------:R-:W-:-:S04]  /*2c470*/  IMAD.MOV R6, RZ, RZ, -R2 ;  /* 0x000000ffff067224 */ /* 0x000fc800078e0a02 */
[----:B------:R-:W-:Y:S02]  /*2c480*/  IMAD.MOV R3, RZ, RZ, -R8 ;  /* 0x000000ffff037224 */ /* 0x000fe400078e0a08 */
[C---:B------:R-:W-:Y:S02]  /*2c490*/  IMAD R5, R4.reuse, R6, R5 ;  /* 0x0000000604057224 */ /* 0x040fe400078e0205 */
[----:B------:R-:W-:Y:S01]  /*2c4a0*/  IMAD R4, R4, R3, R0 ;  /* 0x0000000304047224 */ /* 0x000fe200078e0200 */
[----:B------:R-:W-:Y:S01]  /*2c4b0*/  SHF.R.S32.HI R3, RZ, 0x1f, R2 ;  /* 0x0000001fff037819 */ /* 0x000fe20000011402 */
[----:B---3--:R-:W-:-:S04]  /*2c4c0*/  IMAD R0, R9, UR4, RZ ;  /* 0x0000000409007c24 */ /* 0x008fc8000f8e02ff */
[C---:B------:R-:W-:Y:S02]  /*2c4d0*/  IMAD R0, R33.reuse, UR5, R0 ;  /* 0x0000000521007c24 */ /* 0x040fe4000f8e0200 */
[----:B------:R-:W-:-:S05]  /*2c4e0*/  IMAD.WIDE.U32 R2, R33, UR4, R2 ;  /* 0x0000000421027c25 */ /* 0x000fca000f8e0002 */
[----:B------:R-:W-:Y:S02]  /*2c4f0*/  IADD3 R3, R0, R3, RZ ;  /* 0x0000000300037210 */ /* 0x000fe40007ffe0ff */
[----:B------:R-:W-:-:S04]  /*2c500*/  LEA R6, P0, R2, UR6, 0x2 ;  /* 0x0000000602067c11 */ /* 0x000fc8000f8010ff */
[----:B------:R-:W-:-:S05]  /*2c510*/  LEA.HI.X R7, R2, UR7, R3, 0x2, P0 ;  /* 0x0000000702077c11 */ /* 0x000fca00080f1403 */
[----:B------:R-:W2:Y:S01]  /*2c520*/  LDG.E R6, desc[UR52][R6.64] ;  /* 0x0000003406067981 */ /* 0x000ea2000c1e1900 */
[--C-:B------:R-:W-:Y:S01]  /*2c530*/  @!P1 SHF.R.S32.HI R3, RZ, 0x1f, R8.reuse ;  /* 0x0000001fff039819 */ /* 0x100fe20000011408 */
[----:B------:R-:W-:-:S04]  /*2c540*/  @!P1 IMAD.MOV.U32 R2, RZ, RZ, R8 ;  /* 0x000000ffff029224 */ /* 0x000fc800078e0008 */
        /* <DEDUP_REMOVED lines=11> */
[----:B------:R-:W-:Y:S01]  /*2c600*/  SEL R34, RZ, 0x1, P0 ;  /* 0x00000001ff227807 */ /* 0x000fe20000000000 */
[----:B------:R-:W-:Y:S01]  /*2c610*/  VIADD R32, R32, 0xffffffff ;  /* 0xffffffff20207836 */ /* 0x000fe20000000000 */
[----:B------:R-:W-:Y:S02]  /*2c620*/  SEL R23, R23, RZ, P0 ;  /* 0x000000ff17177207 */ /* 0x000fe40000000000 */
[----:B------:R-:W-:Y:S02]  /*2c630*/  LOP3.LUT R34, R21, R34, RZ, 0x3c, !PT ;  /* 0x0000002215227212 */ /* 0x000fe400078e3cff */
[----:B------:R-:W-:Y:S02]  /*2c640*/  ISETP.GT.AND P2, PT, R0, RZ, PT ;  /* 0x000000ff0000720c */ /* 0x000fe40003f44270 */
[----:B--2---:R-:W-:Y:S01]  /*2c650*/  SHF.R.S32.HI R30, RZ, 0x1f, R6 ;  /* 0x0000001fff1e7819 */ /* 0x004fe20000011406 */
[----:B0-----:R-:W-:Y:S10]  /*2c660*/  @!P1 BRA `(.L_x_2923) ;  /* 0x0000000000049947 */ /* 0x001ff40003800000 */
[----:B------:R-:W-:Y:S01]  /*2c670*/  BPT.TRAP 0x1 ;  /* 0x000000040000795c */ /* 0x000fe20000300000 */
.L_x_2923:
[----:B------:R-:W-:Y:S01]  /*2c680*/  LEA R0, R23, R22, 0x3 ;  /* 0x0000001617007211 */ /* 0x000fe200078e18ff */
[----:B------:R-:W-:Y:S01]  /*2c690*/  BSSY B0, `(.L_x_2924) ;  /* 0x0000005000007945 */ /* 0x000fe20003800000 */
[----:B------:R-:W-:Y:S02]  /*2c6a0*/  SHF.L.U32 R31, R34, 0x1f, RZ ;  /* 0x0000001f221f7819 */ /* 0x000fe400000006ff */
[----:B------:R-:W-:Y:S02]  /*2c6b0*/  SHF.R.S32.HI R29, RZ, 0x1f, R5 ;  /* 0x0000001fff1d7819 */ /* 0x000fe40000011405 */
[----:B------:R-:W0:Y:S02]  /*2c6c0*/  SYNCS.PHASECHK.TRANS64.TRYWAIT P0, [R0+URZ+0x29880], R31 ;  /* 0x0298801f000075a7 */ /* 0x000e24000800017f */
[----:B0-----:R-:W-:Y:S05]  /*2c6d0*/  @!P0 BRA `(.L_x_2925) ;  /* 0x0000006800408947 */ /* 0x001fea0003800000 */
.L_x_3123:
[----:B------:R-:W-:Y:S05]  /*2c6e0*/  BSYNC B0 ;  /* 0x0000000000007941 */ /* 0x000fea0003800000 */
.L_x_2924:
        /* <DEDUP_REMOVED lines=15> */
[----:B------:R-:W-:-:S05]  /*2c7e0*/  SHF.R.U32.HI R11, RZ, 0x5, R11 ;  /* 0x00000005ff0b7819 */ /* 0x000fca000001160b */
[----:B------:R-:W-:Y:S01]  /*2c7f0*/  IMAD.SHL.U32 R11, R11, 0x400, RZ ;  /* 0x000004000b0b7824 */ /* 0x000fe200078e00ff */
[C---:B--2---:R-:W-:Y:S02]  /*2c800*/  LOP3.LUT P3, RZ, R2.reuse, 0x2, RZ, 0xc0, !PT ;  /* 0x0000000202ff7812 */ /* 0x044fe4000786c0ff */
[----:B------:R-:W-:Y:S01]  /*2c810*/  LOP3.LUT P1, RZ, R2, 0x1, RZ, 0xc0, !PT ;  /* 0x0000000102ff7812 */ /* 0x000fe2000782c0ff */
[----:B------:R-:W-:-:S04]  /*2c820*/  IMAD.WIDE.U32 R2, R5, UR4, RZ ;  /* 0x0000000405027c25 */ /* 0x000fc8000f8e00ff */
        /* <DEDUP_REMOVED lines=13> */
[----:B------:R-:W-:-:S05]  /*2c900*/  IMAD R10, R8, UR7, R10 ;  /* 0x00000007080a7c24 */ /* 0x000fca000f8e020a */
[----:B------:R-:W-:Y:S01]  /*2c910*/  IADD3 R3, R3, R10, RZ ;  /* 0x0000000a03037210 */ /* 0x000fe20007ffe0ff */
        /* <DEDUP_REMOVED lines=31> */
[----:B------:R-:W-:Y:S04]  /*2cb10*/  SHFL.IDX PT, R9, R9, 0x3, 0x1c1f ;  /* 0x007c1f0009097f89 */ /* 0x000fe800000e0000 */
[----:B-1----:R-:W1:Y:S02]  /*2cb20*/  SHFL.IDX PT, R2, R7, 0x3, 0x1c1f ;  /* 0x007c1f0007027f89 */ /* 0x002e6400000e0000 */
[----:B-1----:R-:W-:-:S05]  /*2cb30*/  IADD3 R2, P0, R11, R2, RZ ;  /* 0x000000020b027210 */ /* 0x002fca0007f1e0ff */
[----:B------:R-:W-:-:S05]  /*2cb40*/  IMAD.X R3, RZ, RZ, R9, P0 ;  /* 0x000000ffff037224 */ /* 0x000fca00000e0609 */
[----:B------:R-:W-:Y:S04]  /*2cb50*/  LDGSTS.E.BYPASS.LTC128B.128 [R10+0xd400], desc[UR52][R2.64], !P3 ;  /* 0x0d400000020a7fae */ /* 0x000fe8000d901d74 */
[----:B------:R1:W-:Y:S04]  /*2cb60*/  LDGSTS.E.BYPASS.LTC128B.128 [R17+0xd400], desc[UR52][R2.64+0x40], !P1 ;  /* 0x0d40004002117fae */ /* 0x0003e8000c901d74 */
[----:B-1----:R1:W2:Y:S02]  /*2cb70*/  SHFL.IDX PT, R2, R25, RZ, 0x1c1f ;  /* 0x001c1fff19027589 */ /* 0x0022a400000e0000 */
.L_x_3135:
[----:B------:R-:W3:Y:S02]  /*2cb80*/  S2R R3, SR_TID.X ;  /* 0x0000000000037919 */ /* 0x000ee40000002100 */
[----:B---3--:R-:W-:-:S04]  /*2cb90*/  SHF.L.U32 R3, R3, 0x4, RZ ;  /* 0x0000000403037819 */ /* 0x008fc800000006ff */
        /* <DEDUP_REMOVED lines=10> */
.L_x_2927:
        /* <DEDUP_REMOVED lines=11> */
.L_x_2928:
[----:B------:R2:W-:Y:S01]  /*2ccf0*/  SYNCS.ARRIVE.TRANS64.A1T0 RZ, [R0+URZ+0x29870], RZ ;  /* 0x029870ff00ff79a7 */ /* 0x0005e2000810003f */
[----:B------:R-:W-:Y:S05]  /*2cd00*/  @!P3 BRA `(.L_x_2929) ;  /* 0x000000000004b947 */ /* 0x000fea0003800000 */
[----:B------:R-:W-:Y:S01]  /*2cd10*/  BPT.TRAP 0x1 ;  /* 0x000000040000795c */ /* 0x000fe20000300000 */
.L_x_2929:
[----:B------:R-:W3:Y:S01]  /*2cd20*/  SYNCS.PHASECHK.TRANS64.TRYWAIT P0, [R0+URZ+0x29840], R31 ;  /* 0x0298401f000075a7 */ /* 0x000ee2000800017f */
[----:B------:R-:W-:Y:S04]  /*2cd30*/  BSSY B0, `(.L_x_2930) ;  /* 0x0000002000007945 */ /* 0x000fe80003800000 */
[----:B---3--:R-:W-:Y:S05]  /*2cd40*/  @!P0 BRA `(.L_x_2931) ;  /* 0x00000068006c8947 */ /* 0x008fea0003800000 */
.L_x_3136:
[----:B------:R-:W-:Y:S05]  /*2cd50*/  BSYNC B0 ;  /* 0x0000000000007941 */ /* 0x000fea0003800000 */
.L_x_2930:
        /* <DEDUP_REMOVED lines=52> */
[----:B0-----:R-:W-:-:S05]  /*2d0a0*/  IADD3 R2, P0, R10, R2, RZ ;  /* 0x000000020a027210 */ /* 0x001fca0007f1e0ff */
[----:B----4-:R-:W-:-:S05]  /*2d0b0*/  IMAD.X R3, RZ, RZ, R3, P0 ;  /* 0x000000ffff037224 */ /* 0x010fca00000e0603 */
[----:B------:R-:W-:Y:S04]  /*2d0c0*/  LDGSTS.E.BYPASS.LTC128B.128 [R7+0x1ac00], desc[UR52][R2.64], !P4 ;  /* 0x1ac0000002077fae */ /* 0x000fe8000e101d74 */
[----:B------:R-:W-:Y:S04]  /*2d0d0*/  LDGSTS.E.BYPASS.LTC128B.128 [R7+0x1d400], desc[UR52][R2.64+0x40], !P3 ;  /* 0x1d40004002077fae */ /* 0x000fe8000d901d74 */
[----:B------:R0:W-:Y:S04]  /*2d0e0*/  LDGSTS.E.BYPASS.LTC128B.128 [R7+0x1fc00], desc[UR52][R2.64+0x80], !P1 ;  /* 0x1fc0008002077fae */ /* 0x0001e8000c901d74 */
[----:B0-----:R-:W0:Y:S02]  /*2d0f0*/  SHFL.IDX PT, R2, R4, 0x2, 0x1c1f ;  /* 0x005c1f0004027f89 */ /* 0x001e2400000e0000 */
[----:B0-----:R-:W-:-:S04]  /*2d100*/  IADD3 R2, P0, R10, R2, RZ ;  /* 0x000000020a027210 */ /* 0x001fc80007f1e0ff */
[----:B------:R-:W-:Y:S02]  /*2d110*/  IADD3.X R3, RZ, R9, RZ, P0, !PT ;  /* 0x00000009ff037210 */ /* 0x000fe400007fe4ff */
        /* <DEDUP_REMOVED lines=11> */
.L_x_3148:
        /* <DEDUP_REMOVED lines=10> */
.L_x_2933:
        /* <DEDUP_REMOVED lines=11> */
.L_x_2934:
[----:B------:R2:W-:Y:S02]  /*2d320*/  SYNCS.ARRIVE.TRANS64.A1T0 RZ, [R0+URZ+0x29830], RZ ;  /* 0x029830ff00ff79a7 */ /* 0x0005e4000810003f */
[----:B--23--:R-:W-:-:S04]  /*2d330*/  MOV R0, UR37 ;  /* 0x0000002500007c02 */ /* 0x00cfc80008000f00 */
[----:B------:R-:W-:-:S13]  /*2d340*/  ISETP.NE.AND P1, PT, R0, 0x3, PT ;  /* 0x000000030000780c */ /* 0x000fda0003f25270 */
[----:B------:R-:W-:Y:S05]  /*2d350*/  @!P1 BRA `(.L_x_2935) ;  /* 0x0000000000049947 */ /* 0x000fea0003800000 */
[----:B------:R-:W-:Y:S01]  /*2d360*/  BPT.TRAP 0x1 ;  /* 0x000000040000795c */ /* 0x000fe20000300000 */
.L_x_2935:
[----:B------:R-:W-:Y:S01]  /*2d370*/  LOP3.LUT R0, R21, 0x1, RZ, 0x3c, !PT ;  /* 0x0000000115007812 */ /* 0x000fe200078e3cff */
[----:B------:R-:W-:Y:S01]  /*2d380*/  IMAD R3, R20, 0x8, R22 ;  /* 0x0000000814037824 */ /* 0x000fe200078e0216 */
[----:B------:R-:W-:Y:S02]  /*2d390*/  BSSY B0, `(.L_x_2936) ;  /* 0x0000004000007945 */ /* 0x000fe40003800000 */
[----:B------:R-:W-:-:S04]  /*2d3a0*/  SHF.L.U32 R0, R0, 0x1f, RZ ;  /* 0x0000001f00007819 */ /* 0x000fc800000006ff */
[----:B------:R-:W2:Y:S02]  /*2d3b0*/  SYNCS.PHASECHK.TRANS64.TRYWAIT P0, [R3+URZ+0x29870], R0 ;  /* 0x02987000030075a7 */ /* 0x000ea4000800017f */
[----:B--2---:R-:W-:Y:S05]  /*2d3c0*/  @!P0 BRA `(.L_x_2937) ;  /* 0x0000006800608947 */ /* 0x004fea0003800000 */
.L_x_3149:
[----:B------:R-:W-:Y:S05]  /*2d3d0*/  BSYNC B0 ;  /* 0x0000000000007941 */ /* 0x000fea0003800000 */
.L_x_2936:
[----:B------:R-:W-:-:S05]  /*2d3e0*/  IMAD.U32 R2, RZ, RZ, UR39 ;  /* 0x00000027ff027e24 */ /* 0x000fca000f8e00ff */
[----:B------:R-:W-:-:S13]  /*2d3f0*/  ISETP.NE.AND P0, PT, R2, 0x3, PT ;  /* 0x000000030200780c */ /* 0x000fda0003f05270 */
[----:B------:R-:W-:Y:S05]  /*2d400*/  @!P0 BRA `(.L_x_2938) ;  /* 0x0000000000048947 */ /* 0x000fea0003800000 */
[----:B------:R-:W-:Y:S01]  /*2d410*/  BPT.TRAP 0x1 ;  /* 0x000000040000795c */ /* 0x000fe20000300000 */
.L_x_2938:
[----:B--2---:R-:W-:Y:S01]  /*2d420*/  SHF.L.U32 R0, R21, 0x1f, RZ ;  /* 0x0000001f15007819 */ /* 0x004fe200000006ff */
[----:B------:R-:W-:-:S03]  /*2d430*/  IMAD R12, R20, 0x5000, RZ ;  /* 0x00005000140c7824 */ /* 0x000fc600078e02ff */
[----:B------:R-:W2:Y:S02]  /*2d440*/  SYNCS.PHASECHK.TRANS64.TRYWAIT P0, [R3+URZ+0x29860], R0 ;  /* 0x02986000030075a7 */ /* 0x000ea4000800017f */
[----:B--2---:R-:W-:Y:S05]  /*2d450*/  @!P0 BRA `(.L_x_2939) ;  /* 0x0000006800508947 */ /* 0x004fea0003800000 */
.L_x_3150:
        /* <DEDUP_REMOVED lines=79> */
.L_x_2940:
[----:B-1----:R1:W-:Y:S01]  /*2d950*/  SYNCS.ARRIVE.TRANS64.A1T0 RZ, [R3+URZ+0x29850], RZ ;  /* 0x029850ff03ff79a7 */ /* 0x0023e2000810003f */
[----:B------:R-:W-:Y:S06]  /*2d960*/  BAR.SYNC.DEFER_BLOCKING 0x2, 0x80 ;  /* 0x0082000000007b1d */ /* 0x000fec0000010000 */
[----:B------:R-:W-:Y:S05]  /*2d970*/  @!P1 BRA `(.L_x_2941) ;  /* 0x0000000000049947 */ /* 0x000fea0003800000 */
[----:B------:R-:W-:Y:S01]  /*2d980*/  BPT.TRAP 0x1 ;  /* 0x000000040000795c */ /* 0x000fe20000300000 */
.L_x_2941:
[----:B------:R-:W2:Y:S01]  /*2d990*/  LDL R0, [R1+0x10] ;  /* 0x0000100001007983 */ /* 0x000ea20000100800 */
[----:B-1----:R-:W-:Y:S01]  /*2d9a0*/  VIADD R3, R3, 0x29880 ;  /* 0x0002988003037836 */ /* 0x002fe20000000000 */
[----:B------:R-:W-:Y:S01]  /*2d9b0*/  MOV R20, R23 ;  /* 0x0000001700147202 */ /* 0x000fe20000000f00 */
[----:B------:R-:W-:-:S03]  /*2d9c0*/  IMAD.MOV.U32 R21, RZ, RZ, R34 ;  /* 0x000000ffff157224 */ /* 0x000fc600078e0022 */
[----:B--2---:R-:W-:-:S04]  /*2d9d0*/  PRMT R3, R0, 0x654, R3 ;  /* 0x0000065400037816 */ /* 0x004fc80000000003 */
[----:B------:R2:W-:Y:S01]  /*2d9e0*/  SYNCS.ARRIVE.TRANS64.RED.A1T0 RZ, [R3+URZ], RZ ;  /* 0x000000ff03ff79a7 */ /* 0x0005e2000810043f */
[----:B------:R-:W-:Y:S05]  /*2d9f0*/  @P2 BRA `(.L_x_2942) ;  /* 0xffffffe8001c2947 */ /* 0x000fea000383ffff */
.L_x_2922:
[----:B------:R-:W3:Y:S01]  /*2da00*/  S2R R0, SR_TID.X ;  /* 0x0000000000007919 */ /* 0x000ee20000002100 */
[----:B------:R-:W-:Y:S01]  /*2da10*/  BSSY B0, `(.L_x_2943) ;  /* 0x0000012000007945 */ /* 0x000fe20003800000 */
[----:B---3--:R-:W-:Y:S01]  /*2da20*/  LOP3.LUT R2, R0, 0x7f, RZ, 0xc0, !PT ;  /* 0x0000007f00027812 */ /* 0x008fe200078ec0ff */
[----:B------:R-:W-:-:S03]  /*2da30*/  IMAD.U32 R0, RZ, RZ, UR37 ;  /* 0x00000025ff007e24 */ /* 0x000fc6000f8e00ff */
[----:B------:R-:W-:Y:S02]  /*2da40*/  ISETP.NE.AND P1, PT, R2, RZ, PT ;  /* 0x000000ff0200720c */ /* 0x000fe40003f25270 */
[----:B------:R-:W-:-:S11]  /*2da50*/  ISETP.NE.AND P0, PT, R0, 0x3, PT ;  /* 0x000000030000780c */ /* 0x000fd60003f05270 */
[----:B------:R-:W-:Y:S05]  /*2da60*/  @P1 BRA `(.L_x_2944) ;  /* 0x0000000000301947 */ /* 0x000fea0003800000 */
[----:B------:R-:W3:Y:S01]  /*2da70*/  S2R R5, SR_LANEID ;  /* 0x0000000000057919 */ /* 0x000ee20000000000 */
[----:B------:R-:W-:Y:S01]  /*2da80*/  VOTEU.ANY UR4, UPT, PT ;  /* 0x0000000000047886 */ /* 0x000fe200038e0100 */
[----:B-12---:R-:W1:Y:S01]  /*2da90*/  LDC.64 R2, c[0x0][0xc60] ;  /* 0x00031800ff027b82 */ /* 0x006e620000000a00 */
[----:B------:R-:W3:Y:S02]  /*2daa0*/  FLO.U32 R0, UR4 ;  /* 0x0000000400007d00 */ /* 0x000ee400080e0000 */
[----:B---3--:R-:W-:-:S06]  /*2dab0*/  ISETP.EQ.U32.AND P1, PT, R0, R5, PT ;  /* 0x000000050000720c */ /* 0x008fcc0003f22070 */
[----:B------:R-:W1:Y:S07]  /*2dac0*/  POPC R5, UR4 ;  /* 0x0000000400057d09 */ /* 0x000e6e0008000000 */
[----:B-1----:R-:W2:Y:S01]  /*2dad0*/  @P1 ATOMG.E.ADD.STRONG.GPU PT, R3, desc[UR52][R2.64], R5 ;  /* 0x00000005020319a8 */ /* 0x002ea200081ee1f4 */
[----:B0-----:R-:W0:Y:S02]  /*2dae0*/  S2R R4, SR_LTMASK ;  /* 0x0000000000047919 */ /* 0x001e240000003900 */
[----:B0-----:R-:W-:-:S04]  /*2daf0*/  LOP3.LUT R4, R4, UR4, RZ, 0xc0, !PT ;  /* 0x0000000404047c12 */ /* 0x001fc8000f8ec0ff */
[----:B------:R-:W0:Y:S01]  /*2db00*/  POPC R7, R4 ;  /* 0x0000000400077309 */ /* 0x000e220000000000 */
[----:B--2---:R-:W0:Y:S02]  /*2db10*/  SHFL.IDX PT, R0, R3, R0, 0x1f ;  /* 0x00001f0003007589 */ /* 0x004e2400000e0000 */
[----:B0-----:R-:W-:-:S07]  /*2db20*/  IADD3 R16, R0, UR38, R7 ;  /* 0x0000002600107c10 */ /* 0x001fce000fffe007 */
.L_x_2944:
[----:B------:R-:W-:Y:S05]  /*2db30*/  BSYNC B0 ;  /* 0x0000000000007941 */ /* 0x000fea0003800000 */
.L_x_2943:
[----:B------:R-:W-:Y:S05]  /*2db40*/  @!P0 BRA `(.L_x_2945) ;  /* 0x0000000000048947 */ /* 0x000fea0003800000 */
[----:B------:R-:W-:Y:S01]  /*2db50*/  BPT.TRAP 0x1 ;  /* 0x000000040000795c */ /* 0x000fe20000300000 */
.L_x_2945:
[----:B------:R-:W-:Y:S01]  /*2db60*/  LOP3.LUT R0, R34, 0x1, RZ, 0x3c, !PT ;  /* 0x0000000122007812 */ /* 0x000fe200078e3cff */
[----:B0-----:R-:W-:Y:S01]  /*2db70*/  IMAD R17, R23, 0x8, R22 ;  /* 0x0000000817117824 */ /* 0x001fe200078e0216 */
[----:B------:R-:W-:Y:S02]  /*2db80*/  BSSY B0, `(.L_x_2946) ;  /* 0x0000004000007945 */ /* 0x000fe40003800000 */
[----:B------:R-:W-:-:S04]  /*2db90*/  SHF.L.U32 R0, R0, 0x1f, RZ ;  /* 0x0000001f00007819 */ /* 0x000fc800000006ff */
[----:B------:R-:W0:Y:S02]  /*2dba0*/  SYNCS.PHASECHK.TRANS64.TRYWAIT P1, [R17+URZ+0x29870], R0 ;  /* 0x02987000110075a7 */ /* 0x000e24000802017f */
[----:B0-----:R-:W-:Y:S05]  /*2dbb0*/  @!P1 BRA `(.L_x_2947) ;  /* 0x00000060008c9947 */ /* 0x001fea0003800000 */
.L_x_3151:
[----:B------:R-:W-:Y:S05]  /*2dbc0*/  BSYNC B0 ;  /* 0x0000000000007941 */ /* 0x000fea0003800000 */
.L_x_2946:
[----:B------:R-:W-:-:S04]  /*2dbd0*/  MOV R2, UR39 ;  /* 0x0000002700027c02 */ /* 0x000fc80008000f00 */
[----:B------:R-:W-:-:S13]  /*2dbe0*/  ISETP.NE.AND P1, PT, R2, 0x3, PT ;  /* 0x000000030200780c */ /* 0x000fda0003f25270 */
[----:B------:R-:W-:Y:S05]  /*2dbf0*/  @!P1 BRA `(.L_x_2948) ;  /* 0x0000000000049947 */ /* 0x000fea0003800000 */
[----:B------:R-:W-:Y:S01]  /*2dc00*/  BPT.TRAP 0x1 ;  /* 0x000000040000795c */ /* 0x000fe20000300000 */
.L_x_2948:
[----:B0-----:R-:W-:-:S04]  /*2dc10*/  SHF.L.U32 R0, R34, 0x1f, RZ ;  /* 0x0000001f22007819 */ /* 0x001fc800000006ff */
[----:B------:R-:W0:Y:S02]  /*2dc20*/  SYNCS.PHASECHK.TRANS64.TRYWAIT P1, [R17+URZ+0x29860], R0 ;  /* 0x02986000110075a7 */ /* 0x000e24000802017f */
[----:B0-----:R-:W-:Y:S05]  /*2dc30*/  @!P1 BRA `(.L_x_2949) ;  /* 0x0000006000809947 */ /* 0x001fea0003800000 */
.L_x_3152:
[----:B------:R-:W1:Y:S04]  /*2dc40*/  LDL R2, [R1+0x20] ;  /* 0x0000200001027983 */ /* 0x000e680000100800 */
[----:B------:R-:W3:Y:S04]  /*2dc50*/  LDL R13, [R1+0x24] ;  /* 0x00002400010d7983 */ /* 0x000ee80000100800 */
[----:B------:R-:W4:Y:S01]  /*2dc60*/  LDL R12, [R1+0x1c] ;  /* 0x00001c00010c7983 */ /* 0x000f220000100800 */
[----:B0-----:R-:W-:Y:S01]  /*2dc70*/  IMAD R0, R23, 0x5000, RZ ;  /* 0x0000500017007824 */ /* 0x001fe200078e02ff */
[----:B------:R-:W-:Y:S05]  /*2dc80*/  WARPSYNC.ALL ;  /* 0x0000000000007948 */ /* 0x000fea0003800000 */
[----:B------:R-:W-:-:S04]  /*2dc90*/  MOV R18, UR39 ;  /* 0x0000002700127c02 */ /* 0x000fc80008000f00 */
[----:B------:R-:W-:Y:S02]  /*2dca0*/  ISETP.NE.AND P1, PT, R18, 0x3, PT ;  /* 0x000000031200780c */ /* 0x000fe40003f25270 */
[----:B-12---:R-:W-:-:S05]  /*2dcb0*/  LOP3.LUT R3, R0, R2, RZ, 0xfc, !PT ;  /* 0x0000000200037212 */ /* 0x006fca00078efcff */
[----:B------:R-:W-:Y:S01]  /*2dcc0*/  IMAD.IADD R2, R22, 0x1, R3 ;  /* 0x0000000116027824 */ /* 0x000fe200078e0203 */
        /* <DEDUP_REMOVED lines=71> */
.L_x_2950:
[----:B0-----:R0:W-:Y:S01]  /*2e140*/  SYNCS.ARRIVE.TRANS64.A1T0 RZ, [R17+URZ+0x29850], RZ ;  /* 0x029850ff11ff79a7 */ /* 0x0011e2000810003f */
[----:B------:R-:W-:Y:S06]  /*2e150*/  BAR.SYNC.DEFER_BLOCKING 0x2, 0x80 ;  /* 0x0082000000007b1d */ /* 0x000fec0000010000 */
[----:B------:R-:W-:Y:S05]  /*2e160*/  @!P0 BRA `(.L_x_2951) ;  /* 0x0000000000048947 */ /* 0x000fea0003800000 */
[----:B------:R-:W-:Y:S01]  /*2e170*/  BPT.TRAP 0x1 ;  /* 0x000000040000795c */ /* 0x000fe20000300000 */
.L_x_2951:
        /* <DEDUP_REMOVED lines=9> */
.L_x_2890:
[----:B------:R-:W2:Y:S02]  /*2e210*/  LDL R0, [R1] ;  /* 0x0000000001007983 */ /* 0x000ea40000100800 */
[----:B--2---:R-:W-:-:S13]  /*2e220*/  LOP3.LUT P0, RZ, R0, 0x100, RZ, 0xc0, !PT ;  /* 0x0000010000ff7812 */ /* 0x004fda000780c0ff */
[----:B------:R-:W-:Y:S05]  /*2e230*/  @!P0 BRA `(.L_x_2952) ;  /* 0x0000000000288947 */ /* 0x000fea0003800000 */
[----:B------:R-:W-:Y:S05]  /*2e240*/  WARPSYNC.ALL ;  /* 0x0000000000007948 */ /* 0x000fea0003800000 */
[----:B------:R-:W1:Y:S08]  /*2e250*/  S2UR UR4, SR_CgaCtaId ;  /* 0x00000000000479c3 */ /* 0x000e700000008800 */
[----:B------:R-:W-:Y:S01]  /*2e260*/  BAR.SYNC.DEFER_BLOCKING 0x5, 0x180 ;  /* 0x0146000000007b1d */ /* 0x000fe20000010000 */
[----:B------:R-:W-:Y:S01]  /*2e270*/  MOV R22, 0x400 ;  /* 0x0000040000167802 */ /* 0x000fe20000000f00 */
[----:B-1----:R-:W-:-:S05]  /*2e280*/  IMAD.U32 R0, RZ, RZ, UR4 ;  /* 0x00000004ff007e24 */ /* 0x002fca000f8e00ff */
[----:B------:R-:W-:Y:S01]  /*2e290*/  LEA R22, R0, R22, 0x18 ;  /* 0x0000001600167211 */ /* 0x000fe200078ec0ff */
[----:B------:R1:W-:Y:S04]  /*2e2a0*/  STL [R1+0x10], R0 ;  /* 0x0000100001007387 */ /* 0x0003e80000100800 */
[----:B0-----:R1:W0:Y:S01]  /*2e2b0*/  LDS.128 R16, [R22+0x298d0] ;  /* 0x0298d00016107984 */ /* 0x0012220000000c00 */
[----:B------:R-:W-:Y:S06]  /*2e2c0*/  BAR.ARV 0x4, 0x180 ;  /* 0x0106000000007b1d */ /* 0x000fec0000002000 */
[----:B------:R-:W-:Y:S05]  /*2e2d0*/  BRA `(.L_x_2953) ;  /* 0x0000000800d47947 */ /* 0x000fea0003800000 */
.L_x_2952:
[----:B------:R-:W1:Y:S01]  /*2e2e0*/  S2R R0, SR_TID.X ;  /* 0x0000000000007919 */ /* 0x000e620000002100 */
[----:B------:R-:W-:Y:S01]  /*2e2f0*/  UMOV UR4, 0xffffffff ;  /* 0xffffffff00047882 */ /* 0x000fe20000000000 */
[----:B-1----:R-:W-:-:S04]  /*2e300*/  LOP3.LUT R7, R0, 0x1f, RZ, 0xc0, !PT ;  /* 0x0000001f00077812 */ /* 0x002fc800078ec0ff */
[----:B------:R-:W-:Y:S01]  /*2e310*/  ISETP.NE.AND P0, PT, R7, 0x1f, PT ;  /* 0x0000001f0700780c */ /* 0x000fe20003f05270 */
[----:B------:R-:W-:-:S12]  /*2e320*/  BRA.DIV UR4, `(.L_x_2954) ;  /* 0x0000005a04d87947 */ /* 0x000fd8000b800000 */
[----:B------:R-:W-:Y:S01]  /*2e330*/  IADD3 R5, R19, R7, RZ ;  /* 0x0000000713057210 */ /* 0x000fe20007ffe0ff */
[----:B------:R-:W-:-:S03]  /*2e340*/  ULDC UR4, c[0x0][0xc3c] ;  /* 0x00030f0000047ab9 */ /* 0x000fc60000000800 */
[----:B------:R-:W-:-:S13]  /*2e350*/  ISETP.GE.OR P1, PT, R5, UR4, !P0 ;  /* 0x0000000405007c0c */ /* 0x000fda000c726670 */
[----:B------:R-:W1:Y:S02]  /*2e360*/  @!P1 LDC.64 R2, c[0x0][0xc80] ;  /* 0x00032000ff029b82 */ /* 0x000e640000000a00 */
[----:B-1----:R-:W-:-:S06]  /*2e370*/  @!P1 IMAD.WIDE R2, R5, 0x4, R2 ;  /* 0x0000000405029825 */ /* 0x002fcc00078e0202 */
[----:B------:R1:W2:Y:S01]  /*2e380*/  @!P1 LDG.E R3, desc[UR52][R2.64] ;  /* 0x0000003402039981 */ /* 0x0002a2000c1e1900 */
[C---:B------:R-:W-:Y:S02]  /*2e390*/  ISETP.GE.U32.AND P2, PT, R7.reuse, 0x2, PT ;  /* 0x000000020700780c */ /* 0x040fe40003f46070 */
[C---:B------:R-:W-:Y:S01]  /*2e3a0*/  ISETP.GE.U32.AND P3, PT, R7.reuse, 0x4, PT ;  /* 0x000000040700780c */ /* 0x040fe20003f66070 */
[----:B------:R-:W-:Y:S01]  /*2e3b0*/  SHFL.IDX PT, R0, R16, RZ, 0x1f ;  /* 0x00001fff10007589 */ /* 0x000fe200000e0000 */
[C---:B------:R-:W-:Y:S02]  /*2e3c0*/  ISETP.GE.U32.AND P4, PT, R7.reuse, 0x8, PT ;  /* 0x000000080700780c */ /* 0x040fe40003f86070 */
[C---:B------:R-:W-:Y:S01]  /*2e3d0*/  ISETP.GE.U32.AND P5, PT, R7.reuse, 0x10, PT ;  /* 0x000000100700780c */ /* 0x040fe20003fa6070 */
[----:B------:R-:W-:Y:S01]  /*2e3e0*/  SHFL.IDX PT, R16, R16, 0x1, 0x1f ;  /* 0x00201f0010107f89 */ /* 0x000fe200000e0000 */
[----:B-1----:R-:W-:Y:S02]  /*2e3f0*/  IMAD.MOV.U32 R2, RZ, RZ, RZ ;  /* 0x000000ffff027224 */ /* 0x002fe400078e00ff */
[----:B--2---:R-:W-:Y:S01]  /*2e400*/  @!P1 IMAD.MOV.U32 R2, RZ, RZ, R3 ;  /* 0x000000ffff029224 */ /* 0x004fe200078e0003 */
[----:B------:R-:W-:-:S04]  /*2e410*/  ISETP.NE.AND P1, PT, R7, RZ, PT ;  /* 0x000000ff0700720c */ /* 0x000fc80003f25270 */
[----:B------:R-:W1:Y:S02]  /*2e420*/  SHFL.UP PT, R14, R2, 0x1, RZ ;  /* 0x04200000020e7989 */ /* 0x000e6400000e00ff */
[----:B-1----:R-:W-:-:S05]  /*2e430*/  SEL R5, R14, RZ, P1 ;  /* 0x000000ff0e057207 */ /* 0x002fca0000800000 */
[----:B------:R-:W-:-:S05]  /*2e440*/  IMAD.IADD R4, R2, 0x1, R5 ;  /* 0x0000000102047824 */ /* 0x000fca00078e0205 */
[----:B------:R-:W1:Y:S02]  /*2e450*/  SHFL.UP PT, R14, R4, 0x2, RZ ;  /* 0x04400000040e7989 */ /* 0x000e6400000e00ff */
        /* <DEDUP_REMOVED lines=11> */
[----:B------:R1:W2:Y:S02]  /*2e510*/  SHFL.IDX PT, R14, R3, 0x1f, 0x1f ;  /* 0x03e01f00030e7f89 */ /* 0x0002a400000e0000 */
.L_x_3162:
[----:B------:R-:W-:Y:S02]  /*2e520*/  ULDC UR4, c[0x0][0xc38] ;  /* 0x00030e0000047ab9 */ /* 0x000fe40000000800 */
[----:B------:R-:W-:-:S05]  /*2e530*/  MOV R4, UR4 ;  /* 0x0000000400047c02 */ /* 0x000fca0008000f00 */
[----:B--2---:R-:W-:-:S04]  /*2e540*/  IMAD R5, R14, R4, RZ ;  /* 0x000000040e057224 */ /* 0x004fc800078e02ff */
[----:B------:R-:W-:-:S05]  /*2e550*/  IMAD.IADD R16, R16, 0x1, R5 ;  /* 0x0000000110107824 */ /* 0x000fca00078e0205 */
[----:B------:R-:W-:-:S13]  /*2e560*/  ISETP.GT.AND P6, PT, R16, R0, PT ;  /* 0x000000001000720c */ /* 0x000fda0003fc4270 */
[----:B------:R-:W-:Y:S05]  /*2e570*/  @P6 BRA `(.L_x_2955) ;  /* 0x00000000009c6947 */ /* 0x000fea0003800000 */
.L_x_2960:
[----:B------:R-:W2:Y:S01]  /*2e580*/  LDC R4, c[0x0][0xc3c] ;  /* 0x00030f00ff047b82 */ /* 0x000ea20000000800 */
[----:B------:R-:W-:-:S05]  /*2e590*/  VIADD R19, R19, 0x1f ;  /* 0x0000001f13137836 */ /* 0x000fca0000000000 */
[----:B--2---:R-:W-:-:S13]  /*2e5a0*/  ISETP.GE.AND P6, PT, R19, R4, PT ;  /* 0x000000041300720c */ /* 0x004fda0003fc6270 */
[----:B------:R-:W-:Y:S05]  /*2e5b0*/  @P6 BRA `(.L_x_2956) ;  /* 0x0000000400d06947 */ /* 0x000fea0003800000 */
[----:B------:R-:W2:Y:S01]  /*2e5c0*/  S2R R2, SR_TID.X ;  /* 0x0000000000027919 */ /* 0x000ea20000002100 */
[----:B------:R-:W-:Y:S01]  /*2e5d0*/  BSSY B0, `(.L_x_2957) ;  /* 0x0000009000007945 */ /* 0x000fe20003800000 */
[----:B--2---:R-:W-:-:S05]  /*2e5e0*/  LOP3.LUT R2, R2, 0x1f, RZ, 0xc0, !PT ;  /* 0x0000001f02027812 */ /* 0x004fca00078ec0ff */
[----:B------:R-:W-:Y:S01]  /*2e5f0*/  IMAD.IADD R5, R19, 0x1, R2 ;  /* 0x0000000113057824 */ /* 0x000fe200078e0202 */
[----:B------:R-:W-:-:S04]  /*2e600*/  MOV R2, RZ ;  /* 0x000000ff00027202 */ /* 0x000fc80000000f00 */
[----:B------:R-:W-:-:S13]  /*2e610*/  ISETP.GE.OR P6, PT, R5, R4, !P0 ;  /* 0x000000040500720c */ /* 0x000fda00047c6670 */
[----:B------:R-:W-:Y:S05]  /*2e620*/  @P6 BRA `(.L_x_2958) ;  /* 0x00000000000c6947 */ /* 0x000fea0003800000 */
[----:B-1----:R-:W1:Y:S02]  /*2e630*/  LDC.64 R2, c[0x0][0xc80] ;  /* 0x00032000ff027b82 */ /* 0x002e640000000a00 */
[----:B-1----:R-:W-:-:S06]  /*2e640*/  IMAD.WIDE R2, R5, 0x4, R2 ;  /* 0x0000000405027825 */ /* 0x002fcc00078e0202 */
[----:B------:R2:W5:Y:S02]  /*2e650*/  LDG.E R2, desc[UR52][R2.64] ;  /* 0x0000003402027981 */ /* 0x000564000c1e1900 */
.L_x_2958:
[----:B------:R-:W-:Y:S05]  /*2e660*/  BSYNC B0 ;  /* 0x0000000000007941 */ /* 0x000fea0003800000 */
.L_x_2957:
[----:B------:R-:W-:-:S03]  /*2e670*/  UMOV UR4, 0xffffffff ;  /* 0xffffffff00047882 */ /* 0x000fc60000000000 */
[----:B------:R-:W-:Y:S05]  /*2e680*/  BRA.DIV UR4, `(.L_x_2959) ;  /* 0x0000005e04247947 */ /* 0x000fea000b800000 */
[----:B-----5:R-:W3:Y:S02]  /*2e690*/  SHFL.UP PT, R14, R2, 0x1, RZ ;  /* 0x04200000020e7989 */ /* 0x020ee400000e00ff */
[----:B---3--:R-:W-:-:S05]  /*2e6a0*/  SEL R13, R14, RZ, P1 ;  /* 0x000000ff0e0d7207 */ /* 0x008fca0000800000 */
[----:B------:R-:W-:-:S05]  /*2e6b0*/  IMAD.IADD R13, R2, 0x1, R13 ;  /* 0x00000001020d7824 */ /* 0x000fca00078e020d */
[----:B------:R-:W3:Y:S02]  /*2e6c0*/  SHFL.UP PT, R14, R13, 0x2, RZ ;  /* 0x044000000d0e7989 */ /* 0x000ee400000e00ff */
[----:B---3--:R-:W-:-:S05]  /*2e6d0*/  SEL R14, R14, RZ, P2 ;  /* 0x000000ff0e0e7207 */ /* 0x008fca0001000000 */
[----:B-12---:R-:W-:-:S05]  /*2e6e0*/  IMAD.IADD R3, R13, 0x1, R14 ;  /* 0x000000010d037824 */ /* 0x006fca00078e020e */
        /* <DEDUP_REMOVED lines=9> */
[----:B------:R1:W2:Y:S02]  /*2e780*/  SHFL.IDX PT, R14, R3, 0x1f, 0x1f ;  /* 0x03e01f00030e7f89 */ /* 0x0002a400000e0000 */
.L_x_3170:
[----:B------:R-:W-:Y:S02]  /*2e790*/  ULDC UR4, c[0x0][0xc38] ;  /* 0x00030e0000047ab9 */ /* 0x000fe40000000800 */
[----:B------:R-:W-:-:S04]  /*2e7a0*/  IMAD.U32 R4, RZ, RZ, UR4 ;  /* 0x00000004ff047e24 */ /* 0x000fc8000f8e00ff */
[----:B--2---:R-:W-:-:S04]  /*2e7b0*/  IMAD R5, R14, R4, RZ ;  /* 0x000000040e057224 */ /* 0x004fc800078e02ff */
[----:B------:R-:W-:-:S05]  /*2e7c0*/  IMAD.IADD R16, R5, 0x1, R16 ;  /* 0x0000000105107824 */ /* 0x000fca00078e0210 */
[----:B------:R-:W-:-:S13]  /*2e7d0*/  ISETP.GT.AND P6, PT, R16, R0, PT ;  /* 0x000000001000720c */ /* 0x000fda0003fc4270 */
[----:B------:R-:W-:Y:S05]  /*2e7e0*/  @!P6 BRA `(.L_x_2960) ;  /* 0xfffffffc0064e947 */ /* 0x000fea000383ffff */
.L_x_2955:
[----:B------:R-:W-:Y:S01]  /*2e7f0*/  IADD3 R16, -R5, R16, RZ ;  /* 0x0000001005107210 */ /* 0x000fe20007ffe1ff */
[----:B------:R-:W-:-:S04]  /*2e800*/  UMOV UR4, 0xffffffff ;  /* 0xffffffff00047882 */ /* 0x000fc80000000000 */
[----:B------:R-:W-:-:S05]  /*2e810*/  IMAD R5, R3, R4, R16 ;  /* 0x0000000403057224 */ /* 0x000fca00078e0210 */
[----:B------:R-:W-:Y:S01]  /*2e820*/  ISETP.GT.AND P6, PT, R5, R0, PT ;  /* 0x000000000500720c */ /* 0x000fe20003fc4270 */
[----:B------:R-:W-:-:S12]  /*2e830*/  BRA.DIV UR4, `(.L_x_2961) ;  /* 0x0000005e04747947 */ /* 0x000fd8000b800000 */
[----:B------:R-:W-:-:S04]  /*2e840*/  VOTE.ANY R5, PT, !P6 ;  /* 0x0000000000057806 */ /* 0x000fc800070e0100 */
[----:B------:R-:W0:Y:S02]  /*2e850*/  POPC R6, R5 ;  /* 0x0000000500067309 */ /* 0x000e240000000000 */
[----:B0-----:R0:W2:Y:S02]  /*2e860*/  SHFL.IDX PT, R17, R2, R6, 0x1f ;  /* 0x00001f0602117589 */ /* 0x0010a400000e0000 */
.L_x_3174:
[----:B------:R-:W-:Y:S01]  /*2e870*/  ISETP.NE.AND P0, PT, R5, RZ, PT ;  /* 0x000000ff0500720c */ /* 0x000fe20003f05270 */
[----:B------:R-:W-:-:S12]  /*2e880*/  IMAD.MOV.U32 R5, RZ, RZ, RZ ;  /* 0x000000ffff057224 */ /* 0x000fd800078e00ff */
[----:B------:R-:W-:Y:S05]  /*2e890*/  @!P0 BRA `(.L_x_2962) ;  /* 0x0000000000108947 */ /* 0x000fea0003800000 */
[----:B------:R-:W-:Y:S01]  /*2e8a0*/  UMOV UR4, 0xffffffff ;  /* 0xffffffff00047882 */ /* 0x000fe20000000000 */
[----:B------:R-:W-:Y:S02]  /*2e8b0*/  VIADD R12, R6, 0xffffffff ;  /* 0xffffffff060c7836 */ /* 0x000fe40000000000 */
[----:B------:R-:W-:Y:S05]  /*2e8c0*/  BRA.DIV UR4, `(.L_x_2963) ;  /* 0x0000005e04987947 */ /* 0x000fea000b800000 */
[----:B------:R3:W4:Y:S02]  /*2e8d0*/  SHFL.IDX PT, R5, R3, R12, 0x1f ;  /* 0x00001f0c03057589 */ /* 0x00072400000e0000 */
.L_x_2962:
        /* <DEDUP_REMOVED lines=17> */
[----:B------:R-:W-:Y:S02]  /*2e9f0*/  IABS R3, R5 ;  /* 0x0000000500037213 */ /* 0x000fe40000000000 */
[----:B------:R-:W-:-:S03]  /*2ea00*/  IADD3 R0, RZ, -R0, RZ ;  /* 0x80000000ff007210 */ /* 0x000fc60007ffe0ff */
        /* <DEDUP_REMOVED lines=9> */
[----:B------:R-:W-:-:S05]  /*2eaa0*/  @P0 VIADD R2, R2, 0x1 ;  /* 0x0000000102020836 */ /* 0x000fca0000000000 */
[----:B------:R-:W-:Y:S02]  /*2eab0*/  @!P2 IADD3 R2, -R2, RZ, RZ ;  /* 0x000000ff0202a210 */ /* 0x000fe40007ffe1ff */
[----:B------:R-:W-:-:S05]  /*2eac0*/  @!P1 LOP3.LUT R2, RZ, R6, RZ, 0x33, !PT ;  /* 0x00000006ff029212 */ /* 0x000fca00078e33ff */
[----:B------:R-:W-:Y:S02]  /*2ead0*/  IMAD R0, R7, R2, RZ ;  /* 0x0000000207007224 */ /* 0x000fe400078e02ff */
[----:B------:R-:W-:Y:S02]  /*2eae0*/  IMAD.MOV R2, RZ, RZ, -R2 ;  /* 0x000000ffff027224 */ /* 0x000fe400078e0a02 */
[----:B------:R-:W-:Y:S02]  /*2eaf0*/  IMAD.MOV R3, RZ, RZ, -R0 ;  /* 0x000000ffff037224 */ /* 0x000fe400078e0a00 */
[----:B------:R-:W-:-:S03]  /*2eb00*/  IMAD R5, R6, R2, R5 ;  /* 0x0000000206057224 */ /* 0x000fc600078e0205 */
[----:B------:R-:W-:Y:S01]  /*2eb10*/  VIADDMNMX R4, R3, R4, R7, PT ;  /* 0x0000000403047246 */ /* 0x000fe20003800107 */
[----:B------:R-:W-:-:S03]  /*2eb20*/  IMAD.IADD R0, R5, 0x1, R0 ;  /* 0x0000000105007824 */ /* 0x000fc600078e0200 */
        /* <DEDUP_REMOVED lines=23> */
[----:B------:R-:W-:Y:S02]  /*2eca0*/  @!P1 LOP3.LUT R3, RZ, R4, RZ, 0x33, !PT ;  /* 0x00000004ff039212 */ /* 0x000fe400078e33ff */
[----:B------:R-:W-:-:S05]  /*2ecb0*/  IADD3 R4, -R4, RZ, RZ ;  /* 0x000000ff04047210 */ /* 0x000fca0007ffe1ff */
[----:B------:R-:W-:Y:S01]  /*2ecc0*/  IMAD R18, R3, R4, R0 ;  /* 0x0000000403127224 */ /* 0x000fe200078e0200 */
[----:B------:R-:W-:-:S05]  /*2ecd0*/  LOP3.LUT R0, RZ, R3, RZ, 0x33, !PT ;  /* 0x00000003ff007212 */ /* 0x000fca00078e33ff */
[----:B------:R-:W-:Y:S01]  /*2ece0*/  IMAD.IADD R17, R17, 0x1, R0 ;  /* 0x0000000111117824 */ /* 0x000fe200078e0200 */
[----:B------:R-:W-:Y:S06]  /*2ecf0*/  BRA `(.L_x_2964) ;  /* 0x00000000001c7947 */ /* 0x000fec0003800000 */
.L_x_2956:
[----:B------:R-:W-:Y:S01]  /*2ed00*/  UMOV UR4, URZ ;  /* 0x0000003f00047c82 */ /* 0x000fe20008000000 */
[----:B------:R-:W-:Y:S01]  /*2ed10*/  UMOV UR5, URZ ;  /* 0x0000003f00057c82 */ /* 0x000fe20008000000 */
[----:B------:R-:W-:Y:S01]  /*2ed20*/  ULDC UR6, c[0x0][0xc3c] ;  /* 0x00030f0000067ab9 */ /* 0x000fe20000000800 */
[----:B------:R-:W-:Y:S01]  /*2ed30*/  IMAD.MOV.U32 R16, RZ, RZ, R0 ;  /* 0x000000ffff107224 */ /* 0x000fe200078e0000 */
[----:B------:R-:W-:Y:S01]  /*2ed40*/  MOV R18, UR5 ;  /* 0x0000000500127c02 */ /* 0x000fe20008000f00 */
[----:B0-----:R-:W-:Y:S02]  /*2ed50*/  IMAD.U32 R17, RZ, RZ, UR4 ;  /* 0x00000004ff117e24 */ /* 0x001fe4000f8e00ff */
[----:B------:R-:W-:-:S07]  /*2ed60*/  IMAD.U32 R19, RZ, RZ, UR6 ;  /* 0x00000006ff137e24 */ /* 0x000fce000f8e00ff */
.L_x_2964:
[----:B------:R2:W3:Y:S01]  /*2ed70*/  LDL R2, [R1+0x10] ;  /* 0x0000100001027983 */ /* 0x0004e20000100800 */
[----:B------:R-:W0:Y:S01]  /*2ed80*/  S2R R0, SR_TID.X ;  /* 0x0000000000007919 */ /* 0x000e220000002100 */
[----:B------:R-:W-:Y:S05]  /*2ed90*/  WARPSYNC.ALL ;  /* 0x0000000000007948 */ /* 0x000fea0003800000 */
[----:B0-----:R-:W-:Y:S01]  /*2eda0*/  LOP3.LUT R0, R0, 0x1f, RZ, 0xc0, !PT ;  /* 0x0000001f00007812 */ /* 0x001fe200078ec0ff */
[----:B------:R-:W-:Y:S03]  /*2edb0*/  BAR.SYNC.DEFER_BLOCKING 0x4, 0x180 ;  /* 0x0106000000007b1d */ /* 0x000fe60000010000 */
[----:B------:R-:W-:-:S13]  /*2edc0*/  ISETP.NE.AND P0, PT, R0, RZ, PT ;  /* 0x000000ff0000720c */ /* 0x000fda0003f05270 */
[----:B------:R-:W-:Y:S01]  /*2edd0*/  @!P0 MOV R0, 0x400 ;  /* 0x0000040000008802 */ /* 0x000fe20000000f00 */
[----:B---3--:R-:W0:Y:S03]  /*2ede0*/  @!P0 S2R R2, SR_CgaCtaId ;  /* 0x0000000000028919 */ /* 0x008e260000008800 */
[----:B0-----:R-:W-:Y:S01]  /*2edf0*/  @!P0 LEA R22, R2, R0, 0x18 ;  /* 0x0000000002168211 */ /* 0x001fe200078ec0ff */
[----:B------:R2:W-:Y:S04]  /*2ee00*/  @!P0 STL [R1+0x10], R2 ;  /* 0x0000100201008387 */ /* 0x0005e80000100800 */
[----:B------:R2:W-:Y:S01]  /*2ee10*/  @!P0 STS.128 [R22+0x298d0], R16 ;  /* 0x0298d01016008388 */ /* 0x0005e20000000c00 */
[----:B------:R-:W-:Y:S06]  /*2ee20*/  BAR.ARV 0x5, 0x180 ;  /* 0x0146000000007b1d */ /* 0x000fec0000002000 */
.L_x_2953:
[----:B------:R-:W-:Y:S02]  /*2ee30*/  ULDC UR4, c[0x0][0xc3c] ;  /* 0x00030f0000047ab9 */ /* 0x000fe40000000800 */
[----:B0-----:R-:W-:-:S13]  /*2ee40*/  ISETP.GE.AND P0, PT, R19, UR4, PT ;  /* 0x0000000413007c0c */ /* 0x001fda000bf06270 */
[----:B------:R-:W-:Y:S05]  /*2ee50*/  @!P0 BRA `(.L_x_2965) ;  /* 0xffffff9000f88947 */ /* 0x000fea000383ffff */
[----:B------:R-:W-:Y:S05]  /*2ee60*/  BSYNC B7 ;  /* 0x0000000000077941 */ /* 0x000fea0003800000 */
.L_x_2849:
[----:B-12---:R-:W2:Y:S01]  /*2ee70*/  LDL.LU R0, [R1+0x3c] ;  /* 0x00003c0001007983 */ /* 0x006ea20000300800 */
[----:B------:R-:W-:Y:S01]  /*2ee80*/  BSSY B0, `(.L_x_2966) ;  /* 0x000000b000007945 */ /* 0x000fe20003800000 */
[----:B------:R-:W1:Y:S01]  /*2ee90*/  S2R R5, SR_CgaCtaId ;  /* 0x0000000000057919 */ /* 0x000e620000008800 */
[----:B--2---:R-:W-:-:S05]  /*2eea0*/  VIADD R0, R0, 0x1 ;  /* 0x0000000100007836 */ /* 0x004fca0000000000 */
[----:B0-----:R-:W-:-:S04]  /*2eeb0*/  LEA.HI R2, R0, R0, RZ, 0x1 ;  /* 0x0000000000027211 */ /* 0x001fc800078f08ff */
[----:B------:R-:W-:Y:S02]  /*2eec0*/  LOP3.LUT R3, R2, 0xfffffffe, RZ, 0xc0, !PT ;  /* 0xfffffffe02037812 */ /* 0x000fe400078ec0ff */
[----:B------:R-:W-:-:S03]  /*2eed0*/  MOV R2, 0x400 ;  /* 0x0000040000027802 */ /* 0x000fc60000000f00 */
[----:B------:R-:W-:Y:S01]  /*2eee0*/  IMAD.IADD R0, R0, 0x1, -R3 ;  /* 0x0000000100007824 */ /* 0x000fe200078e0a03 */
[----:B-1----:R-:W-:-:S04]  /*2eef0*/  LEA R4, R5, R2, 0x18 ;  /* 0x0000000205047211 */ /* 0x002fc800078ec0ff */
[----:B------:R-:W-:-:S04]  /*2ef00*/  SHF.L.U32 R0, R0, 0x1f, RZ ;  /* 0x0000001f00007819 */ /* 0x000fc800000006ff */
[----:B------:R-:W0:Y:S02]  /*2ef10*/  SYNCS.PHASECHK.TRANS64.TRYWAIT P0, [R4+URZ+0x29820], R0 ;  /* 0x02982000040075a7 */ /* 0x000e24000800017f */
[----:B0-----:R-:W-:Y:S05]  /*2ef20*/  @!P0 BRA `(.L_x_2967) ;  /* 0x0000005800288947 */ /* 0x001fea0003800000 */
.L_x_3177:
[----:B------:R-:W-:Y:S05]  /*2ef30*/  BSYNC B0 ;  /* 0x0000000000007941 */ /* 0x000fea0003800000 */
.L_x_2966:
[----:B------:R-:W-:-:S03]  /*2ef40*/  UMOV UR4, 0xffffffff ;  /* 0xffffffff00047882 */ /* 0x000fc60000000000 */
[----:B------:R-:W-:Y:S05]  /*2ef50*/  BRA.DIV UR4, `(.L_x_2968) ;  /* 0x0000005a04307947 */ /* 0x000fea000b800000 */
[----:B0-----:R-:W0:Y:S02]  /*2ef60*/  S2R R0, SR_TID.X ;  /* 0x0000000000007919 */ /* 0x001e240000002100 */
[----:B0-----:R-:W-:-:S04]  /*2ef70*/  SHF.R.U32.HI R0, RZ, 0x5, R0 ;  /* 0x00000005ff007819 */ /* 0x001fc80000011600 */
[----:B------:R-:W-:-:S05]  /*2ef80*/  LOP3.LUT R0, R0, 0x3, RZ, 0xc0, !PT ;  /* 0x0000000300007812 */ /* 0x000fca00078ec0ff */
[----:B------:R0:W1:Y:S02]  /*2ef90*/  SHFL.IDX PT, R14, R0, RZ, 0x1f ;  /* 0x00001fff000e7589 */ /* 0x00006400000e0000 */
.L_x_3180:
[----:B-1----:R-:W-:-:S13]  /*2efa0*/  ISETP.NE.AND P0, PT, R14, RZ, PT ;  /* 0x000000ff0e00720c */ /* 0x002fda0003f05270 */
[----:B------:R-:W-:Y:S05]  /*2efb0*/  @P0 BRA `(.L_x_2628) ;  /* 0x0000000000a80947 */ /* 0x000fea0003800000 */
[----:B------:R-:W-:-:S03]  /*2efc0*/  UMOV UR4, 0xffffffff ;  /* 0xffffffff00047882 */ /* 0x000fc60000000000 */
[----:B------:R-:W-:Y:S05]  /*2efd0*/  BRA.DIV UR4, `(.L_x_2969) ;  /* 0x0000005a04447947 */ /* 0x000fea000b800000 */
[----:B------:R-:W-:-:S13]  /*2efe0*/  ELECT P6, URZ, PT ;  /* 0x00000000003f782f */ /* 0x000fda00038c0000 */
.L_x_3183:
[----:B------:R-:W-:Y:S05]  /*2eff0*/  @!P6 BRA `(.L_x_2628) ;  /* 0x000000000098e947 */ /* 0x000fea0003800000 */
[----:B------:R-:W-:-:S06]  /*2f000*/  ULOP3.LUT UR4, UR36, 0x2, URZ, 0xfc, !UPT ;  /* 0x0000000224047892 */ /* 0x000fcc000f8efc3f */
[----:B0-----:R-:W-:-:S04]  /*2f010*/  MOV R0, UR4 ;  /* 0x0000000400007c02 */ /* 0x001fc80008000f00 */
[----:B------:R-:W-:-:S13]  /*2f020*/  ISETP.NE.AND P0, PT, R0, 0x3, PT ;  /* 0x000000030000780c */ /* 0x000fda0003f05270 */
[----:B------:R-:W-:Y:S05]  /*2f030*/  @!P0 BRA `(.L_x_2970) ;  /* 0x0000000000048947 */ /* 0x000fea0003800000 */
[----:B------:R-:W-:Y:S01]  /*2f040*/  BPT.TRAP 0x1 ;  /* 0x000000040000795c */ /* 0x000fe20000300000 */
.L_x_2970:
[C---:B------:R-:W-:Y:S01]  /*2f050*/  IMAD R5, R23.reuse, 0x8, R4 ;  /* 0x0000000817057824 */ /* 0x040fe200078e0204 */
[----:B------:R-:W-:Y:S01]  /*2f060*/  SHF.L.U32 R0, R34, 0x1f, RZ ;  /* 0x0000001f22007819 */ /* 0x000fe200000006ff */
[----:B------:R-:W-:-:S03]  /*2f070*/  VIADD R23, R23, 0x1 ;  /* 0x0000000117177836 */ /* 0x000fc60000000000 */
[----:B------:R-:W0:Y:S02]  /*2f080*/  SYNCS.PHASECHK.TRANS64.TRYWAIT P1, [R5+URZ+0x29840], R0 ;  /* 0x02984000050075a7 */ /* 0x000e24000802017f */
[----:B------:R-:W-:-:S04]  /*2f090*/  ISETP.NE.AND P2, PT, R23, 0x2, PT ;  /* 0x000000021700780c */ /* 0x000fc80003f45270 */
[----:B------:R-:W-:Y:S01]  /*2f0a0*/  SEL R3, RZ, 0x1, P2 ;  /* 0x00000001ff037807 */ /* 0x000fe20001000000 */
[----:B0-----:R-:W-:Y:S08]  /*2f0b0*/  @!P1 BRA `(.L_x_2971) ;  /* 0x00000058002c9947 */ /* 0x001ff00003800000 */
.L_x_3184:
[----:B------:R-:W-:Y:S02]  /*2f0c0*/  SEL R23, R23, RZ, P2 ;  /* 0x000000ff17177207 */ /* 0x000fe40001000000 */
[----:B------:R-:W-:Y:S01]  /*2f0d0*/  LOP3.LUT R2, R34, R3, RZ, 0x3c, !PT ;  /* 0x0000000322027212 */ /* 0x000fe200078e3cff */
[----:B------:R-:W-:Y:S06]  /*2f0e0*/  @!P0 BRA `(.L_x_2972) ;  /* 0x0000000000048947 */ /* 0x000fec0003800000 */
[----:B------:R-:W-:Y:S01]  /*2f0f0*/  BPT.TRAP 0x1 ;  /* 0x000000040000795c */ /* 0x000fe20000300000 */
.L_x_2972:
[----:B------:R-:W-:Y:S01]  /*2f100*/  IMAD R23, R23, 0x8, R4 ;  /* 0x0000000817177824 */ /* 0x000fe200078e0204 */
[----:B------:R-:W-:-:S04]  /*2f110*/  SHF.L.U32 R2, R2, 0x1f, RZ ;  /* 0x0000001f02027819 */ /* 0x000fc800000006ff */
[----:B------:R-:W1:Y:S02]  /*2f120*/  SYNCS.PHASECHK.TRANS64.TRYWAIT P1, [R23+URZ+0x29840], R2 ;  /* 0x02984002170075a7 */ /* 0x000e64000802017f */
[----:B-1----:R-:W-:Y:S05]  /*2f130*/  @!P1 BRA `(.L_x_2973) ;  /* 0x0000005800209947 */ /* 0x002fea0003800000 */
.L_x_3185:
[----:B------:R-:W-:Y:S05]  /*2f140*/  @!P0 BRA `(.L_x_2974) ;  /* 0x0000000000048947 */ /* 0x000fea0003800000 */
[----:B------:R-:W-:Y:S01]  /*2f150*/  BPT.TRAP 0x1 ;  /* 0x000000040000795c */ /* 0x000fe20000300000 */
.L_x_2974:
[----:B------:R-:W2:Y:S02]  /*2f160*/  SYNCS.PHASECHK.TRANS64.TRYWAIT P1, [R5+URZ+0x29860], R0 ;  /* 0x02986000050075a7 */ /* 0x000ea4000802017f */
[----:B--2---:R-:W-:Y:S05]  /*2f170*/  @!P1 BRA `(.L_x_2975) ;  /* 0x0000005800249947 */ /* 0x004fea0003800000 */
.L_x_3186:
[----:B------:R-:W-:Y:S05]  /*2f180*/  @!P0 BRA `(.L_x_2976) ;  /* 0x0000000000048947 */ /* 0x000fea0003800000 */
[----:B------:R-:W-:Y:S01]  /*2f190*/  BPT.TRAP 0x1 ;  /* 0x000000040000795c */ /* 0x000fe20000300000 */
.L_x_2976:
[----:B------:R-:W3:Y:S02]  /*2f1a0*/  SYNCS.PHASECHK.TRANS64.TRYWAIT P1, [R23+URZ+0x29860], R2 ;  /* 0x02986002170075a7 */ /* 0x000ee4000802017f */
[----:B---3--:R-:W-:Y:S05]  /*2f1b0*/  @!P1 BRA `(.L_x_2977) ;  /* 0x0000005800289947 */ /* 0x008fea0003800000 */
.L_x_3187:
[----:B------:R-:W-:Y:S05]  /*2f1c0*/  @!P0 BRA `(.L_x_2978) ;  /* 0x0000000000048947 */ /* 0x000fea0003800000 */
[----:B------:R-:W-:Y:S01]  /*2f1d0*/  BPT.TRAP 0x1 ;  /* 0x000000040000795c */ /* 0x000fe20000300000 */
.L_x_2978:
[----:B------:R-:W4:Y:S02]  /*2f1e0*/  SYNCS.PHASECHK.TRANS64.TRYWAIT P1, [R5+URZ+0x29880], R0 ;  /* 0x02988000050075a7 */ /* 0x000f24000802017f */
[----:B----4-:R-:W-:Y:S05]  /*2f1f0*/  @!P1 BRA `(.L_x_2979) ;  /* 0x00000058002c9947 */ /* 0x010fea0003800000 */
.L_x_3188:
[----:B------:R-:W-:Y:S05]  /*2f200*/  @!P0 BRA `(.L_x_2980) ;  /* 0x0000000000048947 */ /* 0x000fea0003800000 */
[----:B------:R-:W-:Y:S01]  /*2f210*/  BPT.TRAP 0x1 ;  /* 0x000000040000795c */ /* 0x000fe20000300000 */
.L_x_2980:
[----:B------:R0:W0:Y:S02]  /*2f220*/  SYNCS.PHASECHK.TRANS64.TRYWAIT P0, [R23+URZ+0x29880], R2 ;  /* 0x02988002170075a7 */ /* 0x000024000800017f */
[----:B0-----:R-:W-:Y:S05]  /*2f230*/  @!P0 NANOSLEEP.SYNCS 0x989680 ;  /* 0x009896800000895d */ /* 0x001fea0003900000 */
[----:B------:R-:W0:Y:S02]  /*2f240*/  @!P0 SYNCS.PHASECHK.TRANS64 P0, [R23+URZ+0x29880], R2 ;  /* 0x02988002170085a7 */ /* 0x000e24000800007f */
[----:B0-----:R-:W-:Y:S05]  /*2f250*/  @!P0 BRA `(.L_x_2980) ;  /* 0xfffffffc00f08947 */ /* 0x001fea000383ffff */
.L_x_2628:
[----:B------:R-:W-:Y:S05]  /*2f260*/  BSYNC B8 ;  /* 0x0000000000087941 */ /* 0x000fea0003800000 */
.L_x_2625:
[----:B------:R-:W-:Y:S05]  /*2f270*/  EXIT ;  /* 0x000000000000794d */ /* 0x000fea0003800000 */
.L_x_2646:
[----:B-1----:R1:W2:Y:S02]  /*2f280*/  SYNCS.PHASECHK.TRANS64.TRYWAIT P5, [R94+URZ+0x29890], R95 ;  /* 0x0298905f5e0075a7 */ /* 0x0022a400080a017f */
[----:B--2---:R-:W-:Y:S05]  /*2f290*/  @!P5 NANOSLEEP.SYNCS 0x989680 ;  /* 0x009896800000d95d */ /* 0x004fea0003900000 */
[----:B------:R-:W2:Y:S02]  /*2f2a0*/  @!P5 SYNCS.PHASECHK.TRANS64 P5, [R94+URZ+0x29890], R95 ;  /* 0x0298905f5e00d5a7 */ /* 0x000ea400080a007f */
[----:B--2---:R-:W-:Y:S05]  /*2f2b0*/  @!P5 BRA `(.L_x_2646) ;  /* 0xfffffffc00f0d947 */ /* 0x004fea000383ffff */
[----:B------:R-:W-:Y:S05]  /*2f2c0*/  BRA `(.L_x_2981) ;  /* 0xfffffd4000f87947 */ /* 0x000fea000383ffff */
.L_x_2647:
[----:B------:R-:W-:Y:S01]  /*2f2d0*/  BSSY B1, `(.L_x_2982) ;  /* 0x0000008000017945 */ /* 0x000fe20003800000 */
[----:B0-----:R-:W-:Y:S01]  /*2f2e0*/  MOV R13, R119 ;  /* 0x00000077000d7202 */ /* 0x001fe20000000f00 */
[----:B------:R-:W-:Y:S02]  /*2f2f0*/  IMAD.MOV.U32 R12, RZ, RZ, RZ ;  /* 0x000000ffff0c7224 */ /* 0x000fe400078e00ff */
[----:B------:R-:W-:Y:S02]  /*2f300*/  IMAD.MOV.U32 R11, RZ, RZ, 0x1e1f ;  /* 0x00001e1fff0b7424 */ /* 0x000fe400078e00ff */
[----:B------:R-:W-:-:S07]  /*2f310*/  IMAD.MOV.U32 R15, RZ, RZ, -0x1 ;  /* 0xffffffffff0f7424 */ /* 0x000fce00078e00ff */
[----:B-1----:R-:W-:Y:S05]  /*2f320*/  WARPSYNC.COLLECTIVE R15, `(.L_x_2983) ;  /* 0x000000000f087348 */ /* 0x002fea0003c00000 */
[----:B------:R0:W2:Y:S02]  /*2f330*/  SHFL.IDX P6, R14, R13, R12, R11 ;  /* 0x0000000c0d0e7389 */ /* 0x0000a400000c000b */
[----:B012---:R-:W-:Y:S01]  /*2f340*/  ENDCOLLECTIVE ;  /* 0x000000000000791b */ /* 0x007fe20003800000 */
.L_x_2983:
[----:B------:R-:W-:Y:S05]  /*2f350*/  BSYNC B1 ;  /* 0x0000000000017941 */ /* 0x000fea0003800000 */
.L_x_2982:
[----:B------:R-:W-:Y:S01]  /*2f360*/  IMAD.MOV.U32 R13, RZ, RZ, R120 ;  /* 0x000000ffff0d7224 */ /* 0x000fe200078e0078 */
[----:B------:R-:W-:Y:S01]  /*2f370*/  MOV R15, 0xffffffff ;  /* 0xffffffff000f7802 */ /* 0x000fe20000000f00 */
[----:B------:R-:W-:Y:S01]  /*2f380*/  IMAD.MOV.U32 R12, RZ, RZ, RZ ;  /* 0x000000ffff0c7224 */ /* 0x000fe200078e00ff */
[----:B------:R-:W-:Y:S01]  /*2f390*/  MOV R149, R14 ;  /* 0x0000000e00957202 */ /* 0x000fe20000000f00 */
[----:B------:R-:W-:-:S07]  /*2f3a0*/  IMAD.MOV.U32 R11, RZ, RZ, 0x1e1f ;  /* 0x00001e1fff0b7424 */ /* 0x000fce00078e00ff */
[----:B------:R-:W-:Y:S05]  /*2f3b0*/  WARPSYNC.COLLECTIVE R15, `(.L_x_2984) ;  /* 0x000000000f087348 */ /* 0x000fea0003c00000 */
[----:B------:R0:W1:Y:S02]  /*2f3c0*/  SHFL.IDX P6, R14, R13, R12, R11 ;  /* 0x0000000c0d0e7389 */ /* 0x00006400000c000b */
[----:B01----:R-:W-:Y:S01]  /*2f3d0*/  ENDCOLLECTIVE ;  /* 0x000000000000791b */ /* 0x003fe20003800000 */
.L_x_2984:
[----:B------:R-:W-:Y:S01]  /*2f3e0*/  IMAD.MOV.U32 R11, RZ, RZ, R14 ;  /* 0x000000ffff0b7224 */ /* 0x000fe200078e000e */
[----:B------:R-:W-:Y:S06]  /*2f3f0*/  BRA `(.L_x_2985) ;  /* 0xfffffd4000c07947 */ /* 0x000fec000383ffff */
.L_x_2672:
        /* <DEDUP_REMOVED lines=8> */
.L_x_2987:
[----:B------:R-:W-:Y:S05]  /*2f480*/  BSYNC B1 ;  /* 0x0000000000017941 */ /* 0x000fea0003800000 */
.L_x_2986:
        /* <DEDUP_REMOVED lines=8> */
.L_x_2988:
[----:B------:R-:W-:Y:S01]  /*2f510*/  IMAD.MOV.U32 R120, RZ, RZ, R14 ;  /* 0x000000ffff787224 */ /* 0x000fe200078e000e */
[----:B------:R-:W-:Y:S06]  /*2f520*/  BRA `(.L_x_2989) ;  /* 0xfffffd6c008c7947 */ /* 0x000fec000383ffff */
.L_x_2702:
[----:B--2---:R2:W3:Y:S02]  /*2f530*/  SYNCS.PHASECHK.TRANS64.TRYWAIT P5, [R94+URZ+0x29890], R95 ;  /* 0x0298905f5e0075a7 */ /* 0x0044e400080a017f */
[----:B---3--:R-:W-:Y:S05]  /*2f540*/  @!P5 NANOSLEEP.SYNCS 0x989680 ;  /* 0x009896800000d95d */ /* 0x008fea0003900000 */
[----:B------:R-:W3:Y:S02]  /*2f550*/  @!P5 SYNCS.PHASECHK.TRANS64 P5, [R94+URZ+0x29890], R95 ;  /* 0x0298905f5e00d5a7 */ /* 0x000ee400080a007f */
[----:B---3--:R-:W-:Y:S05]  /*2f560*/  @!P5 BRA `(.L_x_2702) ;  /* 0xfffffffc00f0d947 */ /* 0x008fea000383ffff */
[----:B------:R-:W-:Y:S05]  /*2f570*/  BRA `(.L_x_2990) ;  /* 0xfffffda0004c7947 */ /* 0x000fea000383ffff */
.L_x_2703:
[----:B------:R-:W-:Y:S01]  /*2f580*/  BSSY B1, `(.L_x_2991) ;  /* 0x0000008000017945 */ /* 0x000fe20003800000 */
[----:B0-----:R-:W-:Y:S01]  /*2f590*/  MOV R13, R119 ;  /* 0x00000077000d7202 */ /* 0x001fe20000000f00 */
[----:B------:R-:W-:Y:S02]  /*2f5a0*/  IMAD.MOV.U32 R12, RZ, RZ, RZ ;  /* 0x000000ffff0c7224 */ /* 0x000fe400078e00ff */
[----:B------:R-:W-:Y:S02]  /*2f5b0*/  IMAD.MOV.U32 R11, RZ, RZ, 0x1e1f ;  /* 0x00001e1fff0b7424 */ /* 0x000fe400078e00ff */
[----:B------:R-:W-:-:S07]  /*2f5c0*/  IMAD.MOV.U32 R15, RZ, RZ, -0x1 ;  /* 0xffffffffff0f7424 */ /* 0x000fce00078e00ff */
[----:B--2---:R-:W-:Y:S05]  /*2f5d0*/  WARPSYNC.COLLECTIVE R15, `(.L_x_2992) ;  /* 0x000000000f087348 */ /* 0x004fea0003c00000 */
[----:B------:R0:W1:Y:S02]  /*2f5e0*/  SHFL.IDX P6, R14, R13, R12, R11 ;  /* 0x0000000c0d0e7389 */ /* 0x00006400000c000b */
[----:B012---:R-:W-:Y:S01]  /*2f5f0*/  ENDCOLLECTIVE ;  /* 0x000000000000791b */ /* 0x007fe20003800000 */
.L_x_2992:
[----:B------:R-:W-:Y:S05]  /*2f600*/  BSYNC B1 ;  /* 0x0000000000017941 */ /* 0x000fea0003800000 */
.L_x_2991:
        /* <DEDUP_REMOVED lines=8> */
.L_x_2993:
[----:B------:R-:W-:Y:S01]  /*2f690*/  IMAD.MOV.U32 R11, RZ, RZ, R14 ;  /* 0x000000ffff0b7224 */ /* 0x000fe200078e000e */
[----:B------:R-:W-:Y:S06]  /*2f6a0*/  BRA `(.L_x_2994) ;  /* 0xfffffda000187947 */ /* 0x000fec000383ffff */
.L_x_2716:
        /* <DEDUP_REMOVED lines=8> */
.L_x_2996:
[----:B------:R-:W-:Y:S05]  /*2f730*/  BSYNC B1 ;  /* 0x0000000000017941 */ /* 0x000fea0003800000 */
.L_x_2995:
        /* <DEDUP_REMOVED lines=8> */
.L_x_2997:
[----:B------:R-:W-:Y:S01]  /*2f7c0*/  IMAD.MOV.U32 R45, RZ, RZ, R14 ;  /* 0x000000ffff2d7224 */ /* 0x000fe200078e000e */
[----:B------:R-:W-:Y:S06]  /*2f7d0*/  BRA `(.L_x_2998) ;  /* 0xfffffdcc00487947 */ /* 0x000fec000383ffff */
.L_x_2729:
[----:B-1----:R1:W2:Y:S02]  /*2f7e0*/  SYNCS.PHASECHK.TRANS64.TRYWAIT P2, [R94+URZ+0x29890], R95 ;  /* 0x0298905f5e0075a7 */ /* 0x0022a4000804017f */
[----:B--2---:R-:W-:Y:S05]  /*2f7f0*/  @!P2 NANOSLEEP.SYNCS 0x989680 ;  /* 0x009896800000a95d */ /* 0x004fea0003900000 */
[----:B------:R-:W2:Y:S02]  /*2f800*/  @!P2 SYNCS.PHASECHK.TRANS64 P2, [R94+URZ+0x29890], R95 ;  /* 0x0298905f5e00a5a7 */ /* 0x000ea4000804007f */
[----:B--2---:R-:W-:Y:S05]  /*2f810*/  @!P2 BRA `(.L_x_2729) ;  /* 0xfffffffc00f0a947 */ /* 0x004fea000383ffff */
[----:B------:R-:W-:Y:S05]  /*2f820*/  BRA `(.L_x_2999) ;  /* 0xfffffdf800d47947 */ /* 0x000fea000383ffff */
.L_x_2730:
[----:B------:R-:W-:Y:S01]  /*2f830*/  BSSY B1, `(.L_x_3000) ;  /* 0x0000008000017945 */ /* 0x000fe20003800000 */
[----:B------:R-:W-:Y:S01]  /*2f840*/  MOV R13, R47 ;  /* 0x0000002f000d7202 */ /* 0x000fe20000000f00 */
[----:B------:R-:W-:Y:S02]  /*2f850*/  IMAD.MOV.U32 R12, RZ, RZ, RZ ;  /* 0x000000ffff0c7224 */ /* 0x000fe400078e00ff */
[----:B------:R-:W-:Y:S02]  /*2f860*/  IMAD.MOV.U32 R11, RZ, RZ, 0x1e1f ;  /* 0x00001e1fff0b7424 */ /* 0x000fe400078e00ff */
[----:B------:R-:W-:-:S07]  /*2f870*/  IMAD.MOV.U32 R15, RZ, RZ, -0x1 ;  /* 0xffffffffff0f7424 */ /* 0x000fce00078e00ff */
[----:B-1----:R-:W-:Y:S05]  /*2f880*/  WARPSYNC.COLLECTIVE R15, `(.L_x_3001) ;  /* 0x000000000f087348 */ /* 0x002fea0003c00000 */
[----:B------:R0:W2:Y:S02]  /*2f890*/  SHFL.IDX P6, R14, R13, R12, R11 ;  /* 0x0000000c0d0e7389 */ /* 0x0000a400000c000b */
[----:B012---:R-:W-:Y:S01]  /*2f8a0*/  ENDCOLLECTIVE ;  /* 0x000000000000791b */ /* 0x007fe20003800000 */
.L_x_3001:
[----:B------:R-:W-:Y:S05]  /*2f8b0*/  BSYNC B1 ;  /* 0x0000000000017941 */ /* 0x000fea0003800000 */
.L_x_3000:
        /* <DEDUP_REMOVED lines=8> */
.L_x_3002:
[----:B------:R-:W-:Y:S01]  /*2f940*/  IMAD.MOV.U32 R45, RZ, RZ, R14 ;  /* 0x000000ffff2d7224 */ /* 0x000fe200078e000e */
[----:B------:R-:W-:Y:S06]  /*2f950*/  BRA `(.L_x_3003) ;  /* 0xfffffdf800f47947 */ /* 0x000fec000383ffff */
.L_x_2733:
[----:B------:R-:W-:Y:S01]  /*2f960*/  BSSY B1, `(.L_x_3004) ;  /* 0x0000008000017945 */ /* 0x000fe20003800000 */
[----:B----4-:R-:W-:Y:S01]  /*2f970*/  IMAD.MOV.U32 R13, RZ, RZ, R47 ;  /* 0x000000ffff0d7224 */ /* 0x010fe200078e002f */
[----:B------:R-:W-:Y:S01]  /*2f980*/  MOV R11, 0x1e1f ;  /* 0x00001e1f000b7802 */ /* 0x000fe20000000f00 */
[----:B------:R-:W-:Y:S02]  /*2f990*/  IMAD.MOV.U32 R12, RZ, RZ, 0x1 ;  /* 0x00000001ff0c7424 */ /* 0x000fe400078e00ff */
[----:B------:R-:W-:-:S07]  /*2f9a0*/  IMAD.MOV.U32 R15, RZ, RZ, -0x1 ;  /* 0xffffffffff0f7424 */ /* 0x000fce00078e00ff */
[----:B0123--:R-:W-:Y:S05]  /*2f9b0*/  WARPSYNC.COLLECTIVE R15, `(.L_x_3005) ;  /* 0x000000000f087348 */ /* 0x00ffea0003c00000 */
[----:B------:R4:W0:Y:S02]  /*2f9c0*/  SHFL.IDX P6, R14, R13, R12, R11 ;  /* 0x0000000c0d0e7389 */ /* 0x00082400000c000b */
[----:B01234-:R-:W-:Y:S01]  /*2f9d0*/  ENDCOLLECTIVE ;  /* 0x000000000000791b */ /* 0x01ffe20003800000 */
.L_x_3005:
[----:B------:R-:W-:Y:S05]  /*2f9e0*/  BSYNC B1 ;  /* 0x0000000000017941 */ /* 0x000fea0003800000 */
.L_x_3004:
        /* <DEDUP_REMOVED lines=8> */
.L_x_3006:
[----:B------:R-:W-:Y:S01]  /*2fa70*/  IMAD.MOV.U32 R45, RZ, RZ, R14 ;  /* 0x000000ffff2d7224 */ /* 0x000fe200078e000e */
[----:B------:R-:W-:Y:S06]  /*2fa80*/  BRA `(.L_x_3007) ;  /* 0xfffffdfc00487947 */ /* 0x000fec000383ffff */
.L_x_2737:
[----:B------:R0:W0:Y:S02]  /*2fa90*/  SYNCS.PHASECHK.TRANS64.TRYWAIT P1, [R94+URZ+0x298b0], R95 ;  /* 0x0298b05f5e0075a7 */ /* 0x000024000802017f */
[----:B0-----:R-:W-:Y:S05]  /*2faa0*/  @!P1 NANOSLEEP.SYNCS 0x989680 ;  /* 0x009896800000995d */ /* 0x001fea0003900000 */
[----:B------:R-:W0:Y:S02]  /*2fab0*/  @!P1 SYNCS.PHASECHK.TRANS64 P1, [R94+URZ+0x298b0], R95 ;  /* 0x0298b05f5e0095a7 */ /* 0x000e24000802007f */
[----:B0-----:R-:W-:Y:S05]  /*2fac0*/  @!P1 BRA `(.L_x_2737) ;  /* 0xfffffffc00f09947 */ /* 0x001fea000383ffff */
[----:B------:R-:W-:Y:S05]  /*2fad0*/  BRA `(.L_x_3008) ;  /* 0xfffffe0000147947 */ /* 0x000fea000383ffff */
.L_x_2745:
[----:B------:R-:W0:Y:S01]  /*2fae0*/  S2R R0, SR_TID.X ;  /* 0x0000000000007919 */ /* 0x000e220000002100 */
[----:B------:R-:W-:Y:S01]  /*2faf0*/  BSSY B0, `(.L_x_3009) ;  /* 0x000000c000007945 */ /* 0x000fe20003800000 */
[----:B------:R-:W-:Y:S01]  /*2fb00*/  IMAD.MOV.U32 R12, RZ, RZ, RZ ;  /* 0x000000ffff0c7224 */ /* 0x000fe200078e00ff */
[----:B------:R-:W-:Y:S01]  /*2fb10*/  MOV R15, 0xffffffff ;  /* 0xffffffff000f7802 */ /* 0x000fe20000000f00 */
[----:B------:R-:W-:Y:S01]  /*2fb20*/  IMAD.MOV.U32 R11, RZ, RZ, 0x1f ;  /* 0x0000001fff0b7424 */ /* 0x000fe200078e00ff */
[----:B0-----:R-:W-:-:S04]  /*2fb30*/  IADD3 R2, R0, -0x80, RZ ;  /* 0xffffff8000027810 */ /* 0x001fc80007ffe0ff */
[----:B------:R-:W-:-:S04]  /*2fb40*/  SHF.R.S32.HI R0, RZ, 0x1f, R2 ;  /* 0x0000001fff007819 */ /* 0x000fc80000011402 */
[----:B------:R-:W-:-:S04]  /*2fb50*/  LEA.HI R0, R0, R2, RZ, 0x7 ;  /* 0x0000000200007211 */ /* 0x000fc800078f38ff */
[----:B------:R-:W-:-:S05]  /*2fb60*/  SHF.R.S32.HI R0, RZ, 0x7, R0 ;  /* 0x00000007ff007819 */ /* 0x000fca0000011400 */
[----:B------:R-:W-:-:S07]  /*2fb70*/  IMAD.MOV.U32 R13, RZ, RZ, R0 ;  /* 0x000000ffff0d7224 */ /* 0x000fce00078e0000 */
[----:B----45:R-:W-:Y:S05]  /*2fb80*/  WARPSYNC.COLLECTIVE R15, `(.L_x_3010) ;  /* 0x000000000f087348 */ /* 0x030fea0003c00000 */
[----:B------:R0:W1:Y:S02]  /*2fb90*/  SHFL.IDX P6, R14, R13, R12, R11 ;  /* 0x0000000c0d0e7389 */ /* 0x00006400000c000b */
[----:B01--45:R-:W-:Y:S01]  /*2fba0*/  ENDCOLLECTIVE ;  /* 0x000000000000791b */ /* 0x033fe20003800000 */
.L_x_3010:
[----:B------:R-:W-:Y:S05]  /*2fbb0*/  BSYNC B0 ;  /* 0x0000000000007941 */ /* 0x000fea0003800000 */
.L_x_3009:
[----:B------:R-:W-:Y:S01]  /*2fbc0*/  IMAD.MOV.U32 R23, RZ, RZ, R14 ;  /* 0x000000ffff177224 */ /* 0x000fe200078e000e */
[----:B------:R-:W-:Y:S06]  /*2fbd0*/  BRA `(.L_x_3011) ;  /* 0xfffffe0800687947 */ /* 0x000fec000383ffff */
.L_x_2755:
[----:B------:R-:W-:Y:S01]  /*2fbe0*/  BSSY B1, `(.L_x_3012) ;  /* 0x0000007000017945 */ /* 0x000fe20003800000 */
[----:B------:R-:W-:Y:S01]  /*2fbf0*/  IMAD.MOV.U32 R12, RZ, RZ, RZ ;  /* 0x000000ffff0c7224 */ /* 0x000fe200078e00ff */
[----:B------:R-:W-:Y:S01]  /*2fc00*/  MOV R15, 0xffffffff ;  /* 0xffffffff000f7802 */ /* 0x000fe20000000f00 */
[----:B------:R-:W-:-:S07]  /*2fc10*/  IMAD.MOV.U32 R11, RZ, RZ, 0x1e1f ;  /* 0x00001e1fff0b7424 */ /* 0x000fce00078e00ff */
[----:B----4-:R-:W-:Y:S05]  /*2fc20*/  WARPSYNC.COLLECTIVE R15, `(.L_x_3013) ;  /* 0x000000000f087348 */ /* 0x010fea0003c00000 */
[----:B------:R0:W1:Y:S02]  /*2fc30*/  SHFL.IDX P6, R14, R13, R12, R11 ;  /* 0x0000000c0d0e7389 */ /* 0x00006400000c000b */
[----:B01--4-:R-:W-:Y:S01]  /*2fc40*/  ENDCOLLECTIVE ;  /* 0x000000000000791b */ /* 0x013fe20003800000 */
.L_x_3013:
[----:B------:R-:W-:Y:S05]  /*2fc50*/  BSYNC B1 ;  /* 0x0000000000017941 */ /* 0x000fea0003800000 */
.L_x_3012:
        /* <DEDUP_REMOVED lines=8> */
.L_x_3014:
[----:B------:R-:W-:Y:S02]  /*2fce0*/  IMAD.MOV.U32 R13, RZ, RZ, R4 ;  /* 0x000000ffff0d7224 */ /* 0x000fe400078e0004 */
[----:B------:R-:W-:-:S07]  /*2fcf0*/  IMAD.MOV.U32 R3, RZ, RZ, R14 ;  /* 0x000000ffff037224 */ /* 0x000fce00078e000e */
[----:B------:R-:W-:Y:S05]  /*2fd00*/  WARPSYNC.COLLECTIVE R15, `(.L_x_3015) ;  /* 0x000000000f087348 */ /* 0x000fea0003c00000 */
[----:B------:R0:W1:Y:S02]  /*2fd10*/  SHFL.IDX P6, R14, R13, R12, R11 ;  /* 0x0000000c0d0e7389 */ /* 0x00006400000c000b */
[----:B01----:R-:W-:Y:S01]  /*2fd20*/  ENDCOLLECTIVE ;  /* 0x000000000000791b */ /* 0x003fe20003800000 */
.L_x_3015:
[----:B------:R-:W-:Y:S01]  /*2fd30*/  IMAD.MOV.U32 R13, RZ, RZ, R5 ;  /* 0x000000ffff0d7224 */ /* 0x000fe200078e0005 */
[----:B------:R-:W-:-:S07]  /*2fd40*/  MOV R4, R14 ;  /* 0x0000000e00047202 */ /* 0x000fce0000000f00 */
[----:B------:R-:W-:Y:S05]  /*2fd50*/  WARPSYNC.COLLECTIVE R15, `(.L_x_3016) ;  /* 0x000000000f087348 */ /* 0x000fea0003c00000 */
[----:B------:R0:W1:Y:S02]  /*2fd60*/  SHFL.IDX P6, R14, R13, R12, R11 ;  /* 0x0000000c0d0e7389 */ /* 0x00006400000c000b */
[----:B01----:R-:W-:Y:S01]  /*2fd70*/  ENDCOLLECTIVE ;  /* 0x000000000000791b */ /* 0x003fe20003800000 */
.L_x_3016:
[----:B------:R-:W-:Y:S05]  /*2fd80*/  BRA `(.L_x_3017) ;  /* 0xfffffe1000547947 */ /* 0x000fea000383ffff */
.L_x_2759:
[----:B0-----:R0:W2:Y:S02]  /*2fd90*/  SYNCS.PHASECHK.TRANS64.TRYWAIT P0, [R18+URZ+0x29800], R5 ;  /* 0x02980005120075a7 */ /* 0x0010a4000800017f */
[----:B--2---:R-:W-:Y:S05]  /*2fda0*/  @!P0 NANOSLEEP.SYNCS 0x989680 ;  /* 0x009896800000895d */ /* 0x004fea0003900000 */
[----:B------:R-:W2:Y:S02]  /*2fdb0*/  @!P0 SYNCS.PHASECHK.TRANS64 P0, [R18+URZ+0x29800], R5 ;  /* 0x02980005120085a7 */ /* 0x000ea4000800007f */
[----:B--2---:R-:W-:Y:S05]  /*2fdc0*/  @!P0 BRA `(.L_x_2759) ;  /* 0xfffffffc00f08947 */ /* 0x004fea000383ffff */
[----:B------:R-:W-:Y:S05]  /*2fdd0*/  BRA `(.L_x_3018) ;  /* 0xfffffe1400a07947 */ /* 0x000fea000383ffff */
.L_x_2771:
[----:B------:R-:W-:Y:S01]  /*2fde0*/  BSSY B1, `(.L_x_3019) ;  /* 0x0000007000017945 */ /* 0x000fe20003800000 */
[----:B------:R-:W-:Y:S01]  /*2fdf0*/  IMAD.MOV.U32 R12, RZ, RZ, RZ ;  /* 0x000000ffff0c7224 */ /* 0x000fe200078e00ff */
[----:B------:R-:W-:Y:S01]  /*2fe00*/  MOV R15, 0xffffffff ;  /* 0xffffffff000f7802 */ /* 0x000fe20000000f00 */
[----:B------:R-:W-:-:S07]  /*2fe10*/  IMAD.MOV.U32 R11, RZ, RZ, 0x1e1f ;  /* 0x00001e1fff0b7424 */ /* 0x000fce00078e00ff */
[----:B----4-:R-:W-:Y:S05]  /*2fe20*/  WARPSYNC.COLLECTIVE R15, `(.L_x_3020) ;  /* 0x000000000f087348 */ /* 0x010fea0003c00000 */
[----:B------:R0:W1:Y:S02]  /*2fe30*/  SHFL.IDX P6, R14, R13, R12, R11 ;  /* 0x0000000c0d0e7389 */ /* 0x00006400000c000b */
[----:B01--4-:R-:W-:Y:S01]  /*2fe40*/  ENDCOLLECTIVE ;  /* 0x000000000000791b */ /* 0x013fe20003800000 */
.L_x_3020:
[----:B------:R-:W-:Y:S05]  /*2fe50*/  BSYNC B1 ;  /* 0x0000000000017941 */ /* 0x000fea0003800000 */
.L_x_3019:
        /* <DEDUP_REMOVED lines=8> */
.L_x_3021:
[----:B------:R-:W-:Y:S02]  /*2fee0*/  IMAD.MOV.U32 R13, RZ, RZ, R37 ;  /* 0x000000ffff0d7224 */ /* 0x000fe400078e0025 */
[----:B------:R-:W-:-:S07]  /*2fef0*/  IMAD.MOV.U32 R21, RZ, RZ, R14 ;  /* 0x000000ffff157224 */ /* 0x000fce00078e000e */
[----:B------:R-:W-:Y:S05]  /*2ff00*/  WARPSYNC.COLLECTIVE R15, `(.L_x_3022) ;  /* 0x000000000f087348 */ /* 0x000fea0003c00000 */
[----:B------:R0:W1:Y:S02]  /*2ff10*/  SHFL.IDX P6, R14, R13, R12, R11 ;  /* 0x0000000c0d0e7389 */ /* 0x00006400000c000b */
[----:B01----:R-:W-:Y:S01]  /*2ff20*/  ENDCOLLECTIVE ;  /* 0x000000000000791b */ /* 0x003fe20003800000 */
.L_x_3022:
[----:B------:R-:W-:Y:S01]  /*2ff30*/  IMAD.MOV.U32 R13, RZ, RZ, R39 ;  /* 0x000000ffff0d7224 */ /* 0x000fe200078e0027 */
[----:B------:R-:W-:-:S07]  /*2ff40*/  MOV R37, R14 ;  /* 0x0000000e00257202 */ /* 0x000fce0000000f00 */
[----:B------:R-:W-:Y:S05]  /*2ff50*/  WARPSYNC.COLLECTIVE R15, `(.L_x_3023) ;  /* 0x000000000f087348 */ /* 0x000fea0003c00000 */
[----:B------:R0:W1:Y:S02]  /*2ff60*/  SHFL.IDX P6, R14, R13, R12, R11 ;  /* 0x0000000c0d0e7389 */ /* 0x00006400000c000b */
[----:B01----:R-:W-:Y:S01]  /*2ff70*/  ENDCOLLECTIVE ;  /* 0x000000000000791b */ /* 0x003fe20003800000 */
.L_x_3023:
[----:B------:R-:W-:Y:S01]  /*2ff80*/  IMAD.MOV.U32 R39, RZ, RZ, R14 ;  /* 0x000000ffff277224 */ /* 0x000fe200078e000e */
[----:B------:R-:W-:Y:S06]  /*2ff90*/  BRA `(.L_x_3024) ;  /* 0xfffffe44005c7947 */ /* 0x000fec000383ffff */
.L_x_2775:
[----:B0-----:R0:W1:Y:S02]  /*2ffa0*/  SYNCS.PHASECHK.TRANS64.TRYWAIT P0, [R18+URZ+0x29800], R21 ;  /* 0x02980015120075a7 */ /* 0x001064000800017f */
[----:B-1----:R-:W-:Y:S05]  /*2ffb0*/  @!P0 NANOSLEEP.SYNCS 0x989680 ;  /* 0x009896800000895d */ /* 0x002fea0003900000 */
[----:B------:R-:W1:Y:S02]  /*2ffc0*/  @!P0 SYNCS.PHASECHK.TRANS64 P0, [R18+URZ+0x29800], R21 ;  /* 0x02980015120085a7 */ /* 0x000e64000800007f */
[----:B-1----:R-:W-:Y:S05]  /*2ffd0*/  @!P0 BRA `(.L_x_2775) ;  /* 0xfffffffc00f08947 */ /* 0x002fea000383ffff */
[----:B------:R-:W-:Y:S05]  /*2ffe0*/  BRA `(.L_x_3025) ;  /* 0xfffffe4800547947 */ /* 0x000fea000383ffff */
.L_x_2783:
[----:B-1----:R1:W2:Y:S02]  /*2fff0*/  SYNCS.PHASECHK.TRANS64.TRYWAIT P0, [R0+URZ+0x29830], R3 ;  /* 0x02983003000075a7 */ /* 0x0022a4000800017f */
[----:B--2---:R-:W-:Y:S05]  /*30000*/  @!P0 NANOSLEEP.SYNCS 0x989680 ;  /* 0x009896800000895d */ /* 0x004fea0003900000 */
[----:B------:R-:W2:Y:S02]  /*30010*/  @!P0 SYNCS.PHASECHK.TRANS64 P0, [R0+URZ+0x29830], R3 ;  /* 0x02983003000085a7 */ /* 0x000ea4000800007f */
[----:B--2---:R-:W-:Y:S05]  /*30020*/  @!P0 BRA `(.L_x_2783) ;  /* 0xfffffffc00f08947 */ /* 0x004fea000383ffff */
[----:B------:R-:W-:Y:S05]  /*30030*/  BRA `(.L_x_2782) ;  /* 0xfffffe7800987947 */ /* 0x000fea000383ffff */
.L_x_2790:
[----:B-1----:R1:W2:Y:S02]  /*30040*/  SYNCS.PHASECHK.TRANS64.TRYWAIT P3, [R11+URZ+0x29830], R10 ;  /* 0x0298300a0b0075a7 */ /* 0x0022a4000806017f */
[----:B--2---:R-:W-:Y:S05]  /*30050*/  @!P3 NANOSLEEP.SYNCS 0x989680 ;  /* 0x009896800000b95d */ /* 0x004fea0003900000 */
[----:B------:R-:W2:Y:S02]  /*30060*/  @!P3 SYNCS.PHASECHK.TRANS64 P3, [R11+URZ+0x29830], R10 ;  /* 0x0298300a0b00b5a7 */ /* 0x000ea4000806007f */
[----:B--2---:R-:W-:Y:S05]  /*30070*/  @!P3 BRA `(.L_x_2790) ;  /* 0xfffffffc00f0b947 */ /* 0x004fea000383ffff */
[----:B------:R-:W-:Y:S05]  /*30080*/  BRA `(.L_x_2789) ;  /* 0xfffffebc00207947 */ /* 0x000fea000383ffff */
.L_x_2794:
[----:B-1----:R1:W2:Y:S02]  /*30090*/  SYNCS.PHASECHK.TRANS64.TRYWAIT P2, [R10+URZ+0x29850], R7 ;  /* 0x029850070a0075a7 */ /* 0x0022a4000804017f */
[----:B--2---:R-:W-:Y:S05]  /*300a0*/  @!P2 NANOSLEEP.SYNCS 0x989680 ;  /* 0x009896800000a95d */ /* 0x004fea0003900000 */
[----:B------:R-:W2:Y:S02]  /*300b0*/  @!P2 SYNCS.PHASECHK.TRANS64 P2, [R10+URZ+0x29850], R7 ;  /* 0x029850070a00a5a7 */ /* 0x000ea4000804007f */
[----:B--2---:R-:W-:Y:S05]  /*300c0*/  @!P2 BRA `(.L_x_2794) ;  /* 0xfffffffc00f0a947 */ /* 0x004fea000383ffff */
[----:B------:R-:W-:Y:S05]  /*300d0*/  BRA `(.L_x_2791) ;  /* 0xfffffecc005c7947 */ /* 0x000fea000383ffff */
.L_x_2803:
[----:B-1----:R1:W2:Y:S02]  /*300e0*/  SYNCS.PHASECHK.TRANS64.TRYWAIT P0, [R10+URZ+0x29830], R11 ;  /* 0x0298300b0a0075a7 */ /* 0x0022a4000800017f */
[----:B--2---:R-:W-:Y:S05]  /*300f0*/  @!P0 NANOSLEEP.SYNCS 0x989680 ;  /* 0x009896800000895d */ /* 0x004fea0003900000 */
[----:B------:R-:W2:Y:S02]  /*30100*/  @!P0 SYNCS.PHASECHK.TRANS64 P0, [R10+URZ+0x29830], R11 ;  /* 0x0298300b0a0085a7 */ /* 0x000ea4000800007f */
[----:B--2---:R-:W-:Y:S05]  /*30110*/  @!P0 BRA `(.L_x_2803) ;  /* 0xfffffffc00f08947 */ /* 0x004fea000383ffff */
[----:B------:R-:W-:Y:S05]  /*30120*/  BRA `(.L_x_2802) ;  /* 0xffffff0000e87947 */ /* 0x000fea000383ffff */
.L_x_2807:
[----:B-1----:R1:W2:Y:S02]  /*30130*/  SYNCS.PHASECHK.TRANS64.TRYWAIT P0, [R10+URZ+0x29850], R7 ;  /* 0x029850070a0075a7 */ /* 0x0022a4000800017f */
[----:B--2---:R-:W-:Y:S05]  /*30140*/  @!P0 NANOSLEEP.SYNCS 0x989680 ;  /* 0x009896800000895d */ /* 0x004fea0003900000 */
[----:B------:R-:W2:Y:S02]  /*30150*/  @!P0 SYNCS.PHASECHK.TRANS64 P0, [R10+URZ+0x29850], R7 ;  /* 0x029850070a0085a7 */ /* 0x000ea4000800007f */
[----:B--2---:R-:W-:Y:S05]  /*30160*/  @!P0 BRA `(.L_x_2807) ;  /* 0xfffffffc00f08947 */ /* 0x004fea000383ffff */
[----:B------:R-:W-:Y:S05]  /*30170*/  BRA `(.L_x_2804) ;  /* 0xffffff1400187947 */ /* 0x000fea000383ffff */
.L_x_2814:
[----:B-1----:R1:W2:Y:S02]  /*30180*/  SYNCS.PHASECHK.TRANS64.TRYWAIT P0, [R11+URZ+0x29850], R2 ;  /* 0x029850020b0075a7 */ /* 0x0022a4000800017f */
[----:B--2---:R-:W-:Y:S05]  /*30190*/  @!P0 NANOSLEEP.SYNCS 0x989680 ;  /* 0x009896800000895d */ /* 0x004fea0003900000 */
[----:B------:R-:W2:Y:S02]  /*301a0*/  @!P0 SYNCS.PHASECHK.TRANS64 P0, [R11+URZ+0x29850], R2 ;  /* 0x029850020b0085a7 */ /* 0x000ea4000800007f */
[----:B--2---:R-:W-:Y:S05]  /*301b0*/  @!P0 BRA `(.L_x_2814) ;  /* 0xfffffffc00f08947 */ /* 0x004fea000383ffff */
[----:B------:R-:W-:Y:S05]  /*301c0*/  BRA `(.L_x_2813) ;  /* 0xffffff3c00b47947 */ /* 0x000fea000383ffff */
.L_x_2818:
[----:B------:R-:W-:Y:S01]  /*301d0*/  IMAD.MOV.U32 R12, RZ, RZ, R0 ;  /* 0x000000ffff0c7224 */ /* 0x000fe200078e0000 */
[----:B------:R-:W-:Y:S01]  /*301e0*/  MOV R11, 0x1c1f ;  /* 0x00001c1f000b7802 */ /* 0x000fe20000000f00 */
[----:B------:R-:W-:Y:S01]  /*301f0*/  IMAD.MOV.U32 R15, RZ, RZ, -0x1 ;  /* 0xffffffffff0f7424 */ /* 0x000fe200078e00ff */
[----:B------:R-:W-:Y:S02]  /*30200*/  SEL R5, R92, R91, P0 ;  /* 0x0000005b5c057207 */ /* 0x000fe40000000000 */
[----:B------:R-:W-:-:S07]  /*30210*/  SEL R7, R91, R92, P0 ;  /* 0x0000005c5b077207 */ /* 0x000fce0000000000 */
[----:B-----5:R-:W-:Y:S05]  /*30220*/  WARPSYNC.COLLECTIVE R15, `(.L_x_3026) ;  /* 0x000000000f087348 */ /* 0x020fea0003c00000 */
[----:B------:R0:W1:Y:S02]  /*30230*/  SHFL.IDX P6, R14, R13, R12, R11 ;  /* 0x0000000c0d0e7389 */ /* 0x00006400000c000b */
[----:B01---5:R-:W-:Y:S01]  /*30240*/  ENDCOLLECTIVE ;  /* 0x000000000000791b */ /* 0x023fe20003800000 */
.L_x_3026:
        /* <DEDUP_REMOVED lines=18> */
.L_x_3027:
        /* <DEDUP_REMOVED lines=19> */
.L_x_3028:
[----:B------:R-:W-:Y:S02]  /*304a0*/  SEL R67, R67, R62, P0 ;  /* 0x0000003e43437207 */ /* 0x000fe40000000000 */
[----:B------:R-:W-:Y:S02]  /*304b0*/  SEL R69, R70, R71, P0 ;  /* 0x0000004746457207 */ /* 0x000fe40000000000 */
[----:B------:R-:W-:Y:S02]  /*304c0*/  SEL R71, R71, R70, P0 ;  /* 0x0000004647477207 */ /* 0x000fe40000000000 */
[----:B------:R-:W-:Y:S02]  /*304d0*/  SEL R4, R6, R3, P0 ;  /* 0x0000000306047207 */ /* 0x000fe40000000000 */
[----:B------:R-:W-:Y:S01]  /*304e0*/  SEL R6, R3, R6, P0 ;  /* 0x0000000603067207 */ /* 0x000fe20000000000 */
[----:B------:R-:W-:Y:S02]  /*304f0*/  IMAD.MOV.U32 R13, RZ, RZ, R7 ;  /* 0x000000ffff0d7224 */ /* 0x000fe400078e0007 */
[----:B------:R-:W-:Y:S01]  /*30500*/  IMAD.MOV.U32 R12, RZ, RZ, R2 ;  /* 0x000000ffff0c7224 */ /* 0x000fe200078e0002 */
[----:B------:R-:W-:-:S07]  /*30510*/  MOV R10, R14 ;  /* 0x0000000e000a7202 */ /* 0x000fce0000000f00 */
[----:B------:R-:W-:Y:S05]  /*30520*/  WARPSYNC.COLLECTIVE R15, `(.L_x_3029) ;  /* 0x000000000f087348 */ /* 0x000fea0003c00000 */
[----:B------:R0:W1:Y:S02]  /*30530*/  SHFL.IDX P6, R14, R13, R12, R11 ;  /* 0x0000000c0d0e7389 */ /* 0x00006400000c000b */
[----:B01----:R-:W-:Y:S01]  /*30540*/  ENDCOLLECTIVE ;  /* 0x000000000000791b */ /* 0x003fe20003800000 */
.L_x_3029:
[----:B------:R-:W-:Y:S01]  /*30550*/  MOV R13, R9 ;  /* 0x00000009000d7202 */ /* 0x000fe20000000f00 */
[----:B------:R-:W-:Y:S02]  /*30560*/  IMAD.MOV.U32 R12, RZ, RZ, R0 ;  /* 0x000000ffff0c7224 */ /* 0x000fe400078e0000 */
[----:B------:R-:W-:-:S07]  /*30570*/  IMAD.MOV.U32 R7, RZ, RZ, R14 ;  /* 0x000000ffff077224 */ /* 0x000fce00078e000e */
[----:B------:R-:W-:Y:S05]  /*30580*/  WARPSYNC.COLLECTIVE R15, `(.L_x_3030) ;  /* 0x000000000f087348 */ /* 0x000fea0003c00000 */
[----:B------:R0:W1:Y:S02]  /*30590*/  SHFL.IDX P6, R14, R13, R12, R11 ;  /* 0x0000000c0d0e7389 */ /* 0x00006400000c000b */
[----:B01----:R-:W-:Y:S01]  /*305a0*/  ENDCOLLECTIVE ;  /* 0x000000000000791b */ /* 0x003fe20003800000 */
.L_x_3030:
        /* <DEDUP_REMOVED lines=8> */
.L_x_3031:
[----:B------:R-:W-:Y:S02]  /*30630*/  IMAD.MOV.U32 R13, RZ, RZ, R27 ;  /* 0x000000ffff0d7224 */ /* 0x000fe400078e001b */
[----:B------:R-:W-:Y:S02]  /*30640*/  IMAD.MOV.U32 R12, RZ, RZ, R0 ;  /* 0x000000ffff0c7224 */ /* 0x000fe400078e0000 */
[----:B------:R-:W-:-:S07]  /*30650*/  IMAD.MOV.U32 R20, RZ, RZ, R14 ;  /* 0x000000ffff147224 */ /* 0x000fce00078e000e */
[----:B------:R-:W-:Y:S05]  /*30660*/  WARPSYNC.COLLECTIVE R15, `(.L_x_3032) ;  /* 0x000000000f087348 */ /* 0x000fea0003c00000 */
[----:B------:R0:W1:Y:S02]  /*30670*/  SHFL.IDX P6, R14, R13, R12, R11 ;  /* 0x0000000c0d0e7389 */ /* 0x00006400000c000b */
[----:B01----:R-:W-:Y:S01]  /*30680*/  ENDCOLLECTIVE ;  /* 0x000000000000791b */ /* 0x003fe20003800000 */
.L_x_3032:
[----:B------:R-:W-:Y:S02]  /*30690*/  IMAD.MOV.U32 R13, RZ, RZ, R29 ;  /* 0x000000ffff0d7224 */ /* 0x000fe400078e001d */
[----:B------:R-:W-:Y:S01]  /*306a0*/  IMAD.MOV.U32 R12, RZ, RZ, R2 ;  /* 0x000000ffff0c7224 */ /* 0x000fe200078e0002 */
[----:B------:R-:W-:-:S07]  /*306b0*/  MOV R26, R14 ;  /* 0x0000000e001a7202 */ /* 0x000fce0000000f00 */
[----:B------:R-:W-:Y:S05]  /*306c0*/  WARPSYNC.COLLECTIVE R15, `(.L_x_3033) ;  /* 0x000000000f087348 */ /* 0x000fea0003c00000 */
[----:B------:R0:W1:Y:S02]  /*306d0*/  SHFL.IDX P6, R14, R13, R12, R11 ;  /* 0x0000000c0d0e7389 */ /* 0x00006400000c000b */
[----:B01----:R-:W-:Y:S01]  /*306e0*/  ENDCOLLECTIVE ;  /* 0x000000000000791b */ /* 0x003fe20003800000 */
.L_x_3033:
[----:B------:R-:W-:Y:S01]  /*306f0*/  MOV R13, R31 ;  /* 0x0000001f000d7202 */ /* 0x000fe20000000f00 */
[----:B------:R-:W-:Y:S02]  /*30700*/  IMAD.MOV.U32 R12, RZ, RZ, R0 ;  /* 0x000000ffff0c7224 */ /* 0x000fe400078e0000 */
[----:B------:R-:W-:-:S07]  /*30710*/  IMAD.MOV.U32 R29, RZ, RZ, R14 ;  /* 0x000000ffff1d7224 */ /* 0x000fce00078e000e */
[----:B------:R-:W-:Y:S05]  /*30720*/  WARPSYNC.COLLECTIVE R15, `(.L_x_3034) ;  /* 0x000000000f087348 */ /* 0x000fea0003c00000 */
[----:B------:R0:W1:Y:S02]  /*30730*/  SHFL.IDX P6, R14, R13, R12, R11 ;  /* 0x0000000c0d0e7389 */ /* 0x00006400000c000b */
[----:B01----:R-:W-:Y:S01]  /*30740*/  ENDCOLLECTIVE ;  /* 0x000000000000791b */ /* 0x003fe20003800000 */
.L_x_3034:
        /* <DEDUP_REMOVED lines=8> */
.L_x_3035:
[----:B------:R-:W-:Y:S02]  /*307d0*/  IMAD.MOV.U32 R13, RZ, RZ, R35 ;  /* 0x000000ffff0d7224 */ /* 0x000fe400078e0023 */
[----:B------:R-:W-:Y:S02]  /*307e0*/  IMAD.MOV.U32 R12, RZ, RZ, R0 ;  /* 0x000000ffff0c7224 */ /* 0x000fe400078e0000 */
[----:B------:R-:W-:-:S07]  /*307f0*/  IMAD.MOV.U32 R33, RZ, RZ, R14 ;  /* 0x000000ffff217224 */ /* 0x000fce00078e000e */
[----:B------:R-:W-:Y:S05]  /*30800*/  WARPSYNC.COLLECTIVE R15, `(.L_x_3036) ;  /* 0x000000000f087348 */ /* 0x000fea0003c00000 */
[----:B------:R0:W1:Y:S02]  /*30810*/  SHFL.IDX P6, R14, R13, R12, R11 ;  /* 0x0000000c0d0e7389 */ /* 0x00006400000c000b */
[----:B01----:R-:W-:Y:S01]  /*30820*/  ENDCOLLECTIVE ;  /* 0x000000000000791b */ /* 0x003fe20003800000 */
.L_x_3036:
        /* <DEDUP_REMOVED lines=8> */
.L_x_3037:
[----:B------:R-:W-:Y:S01]  /*308b0*/  MOV R13, R39 ;  /* 0x00000027000d7202 */ /* 0x000fe20000000f00 */
[----:B------:R-:W-:Y:S02]  /*308c0*/  IMAD.MOV.U32 R12, RZ, RZ, R0 ;  /* 0x000000ffff0c7224 */ /* 0x000fe400078e0000 */
[----:B------:R-:W-:-:S07]  /*308d0*/  IMAD.MOV.U32 R37, RZ, RZ, R14 ;  /* 0x000000ffff257224 */ /* 0x000fce00078e000e */
[----:B------:R-:W-:Y:S05]  /*308e0*/  WARPSYNC.COLLECTIVE R15, `(.L_x_3038) ;  /* 0x000000000f087348 */ /* 0x000fea0003c00000 */
[----:B------:R0:W1:Y:S02]  /*308f0*/  SHFL.IDX P6, R14, R13, R12, R11 ;  /* 0x0000000c0d0e7389 */ /* 0x00006400000c000b */
[----:B01----:R-:W-:Y:S01]  /*30900*/  ENDCOLLECTIVE ;  /* 0x000000000000791b */ /* 0x003fe20003800000 */
.L_x_3038:
        /* <DEDUP_REMOVED lines=8> */
.L_x_3039:
[----:B------:R-:W-:Y:S02]  /*30990*/  IMAD.MOV.U32 R13, RZ, RZ, R43 ;  /* 0x000000ffff0d7224 */ /* 0x000fe400078e002b */
[----:B------:R-:W-:Y:S02]  /*309a0*/  IMAD.MOV.U32 R12, RZ, RZ, R0 ;  /* 0x000000ffff0c7224 */ /* 0x000fe400078e0000 */
[----:B------:R-:W-:-:S07]  /*309b0*/  IMAD.MOV.U32 R41, RZ, RZ, R14 ;  /* 0x000000ffff297224 */ /* 0x000fce00078e000e */
[----:B------:R-:W-:Y:S05]  /*309c0*/  WARPSYNC.COLLECTIVE R15, `(.L_x_3040) ;  /* 0x000000000f087348 */ /* 0x000fea0003c00000 */
[----:B------:R0:W1:Y:S02]  /*309d0*/  SHFL.IDX P6, R14, R13, R12, R11 ;  /* 0x0000000c0d0e7389 */ /* 0x00006400000c000b */
[----:B01----:R-:W-:Y:S01]  /*309e0*/  ENDCOLLECTIVE ;  /* 0x000000000000791b */ /* 0x003fe20003800000 */
.L_x_3040:
        /* <DEDUP_REMOVED lines=8> */
.L_x_3041:
[----:B------:R-:W-:Y:S01]  /*30a70*/  MOV R13, R49 ;  /* 0x00000031000d7202 */ /* 0x000fe20000000f00 */
[----:B------:R-:W-:Y:S02]  /*30a80*/  IMAD.MOV.U32 R12, RZ, RZ, R0 ;  /* 0x000000ffff0c7224 */ /* 0x000fe400078e0000 */
[----:B------:R-:W-:-:S07]  /*30a90*/  IMAD.MOV.U32 R47, RZ, RZ, R14 ;  /* 0x000000ffff2f7224 */ /* 0x000fce00078e000e */
[----:B------:R-:W-:Y:S05]  /*30aa0*/  WARPSYNC.COLLECTIVE R15, `(.L_x_3042) ;  /* 0x000000000f087348 */ /* 0x000fea0003c00000 */
[----:B------:R0:W1:Y:S02]  /*30ab0*/  SHFL.IDX P6, R14, R13, R12, R11 ;  /* 0x0000000c0d0e7389 */ /* 0x00006400000c000b */
[----:B01----:R-:W-:Y:S01]  /*30ac0*/  ENDCOLLECTIVE ;  /* 0x000000000000791b */ /* 0x003fe20003800000 */
.L_x_3042:
        /* <DEDUP_REMOVED lines=8> */
.L_x_3043:
[----:B------:R-:W-:Y:S02]  /*30b50*/  IMAD.MOV.U32 R13, RZ, RZ, R53 ;  /* 0x000000ffff0d7224 */ /* 0x000fe400078e0035 */
[----:B------:R-:W-:Y:S02]  /*30b60*/  IMAD.MOV.U32 R12, RZ, RZ, R0 ;  /* 0x000000ffff0c7224 */ /* 0x000fe400078e0000 */
[----:B------:R-:W-:-:S07]  /*30b70*/  IMAD.MOV.U32 R46, RZ, RZ, R14 ;  /* 0x000000ffff2e7224 */ /* 0x000fce00078e000e */
[----:B------:R-:W-:Y:S05]  /*30b80*/  WARPSYNC.COLLECTIVE R15, `(.L_x_3044) ;  /* 0x000000000f087348 */ /* 0x000fea0003c00000 */
[----:B------:R0:W1:Y:S02]  /*30b90*/  SHFL.IDX P6, R14, R13, R12, R11 ;  /* 0x0000000c0d0e7389 */ /* 0x00006400000c000b */
[----:B01----:R-:W-:Y:S01]  /*30ba0*/  ENDCOLLECTIVE ;  /* 0x000000000000791b */ /* 0x003fe20003800000 */
.L_x_3044:
        /* <DEDUP_REMOVED lines=8> */
.L_x_3045:
[----:B------:R-:W-:Y:S01]  /*30c30*/  MOV R13, R57 ;  /* 0x00000039000d7202 */ /* 0x000fe20000000f00 */
[----:B------:R-:W-:Y:S02]  /*30c40*/  IMAD.MOV.U32 R12, RZ, RZ, R0 ;  /* 0x000000ffff0c7224 */ /* 0x000fe400078e0000 */
[----:B------:R-:W-:-:S07]  /*30c50*/  IMAD.MOV.U32 R48, RZ, RZ, R14 ;  /* 0x000000ffff307224 */ /* 0x000fce00078e000e */
[----:B------:R-:W-:Y:S05]  /*30c60*/  WARPSYNC.COLLECTIVE R15, `(.L_x_3046) ;  /* 0x000000000f087348 */ /* 0x000fea0003c00000 */
[----:B------:R0:W1:Y:S02]  /*30c70*/  SHFL.IDX P6, R14, R13, R12, R11 ;  /* 0x0000000c0d0e7389 */ /* 0x00006400000c000b */
[----:B01----:R-:W-:Y:S01]  /*30c80*/  ENDCOLLECTIVE ;  /* 0x000000000000791b */ /* 0x003fe20003800000 */
.L_x_3046:
[----:B------:R-:W-:Y:S01]  /*30c90*/  IMAD.MOV.U32 R13, RZ, RZ, R59 ;  /* 0x000000ffff0d7224 */ /* 0x000fe200078e003b */
[----:B------:R-:W-:Y:S01]  /*30ca0*/  MOV R12, R2 ;  /* 0x00000002000c7202 */ /* 0x000fe20000000f00 */
[----:B------:R-:W-:-:S07]  /*30cb0*/  IMAD.MOV.U32 R57, RZ, RZ, R14 ;  /* 0x000000ffff397224 */ /* 0x000fce00078e000e */
[----:B------:R-:W-:Y:S05]  /*30cc0*/  WARPSYNC.COLLECTIVE R15, `(.L_x_3047) ;  /* 0x000000000f087348 */ /* 0x000fea0003c00000 */
[----:B------:R0:W1:Y:S02]  /*30cd0*/  SHFL.IDX P6, R14, R13, R12, R11 ;  /* 0x0000000c0d0e7389 */ /* 0x00006400000c000b */
[----:B01----:R-:W-:Y:S01]  /*30ce0*/  ENDCOLLECTIVE ;  /* 0x000000000000791b */ /* 0x003fe20003800000 */
.L_x_3047:
[----:B------:R-:W-:Y:S02]  /*30cf0*/  IMAD.MOV.U32 R13, RZ, RZ, R61 ;  /* 0x000000ffff0d7224 */ /* 0x000fe400078e003d */
[----:B------:R-:W-:Y:S02]  /*30d00*/  IMAD.MOV.U32 R12, RZ, RZ, R0 ;  /* 0x000000ffff0c7224 */ /* 0x000fe400078e0000 */
[----:B------:R-:W-:-:S07]  /*30d10*/  IMAD.MOV.U32 R50, RZ, RZ, R14 ;  /* 0x000000ffff327224 */ /* 0x000fce00078e000e */
[----:B------:R-:W-:Y:S05]  /*30d20*/  WARPSYNC.COLLECTIVE R15, `(.L_x_3048) ;  /* 0x000000000f087348 */ /* 0x000fea0003c00000 */
[----:B------:R0:W1:Y:S02]  /*30d30*/  SHFL.IDX P6, R14, R13, R12, R11 ;  /* 0x0000000c0d0e7389 */ /* 0x00006400000c000b */
[----:B01----:R-:W-:Y:S01]  /*30d40*/  ENDCOLLECTIVE ;  /* 0x000000000000791b */ /* 0x003fe20003800000 */
.L_x_3048:
[----:B------:R-:W-:Y:S02]  /*30d50*/  IMAD.MOV.U32 R13, RZ, RZ, R63 ;  /* 0x000000ffff0d7224 */ /* 0x000fe400078e003f */
[----:B------:R-:W-:Y:S01]  /*30d60*/  IMAD.MOV.U32 R12, RZ, RZ, R2 ;  /* 0x000000ffff0c7224 */ /* 0x000fe200078e0002 */
[----:B------:R-:W-:-:S07]  /*30d70*/  MOV R27, R14 ;  /* 0x0000000e001b7202 */ /* 0x000fce0000000f00 */
[----:B------:R-:W-:Y:S05]  /*30d80*/  WARPSYNC.COLLECTIVE R15, `(.L_x_3049) ;  /* 0x000000000f087348 */ /* 0x000fea0003c00000 */
[----:B------:R0:W1:Y:S02]  /*30d90*/  SHFL.IDX P6, R14, R13, R12, R11 ;  /* 0x0000000c0d0e7389 */ /* 0x00006400000c000b */
[----:B01----:R-:W-:Y:S01]  /*30da0*/  ENDCOLLECTIVE ;  /* 0x000000000000791b */ /* 0x003fe20003800000 */
.L_x_3049:
[----:B------:R-:W-:Y:S01]  /*30db0*/  MOV R13, R65 ;  /* 0x00000041000d7202 */ /* 0x000fe20000000f00 */
[----:B------:R-:W-:Y:S02]  /*30dc0*/  IMAD.MOV.U32 R12, RZ, RZ, R0 ;  /* 0x000000ffff0c7224 */ /* 0x000fe400078e0000 */
[----:B------:R-:W-:-:S07]  /*30dd0*/  IMAD.MOV.U32 R52, RZ, RZ, R14 ;  /* 0x000000ffff347224 */ /* 0x000fce00078e000e */
[----:B------:R-:W-:Y:S05]  /*30de0*/  WARPSYNC.COLLECTIVE R15, `(.L_x_3050) ;  /* 0x000000000f087348 */ /* 0x000fea0003c00000 */
[----:B------:R0:W1:Y:S02]  /*30df0*/  SHFL.IDX P6, R14, R13, R12, R11 ;  /* 0x0000000c0d0e7389 */ /* 0x00006400000c000b */
[----:B01----:R-:W-:Y:S01]  /*30e00*/  ENDCOLLECTIVE ;  /* 0x000000000000791b */ /* 0x003fe20003800000 */
.L_x_3050:
        /* <DEDUP_REMOVED lines=8> */
.L_x_3051:
[----:B------:R-:W-:Y:S02]  /*30e90*/  IMAD.MOV.U32 R13, RZ, RZ, R69 ;  /* 0x000000ffff0d7224 */ /* 0x000fe400078e0045 */
[----:B------:R-:W-:Y:S02]  /*30ea0*/  IMAD.MOV.U32 R12, RZ, RZ, R0 ;  /* 0x000000ffff0c7224 */ /* 0x000fe400078e0000 */
[----:B------:R-:W-:-:S07]  /*30eb0*/  IMAD.MOV.U32 R54, RZ, RZ, R14 ;  /* 0x000000ffff367224 */ /* 0x000fce00078e000e */
[----:B------:R-:W-:Y:S05]  /*30ec0*/  WARPSYNC.COLLECTIVE R15, `(.L_x_3052) ;  /* 0x000000000f087348 */ /* 0x000fea0003c00000 */
[----:B------:R0:W1:Y:S02]  /*30ed0*/  SHFL.IDX P6, R14, R13, R12, R11 ;  /* 0x0000000c0d0e7389 */ /* 0x00006400000c000b */
[----:B01----:R-:W-:Y:S01]  /*30ee0*/  ENDCOLLECTIVE ;  /* 0x000000000000791b */ /* 0x003fe20003800000 */
.L_x_3052:
        /* <DEDUP_REMOVED lines=8> */
.L_x_3053:
[----:B------:R-:W-:Y:S02]  /*30f70*/  IMAD.MOV.U32 R13, RZ, RZ, R73 ;  /* 0x000000ffff0d7224 */ /* 0x000fe400078e0049 */
[----:B------:R-:W-:Y:S01]  /*30f80*/  IMAD.MOV.U32 R12, RZ, RZ, R0 ;  /* 0x000000ffff0c7224 */ /* 0x000fe200078e0000 */
[----:B------:R-:W-:-:S07]  /*30f90*/  MOV R56, R14 ;  /* 0x0000000e00387202 */ /* 0x000fce0000000f00 */
[----:B------:R-:W-:Y:S05]  /*30fa0*/  WARPSYNC.COLLECTIVE R15, `(.L_x_3054) ;  /* 0x000000000f087348 */ /* 0x000fea0003c00000 */
[----:B------:R0:W1:Y:S02]  /*30fb0*/  SHFL.IDX P6, R14, R13, R12, R11 ;  /* 0x0000000c0d0e7389 */ /* 0x00006400000c000b */
[----:B01----:R-:W-:Y:S01]  /*30fc0*/  ENDCOLLECTIVE ;  /* 0x000000000000791b */ /* 0x003fe20003800000 */
.L_x_3054:
        /* <DEDUP_REMOVED lines=8> */
.L_x_3055:
[----:B------:R-:W-:Y:S02]  /*31050*/  IMAD.MOV.U32 R13, RZ, RZ, R77 ;  /* 0x000000ffff0d7224 */ /* 0x000fe400078e004d */
[----:B------:R-:W-:Y:S01]  /*31060*/  IMAD.MOV.U32 R12, RZ, RZ, R0 ;  /* 0x000000ffff0c7224 */ /* 0x000fe200078e0000 */
[----:B------:R-:W-:-:S07]  /*31070*/  MOV R58, R14 ;  /* 0x0000000e003a7202 */ /* 0x000fce0000000f00 */
[----:B------:R-:W-:Y:S05]  /*31080*/  WARPSYNC.COLLECTIVE R15, `(.L_x_3056) ;  /* 0x000000000f087348 */ /* 0x000fea0003c00000 */
[----:B------:R0:W1:Y:S02]  /*31090*/  SHFL.IDX P6, R14, R13, R12, R11 ;  /* 0x0000000c0d0e7389 */ /* 0x00006400000c000b */
[----:B01----:R-:W-:Y:S01]  /*310a0*/  ENDCOLLECTIVE ;  /* 0x000000000000791b */ /* 0x003fe20003800000 */
.L_x_3056:
[----:B------:R-:W-:Y:S02]  /*310b0*/  SEL R37, R73, R58, P0 ;  /* 0x0000003a49257207 */ /* 0x000fe40000000000 */
[----:B------:R-:W-:Y:S01]  /*310c0*/  SEL R39, R58, R73, P0 ;  /* 0x000000493a277207 */ /* 0x000fe20000000000 */
[----:B------:R-:W-:Y:S02]  /*310d0*/  IMAD.MOV.U32 R13, RZ, RZ, R79 ;  /* 0x000000ffff0d7224 */ /* 0x000fe400078e004f */
[----:B------:R-:W-:Y:S02]  /*310e0*/  IMAD.MOV.U32 R12, RZ, RZ, R2 ;  /* 0x000000ffff0c7224 */ /* 0x000fe400078e0002 */
[----:B------:R-:W-:Y:S01]  /*310f0*/  IMAD.MOV.U32 R2, RZ, RZ, RZ ;  /* 0x000000ffff027224 */ /* 0x000fe200078e00ff */
[----:B------:R-:W-:-:S07]  /*31100*/  MOV R77, R14 ;  /* 0x0000000e004d7202 */ /* 0x000fce0000000f00 */
[----:B------:R-:W-:Y:S05]  /*31110*/  WARPSYNC.COLLECTIVE R15, `(.L_x_3057) ;  /* 0x000000000f087348 */ /* 0x000fea0003c00000 */
[----:B------:R0:W1:Y:S02]  /*31120*/  SHFL.IDX P6, R14, R13, R12, R11 ;  /* 0x0000000c0d0e7389 */ /* 0x00006400000c000b */
[----:B01----:R-:W-:Y:S01]  /*31130*/  ENDCOLLECTIVE ;  /* 0x000000000000791b */ /* 0x003fe20003800000 */
.L_x_3057:
[----:B------:R-:W-:Y:S02]  /*31140*/  SEL R12, R9, R20, P0 ;  /* 0x00000014090c7207 */ /* 0x000fe40000000000 */
[----:B------:R-:W-:Y:S02]  /*31150*/  SEL R11, R48, R53, P0 ;  /* 0x00000035300b7207 */ /* 0x000fe40000000000 */
[----:B------:R-:W-:Y:S02]  /*31160*/  SEL R13, R57, R50, P0 ;  /* 0x00000032390d7207 */ /* 0x000fe40000000000 */
[----:B------:R-:W-:Y:S02]  /*31170*/  SEL R15, R50, R57, P0 ;  /* 0x00000039320f7207 */ /* 0x000fe40000000000 */
[----:B------:R-:W-:Y:S02]  /*31180*/  MOV R60, R14 ;  /* 0x0000000e003c7202 */ /* 0x000fe40000000f00 */
[----:B------:R-:W-:-:S02]  /*31190*/  SEL R14, R20, R9, P0 ;  /* 0x00000009140e7207 */ /* 0x000fc40000000000 */
[----:B------:R-:W-:Y:S01]  /*311a0*/  SEL R9, R53, R48, P0 ;  /* 0x0000003035097207 */ /* 0x000fe20000000000 */
[----:B------:R-:W-:Y:S06]  /*311b0*/  BRA `(.L_x_3058) ;  /* 0xffffff4400647947 */ /* 0x000fec000383ffff */
.L_x_2830:
[----:B------:R-:W-:Y:S01]  /*311c0*/  IMAD.MOV.U32 R13, RZ, RZ, R3 ;  /* 0x000000ffff0d7224 */ /* 0x000fe200078e0003 */
[----:B------:R-:W-:Y:S01]  /*311d0*/  MOV R12, RZ ;  /* 0x000000ff000c7202 */ /* 0x000fe20000000f00 */
[----:B------:R-:W-:Y:S02]  /*311e0*/  IMAD.MOV.U32 R11, RZ, RZ, 0x181f ;  /* 0x0000181fff0b7424 */ /* 0x000fe400078e00ff */
[----:B------:R-:W-:-:S07]  /*311f0*/  IMAD.MOV.U32 R15, RZ, RZ, -0x1 ;  /* 0xffffffffff0f7424 */ /* 0x000fce00078e00ff */
[----:B01----:R-:W-:Y:S05]  /*31200*/  WARPSYNC.COLLECTIVE R15, `(.L_x_3059) ;  /* 0x000000000f087348 */ /* 0x003fea0003c00000 */
[----:B------:R2:W3:Y:S02]  /*31210*/  SHFL.IDX P6, R14, R13, R12, R11 ;  /* 0x0000000c0d0e7389 */ /* 0x0004e400000c000b */
[----:B0123--:R-:W-:Y:S01]  /*31220*/  ENDCOLLECTIVE ;  /* 0x000000000000791b */ /* 0x00ffe20003800000 */
.L_x_3059:
[----:B------:R-:W-:Y:S01]  /*31230*/  IMAD.MOV.U32 R13, RZ, RZ, R2 ;  /* 0x000000ffff0d7224 */ /* 0x000fe200078e0002 */
[----:B------:R-:W-:-:S07]  /*31240*/  MOV R0, R14 ;  /* 0x0000000e00007202 */ /* 0x000fce0000000f00 */
[----:B------:R-:W-:Y:S05]  /*31250*/  WARPSYNC.COLLECTIVE R15, `(.L_x_3060) ;  /* 0x000000000f087348 */ /* 0x000fea0003c00000 */
[----:B------:R0:W1:Y:S02]  /*31260*/  SHFL.IDX P6, R14, R13, R12, R11 ;  /* 0x0000000c0d0e7389 */ /* 0x00006400000c000b */
[----:B01----:R-:W-:Y:S01]  /*31270*/  ENDCOLLECTIVE ;  /* 0x000000000000791b */ /* 0x003fe20003800000 */
.L_x_3060:
[----:B------:R-:W-:Y:S05]  /*31280*/  BRA `(.L_x_3061) ;  /* 0xffffff5800d87947 */ /* 0x000fea000383ffff */
.L_x_2833:
[----:B------:R-:W-:Y:S01]  /*31290*/  BSSY B1, `(.L_x_3062) ;  /* 0x0000008000017945 */ /* 0x000fe20003800000 */
[----:B------:R-:W-:Y:S01]  /*312a0*/  IMAD.MOV.U32 R13, RZ, RZ, R3 ;  /* 0x000000ffff0d7224 */ /* 0x000fe200078e0003 */
[----:B------:R-:W-:Y:S01]  /*312b0*/  MOV R12, 0x1 ;  /* 0x00000001000c7802 */ /* 0x000fe20000000f00 */
[----:B------:R-:W-:Y:S02]  /*312c0*/  IMAD.MOV.U32 R11, RZ, RZ, 0x181f ;  /* 0x0000181fff0b7424 */ /* 0x000fe400078e00ff */
[----:B---3--:R-:W-:-:S07]  /*312d0*/  IMAD.MOV.U32 R15, RZ, RZ, -0x1 ;  /* 0xffffffffff0f7424 */ /* 0x008fce00078e00ff */
[----:B012-4-:R-:W-:Y:S05]  /*312e0*/  WARPSYNC.COLLECTIVE R15, `(.L_x_3063) ;  /* 0x000000000f087348 */ /* 0x017fea0003c00000 */
[----:B----4-:R3:W4:Y:S02]  /*312f0*/  SHFL.IDX P6, R14, R13, R12, R11 ;  /* 0x0000000c0d0e7389 */ /* 0x01072400000c000b */
[----:B01234-:R-:W-:Y:S01]  /*31300*/  ENDCOLLECTIVE ;  /* 0x000000000000791b */ /* 0x01ffe20003800000 */
.L_x_3063:
[----:B------:R-:W-:Y:S05]  /*31310*/  BSYNC B1 ;  /* 0x0000000000017941 */ /* 0x000fea0003800000 */
.L_x_3062:
        /* <DEDUP_REMOVED lines=8> */
.L_x_3064:
[----:B------:R-:W-:Y:S05]  /*313a0*/  BRA `(.L_x_3065) ;  /* 0xffffff5800e47947 */ /* 0x000fea000383ffff */
.L_x_2836:
[----:B------:R-:W-:Y:S01]  /*313b0*/  BSSY B1, `(.L_x_3066) ;  /* 0x0000008000017945 */ /* 0x000fe20003800000 */
[----:B------:R-:W-:Y:S01]  /*313c0*/  IMAD.MOV.U32 R13, RZ, RZ, R3 ;  /* 0x000000ffff0d7224 */ /* 0x000fe200078e0003 */
[----:B------:R-:W-:Y:S01]  /*313d0*/  MOV R12, 0x2 ;  /* 0x00000002000c7802 */ /* 0x000fe20000000f00 */
[----:B------:R-:W-:Y:S02]  /*313e0*/  IMAD.MOV.U32 R11, RZ, RZ, 0x181f ;  /* 0x0000181fff0b7424 */ /* 0x000fe400078e00ff */
[----:B0-----:R-:W-:-:S07]  /*313f0*/  IMAD.MOV.U32 R15, RZ, RZ, -0x1 ;  /* 0xffffffffff0f7424 */ /* 0x001fce00078e00ff */
[----:B-1234-:R-:W-:Y:S05]  /*31400*/  WARPSYNC.COLLECTIVE R15, `(.L_x_3067) ;  /* 0x000000000f087348 */ /* 0x01efea0003c00000 */
[----:B----4-:R0:W4:Y:S02]  /*31410*/  SHFL.IDX P6, R14, R13, R12, R11 ;  /* 0x0000000c0d0e7389 */ /* 0x01012400000c000b */
[----:B01234-:R-:W-:Y:S01]  /*31420*/  ENDCOLLECTIVE ;  /* 0x000000000000791b */ /* 0x01ffe20003800000 */
.L_x_3067:
[----:B------:R-:W-:Y:S05]  /*31430*/  BSYNC B1 ;  /* 0x0000000000017941 */ /* 0x000fea0003800000 */
.L_x_3066:
        /* <DEDUP_REMOVED lines=8> */
.L_x_3068:
[----:B------:R-:W-:Y:S05]  /*314c0*/  BRA `(.L_x_3069) ;  /* 0xffffff5800ec7947 */ /* 0x000fea000383ffff */
.L_x_2839:
        /* <DEDUP_REMOVED lines=8> */
.L_x_3071:
[----:B------:R-:W-:Y:S05]  /*31550*/  BSYNC B1 ;  /* 0x0000000000017941 */ /* 0x000fea0003800000 */
.L_x_3070:
        /* <DEDUP_REMOVED lines=8> */
.L_x_3072:
[----:B------:R-:W-:Y:S05]  /*315e0*/  BRA `(.L_x_3073) ;  /* 0xffffff5800f47947 */ /* 0x000fea000383ffff */
.L_x_2855:
[----:B0-----:R-:W0:Y:S01]  /*315f0*/  S2R R8, SR_TID.X ;  /* 0x0000000000087919 */ /* 0x001e220000002100 */
[----:B------:R-:W-:Y:S01]  /*31600*/  BSSY B1, `(.L_x_3074) ;  /* 0x000000a000017945 */ /* 0x000fe20003800000 */
[----:B------:R-:W-:Y:S01]  /*31610*/  MOV R12, RZ ;  /* 0x000000ff000c7202 */ /* 0x000fe20000000f00 */
        /* <DEDUP_REMOVED lines=8> */
.L_x_3075:
[----:B------:R-:W-:Y:S05]  /*316a0*/  BSYNC B1 ;  /* 0x0000000000017941 */ /* 0x000fea0003800000 */
.L_x_3074:
[----:B------:R-:W-:Y:S05]  /*316b0*/  BRA `(.L_x_3076) ;  /* 0xffffff7000b47947 */ /* 0x000fea000383ffff */
.L_x_2857:
[----:B------:R-:W-:Y:S01]  /*316c0*/  BSSY B1, `(.L_x_3077) ;  /* 0x0000006000017945 */ /* 0x000fe20003800000 */
[----:B------:R-:W-:-:S07]  /*316d0*/  MOV R15, 0xffffffff ;  /* 0xffffffff000f7802 */ /* 0x000fce0000000f00 */
[----:B01----:R-:W-:Y:S05]  /*316e0*/  WARPSYNC.COLLECTIVE R15, `(.L_x_3078) ;  /* 0x000000000f0c7348 */ /* 0x003fea0003c00000 */
[----:B------:R-:W-:Y:S02]  /*316f0*/  ELECT P6, UR62, PT ;  /* 0x00000000003e782f */ /* 0x000fe400038c0000 */
[----:B------:R-:W-:Y:S01]  /*31700*/  MOV R14, UR62 ;  /* 0x0000003e000e7c02 */ /* 0x000fe20008000f00 */
[----:B01----:R-:W-:Y:S10]  /*31710*/  ENDCOLLECTIVE ;  /* 0x000000000000791b */ /* 0x003ff40003800000 */
.L_x_3078:
[----:B------:R-:W-:Y:S05]  /*31720*/  BSYNC B1 ;  /* 0x0000000000017941 */ /* 0x000fea0003800000 */
.L_x_3077:
[----:B------:R-:W-:Y:S05]  /*31730*/  BRA `(.L_x_2856) ;  /* 0xffffff7000ac7947 */ /* 0x000fea000383ffff */
.L_x_2859:
[----:B-1----:R1:W2:Y:S02]  /*31740*/  SYNCS.PHASECHK.TRANS64.TRYWAIT P0, [R22+URZ+0x29820], R5 ;  /* 0x02982005160075a7 */ /* 0x0022a4000800017f */
[----:B--2---:R-:W-:Y:S05]  /*31750*/  @!P0 NANOSLEEP.SYNCS 0x989680 ;  /* 0x009896800000895d */ /* 0x004fea0003900000 */
[----:B------:R-:W2:Y:S02]  /*31760*/  @!P0 SYNCS.PHASECHK.TRANS64 P0, [R22+URZ+0x29820], R5 ;  /* 0x02982005160085a7 */ /* 0x000ea4000800007f */
[----:B--2---:R-:W-:Y:S05]  /*31770*/  @!P0 BRA `(.L_x_2859) ;  /* 0xfffffffc00f08947 */ /* 0x004fea000383ffff */
[----:B------:R-:W-:Y:S05]  /*31780*/  BRA `(.L_x_3079) ;  /* 0xffffff7000bc7947 */ /* 0x000fea000383ffff */
.L_x_2863:
[----:B0-----:R0:W2:Y:S02]  /*31790*/  SYNCS.PHASECHK.TRANS64.TRYWAIT P0, [R9+URZ+0x298a0], R8 ;  /* 0x0298a008090075a7 */ /* 0x0010a4000800017f */
[----:B--2---:R-:W-:Y:S05]  /*317a0*/  @!P0 NANOSLEEP.SYNCS 0x989680 ;  /* 0x009896800000895d */ /* 0x004fea0003900000 */
[----:B------:R-:W2:Y:S02]  /*317b0*/  @!P0 SYNCS.PHASECHK.TRANS64 P0, [R9+URZ+0x298a0], R8 ;  /* 0x0298a008090085a7 */ /* 0x000ea4000800007f */
[----:B--2---:R-:W-:Y:S05]  /*317c0*/  @!P0 BRA `(.L_x_2863) ;  /* 0xfffffffc00f08947 */ /* 0x004fea000383ffff */
[----:B------:R-:W-:Y:S05]  /*317d0*/  BRA `(.L_x_3080) ;  /* 0xffffff7000d47947 */ /* 0x000fea000383ffff */
.L_x_2870:
[----:B-1----:R1:W2:Y:S02]  /*317e0*/  SYNCS.PHASECHK.TRANS64.TRYWAIT P0, [R9+URZ+0x298c0], R8 ;  /* 0x0298c008090075a7 */ /* 0x0022a4000800017f */
[----:B--2---:R-:W-:Y:S05]  /*317f0*/  @!P0 NANOSLEEP.SYNCS 0x989680 ;  /* 0x009896800000895d */ /* 0x004fea0003900000 */
[----:B------:R-:W2:Y:S02]  /*31800*/  @!P0 SYNCS.PHASECHK.TRANS64 P0, [R9+URZ+0x298c0], R8 ;  /* 0x0298c008090085a7 */ /* 0x000ea4000800007f */
[----:B--2---:R-:W-:Y:S05]  /*31810*/  @!P0 BRA `(.L_x_2870) ;  /* 0xfffffffc00f08947 */ /* 0x004fea000383ffff */
[----:B------:R-:W-:Y:S05]  /*31820*/  BRA `(.L_x_3081) ;  /* 0xffffff7400c87947 */ /* 0x000fea000383ffff */
.L_x_2877:
[----:B0-----:R0:W2:Y:S02]  /*31830*/  SYNCS.PHASECHK.TRANS64.TRYWAIT P1, [R8+URZ+0x298a0], R7 ;  /* 0x0298a007080075a7 */ /* 0x0010a4000802017f */
[----:B--2---:R-:W-:Y:S05]  /*31840*/  @!P1 NANOSLEEP.SYNCS 0x989680 ;  /* 0x009896800000995d */ /* 0x004fea0003900000 */
[----:B------:R-:W2:Y:S02]  /*31850*/  @!P1 SYNCS.PHASECHK.TRANS64 P1, [R8+URZ+0x298a0], R7 ;  /* 0x0298a007080095a7 */ /* 0x000ea4000802007f */
[----:B--2---:R-:W-:Y:S05]  /*31860*/  @!P1 BRA `(.L_x_2877) ;  /* 0xfffffffc00f09947 */ /* 0x004fea000383ffff */
[----:B------:R-:W-:Y:S05]  /*31870*/  BRA `(.L_x_3082) ;  /* 0xffffff7800887947 */ /* 0x000fea000383ffff */
.L_x_2884:
[----:B-1----:R1:W2:Y:S02]  /*31880*/  SYNCS.PHASECHK.TRANS64.TRYWAIT P1, [R8+URZ+0x298c0], R7 ;  /* 0x0298c007080075a7 */ /* 0x0022a4000802017f */
[----:B--2---:R-:W-:Y:S05]  /*31890*/  @!P1 NANOSLEEP.SYNCS 0x989680 ;  /* 0x009896800000995d */ /* 0x004fea0003900000 */
[----:B------:R-:W2:Y:S02]  /*318a0*/  @!P1 SYNCS.PHASECHK.TRANS64 P1, [R8+URZ+0x298c0], R7 ;  /* 0x0298c007080095a7 */ /* 0x000ea4000802007f */
[----:B--2---:R-:W-:Y:S05]  /*318b0*/  @!P1 BRA `(.L_x_2884) ;  /* 0xfffffffc00f09947 */ /* 0x004fea000383ffff */
[----:B------:R-:W-:Y:S05]  /*318c0*/  BRA `(.L_x_3083) ;  /* 0xffffff7c00787947 */ /* 0x000fea000383ffff */
.L_x_2899:
[----:B------:R-:W-:Y:S01]  /*318d0*/  SHF.R.U32.HI R11, RZ, 0x5, R21 ;  /* 0x00000005ff0b7819 */ /* 0x000fe20000011615 */
[----:B------:R-:W-:Y:S01]  /*318e0*/  BSSY B0, `(.L_x_3084) ;  /* 0x0000009000007945 */ /* 0x000fe20003800000 */
[----:B-1----:R-:W-:Y:S02]  /*318f0*/  IMAD.MOV.U32 R12, RZ, RZ, RZ ;  /* 0x000000ffff0c7224 */ /* 0x002fe400078e00ff */
[----:B------:R-:W-:Y:S01]  /*31900*/  LOP3.LUT R11, R11, 0x3, RZ, 0xc0, !PT ;  /* 0x000000030b0b7812 */ /* 0x000fe200078ec0ff */
[----:B------:R-:W-:-:S04]  /*31910*/  IMAD.MOV.U32 R15, RZ, RZ, -0x1 ;  /* 0xffffffffff0f7424 */ /* 0x000fc800078e00ff */
[----:B------:R-:W-:Y:S01]  /*31920*/  IMAD.MOV.U32 R13, RZ, RZ, R11 ;  /* 0x000000ffff0d7224 */ /* 0x000fe200078e000b */
[----:B------:R-:W-:-:S07]  /*31930*/  MOV R11, 0x1f ;  /* 0x0000001f000b7802 */ /* 0x000fce0000000f00 */
[----:B-----5:R-:W-:Y:S05]  /*31940*/  WARPSYNC.COLLECTIVE R15, `(.L_x_3085) ;  /* 0x000000000f087348 */ /* 0x020fea0003c00000 */
[----:B------:R0:W1:Y:S02]  /*31950*/  SHFL.IDX P6, R14, R13, R12, R11 ;  /* 0x0000000c0d0e7389 */ /* 0x00006400000c000b */
[----:B01---5:R-:W-:Y:S01]  /*31960*/  ENDCOLLECTIVE ;  /* 0x000000000000791b */ /* 0x023fe20003800000 */
.L_x_3085:
[----:B------:R-:W-:Y:S05]  /*31970*/  BSYNC B0 ;  /* 0x0000000000007941 */ /* 0x000fea0003800000 */
.L_x_3084:
[----:B------:R-:W-:Y:S05]  /*31980*/  BRA `(.L_x_3086) ;  /* 0xffffff8c005c7947 */ /* 0x000fea000383ffff */
.L_x_2902:
[----:B0-----:R-:W2:Y:S02]  /*31990*/  LDL R2, [R1+0x34] ;  /* 0x0000340001027983 */ /* 0x001ea40000100800 */
[----:B--2---:R0:W1:Y:S02]  /*319a0*/  SYNCS.PHASECHK.TRANS64.TRYWAIT P0, [R0+URZ+0x29880], R2 ;  /* 0x02988002000075a7 */ /* 0x004064000800017f */
[----:B-1----:R-:W-:Y:S05]  /*319b0*/  @!P0 NANOSLEEP.SYNCS 0x989680 ;  /* 0x009896800000895d */ /* 0x002fea0003900000 */
[----:B------:R-:W1:Y:S02]  /*319c0*/  @!P0 SYNCS.PHASECHK.TRANS64 P0, [R0+URZ+0x29880], R2 ;  /* 0x02988002000085a7 */ /* 0x000e64000800007f */
[----:B-1----:R-:W-:Y:S05]  /*319d0*/  @!P0 BRA `(.L_x_2902) ;  /* 0xfffffffc00ec8947 */ /* 0x002fea000383ffff */
[----:B------:R-:W-:Y:S05]  /*319e0*/  BRA `(.L_x_3087) ;  /* 0xffffff8c00887947 */ /* 0x000fea000383ffff */
.L_x_2903:
        /* <DEDUP_REMOVED lines=8> */
.L_x_3089:
[----:B------:R-:W-:Y:S05]  /*31a70*/  BSYNC B0 ;  /* 0x0000000000007941 */ /* 0x000fea0003800000 */
.L_x_3088:
[----:B------:R-:W-:Y:S01]  /*31a80*/  IMAD.MOV.U32 R13, RZ, RZ, R2 ;  /* 0x000000ffff0d7224 */ /* 0x000fe200078e0002 */
[----:B------:R-:W-:Y:S01]  /*31a90*/  MOV R11, 0x1c1f ;  /* 0x00001c1f000b7802 */ /* 0x000fe20000000f00 */
[----:B------:R-:W-:Y:S01]  /*31aa0*/  IMAD.MOV.U32 R12, RZ, RZ, RZ ;  /* 0x000000ffff0c7224 */ /* 0x000fe200078e00ff */
[----:B------:R-:W-:Y:S01]  /*31ab0*/  MOV R4, R14 ;  /* 0x0000000e00047202 */ /* 0x000fe20000000f00 */
[----:B------:R-:W-:Y:S01]  /*31ac0*/  IMAD.MOV.U32 R15, RZ, RZ, -0x1 ;  /* 0xffffffffff0f7424 */ /* 0x000fe200078e00ff */
[----:B------:R-:W-:Y:S02]  /*31ad0*/  LOP3.LUT P2, RZ, R20, 0x2, RZ, 0xc0, !PT ;  /* 0x0000000214ff7812 */ /* 0x000fe4000784c0ff */
[----:B------:R-:W0:Y:S11]  /*31ae0*/  S2R R20, SR_TID.X ;  /* 0x0000000000147919 */ /* 0x000e360000002100 */
[----:B0-----:R-:W-:Y:S05]  /*31af0*/  WARPSYNC.COLLECTIVE R15, `(.L_x_3090) ;  /* 0x000000000f087348 */ /* 0x001fea0003c00000 */
[----:B------:R1:W2:Y:S02]  /*31b00*/  SHFL.IDX P6, R14, R13, R12, R11 ;  /* 0x0000000c0d0e7389 */ /* 0x0002a400000c000b */
[----:B012---:R-:W-:Y:S01]  /*31b10*/  ENDCOLLECTIVE ;  /* 0x000000000000791b */ /* 0x007fe20003800000 */
.L_x_3090:
[----:B------:R-:W2:Y:S01]  /*31b20*/  LDL R15, [R1+0x4] ;  /* 0x00000400010f7983 */ /* 0x000ea20000100800 */
[----:B------:R-:W-:Y:S01]  /*31b30*/  IMAD.SHL.U32 R20, R20, 0x10, RZ ;  /* 0x0000001014147824 */ /* 0x000fe200078e00ff */
[----:B------:R-:W-:-:S04]  /*31b40*/  MOV R12, R14 ;  /* 0x0000000e000c7202 */ /* 0x000fc80000000f00 */
[----:B------:R-:W-:-:S04]  /*31b50*/  LOP3.LUT R20, R20, 0x30, RZ, 0xc0, !PT ;  /* 0x0000003014147812 */ /* 0x000fc800078ec0ff */
[----:B------:R-:W-:-:S05]  /*31b60*/  IADD3 R20, P0, R20, R12, RZ ;  /* 0x0000000c14147210 */ /* 0x000fca0007f1e0ff */
[----:B------:R-:W-:Y:S01]  /*31b70*/  IMAD.X R21, RZ, RZ, R4, P0 ;  /* 0x000000ffff157224 */ /* 0x000fe200000e0604 */
[----:B------:R-:W-:Y:S02]  /*31b80*/  ISETP.LT.OR P0, PT, R8, 0x1, P2 ;  /* 0x000000010800780c */ /* 0x000fe40001701670 */
[----:B------:R-:W-:Y:S01]  /*31b90*/  IADD3 R4, R22, R5, R37 ;  /* 0x0000000516047210 */ /* 0x000fe20007ffe025 */
[----:B------:R-:W-:Y:S01]  /*31ba0*/  IMAD.MOV.U32 R12, RZ, RZ, 0x1 ;  /* 0x00000001ff0c7424 */ /* 0x000fe200078e00ff */
[----:B------:R-:W-:-:S09]  /*31bb0*/  MOV R13, R3 ;  /* 0x00000003000d7202 */ /* 0x000fd20000000f00 */
[----:B------:R-:W-:Y:S01]  /*31bc0*/  @!PT LDS RZ, [RZ] ;  /* 0x00000000fffff984 */ /* 0x000fe20000000800 */
[----:B------:R-:W-:Y:S01]  /*31bd0*/  @!PT LDS RZ, [RZ] ;  /* 0x00000000fffff984 */ /* 0x000fe20000000800 */
[----:B------:R-:W-:Y:S01]  /*31be0*/  @!PT LDS RZ, [RZ] ;  /* 0x00000000fffff984 */ /* 0x000fe20000000800 */
[----:B------:R0:W-:Y:S01]  /*31bf0*/  LDGSTS.E.BYPASS.LTC128B.128 [R4+0xa400], desc[UR52][R20.64], !P0 ;  /* 0x0a40000014047fae */ /* 0x0001e2000c101d74 */
[----:B------:R-:W-:Y:S01]  /*31c00*/  ISETP.LT.OR P0, PT, R8, 0x1, P1 ;  /* 0x000000010800780c */ /* 0x000fe20000f01670 */
[----:B--2---:R-:W-:Y:S02]  /*31c10*/  IMAD.IADD R5, R15, 0x1, R4 ;  /* 0x000000010f057824 */ /* 0x004fe400078e0204 */
[----:B------:R-:W-:-:S10]  /*31c20*/  IMAD.MOV.U32 R15, RZ, RZ, -0x1 ;  /* 0xffffffffff0f7424 */ /* 0x000fd400078e00ff */
[----:B------:R0:W-:Y:S02]  /*31c30*/  LDGSTS.E.BYPASS.LTC128B.128 [R5+0xa400], desc[UR52][R20.64+0x40], !P0 ;  /* 0x0a40004014057fae */ /* 0x0001e4000c101d74 */
[----:B0-----:R-:W-:Y:S05]  /*31c40*/  WARPSYNC.COLLECTIVE R15, `(.L_x_3091) ;  /* 0x000000000f087348 */ /* 0x001fea0003c00000 */
[----:B------:R1:W2:Y:S02]  /*31c50*/  SHFL.IDX P6, R14, R13, R12, R11 ;  /* 0x0000000c0d0e7389 */ /* 0x0002a400000c000b */
[----:B012---:R-:W-:Y:S01]  /*31c60*/  ENDCOLLECTIVE ;  /* 0x000000000000791b */ /* 0x007fe20003800000 */
.L_x_3091:
[----:B------:R-:W0:Y:S01]  /*31c70*/  S2R R20, SR_TID.X ;  /* 0x0000000000147919 */ /* 0x000e220000002100 */
[----:B------:R-:W-:Y:S01]  /*31c80*/  IMAD.MOV.U32 R13, RZ, RZ, R2 ;  /* 0x000000ffff0d7224 */ /* 0x000fe200078e0002 */
[----:B------:R-:W-:-:S07]  /*31c90*/  MOV R21, R14 ;  /* 0x0000000e00157202 */ /* 0x000fce0000000f00 */
[----:B0-----:R-:W-:Y:S05]  /*31ca0*/  WARPSYNC.COLLECTIVE R15, `(.L_x_3092) ;  /* 0x000000000f087348 */ /* 0x001fea0003c00000 */
[----:B------:R1:W2:Y:S02]  /*31cb0*/  SHFL.IDX P6, R14, R13, R12, R11 ;  /* 0x0000000c0d0e7389 */ /* 0x0002a400000c000b */
[----:B012---:R-:W-:Y:S01]  /*31cc0*/  ENDCOLLECTIVE ;  /* 0x000000000000791b */ /* 0x007fe20003800000 */
.L_x_3092:
[----:B------:R-:W-:-:S05]  /*31cd0*/  IMAD.SHL.U32 R20, R20, 0x10, RZ ;  /* 0x0000001014147824 */ /* 0x000fca00078e00ff */
[----:B------:R-:W-:Y:S02]  /*31ce0*/  LOP3.LUT R20, R20, 0x30, RZ, 0xc0, !PT ;  /* 0x0000003014147812 */ /* 0x000fe400078ec0ff */
[----:B------:R-:W-:-:S04]  /*31cf0*/  MOV R12, R14 ;  /* 0x0000000e000c7202 */ /* 0x000fc80000000f00 */
[----:B------:R-:W-:-:S05]  /*31d00*/  IADD3 R20, P0, R20, R12, RZ ;  /* 0x0000000c14147210 */ /* 0x000fca0007f1e0ff */
[----:B------:R-:W-:Y:S01]  /*31d10*/  IMAD.X R21, RZ, RZ, R21, P0 ;  /* 0x000000ffff157224 */ /* 0x000fe200000e0615 */
[----:B------:R-:W-:Y:S01]  /*31d20*/  ISETP.LT.OR P0, PT, R8, 0x21, P2 ;  /* 0x000000210800780c */ /* 0x000fe20001701670 */
[----:B------:R-:W-:Y:S01]  /*31d30*/  IMAD.MOV.U32 R13, RZ, RZ, R3 ;  /* 0x000000ffff0d7224 */ /* 0x000fe200078e0003 */
[----:B------:R-:W-:-:S11]  /*31d40*/  MOV R12, 0x2 ;  /* 0x00000002000c7802 */ /* 0x000fd60000000f00 */
[----:B------:R-:W-:Y:S05]  /*31d50*/  WARPSYNC.COLLECTIVE R15, `(.L_x_3093) ;  /* 0x000000000f087348 */ /* 0x000fea0003c00000 */
[----:B------:R0:W1:Y:S02]  /*31d60*/  SHFL.IDX P6, R14, R13, R12, R11 ;  /* 0x0000000c0d0e7389 */ /* 0x00006400000c000b */
[----:B01----:R-:W-:Y:S01]  /*31d70*/  ENDCOLLECTIVE ;  /* 0x000000000000791b */ /* 0x003fe20003800000 */
.L_x_3093:
[----:B------:R-:W-:Y:S01]  /*31d80*/  @!PT LDS RZ, [RZ] ;  /* 0x00000000fffff984 */ /* 0x000fe20000000800 */
[----:B------:R-:W-:Y:S01]  /*31d90*/  @!PT LDS RZ, [RZ] ;  /* 0x00000000fffff984 */ /* 0x000fe20000000800 */
[----:B------:R-:W-:Y:S01]  /*31da0*/  @!PT LDS RZ, [RZ] ;  /* 0x00000000fffff984 */ /* 0x000fe20000000800 */
[----:B------:R-:W-:Y:S01]  /*31db0*/  LDGSTS.E.BYPASS.LTC128B.128 [R4+0xb400], desc[UR52][R20.64], !P0 ;  /* 0x0b40000014047fae */ /* 0x000fe2000c101d74 */
[----:B------:R-:W-:-:S13]  /*31dc0*/  ISETP.LT.OR P0, PT, R8, 0x21, P1 ;  /* 0x000000210800780c */ /* 0x000fda0000f01670 */
[----:B------:R0:W-:Y:S01]  /*31dd0*/  LDGSTS.E.BYPASS.LTC128B.128 [R5+0xb400], desc[UR52][R20.64+0x40], !P0 ;  /* 0x0b40004014057fae */ /* 0x0001e2000c101d74 */
[----:B------:R-:W-:Y:S01]  /*31de0*/  IMAD.MOV.U32 R13, RZ, RZ, R2 ;  /* 0x000000ffff0d7224 */ /* 0x000fe200078e0002 */
[----:B0-----:R-:W0:Y:S01]  /*31df0*/  S2R R20, SR_TID.X ;  /* 0x0000000000147919 */ /* 0x001e220000002100 */
[----:B------:R-:W-:-:S07]  /*31e00*/  IMAD.MOV.U32 R21, RZ, RZ, R14 ;  /* 0x000000ffff157224 */ /* 0x000fce00078e000e */
[----:B0-----:R-:W-:Y:S05]  /*31e10*/  WARPSYNC.COLLECTIVE R15, `(.L_x_3094) ;  /* 0x000000000f087348 */ /* 0x001fea0003c00000 */
[----:B------:R1:W2:Y:S02]  /*31e20*/  SHFL.IDX P6, R14, R13, R12, R11 ;  /* 0x0000000c0d0e7389 */ /* 0x0002a400000c000b */
[----:B012---:R-:W-:Y:S01]  /*31e30*/  ENDCOLLECTIVE ;  /* 0x000000000000791b */ /* 0x007fe20003800000 */
.L_x_3094:
[----:B------:R-:W-:Y:S01]  /*31e40*/  IMAD.MOV.U32 R12, RZ, RZ, R14 ;  /* 0x000000ffff0c7224 */ /* 0x000fe200078e000e */
[----:B------:R-:W-:-:S04]  /*31e50*/  SHF.L.U32 R20, R20, 0x4, RZ ;  /* 0x0000000414147819 */ /* 0x000fc800000006ff */
[----:B------:R-:W-:-:S04]  /*31e60*/  LOP3.LUT R20, R20, 0x30, RZ, 0xc0, !PT ;  /* 0x0000003014147812 */ /* 0x000fc800078ec0ff */
[----:B------:R-:W-:-:S05]  /*31e70*/  IADD3 R20, P0, R20, R12, RZ ;  /* 0x0000000c14147210 */ /* 0x000fca0007f1e0ff */
[----:B------:R-:W-:Y:S01]  /*31e80*/  IMAD.X R21, RZ, RZ, R21, P0 ;  /* 0x000000ffff157224 */ /* 0x000fe200000e0615 */
        /* <DEDUP_REMOVED lines=8> */
[----:B------:R-:W-:Y:S01]  /*31f10*/  MOV R13, R3 ;  /* 0x00000003000d7202 */ /* 0x000fe20000000f00 */
[----:B------:R-:W-:-:S07]  /*31f20*/  IMAD.MOV.U32 R12, RZ, RZ, 0x3 ;  /* 0x00000003ff0c7424 */ /* 0x000fce00078e00ff */
[----:B0----5:R-:W-:Y:S05]  /*31f30*/  WARPSYNC.COLLECTIVE R15, `(.L_x_3095) ;  /* 0x000000000f087348 */ /* 0x021fea0003c00000 */
[----:B------:R1:W2:Y:S02]  /*31f40*/  SHFL.IDX P6, R14, R13, R12, R11 ;  /* 0x0000000c0d0e7389 */ /* 0x0002a400000c000b */
[----:B012--5:R-:W-:Y:S01]  /*31f50*/  ENDCOLLECTIVE ;  /* 0x000000000000791b */ /* 0x027fe20003800000 */
.L_x_3095:
[----:B------:R-:W0:Y:S01]  /*31f60*/  S2R R20, SR_TID.X ;  /* 0x0000000000147919 */ /* 0x000e220000002100 */
[----:B------:R-:W-:Y:S01]  /*31f70*/  MOV R13, R2 ;  /* 0x00000002000d7202 */ /* 0x000fe20000000f00 */
[----:B------:R-:W-:-:S07]  /*31f80*/  IMAD.MOV.U32 R3, RZ, RZ, R14 ;  /* 0x000000ffff037224 */ /* 0x000fce00078e000e */
[----:B0-----:R-:W-:Y:S05]  /*31f90*/  WARPSYNC.COLLECTIVE R15, `(.L_x_3096) ;  /* 0x000000000f087348 */ /* 0x001fea0003c00000 */
[----:B------:R1:W2:Y:S02]  /*31fa0*/  SHFL.IDX P6, R14, R13, R12, R11 ;  /* 0x0000000c0d0e7389 */ /* 0x0002a400000c000b */
[----:B012---:R-:W-:Y:S01]  /*31fb0*/  ENDCOLLECTIVE ;  /* 0x000000000000791b */ /* 0x007fe20003800000 */
.L_x_3096:
[----:B------:R-:W-:-:S05]  /*31fc0*/  IMAD.SHL.U32 R20, R20, 0x10, RZ ;  /* 0x0000001014147824 */ /* 0x000fca00078e00ff */
[----:B------:R-:W-:Y:S01]  /*31fd0*/  LOP3.LUT R20, R20, 0x30, RZ, 0xc0, !PT ;  /* 0x0000003014147812 */ /* 0x000fe200078ec0ff */
[----:B------:R-:W-:-:S05]  /*31fe0*/  IMAD.MOV.U32 R2, RZ, RZ, R14 ;  /* 0x000000ffff027224 */ /* 0x000fca00078e000e */
[----:B------:R-:W-:-:S04]  /*31ff0*/  IADD3 R2, P0, R20, R2, RZ ;  /* 0x0000000214027210 */ /* 0x000fc80007f1e0ff */
[----:B------:R-:W-:Y:S02]  /*32000*/  IADD3.X R3, RZ, R3, RZ, P0, !PT ;  /* 0x00000003ff037210 */ /* 0x000fe400007fe4ff */
[----:B------:R-:W-:Y:S01]  /*32010*/  ISETP.LT.OR P0, PT, R8, 0x61, P2 ;  /* 0x000000610800780c */ /* 0x000fe20001701670 */
[----:B------:R-:W-:Y:S02]  /*32020*/  IMAD.MOV.U32 R13, RZ, RZ, R25 ;  /* 0x000000ffff0d7224 */ /* 0x000fe400078e0019 */
[----:B------:R-:W-:-:S10]  /*32030*/  IMAD.MOV.U32 R12, RZ, RZ, RZ ;  /* 0x000000ffff0c7224 */ /* 0x000fd400078e00ff */
[----:B------:R-:W-:Y:S05]  /*32040*/  WARPSYNC.COLLECTIVE R15, `(.L_x_3097) ;  /* 0x000000000f087348 */ /* 0x000fea0003c00000 */
[----:B------:R0:W1:Y:S02]  /*32050*/  SHFL.IDX P6, R14, R13, R12, R11 ;  /* 0x0000000c0d0e7389 */ /* 0x00006400000c000b */
[----:B01----:R-:W-:Y:S01]  /*32060*/  ENDCOLLECTIVE ;  /* 0x000000000000791b */ /* 0x003fe20003800000 */
.L_x_3097:
[----:B------:R-:W-:Y:S01]  /*32070*/  @!PT LDS RZ, [RZ] ;  /* 0x00000000fffff984 */ /* 0x000fe20000000800 */
[----:B------:R-:W-:Y:S01]  /*32080*/  @!PT LDS RZ, [RZ] ;  /* 0x00000000fffff984 */ /* 0x000fe20000000800 */
[----:B------:R-:W-:Y:S01]  /*32090*/  @!PT LDS RZ, [RZ] ;  /* 0x00000000fffff984 */ /* 0x000fe20000000800 */
[----:B------:R-:W-:Y:S01]  /*320a0*/  LDGSTS.E.BYPASS.LTC128B.128 [R4+0xd400], desc[UR52][R2.64], !P0 ;  /* 0x0d40000002047fae */ /* 0x000fe2000c101d74 */
[----:B------:R-:W-:-:S13]  /*320b0*/  ISETP.LT.OR P0, PT, R8, 0x61, P1 ;  /* 0x000000610800780c */ /* 0x000fda0000f01670 */
[----:B------:R0:W-:Y:S01]  /*320c0*/  LDGSTS.E.BYPASS.LTC128B.128 [R5+0xd400], desc[UR52][R2.64+0x40], !P0 ;  /* 0x0d40004002057fae */ /* 0x0001e2000c101d74 */
[----:B------:R-:W-:Y:S01]  /*320d0*/  ISETP.GE.AND P0, PT, R8, 0x81, PT ;  /* 0x000000810800780c */ /* 0x000fe20003f06270 */
[----:B------:R-:W-:Y:S01]  /*320e0*/  IMAD.MOV.U32 R13, RZ, RZ, R26 ;  /* 0x000000ffff0d7224 */ /* 0x000fe200078e001a */
[----:B0-----:R-:W-:-:S11]  /*320f0*/  MOV R3, R14 ;  /* 0x0000000e00037202 */ /* 0x001fd60000000f00 */
[----:B------:R-:W-:Y:S05]  /*32100*/  WARPSYNC.COLLECTIVE R15, `(.L_x_3098) ;  /* 0x000000000f087348 */ /* 0x000fea0003c00000 */
[----:B------:R0:W1:Y:S02]  /*32110*/  SHFL.IDX P6, R14, R13, R12, R11 ;  /* 0x0000000c0d0e7389 */ /* 0x00006400000c000b */
[----:B01----:R-:W-:Y:S01]  /*32120*/  ENDCOLLECTIVE ;  /* 0x000000000000791b */ /* 0x003fe20003800000 */
.L_x_3098:
[C---:B------:R-:W-:Y:S02]  /*32130*/  ISETP.GE.AND P4, PT, R8.reuse, 0x21, PT ;  /* 0x000000210800780c */ /* 0x040fe40003f86270 */
[C---:B------:R-:W-:Y:S02]  /*32140*/  ISETP.GE.AND P3, PT, R8.reuse, 0x41, PT ;  /* 0x000000410800780c */ /* 0x040fe40003f66270 */
[----:B------:R-:W-:Y:S01]  /*32150*/  ISETP.GE.AND P2, PT, R8, 0x61, PT ;  /* 0x000000610800780c */ /* 0x000fe20003f46270 */
[----:B------:R-:W-:Y:S01]  /*32160*/  IMAD.MOV.U32 R2, RZ, RZ, R14 ;  /* 0x000000ffff027224 */ /* 0x000fe200078e000e */
[----:B------:R-:W-:-:S04]  /*32170*/  LOP3.LUT R21, R21, 0xffffff7f, RZ, 0xc0, !PT ;  /* 0xffffff7f15157812 */ /* 0x000fc800078ec0ff */
[----:B------:R-:W-:-:S05]  /*32180*/  @P0 LOP3.LUT R21, R21, 0x80, RZ, 0xfc, !PT ;  /* 0x0000008015150812 */ /* 0x000fca00078efcff */
[----:B------:R3:W-:Y:S01]  /*32190*/  STL [R1], R21 ;  /* 0x0000001501007387 */ /* 0x0007e20000100800 */
[----:B------:R-:W-:Y:S05]  /*321a0*/  BRA `(.L_x_3099) ;  /* 0xffffff8c00187947 */ /* 0x000fea000383ffff */
.L_x_2908:
[----:B-1----:R-:W2:Y:S02]  /*321b0*/  LDL R2, [R1+0x34] ;  /* 0x0000340001027983 */ /* 0x002ea40000100800 */
[----:B--2---:R1:W2:Y:S02]  /*321c0*/  SYNCS.PHASECHK.TRANS64.TRYWAIT P0, [R0+URZ+0x29840], R2 ;  /* 0x02984002000075a7 */ /* 0x0042a4000800017f */
[----:B--2---:R-:W-:Y:S05]  /*321d0*/  @!P0 NANOSLEEP.SYNCS 0x989680 ;  /* 0x009896800000895d */ /* 0x004fea0003900000 */
[----:B------:R-:W2:Y:S02]  /*321e0*/  @!P0 SYNCS.PHASECHK.TRANS64 P0, [R0+URZ+0x29840], R2 ;  /* 0x02984002000085a7 */ /* 0x000ea4000800007f */
[----:B--2---:R-:W-:Y:S05]  /*321f0*/  @!P0 BRA `(.L_x_2908) ;  /* 0xfffffffc00ec8947 */ /* 0x004fea000383ffff */
[----:B------:R-:W-:Y:S05]  /*32200*/  BRA `(.L_x_3100) ;  /* 0xffffff8c00887947 */ /* 0x000fea000383ffff */
.L_x_2909:
[----:B------:R-:W-:Y:S01]  /*32210*/  BSSY B0, `(.L_x_3101) ;  /* 0x0000008000007945 */ /* 0x000fe20003800000 */
[----:B------:R-:W-:Y:S01]  /*32220*/  MOV R13, R6 ;  /* 0x00000006000d7202 */ /* 0x000fe20000000f00 */
[----:B------:R-:W-:Y:S01]  /*32230*/  IMAD.MOV.U32 R12, RZ, RZ, RZ ;  /* 0x000000ffff0c7224 */ /* 0x000fe200078e00ff */
[----:B------:R-:W-:Y:S01]  /*32240*/  MOV R15, 0xffffffff ;  /* 0xffffffff000f7802 */ /* 0x000fe20000000f00 */
[----:B------:R-:W-:-:S07]  /*32250*/  IMAD.MOV.U32 R11, RZ, RZ, 0x1c1f ;  /* 0x00001c1fff0b7424 */ /* 0x000fce00078e00ff */
[----:B0----5:R-:W-:Y:S05]  /*32260*/  WARPSYNC.COLLECTIVE R15, `(.L_x_3102) ;  /* 0x000000000f087348 */ /* 0x021fea0003c00000 */
[----:B------:R1:W2:Y:S02]  /*32270*/  SHFL.IDX P6, R14, R13, R12, R11 ;  /* 0x0000000c0d0e7389 */ /* 0x0002a400000c000b */
[----:B012--5:R-:W-:Y:S01]  /*32280*/  ENDCOLLECTIVE ;  /* 0x000000000000791b */ /* 0x027fe20003800000 */
.L_x_3102:
[----:B------:R-:W-:Y:S05]  /*32290*/  BSYNC B0 ;  /* 0x0000000000007941 */ /* 0x000fea0003800000 */
.L_x_3101:
[----:B------:R-:W0:Y:S01]  /*322a0*/  S2R R9, SR_TID.X ;  /* 0x0000000000097919 */ /* 0x000e220000002100 */
[----:B------:R-:W-:Y:S01]  /*322b0*/  IMAD.MOV.U32 R13, RZ, RZ, R5 ;  /* 0x000000ffff0d7224 */ /* 0x000fe200078e0005 */
[----:B------:R-:W-:Y:S01]  /*322c0*/  MOV R12, RZ ;  /* 0x000000ff000c7202 */ /* 0x000fe20000000f00 */
[----:B------:R-:W-:Y:S01]  /*322d0*/  IMAD.MOV.U32 R11, RZ, RZ, 0x1c1f ;  /* 0x00001c1fff0b7424 */ /* 0x000fe200078e00ff */
[----:B------:R-:W-:Y:S01]  /*322e0*/  LOP3.LUT P1, RZ, R20, 0x4, RZ, 0xc0, !PT ;  /* 0x0000000414ff7812 */ /* 0x000fe2000782c0ff */
[----:B------:R-:W-:Y:S02]  /*322f0*/  IMAD.MOV.U32 R15, RZ, RZ, -0x1 ;  /* 0xffffffffff0f7424 */ /* 0x000fe400078e00ff */
[----:B------:R-:W-:Y:S02]  /*32300*/  IMAD.MOV.U32 R2, RZ, RZ, R14 ;  /* 0x000000ffff027224 */ /* 0x000fe400078e000e */
[----:B------:R-:W-:-:S08]  /*32310*/  @P4 IMAD.IADD R21, R22, 0x1, R4 ;  /* 0x0000000116154824 */ /* 0x000fd000078e0204 */
[----:B0-----:R-:W-:Y:S05]  /*32320*/  WARPSYNC.COLLECTIVE R15, `(.L_x_3103) ;  /* 0x000000000f087348 */ /* 0x001fea0003c00000 */
[----:B------:R1:W2:Y:S02]  /*32330*/  SHFL.IDX P6, R14, R13, R12, R11 ;  /* 0x0000000c0d0e7389 */ /* 0x0002a400000c000b */
[----:B012---:R-:W-:Y:S01]  /*32340*/  ENDCOLLECTIVE ;  /* 0x000000000000791b */ /* 0x007fe20003800000 */
.L_x_3103:
[----:B------:R-:W-:Y:S02]  /*32350*/  IMAD.MOV.U32 R13, RZ, RZ, R6 ;  /* 0x000000ffff0d7224 */ /* 0x000fe400078e0006 */
[----:B------:R-:W-:Y:S01]  /*32360*/  IMAD.MOV.U32 R12, RZ, RZ, 0x1 ;  /* 0x00000001ff0c7424 */ /* 0x000fe200078e00ff */
[----:B------:R-:W-:Y:S01]  /*32370*/  SHF.L.U32 R25, R9, 0x4, RZ ;  /* 0x0000000409197819 */ /* 0x000fe200000006ff */
[----:B------:R-:W-:Y:S01]  /*32380*/  IMAD.MOV.U32 R3, RZ, RZ, R14 ;  /* 0x000000ffff037224 */ /* 0x000fe200078e000e */
[----:B------:R-:W-:Y:S02]  /*32390*/  LOP3.LUT P6, RZ, R20, 0x8, RZ, 0xc0, !PT ;  /* 0x0000000814ff7812 */ /* 0x000fe400078cc0ff */
[----:B------:R-:W-:Y:S02]  /*323a0*/  LOP3.LUT R25, R25, 0x30, RZ, 0xc0, !PT ;  /* 0x0000003019197812 */ /* 0x000fe400078ec0ff */
[----:B------:R-:W-:Y:S02]  /*323b0*/  @P5 IADD3 R9, R22, R4, RZ ;  /* 0x0000000416095210 */ /* 0x000fe40007ffe0ff */
        /* <DEDUP_REMOVED lines=14> */
.L_x_3104:
[----:B------:R-:W-:Y:S01]  /*324a0*/  @!PT LDS RZ, [RZ] ;  /* 0x00000000fffff984 */ /* 0x000fe20000000800 */
[----:B------:R-:W-:Y:S01]  /*324b0*/  @!PT LDS RZ, [RZ] ;  /* 0x00000000fffff984 */ /* 0x000fe20000000800 */
[----:B------:R-:W-:Y:S01]  /*324c0*/  @!PT LDS RZ, [RZ] ;  /* 0x00000000fffff984 */ /* 0x000fe20000000800 */
[----:B------:R0:W-:Y:S01]  /*324d0*/  @P5 LDGSTS.E.BYPASS.LTC128B.128 [R9+0x1f400], desc[UR52][R2.64+0x80], !P1 ;  /* 0x1f40008002095fae */ /* 0x0001e2000c901d74 */
[----:B------:R-:W-:Y:S01]  /*324e0*/  LOP3.LUT P5, RZ, R20, 0x8, RZ, 0xc0, !PT ;  /* 0x0000000814ff7812 */ /* 0x000fe200078ac0ff */
[----:B------:R-:W-:Y:S02]  /*324f0*/  IMAD.MOV.U32 R13, RZ, RZ, R5 ;  /* 0x000000ffff0d7224 */ /* 0x000fe400078e0005 */
[----:B0-----:R-:W-:Y:S01]  /*32500*/  @P3 IMAD.IADD R9, R22, 0x1, R4 ;  /* 0x0000000116093824 */ /* 0x001fe200078e0204 */
[----:B------:R-:W-:-:S09]  /*32510*/  MOV R2, R14 ;  /* 0x0000000e00027202 */ /* 0x000fd20000000f00 */
[----:B------:R-:W-:Y:S05]  /*32520*/  WARPSYNC.COLLECTIVE R15, `(.L_x_3105) ;  /* 0x000000000f087348 */ /* 0x000fea0003c00000 */
[----:B------:R0:W1:Y:S02]  /*32530*/  SHFL.IDX P6, R14, R13, R12, R11 ;  /* 0x0000000c0d0e7389 */ /* 0x00006400000c000b */
[----:B01----:R-:W-:Y:S01]  /*32540*/  ENDCOLLECTIVE ;  /* 0x000000000000791b */ /* 0x003fe20003800000 */
.L_x_3105:
[----:B------:R-:W-:Y:S01]  /*32550*/  IMAD.MOV.U32 R13, RZ, RZ, R6 ;  /* 0x000000ffff0d7224 */ /* 0x000fe200078e0006 */
[----:B------:R-:W-:Y:S01]  /*32560*/  MOV R12, 0x2 ;  /* 0x00000002000c7802 */ /* 0x000fe20000000f00 */
[----:B------:R-:W-:Y:S01]  /*32570*/  IMAD.MOV.U32 R3, RZ, RZ, R14 ;  /* 0x000000ffff037224 */ /* 0x000fe200078e000e */
[----:B------:R-:W-:-:S04]  /*32580*/  LOP3.LUT P6, RZ, R20, 0x10, RZ, 0xc0, !PT ;  /* 0x0000001014ff7812 */ /* 0x000fc800078cc0ff */
[----:B------:R-:W-:-:S04]  /*32590*/  @P4 IADD3 R3, P0, R25, R3, RZ ;  /* 0x0000000319034210 */ /* 0x000fc80007f1e0ff */
[----:B------:R-:W-:-:S04]  /*325a0*/  @P4 IADD3.X R2, RZ, R2, RZ, P0, !PT ;  /* 0x00000002ff024210 */ /* 0x000fc800007fe4ff */
        /* <DEDUP_REMOVED lines=10> */
.L_x_3106:
[----:B------:R-:W-:Y:S01]  /*32650*/  @!PT LDS RZ, [RZ] ;  /* 0x00000000fffff984 */ /* 0x000fe20000000800 */
[----:B------:R-:W-:Y:S01]  /*32660*/  @!PT LDS RZ, [RZ] ;  /* 0x00000000fffff984 */ /* 0x000fe20000000800 */
[----:B------:R-:W-:Y:S01]  /*32670*/  @!PT LDS RZ, [RZ] ;  /* 0x00000000fffff984 */ /* 0x000fe20000000800 */
[----:B------:R-:W-:Y:S04]  /*32680*/  @P4 LDGSTS.E.BYPASS.LTC128B.128 [R21+0x1d400], desc[UR52][R2.64+0x40], !P5 ;  /* 0x1d40004002154fae */ /* 0x000fe8000e901d74 */
        /* <DEDUP_REMOVED lines=8> */
.L_x_3107:
[----:B------:R-:W-:Y:S01]  /*32710*/  MOV R13, R6 ;  /* 0x00000006000d7202 */ /* 0x000fe20000000f00 */
[----:B------:R-:W-:Y:S01]  /*32720*/  IMAD.MOV.U32 R12, RZ, RZ, 0x3 ;  /* 0x00000003ff0c7424 */ /* 0x000fe200078e00ff */
[----:B------:R-:W-:-:S07]  /*32730*/  MOV R3, R14 ;  /* 0x0000000e00037202 */ /* 0x000fce0000000f00 */
[----:B------:R-:W-:Y:S05]  /*32740*/  WARPSYNC.COLLECTIVE R15, `(.L_x_3108) ;  /* 0x000000000f087348 */ /* 0x000fea0003c00000 */
[----:B------:R0:W1:Y:S02]  /*32750*/  SHFL.IDX P6, R14, R13, R12, R11 ;  /* 0x0000000c0d0e7389 */ /* 0x00006400000c000b */
[----:B01----:R-:W-:Y:S01]  /*32760*/  ENDCOLLECTIVE ;  /* 0x000000000000791b */ /* 0x003fe20003800000 */
.L_x_3108:
[----:B------:R-:W-:-:S05]  /*32770*/  @P3 IADD3 R3, P0, R25, R3, RZ ;  /* 0x0000000319033210 */ /* 0x000fca0007f1e0ff */
[----:B------:R-:W-:-:S05]  /*32780*/  @P3 IMAD.X R2, RZ, RZ, R2, P0 ;  /* 0x000000ffff023224 */ /* 0x000fca00000e0602 */
[-C--:B------:R-:W-:Y:S02]  /*32790*/  @P3 LOP3.LUT R3, R3, R2.reuse, RZ, 0x3c, !PT ;  /* 0x0000000203033212 */ /* 0x080fe400078e3cff */
[----:B------:R-:W-:Y:S02]  /*327a0*/  MOV R13, R5 ;  /* 0x00000005000d7202 */ /* 0x000fe40000000f00 */
[----:B------:R-:W-:-:S04]  /*327b0*/  @P3 LOP3.LUT R2, R3, R2, RZ, 0x3c, !PT ;  /* 0x0000000203023212 */ /* 0x000fc800078e3cff */
[----:B------:R-:W-:Y:S01]  /*327c0*/  @P3 LOP3.LUT R3, R3, R2, RZ, 0x3c, !PT ;  /* 0x0000000203033212 */ /* 0x000fe200078e3cff */
[----:B------:R-:W-:-:S04]  /*327d0*/  IMAD.MOV.U32 R6, RZ, RZ, R14 ;  /* 0x000000ffff067224 */ /* 0x000fc800078e000e */
[----:B------:R-:W-:Y:S01]  /*327e0*/  @!PT LDS RZ, [RZ] ;  /* 0x00000000fffff984 */ /* 0x000fe20000000800 */
[----:B------:R-:W-:Y:S01]  /*327f0*/  @!PT LDS RZ, [RZ] ;  /* 0x00000000fffff984 */ /* 0x000fe20000000800 */
[----:B------:R-:W-:Y:S01]  /*32800*/  @!PT LDS RZ, [RZ] ;  /* 0x00000000fffff984 */ /* 0x000fe20000000800 */
[----:B------:R0:W-:Y:S03]  /*32810*/  @P3 LDGSTS.E.BYPASS.LTC128B.128 [R9+0x1b400], desc[UR52][R2.64], !P4 ;  /* 0x1b40000002093fae */ /* 0x0001e6000e101d74 */
[----:B0-----:R-:W-:Y:S05]  /*32820*/  WARPSYNC.COLLECTIVE R15, `(.L_x_3109) ;  /* 0x000000000f087348 */ /* 0x001fea0003c00000 */
[----:B------:R1:W2:Y:S02]  /*32830*/  SHFL.IDX P6, R14, R13, R12, R11 ;  /* 0x0000000c0d0e7389 */ /* 0x0002a400000c000b */
[----:B012---:R-:W-:Y:S01]  /*32840*/  ENDCOLLECTIVE ;  /* 0x000000000000791b */ /* 0x007fe20003800000 */
.L_x_3109:
[----:B------:R-:W-:Y:S01]  /*32850*/  @!PT LDS RZ, [RZ] ;  /* 0x00000000fffff984 */ /* 0x000fe20000000800 */
[----:B------:R-:W-:Y:S01]  /*32860*/  @!PT LDS RZ, [RZ] ;  /* 0x00000000fffff984 */ /* 0x000fe20000000800 */
[----:B------:R-:W-:Y:S01]  /*32870*/  @!PT LDS RZ, [RZ] ;  /* 0x00000000fffff984 */ /* 0x000fe20000000800 */
[----:B------:R-:W-:Y:S04]  /*32880*/  @P3 LDGSTS.E.BYPASS.LTC128B.128 [R9+0x1dc00], desc[UR52][R2.64+0x40], !P5 ;  /* 0x1dc0004002093fae */ /* 0x000fe8000e901d74 */
[----:B------:R0:W-:Y:S01]  /*32890*/  @P3 LDGSTS.E.BYPASS.LTC128B.128 [R9+0x20400], desc[UR52][R2.64+0x80], !P1 ;  /* 0x2040008002093fae */ /* 0x0001e2000c901d74 */
[----:B------:R-:W-:Y:S02]  /*328a0*/  IMAD.MOV.U32 R13, RZ, RZ, R7 ;  /* 0x000000ffff0d7224 */ /* 0x000fe400078e0007 */
[----:B------:R-:W-:Y:S02]  /*328b0*/  IMAD.MOV.U32 R12, RZ, RZ, RZ ;  /* 0x000000ffff0c7224 */ /* 0x000fe400078e00ff */
[----:B0-----:R-:W-:-:S07]  /*328c0*/  IMAD.MOV.U32 R2, RZ, RZ, R14 ;  /* 0x000000ffff027224 */ /* 0x001fce00078e000e */
[----:B------:R-:W-:Y:S05]  /*328d0*/  WARPSYNC.COLLECTIVE R15, `(.L_x_3110) ;  /* 0x000000000f087348 */ /* 0x000fea0003c00000 */
[----:B------:R0:W1:Y:S02]  /*328e0*/  SHFL.IDX P6, R14, R13, R12, R11 ;  /* 0x0000000c0d0e7389 */ /* 0x00006400000c000b */
[----:B01----:R-:W-:Y:S01]  /*328f0*/  ENDCOLLECTIVE ;  /* 0x000000000000791b */ /* 0x003fe20003800000 */
.L_x_3110:
[----:B------:R-:W-:-:S05]  /*32900*/  @P2 IADD3 R2, P0, R25, R2, RZ ;  /* 0x0000000219022210 */ /* 0x000fca0007f1e0ff */
[----:B------:R-:W-:-:S05]  /*32910*/  @P2 IMAD.X R3, RZ, RZ, R6, P0 ;  /* 0x000000ffff032224 */ /* 0x000fca00000e0606 */
[----:B------:R-:W-:Y:S01]  /*32920*/  @!PT LDS RZ, [RZ] ;  /* 0x00000000fffff984 */ /* 0x000fe20000000800 */
[----:B------:R-:W-:Y:S01]  /*32930*/  @!PT LDS RZ, [RZ] ;  /* 0x00000000fffff984 */ /* 0x000fe20000000800 */
[----:B------:R-:W-:Y:S01]  /*32940*/  @!PT LDS RZ, [RZ] ;  /* 0x00000000fffff984 */ /* 0x000fe20000000800 */
[----:B------:R-:W-:Y:S01]  /*32950*/  @P2 LDGSTS.E.BYPASS.LTC128B.128 [R21+0x1bc00], desc[UR52][R2.64], !P4 ;  /* 0x1bc0000002152fae */ /* 0x000fe2000e101d74 */
[----:B------:R-:W-:-:S03]  /*32960*/  IMAD.MOV.U32 R13, RZ, RZ, R8 ;  /* 0x000000ffff0d7224 */ /* 0x000fc600078e0008 */
[----:B------:R-:W-:Y:S04]  /*32970*/  @P2 LDGSTS.E.BYPASS.LTC128B.128 [R21+0x1e400], desc[UR52][R2.64+0x40], !P5 ;  /* 0x1e40004002152fae */ /* 0x000fe8000e901d74 */
[----:B------:R0:W-:Y:S02]  /*32980*/  @P2 LDGSTS.E.BYPASS.LTC128B.128 [R21+0x20c00], desc[UR52][R2.64+0x80], !P1 ;  /* 0x20c0008002152fae */ /* 0x0001e4000c901d74 */
[----:B0-----:R-:W-:-:S07]  /*32990*/  MOV R3, R14 ;  /* 0x0000000e00037202 */ /* 0x001fce0000000f00 */
[----:B------:R-:W-:Y:S05]  /*329a0*/  WARPSYNC.COLLECTIVE R15, `(.L_x_3111) ;  /* 0x000000000f087348 */ /* 0x000fea0003c00000 */
[----:B------:R0:W1:Y:S02]  /*329b0*/  SHFL.IDX P6, R14, R13, R12, R11 ;  /* 0x0000000c0d0e7389 */ /* 0x00006400000c000b */
[----:B01----:R-:W-:Y:S01]  /*329c0*/  ENDCOLLECTIVE ;  /* 0x000000000000791b */ /* 0x003fe20003800000 */
.L_x_3111:
[----:B------:R-:W-:Y:S01]  /*329d0*/  IMAD.MOV.U32 R2, RZ, RZ, R14 ;  /* 0x000000ffff027224 */ /* 0x000fe200078e000e */
[----:B------:R-:W-:Y:S06]  /*329e0*/  BRA `(.L_x_3112) ;  /* 0xffffff8800f07947 */ /* 0x000fec000383ffff */
.L_x_2916:
[----:B------:R-:W-:Y:S01]  /*329f0*/  MOV R13, R0 ;  /* 0x00000000000d7202 */ /* 0x000fe20000000f00 */
[----:B------:R-:W-:Y:S01]  /*32a00*/  IMAD.MOV.U32 R12, RZ, RZ, RZ ;  /* 0x000000ffff0c7224 */ /* 0x000fe200078e00ff */
[----:B------:R-:W-:Y:S01]  /*32a10*/  MOV R15, 0xffffffff ;  /* 0xffffffff000f7802 */ /* 0x000fe20000000f00 */
[----:B------:R-:W-:Y:S02]  /*32a20*/  IMAD.MOV.U32 R11, RZ, RZ, 0x1c1f ;  /* 0x00001c1fff0b7424 */ /* 0x000fe400078e00ff */
[----:B------:R-:W-:Y:S02]  /*32a30*/  IMAD R5, R30, R7, RZ ;  /* 0x000000071e057224 */ /* 0x000fe400078e02ff */
[----:B------:R-:W-:-:S07]  /*32a40*/  IMAD R17, R17, 0x80, R9 ;  /* 0x0000008011117824 */ /* 0x000fce00078e0209 */
[----:B-----5:R-:W-:Y:S05]  /*32a50*/  WARPSYNC.COLLECTIVE R15, `(.L_x_3113) ;  /* 0x000000000f087348 */ /* 0x020fea0003c00000 */
[----:B------:R0:W1:Y:S02]  /*32a60*/  SHFL.IDX P6, R14, R13, R12, R11 ;  /* 0x0000000c0d0e7389 */ /* 0x00006400000c000b */
[----:B01---5:R-:W-:Y:S01]  /*32a70*/  ENDCOLLECTIVE ;  /* 0x000000000000791b */ /* 0x023fe20003800000 */
.L_x_3113:
[C---:B------:R-:W-:Y:S02]  /*32a80*/  ISETP.GE.AND P0, PT, R17.reuse, R5, PT ;  /* 0x000000051100720c */ /* 0x040fe40003f06270 */
[----:B------:R-:W-:Y:S01]  /*32a90*/  IADD3 R6, R17, 0x20, RZ ;  /* 0x0000002011067810 */ /* 0x000fe20007ffe0ff */
[----:B------:R-:W-:Y:S02]  /*32aa0*/  IMAD.MOV.U32 R13, RZ, RZ, R4 ;  /* 0x000000ffff0d7224 */ /* 0x000fe400078e0004 */
[----:B------:R-:W-:-:S08]  /*32ab0*/  IMAD.MOV.U32 R2, RZ, RZ, R14 ;  /* 0x000000ffff027224 */ /* 0x000fd000078e000e */
[----:B------:R-:W-:Y:S05]  /*32ac0*/  WARPSYNC.COLLECTIVE R15, `(.L_x_3114) ;  /* 0x000000000f087348 */ /* 0x000fea0003c00000 */
[----:B------:R0:W1:Y:S02]  /*32ad0*/  SHFL.IDX P6, R14, R13, R12, R11 ;  /* 0x0000000c0d0e7389 */ /* 0x00006400000c000b */
[----:B01----:R-:W-:Y:S01]  /*32ae0*/  ENDCOLLECTIVE ;  /* 0x000000000000791b */ /* 0x003fe20003800000 */
.L_x_3114:
[----:B------:R-:W-:Y:S02]  /*32af0*/  IMAD.MOV.U32 R13, RZ, RZ, R0 ;  /* 0x000000ffff0d7224 */ /* 0x000fe400078e0000 */
[----:B------:R-:W-:Y:S01]  /*32b00*/  IMAD.MOV.U32 R12, RZ, RZ, 0x1 ;  /* 0x00000001ff0c7424 */ /* 0x000fe200078e00ff */
[----:B------:R-:W-:-:S07]  /*32b10*/  MOV R3, R14 ;  /* 0x0000000e00037202 */ /* 0x000fce0000000f00 */
[----:B------:R-:W-:Y:S05]  /*32b20*/  WARPSYNC.COLLECTIVE R15, `(.L_x_3115) ;  /* 0x000000000f087348 */ /* 0x000fea0003c00000 */
[----:B------:R0:W1:Y:S02]  /*32b30*/  SHFL.IDX P6, R14, R13, R12, R11 ;  /* 0x0000000c0d0e7389 */ /* 0x00006400000c000b */
[----:B01----:R-:W-:Y:S01]  /*32b40*/  ENDCOLLECTIVE ;  /* 0x000000000000791b */ /* 0x003fe20003800000 */
.L_x_3115:
        /* <DEDUP_REMOVED lines=17> */
.L_x_3116:
[----:B------:R-:W-:Y:S01]  /*32c60*/  IMAD.MOV.U32 R13, RZ, RZ, R0 ;  /* 0x000000ffff0d7224 */ /* 0x000fe200078e0000 */
[----:B------:R-:W-:Y:S01]  /*32c70*/  MOV R12, 0x2 ;  /* 0x00000002000c7802 */ /* 0x000fe20000000f00 */
[----:B------:R-:W-:-:S07]  /*32c80*/  IMAD.MOV.U32 R3, RZ, RZ, R14 ;  /* 0x000000ffff037224 */ /* 0x000fce00078e000e */
[----:B------:R-:W-:Y:S05]  /*32c90*/  WARPSYNC.COLLECTIVE R15, `(.L_x_3117) ;  /* 0x000000000f087348 */ /* 0x000fea0003c00000 */
[----:B------:R0:W1:Y:S02]  /*32ca0*/  SHFL.IDX P6, R14, R13, R12, R11 ;  /* 0x0000000c0d0e7389 */ /* 0x00006400000c000b */
[----:B01----:R-:W-:Y:S01]  /*32cb0*/  ENDCOLLECTIVE ;  /* 0x000000000000791b */ /* 0x003fe20003800000 */
.L_x_3117:
        /* <DEDUP_REMOVED lines=18> */
.L_x_3118:
[----:B------:R-:W-:Y:S01]  /*32de0*/  IMAD.MOV.U32 R13, RZ, RZ, R0 ;  /* 0x000000ffff0d7224 */ /* 0x000fe200078e0000 */
[----:B------:R-:W-:Y:S02]  /*32df0*/  MOV R12, 0x3 ;  /* 0x00000003000c7802 */ /* 0x000fe40000000f00 */
[----:B------:R-:W-:-:S07]  /*32e00*/  MOV R3, R14 ;  /* 0x0000000e00037202 */ /* 0x000fce0000000f00 */
[----:B------:R-:W-:Y:S05]  /*32e10*/  WARPSYNC.COLLECTIVE R15, `(.L_x_3119) ;  /* 0x000000000f087348 */ /* 0x000fea0003c00000 */
[----:B------:R0:W1:Y:S02]  /*32e20*/  SHFL.IDX P6, R14, R13, R12, R11 ;  /* 0x0000000c0d0e7389 */ /* 0x00006400000c000b */
[----:B01----:R-:W-:Y:S01]  /*32e30*/  ENDCOLLECTIVE ;  /* 0x000000000000791b */ /* 0x003fe20003800000 */
.L_x_3119:
        /* <DEDUP_REMOVED lines=10> */
[----:B------:R0:W-:Y:S03]  /*32ee0*/  @!P0 LDGSTS.E.BYPASS.LTC128B.128 [R8+0x15400], desc[UR52][R2.64], !P3 ;  /* 0x1540000002088fae */ /* 0x0001e6000d901d74 */
[----:B0-----:R-:W-:Y:S05]  /*32ef0*/  WARPSYNC.COLLECTIVE R15, `(.L_x_3120) ;  /* 0x000000000f087348 */ /* 0x001fea0003c00000 */
[----:B------:R1:W2:Y:S02]  /*32f00*/  SHFL.IDX P6, R14, R13, R12, R11 ;  /* 0x0000000c0d0e7389 */ /* 0x0002a400000c000b */
[----:B012---:R-:W-:Y:S01]  /*32f10*/  ENDCOLLECTIVE ;  /* 0x000000000000791b */ /* 0x007fe20003800000 */
.L_x_3120:
[----:B------:R-:W-:Y:S01]  /*32f20*/  @!PT LDS RZ, [RZ] ;  /* 0x00000000fffff984 */ /* 0x000fe20000000800 */
[----:B------:R-:W-:Y:S01]  /*32f30*/  @!PT LDS RZ, [RZ] ;  /* 0x00000000fffff984 */ /* 0x000fe20000000800 */
[----:B------:R-:W-:Y:S01]  /*32f40*/  @!PT LDS RZ, [RZ] ;  /* 0x00000000fffff984 */ /* 0x000fe20000000800 */
[----:B------:R-:W-:Y:S04]  /*32f50*/  @!P0 LDGSTS.E.BYPASS.LTC128B.128 [R8+0x17400], desc[UR52][R2.64+0x40], !P2 ;  /* 0x1740004002088fae */ /* 0x000fe8000d101d74 */
[----:B------:R0:W-:Y:S02]  /*32f60*/  @!P0 LDGSTS.E.BYPASS.LTC128B.128 [R8+0x19400], desc[UR52][R2.64+0x80], !P1 ;  /* 0x1940008002088fae */ /* 0x0001e4000c901d74 */
[----:B0-----:R-:W-:Y:S01]  /*32f70*/  MOV R2, R14 ;  /* 0x0000000e00027202 */ /* 0x001fe20000000f00 */
[----:B------:R-:W-:Y:S06]  /*32f80*/  BRA `(.L_x_3121) ;  /* 0xffffff90001c7947 */ /* 0x000fec000383ffff */
.L_x_2921:
[----:B-1----:R1:W2:Y:S02]  /*32f90*/  SYNCS.PHASECHK.TRANS64.TRYWAIT P0, [R22+URZ+0x29820], R3 ;  /* 0x02982003160075a7 */ /* 0x0022a4000800017f */
[----:B--2---:R-:W-:Y:S05]  /*32fa0*/  @!P0 NANOSLEEP.SYNCS 0x989680 ;  /* 0x009896800000895d */ /* 0x004fea0003900000 */
[----:B------:R-:W2:Y:S02]  /*32fb0*/  @!P0 SYNCS.PHASECHK.TRANS64 P0, [R22+URZ+0x29820], R3 ;  /* 0x02982003160085a7 */ /* 0x000ea4000800007f */
[----:B--2---:R-:W-:Y:S05]  /*32fc0*/  @!P0 BRA `(.L_x_2921) ;  /* 0xfffffffc00f08947 */ /* 0x004fea000383ffff */
[----:B------:R-:W-:Y:S05]  /*32fd0*/  BRA `(.L_x_3122) ;  /* 0xffffff90008c7947 */ /* 0x000fea000383ffff */
.L_x_2925:
[----:B0-----:R0:W1:Y:S02]  /*32fe0*/  SYNCS.PHASECHK.TRANS64.TRYWAIT P0, [R0+URZ+0x29880], R31 ;  /* 0x0298801f000075a7 */ /* 0x001064000800017f */
[----:B-1----:R-:W-:Y:S05]  /*32ff0*/  @!P0 NANOSLEEP.SYNCS 0x989680 ;  /* 0x009896800000895d */ /* 0x002fea0003900000 */
[----:B------:R-:W1:Y:S02]  /*33000*/  @!P0 SYNCS.PHASECHK.TRANS64 P0, [R0+URZ+0x29880], R31 ;  /* 0x0298801f000085a7 */ /* 0x000e64000800007f */
[----:B-1----:R-:W-:Y:S05]  /*33010*/  @!P0 BRA `(.L_x_2925) ;  /* 0xfffffffc00f08947 */ /* 0x002fea000383ffff */
[----:B------:R-:W-:Y:S05]  /*33020*/  BRA `(.L_x_3123) ;  /* 0xffffff9400ac7947 */ /* 0x000fea000383ffff */
.L_x_2926:
[----:B------:R-:W-:Y:S01]  /*33030*/  BSSY B0, `(.L_x_3124) ;  /* 0x0000008000007945 */ /* 0x000fe20003800000 */
[----:B------:R-:W-:Y:S01]  /*33040*/  IMAD.MOV.U32 R13, RZ, RZ, R9 ;  /* 0x000000ffff0d7224 */ /* 0x000fe200078e0009 */
[----:B------:R-:W-:Y:S01]  /*33050*/  MOV R11, 0x1c1f ;  /* 0x00001c1f000b7802 */ /* 0x000fe20000000f00 */
[----:B------:R-:W-:Y:S02]  /*33060*/  IMAD.MOV.U32 R12, RZ, RZ, RZ ;  /* 0x000000ffff0c7224 */ /* 0x000fe400078e00ff */
[----:B------:R-:W-:-:S07]  /*33070*/  IMAD.MOV.U32 R15, RZ, RZ, -0x1 ;  /* 0xffffffffff0f7424 */ /* 0x000fce00078e00ff */
[----:B0-----:R-:W-:Y:S05]  /*33080*/  WARPSYNC.COLLECTIVE R15, `(.L_x_3125) ;  /* 0x000000000f087348 */ /* 0x001fea0003c00000 */
[----:B------:R1:W2:Y:S02]  /*33090*/  SHFL.IDX P6, R14, R13, R12, R11 ;  /* 0x0000000c0d0e7389 */ /* 0x0002a400000c000b */
[----:B012---:R-:W-:Y:S01]  /*330a0*/  ENDCOLLECTIVE ;  /* 0x000000000000791b */ /* 0x007fe20003800000 */
.L_x_3125:
[----:B------:R-:W-:Y:S05]  /*330b0*/  BSYNC B0 ;  /* 0x0000000000007941 */ /* 0x000fea0003800000 */
.L_x_3124:
[----:B------:R0:W5:Y:S01]  /*330c0*/  LDL R17, [R1+0x4] ;  /* 0x0000040001117983 */ /* 0x0001620000100800 */
[----:B------:R-:W-:Y:S01]  /*330d0*/  MOV R13, R7 ;  /* 0x00000007000d7202 */ /* 0x000fe20000000f00 */
[----:B------:R-:W-:Y:S01]  /*330e0*/  IMAD.MOV.U32 R12, RZ, RZ, RZ ;  /* 0x000000ffff0c7224 */ /* 0x000fe200078e00ff */
[----:B------:R-:W-:Y:S01]  /*330f0*/  MOV R15, 0xffffffff ;  /* 0xffffffff000f7802 */ /* 0x000fe20000000f00 */
[----:B------:R-:W1:Y:S01]  /*33100*/  S2R R2, SR_TID.X ;  /* 0x0000000000027919 */ /* 0x000e620000002100 */
[----:B------:R-:W-:Y:S01]  /*33110*/  IMAD.MOV.U32 R11, RZ, RZ, 0x1c1f ;  /* 0x00001c1fff0b7424 */ /* 0x000fe200078e00ff */
[----:B------:R-:W-:Y:S01]  /*33120*/  IADD3 R10, R22, R10, R37 ;  /* 0x0000000a160a7210 */ /* 0x000fe20007ffe025 */
[----:B------:R-:W-:-:S07]  /*33130*/  IMAD.MOV.U32 R3, RZ, RZ, R14 ;  /* 0x000000ffff037224 */ /* 0x000fce00078e000e */
[----:B01---5:R-:W-:Y:S05]  /*33140*/  WARPSYNC.COLLECTIVE R15, `(.L_x_3126) ;  /* 0x000000000f087348 */ /* 0x023fea0003c00000 */
[----:B------:R2:W3:Y:S02]  /*33150*/  SHFL.IDX P6, R14, R13, R12, R11 ;  /* 0x0000000c0d0e7389 */ /* 0x0004e400000c000b */
[----:B0123-5:R-:W-:Y:S01]  /*33160*/  ENDCOLLECTIVE ;  /* 0x000000000000791b */ /* 0x02ffe20003800000 */
.L_x_3126:
[----:B------:R-:W-:Y:S01]  /*33170*/  IMAD.MOV.U32 R13, RZ, RZ, R9 ;  /* 0x000000ffff0d7224 */ /* 0x000fe200078e0009 */
[----:B------:R-:W-:Y:S01]  /*33180*/  MOV R12, 0x1 ;  /* 0x00000001000c7802 */ /* 0x000fe20000000f00 */
[----:B------:R-:W-:Y:S02]  /*33190*/  IMAD.SHL.U32 R15, R2, 0x10, RZ ;  /* 0x00000010020f7824 */ /* 0x000fe400078e00ff */
[----:B------:R-:W-:-:S03]  /*331a0*/  IMAD.MOV.U32 R2, RZ, RZ, R14 ;  /* 0x000000ffff027224 */ /* 0x000fc600078e000e */
[----:B------:R-:W-:-:S04]  /*331b0*/  LOP3.LUT R15, R15, 0x30, RZ, 0xc0, !PT ;  /* 0x000000300f0f7812 */ /* 0x000fc800078ec0ff */
[----:B------:R-:W-:Y:S01]  /*331c0*/  IADD3 R2, P0, R15, R2, RZ ;  /* 0x000000020f027210 */ /* 0x000fe20007f1e0ff */
[----:B------:R-:W-:-:S03]  /*331d0*/  IMAD.MOV.U32 R15, RZ, RZ, -0x1 ;  /* 0xffffffffff0f7424 */ /* 0x000fc600078e00ff */
[----:B------:R-:W-:-:S09]  /*331e0*/  IADD3.X R3, RZ, R3, RZ, P0, !PT ;  /* 0x00000003ff037210 */ /* 0x000fd200007fe4ff */
[----:B------:R-:W-:Y:S05]  /*331f0*/  WARPSYNC.COLLECTIVE R15, `(.L_x_3127) ;  /* 0x000000000f087348 */ /* 0x000fea0003c00000 */
[----:B------:R0:W1:Y:S02]  /*33200*/  SHFL.IDX P6, R14, R13, R12, R11 ;  /* 0x0000000c0d0e7389 */ /* 0x00006400000c000b */
[----:B01----:R-:W-:Y:S01]  /*33210*/  ENDCOLLECTIVE ;  /* 0x000000000000791b */ /* 0x003fe20003800000 */
.L_x_3127:
[----:B------:R-:W-:Y:S01]  /*33220*/  @!PT LDS RZ, [RZ] ;  /* 0x00000000fffff984 */ /* 0x000fe20000000800 */
[----:B------:R-:W-:Y:S01]  /*33230*/  @!PT LDS RZ, [RZ] ;  /* 0x00000000fffff984 */ /* 0x000fe20000000800 */
[----:B------:R-:W-:Y:S01]  /*33240*/  @!PT LDS RZ, [RZ] ;  /* 0x00000000fffff984 */ /* 0x000fe20000000800 */
[----:B------:R-:W-:Y:S01]  /*33250*/  LDGSTS.E.BYPASS.LTC128B.128 [R10+0xa400], desc[UR52][R2.64], !P3 ;  /* 0x0a400000020a7fae */ /* 0x000fe2000d901d74 */
[----:B------:R-:W-:Y:S01]  /*33260*/  MOV R13, R7 ;  /* 0x00000007000d7202 */ /* 0x000fe20000000f00 */
[----:B------:R-:W-:-:S05]  /*33270*/  IMAD.IADD R17, R17, 0x1, R10 ;  /* 0x0000000111117824 */ /* 0x000fca00078e020a */
[----:B------:R0:W-:Y:S02]  /*33280*/  LDGSTS.E.BYPASS.LTC128B.128 [R17+0xa400], desc[UR52][R2.64+0x40], !P1 ;  /* 0x0a40004002117fae */ /* 0x0001e4000c901d74 */
[----:B0-----:R-:W0:Y:S01]  /*33290*/  S2R R2, SR_TID.X ;  /* 0x0000000000027919 */ /* 0x001e220000002100 */
[----:B------:R-:W-:-:S07]  /*332a0*/  IMAD.MOV.U32 R3, RZ, RZ, R14 ;  /* 0x000000ffff037224 */ /* 0x000fce00078e000e */
[----:B0-----:R-:W-:Y:S05]  /*332b0*/  WARPSYNC.COLLECTIVE R15, `(.L_x_3128) ;  /* 0x000000000f087348 */ /* 0x001fea0003c00000 */
[----:B------:R1:W2:Y:S02]  /*332c0*/  SHFL.IDX P6, R14, R13, R12, R11 ;  /* 0x0000000c0d0e7389 */ /* 0x0002a400000c000b */
[----:B012---:R-:W-:Y:S01]  /*332d0*/  ENDCOLLECTIVE ;  /* 0x000000000000791b */ /* 0x007fe20003800000 */
.L_x_3128:
        /* <DEDUP_REMOVED lines=11> */
.L_x_3129:
        /* <DEDUP_REMOVED lines=11> */
.L_x_3130:
[----:B------:R-:W-:Y:S01]  /*33440*/  MOV R13, R9 ;  /* 0x00000009000d7202 */ /* 0x000fe20000000f00 */
[----:B------:R-:W-:Y:S01]  /*33450*/  IMAD.MOV.U32 R12, RZ, RZ, 0x3 ;  /* 0x00000003ff0c7424 */ /* 0x000fe200078e00ff */
[----:B------:R-:W-:Y:S01]  /*33460*/  SHF.L.U32 R15, R2, 0x4, RZ ;  /* 0x00000004020f7819 */ /* 0x000fe200000006ff */
[----:B------:R-:W-:-:S03]  /*33470*/  IMAD.MOV.U32 R2, RZ, RZ, R14 ;  /* 0x000000ffff027224 */ /* 0x000fc600078e000e */
[----:B------:R-:W-:-:S04]  /*33480*/  LOP3.LUT R15, R15, 0x30, RZ, 0xc0, !PT ;  /* 0x000000300f0f7812 */ /* 0x000fc800078ec0ff */
[----:B------:R-:W-:Y:S01]  /*33490*/  IADD3 R2, P0, R15, R2, RZ ;  /* 0x000000020f027210 */ /* 0x000fe20007f1e0ff */
[----:B------:R-:W-:-:S04]  /*334a0*/  IMAD.MOV.U32 R15, RZ, RZ, -0x1 ;  /* 0xffffffffff0f7424 */ /* 0x000fc800078e00ff */
[----:B------:R-:W-:-:S08]  /*334b0*/  IMAD.X R3, RZ, RZ, R3, P0 ;  /* 0x000000ffff037224 */ /* 0x000fd000000e0603 */
[----:B------:R-:W-:Y:S05]  /*334c0*/  WARPSYNC.COLLECTIVE R15, `(.L_x_3131) ;  /* 0x000000000f087348 */ /* 0x000fea0003c00000 */
[----:B------:R0:W1:Y:S02]  /*334d0*/  SHFL.IDX P6, R14, R13, R12, R11 ;  /* 0x0000000c0d0e7389 */ /* 0x00006400000c000b */
[----:B01----:R-:W-:Y:S01]  /*334e0*/  ENDCOLLECTIVE ;  /* 0x000000000000791b */ /* 0x003fe20003800000 */
.L_x_3131:
[----:B------:R-:W-:Y:S01]  /*334f0*/  @!PT LDS RZ, [RZ] ;  /* 0x00000000fffff984 */ /* 0x000fe20000000800 */
[----:B------:R-:W-:Y:S01]  /*33500*/  @!PT LDS RZ, [RZ] ;  /* 0x00000000fffff984 */ /* 0x000fe20000000800 */
[----:B------:R-:W-:Y:S01]  /*33510*/  @!PT LDS RZ, [RZ] ;  /* 0x00000000fffff984 */ /* 0x000fe20000000800 */
[----:B------:R-:W-:Y:S04]  /*33520*/  LDGSTS.E.BYPASS.LTC128B.128 [R10+0xc400], desc[UR52][R2.64], !P3 ;  /* 0x0c400000020a7fae */ /* 0x000fe8000d901d74 */
[----:B------:R0:W-:Y:S01]  /*33530*/  LDGSTS.E.BYPASS.LTC128B.128 [R17+0xc400], desc[UR52][R2.64+0x40], !P1 ;  /* 0x0c40004002117fae */ /* 0x0001e2000c901d74 */
[----:B------:R-:W-:Y:S01]  /*33540*/  IMAD.MOV.U32 R13, RZ, RZ, R7 ;  /* 0x000000ffff0d7224 */ /* 0x000fe200078e0007 */
[----:B0-----:R-:W0:Y:S01]  /*33550*/  S2R R3, SR_TID.X ;  /* 0x0000000000037919 */ /* 0x001e220000002100 */
[----:B------:R-:W-:-:S07]  /*33560*/  MOV R9, R14 ;  /* 0x0000000e00097202 */ /* 0x000fce0000000f00 */
[----:B0-----:R-:W-:Y:S05]  /*33570*/  WARPSYNC.COLLECTIVE R15, `(.L_x_3132) ;  /* 0x000000000f087348 */ /* 0x001fea0003c00000 */
[----:B------:R1:W2:Y:S02]  /*33580*/  SHFL.IDX P6, R14, R13, R12, R11 ;  /* 0x0000000c0d0e7389 */ /* 0x0002a400000c000b */
[----:B012---:R-:W-:Y:S01]  /*33590*/  ENDCOLLECTIVE ;  /* 0x000000000000791b */ /* 0x007fe20003800000 */
.L_x_3132:
[----:B------:R-:W-:Y:S01]  /*335a0*/  IMAD.MOV.U32 R13, RZ, RZ, R24 ;  /* 0x000000ffff0d7224 */ /* 0x000fe200078e0018 */
[----:B------:R-:W-:Y:S02]  /*335b0*/  MOV R12, RZ ;  /* 0x000000ff000c7202 */ /* 0x000fe40000000f00 */
[----:B------:R-:W-:-:S07]  /*335c0*/  MOV R2, R14 ;  /* 0x0000000e00027202 */ /* 0x000fce0000000f00 */
[----:B------:R-:W-:Y:S05]  /*335d0*/  WARPSYNC.COLLECTIVE R15, `(.L_x_3133) ;  /* 0x000000000f087348 */ /* 0x000fea0003c00000 */
[----:B------:R0:W1:Y:S02]  /*335e0*/  SHFL.IDX P6, R14, R13, R12, R11 ;  /* 0x0000000c0d0e7389 */ /* 0x00006400000c000b */
[----:B01----:R-:W-:Y:S01]  /*335f0*/  ENDCOLLECTIVE ;  /* 0x000000000000791b */ /* 0x003fe20003800000 */
.L_x_3133:
[----:B------:R-:W-:-:S05]  /*33600*/  IMAD.SHL.U32 R3, R3, 0x10, RZ ;  /* 0x0000001003037824 */ /* 0x000fca00078e00ff */
[----:B------:R-:W-:-:S04]  /*33610*/  LOP3.LUT R3, R3, 0x30, RZ, 0xc0, !PT ;  /* 0x0000003003037812 */ /* 0x000fc800078ec0ff */
[----:B------:R-:W-:Y:S01]  /*33620*/  IADD3 R2, P0, R3, R2, RZ ;  /* 0x0000000203027210 */ /* 0x000fe20007f1e0ff */
[----:B------:R-:W-:-:S04]  /*33630*/  IMAD.MOV.U32 R13, RZ, RZ, R25 ;  /* 0x000000ffff0d7224 */ /* 0x000fc800078e0019 */
        /* <DEDUP_REMOVED lines=10> */
.L_x_3134:
[----:B------:R-:W-:Y:S01]  /*336e0*/  MOV R2, R14 ;  /* 0x0000000e00027202 */ /* 0x000fe20000000f00 */
[----:B------:R-:W-:Y:S06]  /*336f0*/  BRA `(.L_x_3135) ;  /* 0xffffff9400207947 */ /* 0x000fec000383ffff */
.L_x_2931:
[----:B---3--:R3:W4:Y:S02]  /*33700*/  SYNCS.PHASECHK.TRANS64.TRYWAIT P0, [R0+URZ+0x29840], R31 ;  /* 0x0298401f000075a7 */ /* 0x008724000800017f */
[----:B----4-:R-:W-:Y:S05]  /*33710*/  @!P0 NANOSLEEP.SYNCS 0x989680 ;  /* 0x009896800000895d */ /* 0x010fea0003900000 */
[----:B------:R-:W4:Y:S02]  /*33720*/  @!P0 SYNCS.PHASECHK.TRANS64 P0, [R0+URZ+0x29840], R31 ;  /* 0x0298401f000085a7 */ /* 0x000f24000800007f */
[----:B----4-:R-:W-:Y:S05]  /*33730*/  @!P0 BRA `(.L_x_2931) ;  /* 0xfffffffc00f08947 */ /* 0x010fea000383ffff */
[----:B------:R-:W-:Y:S05]  /*33740*/  BRA `(.L_x_3136) ;  /* 0xffffff9400807947 */ /* 0x000fea000383ffff */
.L_x_2932:
[----:B------:R-:W-:Y:S01]  /*33750*/  BSSY B0, `(.L_x_3137) ;  /* 0x0000008000007945 */ /* 0x000fe20003800000 */
[----:B------:R-:W-:Y:S01]  /*33760*/  IMAD.MOV.U32 R13, RZ, RZ, R6 ;  /* 0x000000ffff0d7224 */ /* 0x000fe200078e0006 */
[----:B------:R-:W-:Y:S01]  /*33770*/  MOV R11, 0x1c1f ;  /* 0x00001c1f000b7802 */ /* 0x000fe20000000f00 */
[----:B------:R-:W-:Y:S02]  /*33780*/  IMAD.MOV.U32 R12, RZ, RZ, RZ ;  /* 0x000000ffff0c7224 */ /* 0x000fe400078e00ff */
[----:B------:R-:W-:-:S07]  /*33790*/  IMAD.MOV.U32 R15, RZ, RZ, -0x1 ;  /* 0xffffffffff0f7424 */ /* 0x000fce00078e00ff */
[----:B-123--:R-:W-:Y:S05]  /*337a0*/  WARPSYNC.COLLECTIVE R15, `(.L_x_3138) ;  /* 0x000000000f087348 */ /* 0x00efea0003c00000 */
[----:B------:R0:W4:Y:S02]  /*337b0*/  SHFL.IDX P6, R14, R13, R12, R11 ;  /* 0x0000000c0d0e7389 */ /* 0x00012400000c000b */
[----:B01234-:R-:W-:Y:S01]  /*337c0*/  ENDCOLLECTIVE ;  /* 0x000000000000791b */ /* 0x01ffe20003800000 */
.L_x_3138:
[----:B------:R-:W-:Y:S05]  /*337d0*/  BSYNC B0 ;  /* 0x0000000000007941 */ /* 0x000fea0003800000 */
.L_x_3137:
[----:B------:R-:W-:Y:S01]  /*337e0*/  MOV R13, R4 ;  /* 0x00000004000d7202 */ /* 0x000fe20000000f00 */
[----:B------:R-:W-:Y:S01]  /*337f0*/  IMAD.MOV.U32 R12, RZ, RZ, RZ ;  /* 0x000000ffff0c7224 */ /* 0x000fe200078e00ff */
[----:B------:R-:W-:Y:S01]  /*33800*/  MOV R15, 0xffffffff ;  /* 0xffffffff000f7802 */ /* 0x000fe20000000f00 */
[----:B------:R-:W-:Y:S01]  /*33810*/  IMAD.MOV.U32 R11, RZ, RZ, 0x1c1f ;  /* 0x00001c1fff0b7424 */ /* 0x000fe200078e00ff */
[----:B------:R-:W-:Y:S01]  /*33820*/  IADD3 R7, R22, R7, RZ ;  /* 0x0000000716077210 */ /* 0x000fe20007ffe0ff */
[----:B------:R-:W-:-:S07]  /*33830*/  IMAD.MOV.U32 R3, RZ, RZ, R14 ;  /* 0x000000ffff037224 */ /* 0x000fce00078e000e */
[----:B------:R-:W-:Y:S05]  /*33840*/  WARPSYNC.COLLECTIVE R15, `(.L_x_3139) ;  /* 0x000000000f087348 */ /* 0x000fea0003c00000 */
[----:B------:R0:W1:Y:S02]  /*33850*/  SHFL.IDX P6, R14, R13, R12, R11 ;  /* 0x0000000c0d0e7389 */ /* 0x00006400000c000b */
[----:B01----:R-:W-:Y:S01]  /*33860*/  ENDCOLLECTIVE ;  /* 0x000000000000791b */ /* 0x003fe20003800000 */
.L_x_3139:
[----:B------:R-:W-:Y:S02]  /*33870*/  IMAD.MOV.U32 R13, RZ, RZ, R6 ;  /* 0x000000ffff0d7224 */ /* 0x000fe400078e0006 */
[----:B------:R-:W-:Y:S02]  /*33880*/  IMAD.MOV.U32 R12, RZ, RZ, 0x1 ;  /* 0x00000001ff0c7424 */ /* 0x000fe400078e00ff */
[----:B------:R-:W-:-:S07]  /*33890*/  IMAD.MOV.U32 R2, RZ, RZ, R14 ;  /* 0x000000ffff027224 */ /* 0x000fce00078e000e */
[----:B------:R-:W-:Y:S05]  /*338a0*/  WARPSYNC.COLLECTIVE R15, `(.L_x_3140) ;  /* 0x000000000f087348 */ /* 0x000fea0003c00000 */
[----:B------:R0:W1:Y:S02]  /*338b0*/  SHFL.IDX P6, R14, R13, R12, R11 ;  /* 0x0000000c0d0e7389 */ /* 0x00006400000c000b */
[----:B01----:R-:W-:Y:S01]  /*338c0*/  ENDCOLLECTIVE ;  /* 0x000000000000791b */ /* 0x003fe20003800000 */
.L_x_3140:
        /* <DEDUP_REMOVED lines=13> */
.L_x_3141:
[----:B------:R-:W-:Y:S02]  /*339a0*/  IMAD.MOV.U32 R13, RZ, RZ, R6 ;  /* 0x000000ffff0d7224 */ /* 0x000fe400078e0006 */
[----:B------:R-:W-:Y:S02]  /*339b0*/  IMAD.MOV.U32 R12, RZ, RZ, 0x2 ;  /* 0x00000002ff0c7424 */ /* 0x000fe400078e00ff */
[----:B------:R-:W-:-:S07]  /*339c0*/  IMAD.MOV.U32 R2, RZ, RZ, R14 ;  /* 0x000000ffff027224 */ /* 0x000fce00078e000e */
[----:B------:R-:W-:Y:S05]  /*339d0*/  WARPSYNC.COLLECTIVE R15, `(.L_x_3142) ;  /* 0x000000000f087348 */ /* 0x000fea0003c00000 */
[----:B------:R0:W1:Y:S02]  /*339e0*/  SHFL.IDX P6, R14, R13, R12, R11 ;  /* 0x0000000c0d0e7389 */ /* 0x00006400000c000b */
[----:B01----:R-:W-:Y:S01]  /*339f0*/  ENDCOLLECTIVE ;  /* 0x000000000000791b */ /* 0x003fe20003800000 */
.L_x_3142:
        /* <DEDUP_REMOVED lines=13> */
.L_x_3143:
[----:B------:R-:W-:Y:S02]  /*33ad0*/  IMAD.MOV.U32 R13, RZ, RZ, R6 ;  /* 0x000000ffff0d7224 */ /* 0x000fe400078e0006 */
[----:B------:R-:W-:Y:S02]  /*33ae0*/  IMAD.MOV.U32 R12, RZ, RZ, 0x3 ;  /* 0x00000003ff0c7424 */ /* 0x000fe400078e00ff */
[----:B------:R-:W-:-:S07]  /*33af0*/  IMAD.MOV.U32 R2, RZ, RZ, R14 ;  /* 0x000000ffff027224 */ /* 0x000fce00078e000e */
[----:B------:R-:W-:Y:S05]  /*33b00*/  WARPSYNC.COLLECTIVE R15, `(.L_x_3144) ;  /* 0x000000000f087348 */ /* 0x000fea0003c00000 */
[----:B------:R0:W1:Y:S02]  /*33b10*/  SHFL.IDX P6, R14, R13, R12, R11 ;  /* 0x0000000c0d0e7389 */ /* 0x00006400000c000b */
[----:B01----:R-:W-:Y:S01]  /*33b20*/  ENDCOLLECTIVE ;  /* 0x000000000000791b */ /* 0x003fe20003800000 */
.L_x_3144:
        /* <DEDUP_REMOVED lines=13> */
.L_x_3145:
[----:B------:R-:W-:Y:S02]  /*33c00*/  IMAD.MOV.U32 R13, RZ, RZ, R8 ;  /* 0x000000ffff0d7224 */ /* 0x000fe400078e0008 */
[----:B------:R-:W-:Y:S02]  /*33c10*/  IMAD.MOV.U32 R12, RZ, RZ, RZ ;  /* 0x000000ffff0c7224 */ /* 0x000fe400078e00ff */
[----:B------:R-:W-:-:S07]  /*33c20*/  IMAD.MOV.U32 R2, RZ, RZ, R14 ;  /* 0x000000ffff027224 */ /* 0x000fce00078e000e */
[----:B------:R-:W-:Y:S05]  /*33c30*/  WARPSYNC.COLLECTIVE R15, `(.L_x_3146) ;  /* 0x000000000f087348 */ /* 0x000fea0003c00000 */
[----:B------:R0:W1:Y:S02]  /*33c40*/  SHFL.IDX P6, R14, R13, R12, R11 ;  /* 0x0000000c0d0e7389 */ /* 0x00006400000c000b */
[----:B01----:R-:W-:Y:S01]  /*33c50*/  ENDCOLLECTIVE ;  /* 0x000000000000791b */ /* 0x003fe20003800000 */
.L_x_3146:
        /* <DEDUP_REMOVED lines=13> */
.L_x_3147:
[----:B------:R-:W-:Y:S01]  /*33d30*/  IMAD.MOV.U32 R2, RZ, RZ, R14 ;  /* 0x000000ffff027224 */ /* 0x000fe200078e000e */
[----:B------:R-:W-:Y:S06]  /*33d40*/  BRA `(.L_x_3148) ;  /* 0xffffff9400207947 */ /* 0x000fec000383ffff */
.L_x_2937:
[----:B--2---:R2:W3:Y:S02]  /*33d50*/  SYNCS.PHASECHK.TRANS64.TRYWAIT P0, [R3+URZ+0x29870], R0 ;  /* 0x02987000030075a7 */ /* 0x0044e4000800017f */
[----:B---3--:R-:W-:Y:S05]  /*33d60*/  @!P0 NANOSLEEP.SYNCS 0x989680 ;  /* 0x009896800000895d */ /* 0x008fea0003900000 */
[----:B------:R-:W3:Y:S02]  /*33d70*/  @!P0 SYNCS.PHASECHK.TRANS64 P0, [R3+URZ+0x29870], R0 ;  /* 0x02987000030085a7 */ /* 0x000ee4000800007f */
[----:B---3--:R-:W-:Y:S05]  /*33d80*/  @!P0 BRA `(.L_x_2937) ;  /* 0xfffffffc00f08947 */ /* 0x008fea000383ffff */
[----:B------:R-:W-:Y:S05]  /*33d90*/  BRA `(.L_x_3149) ;  /* 0xffffff94008c7947 */ /* 0x000fea000383ffff */
.L_x_2939:
[----:B--2---:R2:W3:Y:S02]  /*33da0*/  SYNCS.PHASECHK.TRANS64.TRYWAIT P0, [R3+URZ+0x29860], R0 ;  /* 0x02986000030075a7 */ /* 0x0044e4000800017f */
[----:B---3--:R-:W-:Y:S05]  /*33db0*/  @!P0 NANOSLEEP.SYNCS 0x989680 ;  /* 0x009896800000895d */ /* 0x008fea0003900000 */
[----:B------:R-:W3:Y:S02]  /*33dc0*/  @!P0 SYNCS.PHASECHK.TRANS64 P0, [R3+URZ+0x29860], R0 ;  /* 0x02986000030085a7 */ /* 0x000ee4000800007f */
[----:B---3--:R-:W-:Y:S05]  /*33dd0*/  @!P0 BRA `(.L_x_2939) ;  /* 0xfffffffc00f08947 */ /* 0x008fea000383ffff */
[----:B------:R-:W-:Y:S05]  /*33de0*/  BRA `(.L_x_3150) ;  /* 0xffffff94009c7947 */ /* 0x000fea000383ffff */
.L_x_2947:
[----:B0-----:R0:W3:Y:S02]  /*33df0*/  SYNCS.PHASECHK.TRANS64.TRYWAIT P1, [R17+URZ+0x29870], R0 ;  /* 0x02987000110075a7 */ /* 0x0010e4000802017f */
[----:B---3--:R-:W-:Y:S05]  /*33e00*/  @!P1 NANOSLEEP.SYNCS 0x989680 ;  /* 0x009896800000995d */ /* 0x008fea0003900000 */
[----:B------:R-:W3:Y:S02]  /*33e10*/  @!P1 SYNCS.PHASECHK.TRANS64 P1, [R17+URZ+0x29870], R0 ;  /* 0x02987000110095a7 */ /* 0x000ee4000802007f */
[----:B---3--:R-:W-:Y:S05]  /*33e20*/  @!P1 BRA `(.L_x_2947) ;  /* 0xfffffffc00f09947 */ /* 0x008fea000383ffff */
[----:B------:R-:W-:Y:S05]  /*33e30*/  BRA `(.L_x_3151) ;  /* 0xffffff9c00607947 */ /* 0x000fea000383ffff */
.L_x_2949:
[----:B0-----:R0:W3:Y:S02]  /*33e40*/  SYNCS.PHASECHK.TRANS64.TRYWAIT P1, [R17+URZ+0x29860], R0 ;  /* 0x02986000110075a7 */ /* 0x0010e4000802017f */
[----:B---3--:R-:W-:Y:S05]  /*33e50*/  @!P1 NANOSLEEP.SYNCS 0x989680 ;  /* 0x009896800000995d */ /* 0x008fea0003900000 */
[----:B------:R-:W3:Y:S02]  /*33e60*/  @!P1 SYNCS.PHASECHK.TRANS64 P1, [R17+URZ+0x29860], R0 ;  /* 0x02986000110095a7 */ /* 0x000ee4000802007f */
[----:B---3--:R-:W-:Y:S05]  /*33e70*/  @!P1 BRA `(.L_x_2949) ;  /* 0xfffffffc00f09947 */ /* 0x008fea000383ffff */
[----:B------:R-:W-:Y:S05]  /*33e80*/  BRA `(.L_x_3152) ;  /* 0xffffff9c006c7947 */ /* 0x000fea000383ffff */
.L_x_2954:
[----:B------:R-:W-:Y:S01]  /*33e90*/  BSSY B0, `(.L_x_3153) ;  /* 0x0000008000007945 */ /* 0x000fe20003800000 */
[----:B------:R-:W-:Y:S01]  /*33ea0*/  MOV R13, R16 ;  /* 0x00000010000d7202 */ /* 0x000fe20000000f00 */
[----:B------:R-:W-:Y:S01]  /*33eb0*/  IMAD.MOV.U32 R12, RZ, RZ, RZ ;  /* 0x000000ffff0c7224 */ /* 0x000fe200078e00ff */
[----:B------:R-:W-:Y:S01]  /*33ec0*/  MOV R15, 0xffffffff ;  /* 0xffffffff000f7802 */ /* 0x000fe20000000f00 */
[----:B------:R-:W-:-:S07]  /*33ed0*/  IMAD.MOV.U32 R11, RZ, RZ, 0x1f ;  /* 0x0000001fff0b7424 */ /* 0x000fce00078e00ff */
[----:B0-----:R-:W-:Y:S05]  /*33ee0*/  WARPSYNC.COLLECTIVE R15, `(.L_x_3154) ;  /* 0x000000000f087348 */ /* 0x001fea0003c00000 */
[----:B------:R1:W2:Y:S02]  /*33ef0*/  SHFL.IDX P6, R14, R13, R12, R11 ;  /* 0x0000000c0d0e7389 */ /* 0x0002a400000c000b */
[----:B012---:R-:W-:Y:S01]  /*33f00*/  ENDCOLLECTIVE ;  /* 0x000000000000791b */ /* 0x007fe20003800000 */
.L_x_3154:
[----:B------:R-:W-:Y:S05]  /*33f10*/  BSYNC B0 ;  /* 0x0000000000007941 */ /* 0x000fea0003800000 */
.L_x_3153:
[----:B------:R-:W-:Y:S01]  /*33f20*/  IMAD.MOV.U32 R13, RZ, RZ, R16 ;  /* 0x000000ffff0d7224 */ /* 0x000fe200078e0010 */
[----:B------:R-:W-:Y:S01]  /*33f30*/  MOV R12, 0x1 ;  /* 0x00000001000c7802 */ /* 0x000fe20000000f00 */
[----:B------:R-:W-:Y:S02]  /*33f40*/  IMAD.MOV.U32 R11, RZ, RZ, 0x1f ;  /* 0x0000001fff0b7424 */ /* 0x000fe400078e00ff */
[----:B------:R-:W-:Y:S02]  /*33f50*/  IMAD.MOV.U32 R15, RZ, RZ, -0x1 ;  /* 0xffffffffff0f7424 */ /* 0x000fe400078e00ff */
[----:B------:R-:W-:Y:S02]  /*33f60*/  IMAD.IADD R5, R19, 0x1, R7 ;  /* 0x0000000113057824 */ /* 0x000fe400078e0207 */
[----:B------:R-:W-:-:S07]  /*33f70*/  IMAD.MOV.U32 R0, RZ, RZ, R14 ;  /* 0x000000ffff007224 */ /* 0x000fce00078e000e */
[----:B------:R-:W-:Y:S05]  /*33f80*/  WARPSYNC.COLLECTIVE R15, `(.L_x_3155) ;  /* 0x000000000f087348 */ /* 0x000fea0003c00000 */
[----:B------:R0:W1:Y:S02]  /*33f90*/  SHFL.IDX P6, R14, R13, R12, R11 ;  /* 0x0000000c0d0e7389 */ /* 0x00006400000c000b */
[----:B01----:R-:W-:Y:S01]  /*33fa0*/  ENDCOLLECTIVE ;  /* 0x000000000000791b */ /* 0x003fe20003800000 */
.L_x_3155:
        /* <DEDUP_REMOVED lines=11> */
[----:B0-----:R-:W-:Y:S01]  /*34060*/  IMAD.MOV.U32 R2, RZ, RZ, RZ ;  /* 0x000000ffff027224 */ /* 0x001fe200078e00ff */
[----:B--2---:R-:W-:Y:S02]  /*34070*/  @!P1 MOV R2, R3 ;  /* 0x0000000300029202 */ /* 0x004fe40000000f00 */
[----:B------:R-:W-:-:S03]  /*34080*/  ISETP.NE.AND P1, PT, R7, RZ, PT ;  /* 0x000000ff0700720c */ /* 0x000fc60003f25270 */
[----:B------:R-:W-:-:S10]  /*34090*/  IMAD.MOV.U32 R13, RZ, RZ, R2 ;  /* 0x000000ffff0d7224 */ /* 0x000fd400078e0002 */
[----:B------:R-:W-:Y:S05]  /*340a0*/  WARPSYNC.COLLECTIVE R15, `(.L_x_3156) ;  /* 0x000000000f087348 */ /* 0x000fea0003c00000 */
[----:B------:R0:W1:Y:S02]  /*340b0*/  SHFL.UP P6, R14, R13, R12, R11 ;  /* 0x0400000c0d0e7389 */ /* 0x00006400000c000b */
[----:B01----:R-:W-:Y:S01]  /*340c0*/  ENDCOLLECTIVE ;  /* 0x000000000000791b */ /* 0x003fe20003800000 */
.L_x_3156:
[----:B------:R-:W-:Y:S01]  /*340d0*/  IMAD.MOV.U32 R12, RZ, RZ, 0x2 ;  /* 0x00000002ff0c7424 */ /* 0x000fe200078e00ff */
[----:B------:R-:W-:-:S04]  /*340e0*/  SEL R5, R14, RZ, P1 ;  /* 0x000000ff0e057207 */ /* 0x000fc80000800000 */
[----:B------:R-:W-:-:S05]  /*340f0*/  IADD3 R4, R2, R5, RZ ;  /* 0x0000000502047210 */ /* 0x000fca0007ffe0ff */
[----:B------:R-:W-:-:S07]  /*34100*/  IMAD.MOV.U32 R13, RZ, RZ, R4 ;  /* 0x000000ffff0d7224 */ /* 0x000fce00078e0004 */
[----:B------:R-:W-:Y:S05]  /*34110*/  WARPSYNC.COLLECTIVE R15, `(.L_x_3157) ;  /* 0x000000000f087348 */ /* 0x000fea0003c00000 */
[----:B------:R0:W1:Y:S02]  /*34120*/  SHFL.UP P6, R14, R13, R12, R11 ;  /* 0x0400000c0d0e7389 */ /* 0x00006400000c000b */
[----:B01----:R-:W-:Y:S01]  /*34130*/  ENDCOLLECTIVE ;  /* 0x000000000000791b */ /* 0x003fe20003800000 */
.L_x_3157:
[----:B------:R-:W-:Y:S01]  /*34140*/  IMAD.MOV.U32 R12, RZ, RZ, 0x4 ;  /* 0x00000004ff0c7424 */ /* 0x000fe200078e00ff */
[----:B------:R-:W-:-:S04]  /*34150*/  SEL R5, R14, RZ, P2 ;  /* 0x000000ff0e057207 */ /* 0x000fc80001000000 */
[----:B------:R-:W-:-:S05]  /*34160*/  IADD3 R5, R4, R5, RZ ;  /* 0x0000000504057210 */ /* 0x000fca0007ffe0ff */
[----:B------:R-:W-:-:S07]  /*34170*/  IMAD.MOV.U32 R13, RZ, RZ, R5 ;  /* 0x000000ffff0d7224 */ /* 0x000fce00078e0005 */
[----:B------:R-:W-:Y:S05]  /*34180*/  WARPSYNC.COLLECTIVE R15, `(.L_x_3158) ;  /* 0x000000000f087348 */ /* 0x000fea0003c00000 */
[----:B------:R0:W1:Y:S02]  /*34190*/  SHFL.UP P6, R14, R13, R12, R11 ;  /* 0x0400000c0d0e7389 */ /* 0x00006400000c000b */
[----:B01----:R-:W-:Y:S01]  /*341a0*/  ENDCOLLECTIVE ;  /* 0x000000000000791b */ /* 0x003fe20003800000 */
.L_x_3158:
[----:B------:R-:W-:Y:S01]  /*341b0*/  IMAD.MOV.U32 R12, RZ, RZ, 0x8 ;  /* 0x00000008ff0c7424 */ /* 0x000fe200078e00ff */
[----:B------:R-:W-:-:S04]  /*341c0*/  SEL R6, R14, RZ, P3 ;  /* 0x000000ff0e067207 */ /* 0x000fc80001800000 */
[----:B------:R-:W-:-:S05]  /*341d0*/  IADD3 R6, R5, R6, RZ ;  /* 0x0000000605067210 */ /* 0x000fca0007ffe0ff */
[----:B------:R-:W-:-:S07]  /*341e0*/  IMAD.MOV.U32 R13, RZ, RZ, R6 ;  /* 0x000000ffff0d7224 */ /* 0x000fce00078e0006 */
[----:B------:R-:W-:Y:S05]  /*341f0*/  WARPSYNC.COLLECTIVE R15, `(.L_x_3159) ;  /* 0x000000000f087348 */ /* 0x000fea0003c00000 */
[----:B------:R0:W1:Y:S02]  /*34200*/  SHFL.UP P6, R14, R13, R12, R11 ;  /* 0x0400000c0d0e7389 */ /* 0x00006400000c000b */
[----:B01----:R-:W-:Y:S01]  /*34210*/  ENDCOLLECTIVE ;  /* 0x000000000000791b */ /* 0x003fe20003800000 */
.L_x_3159:
[----:B------:R-:W-:Y:S01]  /*34220*/  IMAD.MOV.U32 R12, RZ, RZ, 0x10 ;  /* 0x00000010ff0c7424 */ /* 0x000fe200078e00ff */
[----:B------:R-:W-:-:S04]  /*34230*/  SEL R3, R14, RZ, P4 ;  /* 0x000000ff0e037207 */ /* 0x000fc80002000000 */
[----:B------:R-:W-:-:S05]  /*34240*/  IADD3 R4, R6, R3, RZ ;  /* 0x0000000306047210 */ /* 0x000fca0007ffe0ff */
[----:B------:R-:W-:-:S07]  /*34250*/  IMAD.MOV.U32 R13, RZ, RZ, R4 ;  /* 0x000000ffff0d7224 */ /* 0x000fce00078e0004 */
[----:B------:R-:W-:Y:S05]  /*34260*/  WARPSYNC.COLLECTIVE R15, `(.L_x_3160) ;  /* 0x000000000f087348 */ /* 0x000fea0003c00000 */
[----:B------:R0:W1:Y:S02]  /*34270*/  SHFL.UP P6, R14, R13, R12, R11 ;  /* 0x0400000c0d0e7389 */ /* 0x00006400000c000b */
[----:B01----:R-:W-:Y:S01]  /*34280*/  ENDCOLLECTIVE ;  /* 0x000000000000791b */ /* 0x003fe20003800000 */
.L_x_3160:
[----:B------:R-:W-:Y:S01]  /*34290*/  IMAD.MOV.U32 R12, RZ, RZ, 0x1f ;  /* 0x0000001fff0c7424 */ /* 0x000fe200078e00ff */
[----:B------:R-:W-:Y:S02]  /*342a0*/  MOV R11, 0x1f ;  /* 0x0000001f000b7802 */ /* 0x000fe40000000f00 */
[----:B------:R-:W-:-:S04]  /*342b0*/  SEL R3, R14, RZ, P5 ;  /* 0x000000ff0e037207 */ /* 0x000fc80002800000 */
[----:B------:R-:W-:-:S05]  /*342c0*/  IADD3 R3, R4, R3, RZ ;  /* 0x0000000304037210 */ /* 0x000fca0007ffe0ff */
[----:B------:R-:W-:-:S07]  /*342d0*/  IMAD.MOV.U32 R13, RZ, RZ, R3 ;  /* 0x000000ffff0d7224 */ /* 0x000fce00078e0003 */
[----:B------:R-:W-:Y:S05]  /*342e0*/  WARPSYNC.COLLECTIVE R15, `(.L_x_3161) ;  /* 0x000000000f087348 */ /* 0x000fea0003c00000 */
[----:B------:R0:W1:Y:S02]  /*342f0*/  SHFL.IDX P6, R14, R13, R12, R11 ;  /* 0x0000000c0d0e7389 */ /* 0x00006400000c000b */
[----:B01----:R-:W-:Y:S01]  /*34300*/  ENDCOLLECTIVE ;  /* 0x000000000000791b */ /* 0x003fe20003800000 */
.L_x_3161:
[----:B------:R-:W-:Y:S05]  /*34310*/  BRA `(.L_x_3162) ;  /* 0xffffffa000807947 */ /* 0x000fea000383ffff */
.L_x_2959:
[----:B------:R-:W-:Y:S01]  /*34320*/  BSSY B0, `(.L_x_3163) ;  /* 0x0000008000007945 */ /* 0x000fe20003800000 */
[----:B-----5:R-:W-:Y:S01]  /*34330*/  IMAD.MOV.U32 R13, RZ, RZ, R2 ;  /* 0x000000ffff0d7224 */ /* 0x020fe200078e0002 */
[----:B------:R-:W-:Y:S01]  /*34340*/  MOV R11, RZ ;  /* 0x000000ff000b7202 */ /* 0x000fe20000000f00 */
[----:B------:R-:W-:Y:S02]  /*34350*/  IMAD.MOV.U32 R12, RZ, RZ, 0x1 ;  /* 0x00000001ff0c7424 */ /* 0x000fe400078e00ff */
[----:B------:R-:W-:-:S07]  /*34360*/  IMAD.MOV.U32 R15, RZ, RZ, -0x1 ;  /* 0xffffffffff0f7424 */ /* 0x000fce00078e00ff */
[----:B012---:R-:W-:Y:S05]  /*34370*/  WARPSYNC.COLLECTIVE R15, `(.L_x_3164) ;  /* 0x000000000f087348 */ /* 0x007fea0003c00000 */
[----:B------:R3:W4:Y:S02]  /*34380*/  SHFL.UP P6, R14, R13, R12, R11 ;  /* 0x0400000c0d0e7389 */ /* 0x00072400000c000b */
[----:B01234-:R-:W-:Y:S01]  /*34390*/  ENDCOLLECTIVE ;  /* 0x000000000000791b */ /* 0x01ffe20003800000 */
.L_x_3164:
[----:B------:R-:W-:Y:S05]  /*343a0*/  BSYNC B0 ;  /* 0x0000000000007941 */ /* 0x000fea0003800000 */
.L_x_3163:
[----:B------:R-:W-:Y:S01]  /*343b0*/  SEL R13, R14, RZ, P1 ;  /* 0x000000ff0e0d7207 */ /* 0x000fe20000800000 */
[----:B------:R-:W-:Y:S01]  /*343c0*/  IMAD.MOV.U32 R11, RZ, RZ, RZ ;  /* 0x000000ffff0b7224 */ /* 0x000fe200078e00ff */
[----:B------:R-:W-:Y:S01]  /*343d0*/  MOV R12, 0x2 ;  /* 0x00000002000c7802 */ /* 0x000fe20000000f00 */
[----:B------:R-:W-:Y:S02]  /*343e0*/  IMAD.MOV.U32 R15, RZ, RZ, -0x1 ;  /* 0xffffffffff0f7424 */ /* 0x000fe400078e00ff */
[----:B------:R-:W-:-:S07]  /*343f0*/  IMAD.IADD R13, R2, 0x1, R13 ;  /* 0x00000001020d7824 */ /* 0x000fce00078e020d */
[----:B------:R-:W-:Y:S05]  /*34400*/  WARPSYNC.COLLECTIVE R15, `(.L_x_3165) ;  /* 0x000000000f087348 */ /* 0x000fea0003c00000 */
[----:B------:R0:W1:Y:S02]  /*34410*/  SHFL.UP P6, R14, R13, R12, R11 ;  /* 0x0400000c0d0e7389 */ /* 0x00006400000c000b */
[----:B01----:R-:W-:Y:S01]  /*34420*/  ENDCOLLECTIVE ;  /* 0x000000000000791b */ /* 0x003fe20003800000 */
.L_x_3165:
[----:B------:R-:W-:Y:S01]  /*34430*/  IMAD.MOV.U32 R12, RZ, RZ, 0x4 ;  /* 0x00000004ff0c7424 */ /* 0x000fe200078e00ff */
[----:B------:R-:W-:-:S04]  /*34440*/  SEL R14, R14, RZ, P2 ;  /* 0x000000ff0e0e7207 */ /* 0x000fc80001000000 */
[----:B------:R-:W-:-:S05]  /*34450*/  IADD3 R3, R13, R14, RZ ;  /* 0x0000000e0d037210 */ /* 0x000fca0007ffe0ff */
[----:B------:R-:W-:-:S07]  /*34460*/  IMAD.MOV.U32 R13, RZ, RZ, R3 ;  /* 0x000000ffff0d7224 */ /* 0x000fce00078e0003 */
[----:B------:R-:W-:Y:S05]  /*34470*/  WARPSYNC.COLLECTIVE R15, `(.L_x_3166) ;  /* 0x000000000f087348 */ /* 0x000fea0003c00000 */
[----:B------:R0:W1:Y:S02]  /*34480*/  SHFL.UP P6, R14, R13, R12, R11 ;  /* 0x0400000c0d0e7389 */ /* 0x00006400000c000b */
[----:B01----:R-:W-:Y:S01]  /*34490*/  ENDCOLLECTIVE ;  /* 0x000000000000791b */ /* 0x003fe20003800000 */
.L_x_3166:
[----:B------:R-:W-:Y:S01]  /*344a0*/  IMAD.MOV.U32 R12, RZ, RZ, 0x8 ;  /* 0x00000008ff0c7424 */ /* 0x000fe200078e00ff */
[----:B------:R-:W-:-:S04]  /*344b0*/  SEL R4, R14, RZ, P3 ;  /* 0x000000ff0e047207 */ /* 0x000fc80001800000 */
[----:B------:R-:W-:-:S05]  /*344c0*/  IADD3 R4, R3, R4, RZ ;  /* 0x0000000403047210 */ /* 0x000fca0007ffe0ff */
[----:B------:R-:W-:-:S07]  /*344d0*/  IMAD.MOV.U32 R13, RZ, RZ, R4 ;  /* 0x000000ffff0d7224 */ /* 0x000fce00078e0004 */
[----:B------:R-:W-:Y:S05]  /*344e0*/  WARPSYNC.COLLECTIVE R15, `(.L_x_3167) ;  /* 0x000000000f087348 */ /* 0x000fea0003c00000 */
[----:B------:R0:W1:Y:S02]  /*344f0*/  SHFL.UP P6, R14, R13, R12, R11 ;  /* 0x0400000c0d0e7389 */ /* 0x00006400000c000b */
[----:B01----:R-:W-:Y:S01]  /*34500*/  ENDCOLLECTIVE ;  /* 0x000000000000791b */ /* 0x003fe20003800000 */
.L_x_3167:
[----:B------:R-:W-:Y:S01]  /*34510*/  IMAD.MOV.U32 R12, RZ, RZ, 0x10 ;  /* 0x00000010ff0c7424 */ /* 0x000fe200078e00ff */
[----:B------:R-:W-:-:S04]  /*34520*/  SEL R5, R14, RZ, P4 ;  /* 0x000000ff0e057207 */ /* 0x000fc80002000000 */
[----:B------:R-:W-:-:S05]  /*34530*/  IADD3 R5, R4, R5, RZ ;  /* 0x0000000504057210 */ /* 0x000fca0007ffe0ff */
[----:B------:R-:W-:-:S07]  /*34540*/  IMAD.MOV.U32 R13, RZ, RZ, R5 ;  /* 0x000000ffff0d7224 */ /* 0x000fce00078e0005 */
[----:B------:R-:W-:Y:S05]  /*34550*/  WARPSYNC.COLLECTIVE R15, `(.L_x_3168) ;  /* 0x000000000f087348 */ /* 0x000fea0003c00000 */
[----:B------:R0:W1:Y:S02]  /*34560*/  SHFL.UP P6, R14, R13, R12, R11 ;  /* 0x0400000c0d0e7389 */ /* 0x00006400000c000b */
[----:B01----:R-:W-:Y:S01]  /*34570*/  ENDCOLLECTIVE ;  /* 0x000000000000791b */ /* 0x003fe20003800000 */
.L_x_3168:
        /* <DEDUP_REMOVED lines=8> */
.L_x_3169:
[----:B------:R-:W-:Y:S05]  /*34600*/  BRA `(.L_x_3170) ;  /* 0xffffffa000607947 */ /* 0x000fea000383ffff */
.L_x_2961:
[----:B------:R-:W-:Y:S01]  /*34610*/  BSSY B0, `(.L_x_3171) ;  /* 0x0000006000007945 */ /* 0x000fe20003800000 */
[----:B------:R-:W-:Y:S01]  /*34620*/  PLOP3.LUT P6, PT, P6, PT, PT, 0x8, 0x0 ;  /* 0x000000000000781c */ /* 0x000fe200037ce170 */
[----:B------:R-:W-:-:S12]  /*34630*/  IMAD.MOV.U32 R15, RZ, RZ, -0x1 ;  /* 0xffffffffff0f7424 */ /* 0x000fd800078e00ff */
[----:B01----:R-:W-:Y:S05]  /*34640*/  WARPSYNC.COLLECTIVE R15, `(.L_x_3172) ;  /* 0x000000000f087348 */ /* 0x003fea0003c00000 */
[----:B------:R-:W-:Y:S01]  /*34650*/  VOTE.ANY R14, PT, P6 ;  /* 0x00000000000e7806 */ /* 0x000fe200030e0100 */
[----:B01----:R-:W-:Y:S06]  /*34660*/  ENDCOLLECTIVE ;  /* 0x000000000000791b */ /* 0x003fec0003800000 */
.L_x_3172:
[----:B------:R-:W-:Y:S05]  /*34670*/  BSYNC B0 ;  /* 0x0000000000007941 */ /* 0x000fea0003800000 */
.L_x_3171:
[----:B------:R-:W-:Y:S01]  /*34680*/  IMAD.MOV.U32 R5, RZ, RZ, R14 ;  /* 0x000000ffff057224 */ /* 0x000fe200078e000e */
[----:B------:R-:W-:Y:S01]  /*34690*/  MOV R13, R2 ;  /* 0x00000002000d7202 */ /* 0x000fe20000000f00 */
[----:B------:R-:W-:Y:S01]  /*346a0*/  IMAD.MOV.U32 R11, RZ, RZ, 0x1f ;  /* 0x0000001fff0b7424 */ /* 0x000fe200078e00ff */
[----:B------:R-:W-:Y:S01]  /*346b0*/  MOV R15, 0xffffffff ;  /* 0xffffffff000f7802 */ /* 0x000fe20000000f00 */
[----:B------:R-:W0:Y:S02]  /*346c0*/  POPC R6, R5 ;  /* 0x0000000500067309 */ /* 0x000e240000000000 */
[----:B0-----:R-:W-:-:S07]  /*346d0*/  IMAD.MOV.U32 R12, RZ, RZ, R6 ;  /* 0x000000ffff0c7224 */ /* 0x001fce00078e0006 */
[----:B------:R-:W-:Y:S05]  /*346e0*/  WARPSYNC.COLLECTIVE R15, `(.L_x_3173) ;  /* 0x000000000f087348 */ /* 0x000fea0003c00000 */
[----:B------:R0:W1:Y:S02]  /*346f0*/  SHFL.IDX P6, R14, R13, R12, R11 ;  /* 0x0000000c0d0e7389 */ /* 0x00006400000c000b */
[----:B01----:R-:W-:Y:S01]  /*34700*/  ENDCOLLECTIVE ;  /* 0x000000000000791b */ /* 0x003fe20003800000 */
.L_x_3173:
[----:B------:R-:W-:Y:S01]  /*34710*/  IMAD.MOV.U32 R17, RZ, RZ, R14 ;  /* 0x000000ffff117224 */ /* 0x000fe200078e000e */
[----:B------:R-:W-:Y:S06]  /*34720*/  BRA `(.L_x_3174) ;  /* 0xffffffa000507947 */ /* 0x000fec000383ffff */
.L_x_2963:
[----:B------:R-:W-:Y:S01]  /*34730*/  BSSY B0, `(.L_x_3175) ;  /* 0x0000007000007945 */ /* 0x000fe20003800000 */
[----:B------:R-:W-:Y:S01]  /*34740*/  IMAD.MOV.U32 R13, RZ, RZ, R3 ;  /* 0x000000ffff0d7224 */ /* 0x000fe200078e0003 */
[----:B------:R-:W-:Y:S01]  /*34750*/  MOV R11, 0x1f ;  /* 0x0000001f000b7802 */ /* 0x000fe20000000f00 */
[----:B------:R-:W-:-:S07]  /*34760*/  IMAD.MOV.U32 R15, RZ, RZ, -0x1 ;  /* 0xffffffffff0f7424 */ /* 0x000fce00078e00ff */
[----:B012---:R-:W-:Y:S05]  /*34770*/  WARPSYNC.COLLECTIVE R15, `(.L_x_3176) ;  /* 0x000000000f087348 */ /* 0x007fea0003c00000 */
[----:B------:R3:W4:Y:S02]  /*34780*/  SHFL.IDX P6, R14, R13, R12, R11 ;  /* 0x0000000c0d0e7389 */ /* 0x00072400000c000b */
[----:B01234-:R-:W-:Y:S01]  /*34790*/  ENDCOLLECTIVE ;  /* 0x000000000000791b */ /* 0x01ffe20003800000 */
.L_x_3176:
[----:B------:R-:W-:Y:S05]  /*347a0*/  BSYNC B0 ;  /* 0x0000000000007941 */ /* 0x000fea0003800000 */
.L_x_3175:
[----:B------:R-:W-:Y:S01]  /*347b0*/  IMAD.MOV.U32 R5, RZ, RZ, R14 ;  /* 0x000000ffff057224 */ /* 0x000fe200078e000e */
[----:B------:R-:W-:Y:S06]  /*347c0*/  BRA `(.L_x_2962) ;  /* 0xffffffa000447947 */ /* 0x000fec000383ffff */
.L_x_2967:
[----:B0-----:R0:W1:Y:S02]  /*347d0*/  SYNCS.PHASECHK.TRANS64.TRYWAIT P0, [R4+URZ+0x29820], R0 ;  /* 0x02982000040075a7 */ /* 0x001064000800017f */
[----:B-1----:R-:W-:Y:S05]  /*347e0*/  @!P0 NANOSLEEP.SYNCS 0x989680 ;  /* 0x009896800000895d */ /* 0x002fea0003900000 */
[----:B------:R-:W1:Y:S02]  /*347f0*/  @!P0 SYNCS.PHASECHK.TRANS64 P0, [R4+URZ+0x29820], R0 ;  /* 0x02982000040085a7 */ /* 0x000e64000800007f */
[----:B-1----:R-:W-:Y:S05]  /*34800*/  @!P0 BRA `(.L_x_2967) ;  /* 0xfffffffc00f08947 */ /* 0x002fea000383ffff */
[----:B------:R-:W-:Y:S05]  /*34810*/  BRA `(.L_x_3177) ;  /* 0xffffffa400c47947 */ /* 0x000fea000383ffff */
.L_x_2968:
        /* <DEDUP_REMOVED lines=11> */
.L_x_3179:
[----:B------:R-:W-:Y:S05]  /*348d0*/  BSYNC B0 ;  /* 0x0000000000007941 */ /* 0x000fea0003800000 */
.L_x_3178:
[----:B------:R-:W-:Y:S05]  /*348e0*/  BRA `(.L_x_3180) ;  /* 0xffffffa400ac7947 */ /* 0x000fea000383ffff */
.L_x_2969:
[----:B------:R-:W-:Y:S01]  /*348f0*/  BSSY B0, `(.L_x_3181) ;  /* 0x0000006000007945 */ /* 0x000fe20003800000 */
[----:B------:R-:W-:-:S07]  /*34900*/  IMAD.MOV.U32 R15, RZ, RZ, -0x1 ;  /* 0xffffffffff0f7424 */ /* 0x000fce00078e00ff */
[----:B0-----:R-:W-:Y:S05]  /*34910*/  WARPSYNC.COLLECTIVE R15, `(.L_x_3182) ;  /* 0x000000000f0c7348 */ /* 0x001fea0003c00000 */
[----:B------:R-:W-:Y:S02]  /*34920*/  ELECT P6, UR62, PT ;  /* 0x00000000003e782f */ /* 0x000fe400038c0000 */
[----:B------:R-:W-:Y:S01]  /*34930*/  MOV R14, UR62 ;  /* 0x0000003e000e7c02 */ /* 0x000fe20008000f00 */
[----:B0-----:R-:W-:Y:S10]  /*34940*/  ENDCOLLECTIVE ;  /* 0x000000000000791b */ /* 0x001ff40003800000 */
.L_x_3182:
[----:B------:R-:W-:Y:S05]  /*34950*/  BSYNC B0 ;  /* 0x0000000000007941 */ /* 0x000fea0003800000 */
.L_x_3181:
[----:B------:R-:W-:Y:S05]  /*34960*/  BRA `(.L_x_3183) ;  /* 0xffffffa400a07947 */ /* 0x000fea000383ffff */
.L_x_2971:
[----:B0-----:R0:W1:Y:S02]  /*34970*/  SYNCS.PHASECHK.TRANS64.TRYWAIT P1, [R5+URZ+0x29840], R0 ;  /* 0x02984000050075a7 */ /* 0x001064000802017f */
[----:B-1----:R-:W-:Y:S05]  /*34980*/  @!P1 NANOSLEEP.SYNCS 0x989680 ;  /* 0x009896800000995d */ /* 0x002fea0003900000 */
[----:B------:R-:W1:Y:S02]  /*34990*/  @!P1 SYNCS.PHASECHK.TRANS64 P1, [R5+URZ+0x29840], R0 ;  /* 0x02984000050095a7 */ /* 0x000e64000802007f */
[----:B-1----:R-:W-:Y:S05]  /*349a0*/  @!P1 BRA `(.L_x_2971) ;  /* 0xfffffffc00f09947 */ /* 0x002fea000383ffff */
[----:B------:R-:W-:Y:S05]  /*349b0*/  BRA `(.L_x_3184) ;  /* 0xffffffa400c07947 */ /* 0x000fea000383ffff */
.L_x_2973:
[----:B-1----:R1:W2:Y:S02]  /*349c0*/  SYNCS.PHASECHK.TRANS64.TRYWAIT P1, [R23+URZ+0x29840], R2 ;  /* 0x02984002170075a7 */ /* 0x0022a4000802017f */
[----:B--2---:R-:W-:Y:S05]  /*349d0*/  @!P1 NANOSLEEP.SYNCS 0x989680 ;  /* 0x009896800000995d */ /* 0x004fea0003900000 */
[----:B------:R-:W2:Y:S02]  /*349e0*/  @!P1 SYNCS.PHASECHK.TRANS64 P1, [R23+URZ+0x29840], R2 ;  /* 0x02984002170095a7 */ /* 0x000ea4000802007f */
[----:B--2---:R-:W-:Y:S05]  /*349f0*/  @!P1 BRA `(.L_x_2973) ;  /* 0xfffffffc00f09947 */ /* 0x004fea000383ffff */
[----:B------:R-:W-:Y:S05]  /*34a00*/  BRA `(.L_x_3185) ;  /* 0xffffffa400cc7947 */ /* 0x000fea000383ffff */
.L_x_2975:
[----:B--2---:R2:W3:Y:S02]  /*34a10*/  SYNCS.PHASECHK.TRANS64.TRYWAIT P1, [R5+URZ+0x29860], R0 ;  /* 0x02986000050075a7 */ /* 0x0044e4000802017f */
[----:B---3--:R-:W-:Y:S05]  /*34a20*/  @!P1 NANOSLEEP.SYNCS 0x989680 ;  /* 0x009896800000995d */ /* 0x008fea0003900000 */
[----:B------:R-:W3:Y:S02]  /*34a30*/  @!P1 SYNCS.PHASECHK.TRANS64 P1, [R5+URZ+0x29860], R0 ;  /* 0x02986000050095a7 */ /* 0x000ee4000802007f */
[----:B---3--:R-:W-:Y:S05]  /*34a40*/  @!P1 BRA `(.L_x_2975) ;  /* 0xfffffffc00f09947 */ /* 0x008fea000383ffff */
[----:B------:R-:W-:Y:S05]  /*34a50*/  BRA `(.L_x_3186) ;  /* 0xffffffa400c87947 */ /* 0x000fea000383ffff */
.L_x_2977:
[----:B---3--:R3:W4:Y:S02]  /*34a60*/  SYNCS.PHASECHK.TRANS64.TRYWAIT P1, [R23+URZ+0x29860], R2 ;  /* 0x02986002170075a7 */ /* 0x008724000802017f */
[----:B----4-:R-:W-:Y:S05]  /*34a70*/  @!P1 NANOSLEEP.SYNCS 0x989680 ;  /* 0x009896800000995d */ /* 0x010fea0003900000 */
[----:B------:R-:W4:Y:S02]  /*34a80*/  @!P1 SYNCS.PHASECHK.TRANS64 P1, [R23+URZ+0x29860], R2 ;  /* 0x02986002170095a7 */ /* 0x000f24000802007f */
[----:B----4-:R-:W-:Y:S05]  /*34a90*/  @!P1 BRA `(.L_x_2977) ;  /* 0xfffffffc00f09947 */ /* 0x010fea000383ffff */
[----:B------:R-:W-:Y:S05]  /*34aa0*/  BRA `(.L_x_3187) ;  /* 0xffffffa400c47947 */ /* 0x000fea000383ffff */
.L_x_2979:
[----:B----4-:R4:W0:Y:S02]  /*34ab0*/  SYNCS.PHASECHK.TRANS64.TRYWAIT P1, [R5+URZ+0x29880], R0 ;  /* 0x02988000050075a7 */ /* 0x010824000802017f */
[----:B0-----:R-:W-:Y:S05]  /*34ac0*/  @!P1 NANOSLEEP.SYNCS 0x989680 ;  /* 0x009896800000995d */ /* 0x001fea0003900000 */
[----:B------:R-:W0:Y:S02]  /*34ad0*/  @!P1 SYNCS.PHASECHK.TRANS64 P1, [R5+URZ+0x29880], R0 ;  /* 0x02988000050095a7 */ /* 0x000e24000802007f */
[----:B0-----:R-:W-:Y:S05]  /*34ae0*/  @!P1 BRA `(.L_x_2979) ;  /* 0xfffffffc00f09947 */ /* 0x001fea000383ffff */
[----:B------:R-:W-:Y:S05]  /*34af0*/  BRA `(.L_x_3188) ;  /* 0xffffffa400c07947 */ /* 0x000fea000383ffff */
.L_x_3189:
        /* <DEDUP_REMOVED lines=16> */
.L_x_3198:


//--------------------- .nv.global.init           --------------------------
	.section	.nv.global.init,"aw",@progbits
	.align	4
.nv.global.init:
	.type		_ZZN5flash28permute_output_fp8_VcolmajorIN4cute6TensorINS1_11ArrayEngineIN7cutlass10bfloat16_tELm64EEENS1_6LayoutINS1_5tupleIJNS8_IJNS1_1CILi2EEESA_NS9_ILi16EEEEEENS9_ILi1EEESD_EEENS8_IJNS8_IJSD_SA_NS9_ILi4EEEEEENS9_ILi0EEESH_EEEEEEEEEvRT_E9upper_map,@object
	.size		_ZZN5flash28permute_output_fp8_VcolmajorIN4cute6TensorINS1_11ArrayEngineIN7cutlass10bfloat16_tELm64EEENS1_6LayoutINS1_5tupleIJNS8_IJNS1_1CILi2EEESA_NS9_ILi16EEEEEENS9_ILi1EEESD_EEENS8_IJNS8_IJSD_SA_NS9_ILi4EEEEEENS9_ILi0EEESH_EEEEEEEEEvRT_E9upper_map,($str$23 - _ZZN5flash28permute_output_fp8_VcolmajorIN4cute6TensorINS1_11ArrayEngineIN7cutlass10bfloat16_tELm64EEENS1_6LayoutINS1_5tupleIJNS8_IJNS1_1CILi2EEESA_NS9_ILi16EEEEEENS9_ILi1EEESD_EEENS8_IJNS8_IJSD_SA_NS9_ILi4EEEEEENS9_ILi0EEESH_EEEEEEEEEvRT_E9upper_map)
_ZZN5flash28permute_output_fp8_VcolmajorIN4cute6TensorINS1_11ArrayEngineIN7cutlass10bfloat16_tELm64EEENS1_6LayoutINS1_5tupleIJNS8_IJNS1_1CILi2EEESA_NS9_ILi16EEEEEENS9_ILi1EEESD_EEENS8_IJNS8_IJSD_SA_NS9_ILi4EEEEEENS9_ILi0EEESH_EEEEEEEEEvRT_E9upper_map:
        /*0000*/ 	.byte	0x00, 0x00, 0x00, 0x00, 0x02, 0x00, 0x00, 0x00, 0x03, 0x00, 0x00, 0x00, 0x01, 0x00, 0x00, 0x00
	.type		$str$23,@object
	.size		$str$23,($str$24 - $str$23)
$str$23:
        /*0010*/ 	.byte	0x28, 0x61, 0x64, 0x64, 0x72, 0x65, 0x73, 0x73, 0x20, 0x26, 0x20, 0x6d, 0x61, 0x73, 0x6b, 0x29
        /*0020*/ 	.byte	0x20, 0x3d, 0x3d, 0x20, 0x30, 0x00
	.type		$str$24,@object
	.size		$str$24,(__unnamed_7 - $str$24)
$str$24:
        /*0026*/ 	.byte	0x2f, 0x74, 0x6d, 0x70, 0x2f, 0x6f, 0x73, 0x73, 0x5f, 0x6b, 0x65, 0x72, 0x6e, 0x65, 0x6c, 0x73
        /*0036*/ 	.byte	0x5f, 0x73, 0x72, 0x63, 0x2f, 0x66, 0x6c, 0x61, 0x73, 0x68, 0x5f, 0x61, 0x74, 0x74, 0x65, 0x6e
        /*0046*/ 	.byte	0x74, 0x69, 0x6f, 0x6e, 0x2f, 0x63, 0x73, 0x72, 0x63, 0x2f, 0x63, 0x75, 0x74, 0x6c, 0x61, 0x73
        /*0056*/ 	.byte	0x73, 0x2f, 0x69, 0x6e, 0x63, 0x6c, 0x75, 0x64, 0x65, 0x2f, 0x63, 0x75, 0x74, 0x65, 0x2f, 0x70
        /*0066*/ 	.byte	0x6f, 0x69, 0x6e, 0x74, 0x65, 0x72, 0x5f, 0x66, 0x6c, 0x61, 0x67, 0x67, 0x65, 0x64, 0x2e, 0x68
        /*0076*/ 	.byte	0x70, 0x70, 0x00
	.type		__unnamed_7,@object
	.size		__unnamed_7,(__unnamed_12 - __unnamed_7)
__unnamed_7:
        /* <DEDUP_REMOVED lines=24> */
        /*01f9*/ 	.byte	0x3e, 0x3e, 0x20, 0x26, 0x5d, 0x00
	.type		__unnamed_12,@object
	.size		__unnamed_12,(__unnamed_5 - __unnamed_12)
__unnamed_12:
        /* <DEDUP_REMOVED lines=25> */
	.type		__unnamed_5,@object
	.size		__unnamed_5,(__unnamed_10 - __unnamed_5)
__unnamed_5:
        /* <DEDUP_REMOVED lines=25> */
	.type		__unnamed_10,@object
	.size		__unnamed_10,(__unnamed_3 - __unnamed_10)
__unnamed_10:
        /* <DEDUP_REMOVED lines=29> */
        /*06db*/ 	.byte	0x5d, 0x00
	.type		__unnamed_3,@object
	.size		__unnamed_3,(__unnamed_9 - __unnamed_3)
__unnamed_3:
        /* <DEDUP_REMOVED lines=30> */
	.type		__unnamed_9,@object
	.size		__unnamed_9,(__unnamed_2 - __unnamed_9)
__unnamed_9:
        /* <DEDUP_REMOVED lines=30> */
	.type		__unnamed_2,@object
	.size		__unnamed_2,(__unnamed_11 - __unnamed_2)
__unnamed_2:
        /* <DEDUP_REMOVED lines=30> */
	.type		__unnamed_11,@object
	.size		__unnamed_11,(__unnamed_4 - __unnamed_11)
__unnamed_11:
        /* <DEDUP_REMOVED lines=30> */
	.type		__unnamed_4,@object
	.size		__unnamed_4,(__unnamed_6 - __unnamed_4)
__unnamed_4:
        /* <DEDUP_REMOVED lines=30> */
	.type		__unnamed_6,@object
	.size		__unnamed_6,(__unnamed_8 - __unnamed_6)
__unnamed_6:
        /* <DEDUP_REMOVED lines=29> */
        /*11c7*/ 	.byte	0x3e, 0x5d, 0x00
	.type		__unnamed_8,@object
	.size		__unnamed_8,(__unnamed_1 - __unnamed_8)
__unnamed_8:
        /* <DEDUP_REMOVED lines=30> */
	.type		__unnamed_1,@object
	.size		__unnamed_1,(.L_0 - __unnamed_1)
__unnamed_1:
        /* <DEDUP_REMOVED lines=29> */
        /*156e*/ 	.byte	0x3e, 0x20, 0x26, 0x5d, 0x00
.L_0:


//--------------------- .nv.shared._ZN7cutlass13device_kernelIN5flash11enable_sm90INS1_16FlashAttnFwdSm90INS1_25CollectiveMainloopFwdSm90ILi2EN4cute5tupleIJNS5_1CILi1EEES8_S8_EEENS6_IJNS7_ILi128EEENS7_ILi160EEENS7_ILi192EEEEEELi128ENS_12float_e4m3_tEfNS_4arch4Sm90ELb0ELb0ELb1ELb0ELb1ELb0ELb0ELb1ELb1ELb1ELb0ELb0EEENS1_21CollectiveEpilogueFwdINS6_IJSA_SA_SB_EEES9_NS_10bfloat16_tESG_Li256ELb0ELb1ELb0ELb1EEENS1_29StaticPersistentTileSchedulerILb0EEEEEEEEEvNT_6ParamsE --------------------------
	.section	.nv.shared._ZN7cutlass13device_kernelIN5flash11enable_sm90INS1_16FlashAttnFwdSm90INS1_25CollectiveMainloopFwdSm90ILi2EN4cute5tupleIJNS5_1CILi1EEES8_S8_EEENS6_IJNS7_ILi128EEENS7_ILi160EEENS7_ILi192EEEEEELi128ENS_12float_e4m3_tEfNS_4arch4Sm90ELb0ELb0ELb1ELb0ELb1ELb0ELb0ELb1ELb1ELb1ELb0ELb0EEENS1_21CollectiveEpilogueFwdINS6_IJSA_SA_SB_EEES9_NS_10bfloat16_tESG_Li256ELb0ELb1ELb0ELb1EEENS1_29StaticPersistentTileSchedulerILb0EEEEEEEEEvNT_6ParamsE,"aw",@nobits
	.sectionflags	@""
	.align	16
	.zero		1024


//--------------------- .nv.shared.reserved.0     --------------------------
	.section	.nv.shared.reserved.0,"aw",@nobits
	.weak		__nv_reservedSMEM_offset_0_alias
	.size		__nv_reservedSMEM_offset_0_alias, 0, 0
	.other		__nv_reservedSMEM_offset_0_alias,@"STO_CUDA_RESERVED_SHARED STV_DEFAULT"
__nv_reservedSMEM_offset_0_alias:
	.zero		0


//--------------------- .nv.global                --------------------------
	.section	.nv.global,"aw",@nobits
.nv.global:
	.type		_ZN84_INTERNAL_e8e19953_48_flash_fwd_hdim192_128_e4m3_paged_softcap_sm90_cu_49158569_31074cute1_E,@object
	.size		_ZN84_INTERNAL_e8e19953_48_flash_fwd_hdim192_128_e4m3_paged_softcap_sm90_cu_49158569_31074cute1_E,(_ZN84_INTERNAL_e8e19953_48_flash_fwd_hdim192_128_e4m3_paged_softcap_sm90_cu_49158569_31074cuda3std3__45__cpo6cbeginE - _ZN84_INTERNAL_e8e19953_48_flash_fwd_hdim192_128_e4m3_paged_softcap_sm90_cu_49158569_31074cute1_E)
_ZN84_INTERNAL_e8e19953_48_flash_fwd_hdim192_128_e4m3_paged_softcap_sm90_cu_49158569_31074cute1_E:
	.zero		1
	.type		_ZN84_INTERNAL_e8e19953_48_flash_fwd_hdim192_128_e4m3_paged_softcap_sm90_cu_49158569_31074cuda3std3__45__cpo6cbeginE,@object
	.size		_ZN84_INTERNAL_e8e19953_48_flash_fwd_hdim192_128_e4m3_paged_softcap_sm90_cu_49158569_31074cuda3std3__45__cpo6cbeginE,(_ZN84_INTERNAL_e8e19953_48_flash_fwd_hdim192_128_e4m3_paged_softcap_sm90_cu_49158569_31074cuda3std3__48in_placeE - _ZN84_INTERNAL_e8e19953_48_flash_fwd_hdim192_128_e4m3_paged_softcap_sm90_cu_49158569_31074cuda3std3__45__cpo6cbeginE)
_ZN84_INTERNAL_e8e19953_48_flash_fwd_hdim192_128_e4m3_paged_softcap_sm90_cu_49158569_31074cuda3std3__45__cpo6cbeginE:
	.zero		1
	.type		_ZN84_INTERNAL_e8e19953_48_flash_fwd_hdim192_128_e4m3_paged_softcap_sm90_cu_49158569_31074cuda3std3__48in_placeE,@object
	.size		_ZN84_INTERNAL_e8e19953_48_flash_fwd_hdim192_128_e4m3_paged_softcap_sm90_cu_49158569_31074cuda3std3__48in_placeE,(_ZN84_INTERNAL_e8e19953_48_flash_fwd_hdim192_128_e4m3_paged_softcap_sm90_cu_49158569_31074cuda3std6ranges3__45__cpo9iter_moveE - _ZN84_INTERNAL_e8e19953_48_flash_fwd_hdim192_128_e4m3_paged_softcap_sm90_cu_49158569_31074cuda3std3__48in_placeE)
_ZN84_INTERNAL_e8e19953_48_flash_fwd_hdim192_128_e4m3_paged_softcap_sm90_cu_49158569_31074cuda3std3__48in_placeE:
	.zero		1
	.type		_ZN84_INTERNAL_e8e19953_48_flash_fwd_hdim192_128_e4m3_paged_softcap_sm90_cu_49158569_31074cuda3std6ranges3__45__cpo9iter_moveE,@object
	.size		_ZN84_INTERNAL_e8e19953_48_flash_fwd_hdim192_128_e4m3_paged_softcap_sm90_cu_49158569_31074cuda3std6ranges3__45__cpo9iter_moveE,(_ZN84_INTERNAL_e8e19953_48_flash_fwd_hdim192_128_e4m3_paged_softcap_sm90_cu_49158569_31074cuda3std3__45__cpo5beginE - _ZN84_INTERNAL_e8e19953_48_flash_fwd_hdim192_128_e4m3_paged_softcap_sm90_cu_49158569_31074cuda3std6ranges3__45__cpo9iter_moveE)
_ZN84_INTERNAL_e8e19953_48_flash_fwd_hdim192_128_e4m3_paged_softcap_sm90_cu_49158569_31074cuda3std6ranges3__45__cpo9iter_moveE:
	.zero		1
	.type		_ZN84_INTERNAL_e8e19953_48_flash_fwd_hdim192_128_e4m3_paged_softcap_sm90_cu_49158569_31074cuda3std3__45__cpo5beginE,@object
	.size		_ZN84_INTERNAL_e8e19953_48_flash_fwd_hdim192_128_e4m3_paged_softcap_sm90_cu_49158569_31074cuda3std3__45__cpo5beginE,(_ZN84_INTERNAL_e8e19953_48_flash_fwd_hdim192_128_e4m3_paged_softcap_sm90_cu_49158569_31074cuda3std3__486_GLOBAL__N__e8e19953_48_flash_fwd_hdim192_128_e4m3_paged_softcap_sm90_cu_49158569_31076ignoreE - _ZN84_INTERNAL_e8e19953_48_flash_fwd_hdim192_128_e4m3_paged_softcap_sm90_cu_49158569_31074cuda3std3__45__cpo5beginE)
_ZN84_INTERNAL_e8e19953_48_flash_fwd_hdim192_128_e4m3_paged_softcap_sm90_cu_49158569_31074cuda3std3__45__cpo5beginE:
	.zero		1
	.type		_ZN84_INTERNAL_e8e19953_48_flash_fwd_hdim192_128_e4m3_paged_softcap_sm90_cu_49158569_31074cuda3std3__486_GLOBAL__N__e8e19953_48_flash_fwd_hdim192_128_e4m3_paged_softcap_sm90_cu_49158569_31076ignoreE,@object
	.size		_ZN84_INTERNAL_e8e19953_48_flash_fwd_hdim192_128_e4m3_paged_softcap_sm90_cu_49158569_31074cuda3std3__486_GLOBAL__N__e8e19953_48_flash_fwd_hdim192_128_e4m3_paged_softcap_sm90_cu_49158569_31076ignoreE,(_ZN84_INTERNAL_e8e19953_48_flash_fwd_hdim192_128_e4m3_paged_softcap_sm90_cu_49158569_31074cute7productE - _ZN84_INTERNAL_e8e19953_48_flash_fwd_hdim192_128_e4m3_paged_softcap_sm90_cu_49158569_31074cuda3std3__486_GLOBAL__N__e8e19953_48_flash_fwd_hdim192_128_e4m3_paged_softcap_sm90_cu_49158569_31076ignoreE)
_ZN84_INTERNAL_e8e19953_48_flash_fwd_hdim192_128_e4m3_paged_softcap_sm90_cu_49158569_31074cuda3std3__486_GLOBAL__N__e8e19953_48_flash_fwd_hdim192_128_e4m3_paged_softcap_sm90_cu_49158569_31076ignoreE:
	.zero		1
	.type		_ZN84_INTERNAL_e8e19953_48_flash_fwd_hdim192_128_e4m3_paged_softcap_sm90_cu_49158569_31074cute7productE,@object
	.size		_ZN84_INTERNAL_e8e19953_48_flash_fwd_hdim192_128_e4m3_paged_softcap_sm90_cu_49158569_31074cute7productE,(_ZN84_INTERNAL_e8e19953_48_flash_fwd_hdim192_128_e4m3_paged_softcap_sm90_cu_49158569_31074cuda3std3__45__cpo3endE - _ZN84_INTERNAL_e8e19953_48_flash_fwd_hdim192_128_e4m3_paged_softcap_sm90_cu_49158569_31074cute7productE)
_ZN84_INTERNAL_e8e19953_48_flash_fwd_hdim192_128_e4m3_paged_softcap_sm90_cu_49158569_31074cute7productE:
	.zero		1
	.type		_ZN84_INTERNAL_e8e19953_48_flash_fwd_hdim192_128_e4m3_paged_softcap_sm90_cu_49158569_31074cuda3std3__45__cpo3endE,@object
	.size		_ZN84_INTERNAL_e8e19953_48_flash_fwd_hdim192_128_e4m3_paged_softcap_sm90_cu_49158569_31074cuda3std3__45__cpo3endE,(_ZN84_INTERNAL_e8e19953_48_flash_fwd_hdim192_128_e4m3_paged_softcap_sm90_cu_49158569_31074cuda3std3__419piecewise_constructE - _ZN84_INTERNAL_e8e19953_48_flash_fwd_hdim192_128_e4m3_paged_softcap_sm90_cu_49158569_31074cuda3std3__45__cpo3endE)
_ZN84_INTERNAL_e8e19953_48_flash_fwd_hdim192_128_e4m3_paged_softcap_sm90_cu_49158569_31074cuda3std3__45__cpo3endE:
	.zero		1
	.type		_ZN84_INTERNAL_e8e19953_48_flash_fwd_hdim192_128_e4m3_paged_softcap_sm90_cu_49158569_31074cuda3std3__419piecewise_constructE,@object
	.size		_ZN84_INTERNAL_e8e19953_48_flash_fwd_hdim192_128_e4m3_paged_softcap_sm90_cu_49158569_31074cuda3std3__419piecewise_constructE,(_ZN84_INTERNAL_e8e19953_48_flash_fwd_hdim192_128_e4m3_paged_softcap_sm90_cu_49158569_31074cuda3std3__45__cpo4cendE - _ZN84_INTERNAL_e8e19953_48_flash_fwd_hdim192_128_e4m3_paged_softcap_sm90_cu_49158569_31074cuda3std3__419piecewise_constructE)
_ZN84_INTERNAL_e8e19953_48_flash_fwd_hdim192_128_e4m3_paged_softcap_sm90_cu_49158569_31074cuda3std3__419piecewise_constructE:
	.zero		1
	.type		_ZN84_INTERNAL_e8e19953_48_flash_fwd_hdim192_128_e4m3_paged_softcap_sm90_cu_49158569_31074cuda3std3__45__cpo4cendE,@object
	.size		_ZN84_INTERNAL_e8e19953_48_flash_fwd_hdim192_128_e4m3_paged_softcap_sm90_cu_49158569_31074cuda3std3__45__cpo4cendE,(_ZN84_INTERNAL_e8e19953_48_flash_fwd_hdim192_128_e4m3_paged_softcap_sm90_cu_49158569_31074cuda3std6ranges3__45__cpo4swapE - _ZN84_INTERNAL_e8e19953_48_flash_fwd_hdim192_128_e4m3_paged_softcap_sm90_cu_49158569_31074cuda3std3__45__cpo4cendE)
_ZN84_INTERNAL_e8e19953_48_flash_fwd_hdim192_128_e4m3_paged_softcap_sm90_cu_49158569_31074cuda3std3__45__cpo4cendE:
	.zero		1
	.type		_ZN84_INTERNAL_e8e19953_48_flash_fwd_hdim192_128_e4m3_paged_softcap_sm90_cu_49158569_31074cuda3std6ranges3__45__cpo4swapE,@object
	.size		_ZN84_INTERNAL_e8e19953_48_flash_fwd_hdim192_128_e4m3_paged_softcap_sm90_cu_49158569_31074cuda3std6ranges3__45__cpo4swapE,(.L_20 - _ZN84_INTERNAL_e8e19953_48_flash_fwd_hdim192_128_e4m3_paged_softcap_sm90_cu_49158569_31074cuda3std6ranges3__45__cpo4swapE)
_ZN84_INTERNAL_e8e19953_48_flash_fwd_hdim192_128_e4m3_paged_softcap_sm90_cu_49158569_31074cuda3std6ranges3__45__cpo4swapE:
	.zero		1
.L_20:


//--------------------- .nv.shared._ZN7cutlass13device_kernelIN5flash11enable_sm90INS1_16FlashAttnFwdSm90INS1_25CollectiveMainloopFwdSm90ILi2EN4cute5tupleIJNS5_1CILi1EEES8_S8_EEENS6_IJNS7_ILi128EEENS7_ILi160EEENS7_ILi192EEEEEELi128ENS_12float_e4m3_tEfNS_4arch4Sm90ELb0ELb0ELb1ELb1ELb1ELb0ELb0ELb1ELb1ELb1ELb0ELb0EEENS1_21CollectiveEpilogueFwdINS6_IJSA_SA_SB_EEES9_NS_10bfloat16_tESG_Li256ELb1ELb1ELb0ELb1EEENS1_36VarlenDynamicPersistentTileSchedulerILi128ELi160ELi256ELi128ELb0ELb1ELb1ELb0ELb1ELb1EEEEEEEEEvNT_6ParamsE --------------------------
	.section	.nv.shared._ZN7cutlass13device_kernelIN5flash11enable_sm90INS1_16FlashAttnFwdSm90INS1_25CollectiveMainloopFwdSm90ILi2EN4cute5tupleIJNS5_1CILi1EEES8_S8_EEENS6_IJNS7_ILi128EEENS7_ILi160EEENS7_ILi192EEEEEELi128ENS_12float_e4m3_tEfNS_4arch4Sm90ELb0ELb0ELb1ELb1ELb1ELb0ELb0ELb1ELb1ELb1ELb0ELb0EEENS1_21CollectiveEpilogueFwdINS6_IJSA_SA_SB_EEES9_NS_10bfloat16_tESG_Li256ELb1ELb1ELb0ELb1EEENS1_36VarlenDynamicPersistentTileSchedulerILi128ELi160ELi256ELi128ELb0ELb1ELb1ELb0ELb1ELb1EEEEEEEEEvNT_6ParamsE,"aw",@nobits
	.sectionflags	@""
	.align	16
	.zero		1024


//--------------------- .nv.shared._ZN7cutlass13device_kernelIN5flash11enable_sm90INS1_16FlashAttnFwdSm90INS1_25CollectiveMainloopFwdSm90ILi2EN4cute5tupleIJNS5_1CILi1EEES8_S8_EEENS6_IJNS7_ILi128EEENS7_ILi160EEENS7_ILi192EEEEEELi128ENS_12float_e4m3_tEfNS_4arch4Sm90ELb0ELb0ELb1ELb1ELb1ELb1ELb0ELb1ELb1ELb1ELb0ELb0EEENS1_21CollectiveEpilogueFwdINS6_IJSA_SA_SB_EEES9_NS_10bfloat16_tESG_Li256ELb1ELb1ELb0ELb1EEENS1_36VarlenDynamicPersistentTileSchedulerILi128ELi160ELi256ELi128ELb0ELb1ELb1ELb0ELb1ELb1EEEEEEEEEvNT_6ParamsE --------------------------
	.section	.nv.shared._ZN7cutlass13device_kernelIN5flash11enable_sm90INS1_16FlashAttnFwdSm90INS1_25CollectiveMainloopFwdSm90ILi2EN4cute5tupleIJNS5_1CILi1EEES8_S8_EEENS6_IJNS7_ILi128EEENS7_ILi160EEENS7_ILi192EEEEEELi128ENS_12float_e4m3_tEfNS_4arch4Sm90ELb0ELb0ELb1ELb1ELb1ELb1ELb0ELb1ELb1ELb1ELb0ELb0EEENS1_21CollectiveEpilogueFwdINS6_IJSA_SA_SB_EEES9_NS_10bfloat16_tESG_Li256ELb1ELb1ELb0ELb1EEENS1_36VarlenDynamicPersistentTileSchedulerILi128ELi160ELi256ELi128ELb0ELb1ELb1ELb0ELb1ELb1EEEEEEEEEvNT_6ParamsE,"aw",@nobits
	.sectionflags	@""
	.align	16
	.zero		1024


//--------------------- .nv.shared._ZN7cutlass13device_kernelIN5flash11enable_sm90INS1_16FlashAttnFwdSm90INS1_25CollectiveMainloopFwdSm90ILi2EN4cute5tupleIJNS5_1CILi1EEES8_S8_EEENS6_IJNS7_ILi128EEESA_NS7_ILi192EEEEEELi128ENS_12float_e4m3_tEfNS_4arch4Sm90ELb0ELb1ELb1ELb0ELb1ELb0ELb0ELb1ELb1ELb1ELb0ELb0EEENS1_21CollectiveEpilogueFwdINS6_IJSA_SA_SA_EEES9_NS_10bfloat16_tESF_Li256ELb0ELb1ELb0ELb1EEENS1_30DynamicPersistentTileSchedulerILi256ELi128ELb0ELb1ELb1EEEEEEEEEvNT_6ParamsE --------------------------
	.section	.nv.shared._ZN7cutlass13device_kernelIN5flash11enable_sm90INS1_16FlashAttnFwdSm90INS1_25CollectiveMainloopFwdSm90ILi2EN4cute5tupleIJNS5_1CILi1EEES8_S8_EEENS6_IJNS7_ILi128EEESA_NS7_ILi192EEEEEELi128ENS_12float_e4m3_tEfNS_4arch4Sm90ELb0ELb1ELb1ELb0ELb1ELb0ELb0ELb1ELb1ELb1ELb0ELb0EEENS1_21CollectiveEpilogueFwdINS6_IJSA_SA_SA_EEES9_NS_10bfloat16_tESF_Li256ELb0ELb1ELb0ELb1EEENS1_30DynamicPersistentTileSchedulerILi256ELi128ELb0ELb1ELb1EEEEEEEEEvNT_6ParamsE,"aw",@nobits
	.sectionflags	@""
	.align	16
	.zero		1024


//--------------------- .nv.shared._ZN7cutlass13device_kernelIN5flash11enable_sm90INS1_16FlashAttnFwdSm90INS1_25CollectiveMainloopFwdSm90ILi2EN4cute5tupleIJNS5_1CILi1EEES8_S8_EEENS6_IJNS7_ILi128EEESA_NS7_ILi192EEEEEELi128ENS_12float_e4m3_tEfNS_4arch4Sm90ELb0ELb1ELb1ELb1ELb1ELb0ELb0ELb1ELb1ELb1ELb0ELb0EEENS1_21CollectiveEpilogueFwdINS6_IJSA_SA_SA_EEES9_NS_10bfloat16_tESF_Li256ELb1ELb1ELb0ELb1EEENS1_36VarlenDynamicPersistentTileSchedulerILi128ELi128ELi256ELi128ELb0ELb1ELb1ELb1ELb0ELb1EEEEEEEEEvNT_6ParamsE --------------------------
	.section	.nv.shared._ZN7cutlass13device_kernelIN5flash11enable_sm90INS1_16FlashAttnFwdSm90INS1_25CollectiveMainloopFwdSm90ILi2EN4cute5tupleIJNS5_1CILi1EEES8_S8_EEENS6_IJNS7_ILi128EEESA_NS7_ILi192EEEEEELi128ENS_12float_e4m3_tEfNS_4arch4Sm90ELb0ELb1ELb1ELb1ELb1ELb0ELb0ELb1ELb1ELb1ELb0ELb0EEENS1_21CollectiveEpilogueFwdINS6_IJSA_SA_SA_EEES9_NS_10bfloat16_tESF_Li256ELb1ELb1ELb0ELb1EEENS1_36VarlenDynamicPersistentTileSchedulerILi128ELi128ELi256ELi128ELb0ELb1ELb1ELb1ELb0ELb1EEEEEEEEEvNT_6ParamsE,"aw",@nobits
	.sectionflags	@""
	.align	16
	.zero		1024


//--------------------- .nv.shared._ZN7cutlass13device_kernelIN5flash11enable_sm90INS1_16FlashAttnFwdSm90INS1_25CollectiveMainloopFwdSm90ILi2EN4cute5tupleIJNS5_1CILi1EEES8_S8_EEENS6_IJNS7_ILi128EEESA_NS7_ILi192EEEEEELi128ENS_12float_e4m3_tEfNS_4arch4Sm90ELb0ELb1ELb1ELb1ELb1ELb1ELb0ELb1ELb1ELb1ELb0ELb0EEENS1_21CollectiveEpilogueFwdINS6_IJSA_SA_SA_EEES9_NS_10bfloat16_tESF_Li256ELb1ELb1ELb0ELb1EEENS1_36VarlenDynamicPersistentTileSchedulerILi128ELi128ELi256ELi128ELb0ELb1ELb1ELb1ELb0ELb1EEEEEEEEEvNT_6ParamsE --------------------------
	.section	.nv.shared._ZN7cutlass13device_kernelIN5flash11enable_sm90INS1_16FlashAttnFwdSm90INS1_25CollectiveMainloopFwdSm90ILi2EN4cute5tupleIJNS5_1CILi1EEES8_S8_EEENS6_IJNS7_ILi128EEESA_NS7_ILi192EEEEEELi128ENS_12float_e4m3_tEfNS_4arch4Sm90ELb0ELb1ELb1ELb1ELb1ELb1ELb0ELb1ELb1ELb1ELb0ELb0EEENS1_21CollectiveEpilogueFwdINS6_IJSA_SA_SA_EEES9_NS_10bfloat16_tESF_Li256ELb1ELb1ELb0ELb1EEENS1_36VarlenDynamicPersistentTileSchedulerILi128ELi128ELi256ELi128ELb0ELb1ELb1ELb1ELb0ELb1EEEEEEEEEvNT_6ParamsE,"aw",@nobits
	.sectionflags	@""
	.align	16
	.zero		1024


//--------------------- .nv.shared._ZN7cutlass13device_kernelIN5flash11enable_sm90INS1_16FlashAttnFwdSm90INS1_25CollectiveMainloopFwdSm90ILi2EN4cute5tupleIJNS5_1CILi1EEES8_S8_EEENS6_IJNS7_ILi128EEENS7_ILi160EEENS7_ILi192EEEEEELi128ENS_12float_e4m3_tEfNS_4arch4Sm90ELb1ELb0ELb1ELb0ELb1ELb0ELb0ELb1ELb1ELb1ELb0ELb0EEENS1_21CollectiveEpilogueFwdINS6_IJSA_SA_SB_EEES9_NS_10bfloat16_tESG_Li256ELb0ELb1ELb0ELb1EEENS1_30DynamicPersistentTileSchedulerILi256ELi128ELb0ELb1ELb1EEEEEEEEEvNT_6ParamsE --------------------------
	.section	.nv.shared._ZN7cutlass13device_kernelIN5flash11enable_sm90INS1_16FlashAttnFwdSm90INS1_25CollectiveMainloopFwdSm90ILi2EN4cute5tupleIJNS5_1CILi1EEES8_S8_EEENS6_IJNS7_ILi128EEENS7_ILi160EEENS7_ILi192EEEEEELi128ENS_12float_e4m3_tEfNS_4arch4Sm90ELb1ELb0ELb1ELb0ELb1ELb0ELb0ELb1ELb1ELb1ELb0ELb0EEENS1_21CollectiveEpilogueFwdINS6_IJSA_SA_SB_EEES9_NS_10bfloat16_tESG_Li256ELb0ELb1ELb0ELb1EEENS1_30DynamicPersistentTileSchedulerILi256ELi128ELb0ELb1ELb1EEEEEEEEEvNT_6ParamsE,"aw",@nobits
	.sectionflags	@""
	.align	16
	.zero		1024


//--------------------- .nv.shared._ZN7cutlass13device_kernelIN5flash11enable_sm90INS1_16FlashAttnFwdSm90INS1_25CollectiveMainloopFwdSm90ILi2EN4cute5tupleIJNS5_1CILi1EEES8_S8_EEENS6_IJNS7_ILi128EEENS7_ILi160EEENS7_ILi192EEEEEELi128ENS_12float_e4m3_tEfNS_4arch4Sm90ELb1ELb0ELb1ELb1ELb1ELb0ELb0ELb1ELb1ELb1ELb0ELb0EEENS1_21CollectiveEpilogueFwdINS6_IJSA_SA_SB_EEES9_NS_10bfloat16_tESG_Li256ELb1ELb1ELb0ELb1EEENS1_36VarlenDynamicPersistentTileSchedulerILi128ELi160ELi256ELi128ELb0ELb1ELb1ELb1ELb1ELb1EEEEEEEEEvNT_6ParamsE --------------------------
	.section	.nv.shared._ZN7cutlass13device_kernelIN5flash11enable_sm90INS1_16FlashAttnFwdSm90INS1_25CollectiveMainloopFwdSm90ILi2EN4cute5tupleIJNS5_1CILi1EEES8_S8_EEENS6_IJNS7_ILi128EEENS7_ILi160EEENS7_ILi192EEEEEELi128ENS_12float_e4m3_tEfNS_4arch4Sm90ELb1ELb0ELb1ELb1ELb1ELb0ELb0ELb1ELb1ELb1ELb0ELb0EEENS1_21CollectiveEpilogueFwdINS6_IJSA_SA_SB_EEES9_NS_10bfloat16_tESG_Li256ELb1ELb1ELb0ELb1EEENS1_36VarlenDynamicPersistentTileSchedulerILi128ELi160ELi256ELi128ELb0ELb1ELb1ELb1ELb1ELb1EEEEEEEEEvNT_6ParamsE,"aw",@nobits
	.sectionflags	@""
	.align	16
	.zero		1024


//--------------------- .nv.shared._ZN7cutlass13device_kernelIN5flash11enable_sm90INS1_16FlashAttnFwdSm90INS1_25CollectiveMainloopFwdSm90ILi2EN4cute5tupleIJNS5_1CILi1EEES8_S8_EEENS6_IJNS7_ILi128EEENS7_ILi160EEENS7_ILi192EEEEEELi128ENS_12float_e4m3_tEfNS_4arch4Sm90ELb1ELb0ELb1ELb1ELb1ELb1ELb0ELb1ELb1ELb1ELb0ELb0EEENS1_21CollectiveEpilogueFwdINS6_IJSA_SA_SB_EEES9_NS_10bfloat16_tESG_Li256ELb1ELb1ELb0ELb1EEENS1_36VarlenDynamicPersistentTileSchedulerILi128ELi160ELi256ELi128ELb0ELb1ELb1ELb1ELb1ELb1EEEEEEEEEvNT_6ParamsE --------------------------
	.section	.nv.shared._ZN7cutlass13device_kernelIN5flash11enable_sm90INS1_16FlashAttnFwdSm90INS1_25CollectiveMainloopFwdSm90ILi2EN4cute5tupleIJNS5_1CILi1EEES8_S8_EEENS6_IJNS7_ILi128EEENS7_ILi160EEENS7_ILi192EEEEEELi128ENS_12float_e4m3_tEfNS_4arch4Sm90ELb1ELb0ELb1ELb1ELb1ELb1ELb0ELb1ELb1ELb1ELb0ELb0EEENS1_21CollectiveEpilogueFwdINS6_IJSA_SA_SB_EEES9_NS_10bfloat16_tESG_Li256ELb1ELb1ELb0ELb1EEENS1_36VarlenDynamicPersistentTileSchedulerILi128ELi160ELi256ELi128ELb0ELb1ELb1ELb1ELb1ELb1EEEEEEEEEvNT_6ParamsE,"aw",@nobits
	.sectionflags	@""
	.align	16
	.zero		1024


//--------------------- .nv.constant0._ZN7cutlass13device_kernelIN5flash11enable_sm90INS1_16FlashAttnFwdSm90INS1_25CollectiveMainloopFwdSm90ILi2EN4cute5tupleIJNS5_1CILi1EEES8_S8_EEENS6_IJNS7_ILi128EEENS7_ILi160EEENS7_ILi192EEEEEELi128ENS_12float_e4m3_tEfNS_4arch4Sm90ELb0ELb0ELb1ELb0ELb1ELb0ELb0ELb1ELb1ELb1ELb0ELb0EEENS1_21CollectiveEpilogueFwdINS6_IJSA_SA_SB_EEES9_NS_10bfloat16_tESG_Li256ELb0ELb1ELb0ELb1EEENS1_29StaticPersistentTileSchedulerILb0EEEEEEEEEvNT_6ParamsE --------------------------
	.section	.nv.constant0._ZN7cutlass13device_kernelIN5flash11enable_sm90INS1_16FlashAttnFwdSm90INS1_25CollectiveMainloopFwdSm90ILi2EN4cute5tupleIJNS5_1CILi1EEES8_S8_EEENS6_IJNS7_ILi128EEENS7_ILi160EEENS7_ILi192EEEEEELi128ENS_12float_e4m3_tEfNS_4arch4Sm90ELb0ELb0ELb1ELb0ELb1ELb0ELb0ELb1ELb1ELb1ELb0ELb0EEENS1_21CollectiveEpilogueFwdINS6_IJSA_SA_SB_EEES9_NS_10bfloat16_tESG_Li256ELb0ELb1ELb0ELb1EEENS1_29StaticPersistentTileSchedulerILb0EEEEEEEEEvNT_6ParamsE,"a",@progbits
	.sectionflags	@""
	.align	4
.nv.constant0._ZN7cutlass13device_kernelIN5flash11enable_sm90INS1_16FlashAttnFwdSm90INS1_25CollectiveMainloopFwdSm90ILi2EN4cute5tupleIJNS5_1CILi1EEES8_S8_EEENS6_IJNS7_ILi128EEENS7_ILi160EEENS7_ILi192EEEEEELi128ENS_12float_e4m3_tEfNS_4arch4Sm90ELb0ELb0ELb1ELb0ELb1ELb0ELb0ELb1ELb1ELb1ELb0ELb0EEENS1_21CollectiveEpilogueFwdINS6_IJSA_SA_SB_EEES9_NS_10bfloat16_tESG_Li256ELb0ELb1ELb0ELb1EEENS1_29StaticPersistentTileSchedulerILb0EEEEEEEEEvNT_6ParamsE:
	.zero		3200


//--------------------- .nv.constant0._ZN7cutlass13device_kernelIN5flash11enable_sm90INS1_16FlashAttnFwdSm90INS1_25CollectiveMainloopFwdSm90ILi2EN4cute5tupleIJNS5_1CILi1EEES8_S8_EEENS6_IJNS7_ILi128EEENS7_ILi160EEENS7_ILi192EEEEEELi128ENS_12float_e4m3_tEfNS_4arch4Sm90ELb0ELb0ELb1ELb1ELb1ELb0ELb0ELb1ELb1ELb1ELb0ELb0EEENS1_21CollectiveEpilogueFwdINS6_IJSA_SA_SB_EEES9_NS_10bfloat16_tESG_Li256ELb1ELb1ELb0ELb1EEENS1_36VarlenDynamicPersistentTileSchedulerILi128ELi160ELi256ELi128ELb0ELb1ELb1ELb0ELb1ELb1EEEEEEEEEvNT_6ParamsE --------------------------
	.section	.nv.constant0._ZN7cutlass13device_kernelIN5flash11enable_sm90INS1_16FlashAttnFwdSm90INS1_25CollectiveMainloopFwdSm90ILi2EN4cute5tupleIJNS5_1CILi1EEES8_S8_EEENS6_IJNS7_ILi128EEENS7_ILi160EEENS7_ILi192EEEEEELi128ENS_12float_e4m3_tEfNS_4arch4Sm90ELb0ELb0ELb1ELb1ELb1ELb0ELb0ELb1ELb1ELb1ELb0ELb0EEENS1_21CollectiveEpilogueFwdINS6_IJSA_SA_SB_EEES9_NS_10bfloat16_tESG_Li256ELb1ELb1ELb0ELb1EEENS1_36VarlenDynamicPersistentTileSchedulerILi128ELi160ELi256ELi128ELb0ELb1ELb1ELb0ELb1ELb1EEEEEEEEEvNT_6ParamsE,"a",@progbits
	.sectionflags	@""
	.align	4
.nv.constant0._ZN7cutlass13device_kernelIN5flash11enable_sm90INS1_16FlashAttnFwdSm90INS1_25CollectiveMainloopFwdSm90ILi2EN4cute5tupleIJNS5_1CILi1EEES8_S8_EEENS6_IJNS7_ILi128EEENS7_ILi160EEENS7_ILi192EEEEEELi128ENS_12float_e4m3_tEfNS_4arch4Sm90ELb0ELb0ELb1ELb1ELb1ELb0ELb0ELb1ELb1ELb1ELb0ELb0EEENS1_21CollectiveEpilogueFwdINS6_IJSA_SA_SB_EEES9_NS_10bfloat16_tESG_Li256ELb1ELb1ELb0ELb1EEENS1_36VarlenDynamicPersistentTileSchedulerILi128ELi160ELi256ELi128ELb0ELb1ELb1ELb0ELb1ELb1EEEEEEEEEvNT_6ParamsE:
	.zero		3328


//--------------------- .nv.constant0._ZN7cutlass13device_kernelIN5flash11enable_sm90INS1_16FlashAttnFwdSm90INS1_25CollectiveMainloopFwdSm90ILi2EN4cute5tupleIJNS5_1CILi1EEES8_S8_EEENS6_IJNS7_ILi128EEENS7_ILi160EEENS7_ILi192EEEEEELi128ENS_12float_e4m3_tEfNS_4arch4Sm90ELb0ELb0ELb1ELb1ELb1ELb1ELb0ELb1ELb1ELb1ELb0ELb0EEENS1_21CollectiveEpilogueFwdINS6_IJSA_SA_SB_EEES9_NS_10bfloat16_tESG_Li256ELb1ELb1ELb0ELb1EEENS1_36VarlenDynamicPersistentTileSchedulerILi128ELi160ELi256ELi128ELb0ELb1ELb1ELb0ELb1ELb1EEEEEEEEEvNT_6ParamsE --------------------------
	.section	.nv.constant0._ZN7cutlass13device_kernelIN5flash11enable_sm90INS1_16FlashAttnFwdSm90INS1_25CollectiveMainloopFwdSm90ILi2EN4cute5tupleIJNS5_1CILi1EEES8_S8_EEENS6_IJNS7_ILi128EEENS7_ILi160EEENS7_ILi192EEEEEELi128ENS_12float_e4m3_tEfNS_4arch4Sm90ELb0ELb0ELb1ELb1ELb1ELb1ELb0ELb1ELb1ELb1ELb0ELb0EEENS1_21CollectiveEpilogueFwdINS6_IJSA_SA_SB_EEES9_NS_10bfloat16_tESG_Li256ELb1ELb1ELb0ELb1EEENS1_36VarlenDynamicPersistentTileSchedulerILi128ELi160ELi256ELi128ELb0ELb1ELb1ELb0ELb1ELb1EEEEEEEEEvNT_6ParamsE,"a",@progbits
	.sectionflags	@""
	.align	4
.nv.constant0._ZN7cutlass13device_kernelIN5flash11enable_sm90INS1_16FlashAttnFwdSm90INS1_25CollectiveMainloopFwdSm90ILi2EN4cute5tupleIJNS5_1CILi1EEES8_S8_EEENS6_IJNS7_ILi128EEENS7_ILi160EEENS7_ILi192EEEEEELi128ENS_12float_e4m3_tEfNS_4arch4Sm90ELb0ELb0ELb1ELb1ELb1ELb1ELb0ELb1ELb1ELb1ELb0ELb0EEENS1_21CollectiveEpilogueFwdINS6_IJSA_SA_SB_EEES9_NS_10bfloat16_tESG_Li256ELb1ELb1ELb0ELb1EEENS1_36VarlenDynamicPersistentTileSchedulerILi128ELi160ELi256ELi128ELb0ELb1ELb1ELb0ELb1ELb1EEEEEEEEEvNT_6ParamsE:
	.zero		3328


//--------------------- .nv.constant0._ZN7cutlass13device_kernelIN5flash11enable_sm90INS1_16FlashAttnFwdSm90INS1_25CollectiveMainloopFwdSm90ILi2EN4cute5tupleIJNS5_1CILi1EEES8_S8_EEENS6_IJNS7_ILi128EEESA_NS7_ILi192EEEEEELi128ENS_12float_e4m3_tEfNS_4arch4Sm90ELb0ELb1ELb1ELb0ELb1ELb0ELb0ELb1ELb1ELb1ELb0ELb0EEENS1_21CollectiveEpilogueFwdINS6_IJSA_SA_SA_EEES9_NS_10bfloat16_tESF_Li256ELb0ELb1ELb0ELb1EEENS1_30DynamicPersistentTileSchedulerILi256ELi128ELb0ELb1ELb1EEEEEEEEEvNT_6ParamsE --------------------------
	.section	.nv.constant0._ZN7cutlass13device_kernelIN5flash11enable_sm90INS1_16FlashAttnFwdSm90INS1_25CollectiveMainloopFwdSm90ILi2EN4cute5tupleIJNS5_1CILi1EEES8_S8_EEENS6_IJNS7_ILi128EEESA_NS7_ILi192EEEEEELi128ENS_12float_e4m3_tEfNS_4arch4Sm90ELb0ELb1ELb1ELb0ELb1ELb0ELb0ELb1ELb1ELb1ELb0ELb0EEENS1_21CollectiveEpilogueFwdINS6_IJSA_SA_SA_EEES9_NS_10bfloat16_tESF_Li256ELb0ELb1ELb0ELb1EEENS1_30DynamicPersistentTileSchedulerILi256ELi128ELb0ELb1ELb1EEEEEEEEEvNT_6ParamsE,"a",@progbits
	.sectionflags	@""
	.align	4
.nv.constant0._ZN7cutlass13device_kernelIN5flash11enable_sm90INS1_16FlashAttnFwdSm90INS1_25CollectiveMainloopFwdSm90ILi2EN4cute5tupleIJNS5_1CILi1EEES8_S8_EEENS6_IJNS7_ILi128EEESA_NS7_ILi192EEEEEELi128ENS_12float_e4m3_tEfNS_4arch4Sm90ELb0ELb1ELb1ELb0ELb1ELb0ELb0ELb1ELb1ELb1ELb0ELb0EEENS1_21CollectiveEpilogueFwdINS6_IJSA_SA_SA_EEES9_NS_10bfloat16_tESF_Li256ELb0ELb1ELb0ELb1EEENS1_30DynamicPersistentTileSchedulerILi256ELi128ELb0ELb1ELb1EEEEEEEEEvNT_6ParamsE:
	.zero		3328


//--------------------- .nv.constant0._ZN7cutlass13device_kernelIN5flash11enable_sm90INS1_16FlashAttnFwdSm90INS1_25CollectiveMainloopFwdSm90ILi2EN4cute5tupleIJNS5_1CILi1EEES8_S8_EEENS6_IJNS7_ILi128EEESA_NS7_ILi192EEEEEELi128ENS_12float_e4m3_tEfNS_4arch4Sm90ELb0ELb1ELb1ELb1ELb1ELb0ELb0ELb1ELb1ELb1ELb0ELb0EEENS1_21CollectiveEpilogueFwdINS6_IJSA_SA_SA_EEES9_NS_10bfloat16_tESF_Li256ELb1ELb1ELb0ELb1EEENS1_36VarlenDynamicPersistentTileSchedulerILi128ELi128ELi256ELi128ELb0ELb1ELb1ELb1ELb0ELb1EEEEEEEEEvNT_6ParamsE --------------------------
	.section	.nv.constant0._ZN7cutlass13device_kernelIN5flash11enable_sm90INS1_16FlashAttnFwdSm90INS1_25CollectiveMainloopFwdSm90ILi2EN4cute5tupleIJNS5_1CILi1EEES8_S8_EEENS6_IJNS7_ILi128EEESA_NS7_ILi192EEEEEELi128ENS_12float_e4m3_tEfNS_4arch4Sm90ELb0ELb1ELb1ELb1ELb1ELb0ELb0ELb1ELb1ELb1ELb0ELb0EEENS1_21CollectiveEpilogueFwdINS6_IJSA_SA_SA_EEES9_NS_10bfloat16_tESF_Li256ELb1ELb1ELb0ELb1EEENS1_36VarlenDynamicPersistentTileSchedulerILi128ELi128ELi256ELi128ELb0ELb1ELb1ELb1ELb0ELb1EEEEEEEEEvNT_6ParamsE,"a",@progbits
	.sectionflags	@""
	.align	4
.nv.constant0._ZN7cutlass13device_kernelIN5flash11enable_sm90INS1_16FlashAttnFwdSm90INS1_25CollectiveMainloopFwdSm90ILi2EN4cute5tupleIJNS5_1CILi1EEES8_S8_EEENS6_IJNS7_ILi128EEESA_NS7_ILi192EEEEEELi128ENS_12float_e4m3_tEfNS_4arch4Sm90ELb0ELb1ELb1ELb1ELb1ELb0ELb0ELb1ELb1ELb1ELb0ELb0EEENS1_21CollectiveEpilogueFwdINS6_IJSA_SA_SA_EEES9_NS_10bfloat16_tESF_Li256ELb1ELb1ELb0ELb1EEENS1_36VarlenDynamicPersistentTileSchedulerILi128ELi128ELi256ELi128ELb0ELb1ELb1ELb1ELb0ELb1EEEEEEEEEvNT_6ParamsE:
	.zero		3328


//--------------------- .nv.constant0._ZN7cutlass13device_kernelIN5flash11enable_sm90INS1_16FlashAttnFwdSm90INS1_25CollectiveMainloopFwdSm90ILi2EN4cute5tupleIJNS5_1CILi1EEES8_S8_EEENS6_IJNS7_ILi128EEESA_NS7_ILi192EEEEEELi128ENS_12float_e4m3_tEfNS_4arch4Sm90ELb0ELb1ELb1ELb1ELb1ELb1ELb0ELb1ELb1ELb1ELb0ELb0EEENS1_21CollectiveEpilogueFwdINS6_IJSA_SA_SA_EEES9_NS_10bfloat16_tESF_Li256ELb1ELb1ELb0ELb1EEENS1_36VarlenDynamicPersistentTileSchedulerILi128ELi128ELi256ELi128ELb0ELb1ELb1ELb1ELb0ELb1EEEEEEEEEvNT_6ParamsE --------------------------
	.section	.nv.constant0._ZN7cutlass13device_kernelIN5flash11enable_sm90INS1_16FlashAttnFwdSm90INS1_25CollectiveMainloopFwdSm90ILi2EN4cute5tupleIJNS5_1CILi1EEES8_S8_EEENS6_IJNS7_ILi128EEESA_NS7_ILi192EEEEEELi128ENS_12float_e4m3_tEfNS_4arch4Sm90ELb0ELb1ELb1ELb1ELb1ELb1ELb0ELb1ELb1ELb1ELb0ELb0EEENS1_21CollectiveEpilogueFwdINS6_IJSA_SA_SA_EEES9_NS_10bfloat16_tESF_Li256ELb1ELb1ELb0ELb1EEENS1_36VarlenDynamicPersistentTileSchedulerILi128ELi128ELi256ELi128ELb0ELb1ELb1ELb1ELb0ELb1EEEEEEEEEvNT_6ParamsE,"a",@progbits
	.sectionflags	@""
	.align	4
.nv.constant0._ZN7cutlass13device_kernelIN5flash11enable_sm90INS1_16FlashAttnFwdSm90INS1_25CollectiveMainloopFwdSm90ILi2EN4cute5tupleIJNS5_1CILi1EEES8_S8_EEENS6_IJNS7_ILi128EEESA_NS7_ILi192EEEEEELi128ENS_12float_e4m3_tEfNS_4arch4Sm90ELb0ELb1ELb1ELb1ELb1ELb1ELb0ELb1ELb1ELb1ELb0ELb0EEENS1_21CollectiveEpilogueFwdINS6_IJSA_SA_SA_EEES9_NS_10bfloat16_tESF_Li256ELb1ELb1ELb0ELb1EEENS1_36VarlenDynamicPersistentTileSchedulerILi128ELi128ELi256ELi128ELb0ELb1ELb1ELb1ELb0ELb1EEEEEEEEEvNT_6ParamsE:
	.zero		3328


//--------------------- .nv.constant0._ZN7cutlass13device_kernelIN5flash11enable_sm90INS1_16FlashAttnFwdSm90INS1_25CollectiveMainloopFwdSm90ILi2EN4cute5tupleIJNS5_1CILi1EEES8_S8_EEENS6_IJNS7_ILi128EEENS7_ILi160EEENS7_ILi192EEEEEELi128ENS_12float_e4m3_tEfNS_4arch4Sm90ELb1ELb0ELb1ELb0ELb1ELb0ELb0ELb1ELb1ELb1ELb0ELb0EEENS1_21CollectiveEpilogueFwdINS6_IJSA_SA_SB_EEES9_NS_10bfloat16_tESG_Li256ELb0ELb1ELb0ELb1EEENS1_30DynamicPersistentTileSchedulerILi256ELi128ELb0ELb1ELb1EEEEEEEEEvNT_6ParamsE --------------------------
	.section	.nv.constant0._ZN7cutlass13device_kernelIN5flash11enable_sm90INS1_16FlashAttnFwdSm90INS1_25CollectiveMainloopFwdSm90ILi2EN4cute5tupleIJNS5_1CILi1EEES8_S8_EEENS6_IJNS7_ILi128EEENS7_ILi160EEENS7_ILi192EEEEEELi128ENS_12float_e4m3_tEfNS_4arch4Sm90ELb1ELb0ELb1ELb0ELb1ELb0ELb0ELb1ELb1ELb1ELb0ELb0EEENS1_21CollectiveEpilogueFwdINS6_IJSA_SA_SB_EEES9_NS_10bfloat16_tESG_Li256ELb0ELb1ELb0ELb1EEENS1_30DynamicPersistentTileSchedulerILi256ELi128ELb0ELb1ELb1EEEEEEEEEvNT_6ParamsE,"a",@progbits
	.sectionflags	@""
	.align	4
.nv.constant0._ZN7cutlass13device_kernelIN5flash11enable_sm90INS1_16FlashAttnFwdSm90INS1_25CollectiveMainloopFwdSm90ILi2EN4cute5tupleIJNS5_1CILi1EEES8_S8_EEENS6_IJNS7_ILi128EEENS7_ILi160EEENS7_ILi192EEEEEELi128ENS_12float_e4m3_tEfNS_4arch4Sm90ELb1ELb0ELb1ELb0ELb1ELb0ELb0ELb1ELb1ELb1ELb0ELb0EEENS1_21CollectiveEpilogueFwdINS6_IJSA_SA_SB_EEES9_NS_10bfloat16_tESG_Li256ELb0ELb1ELb0ELb1EEENS1_30DynamicPersistentTileSchedulerILi256ELi128ELb0ELb1ELb1EEEEEEEEEvNT_6ParamsE:
	.zero		3328


//--------------------- .nv.constant0._ZN7cutlass13device_kernelIN5flash11enable_sm90INS1_16FlashAttnFwdSm90INS1_25CollectiveMainloopFwdSm90ILi2EN4cute5tupleIJNS5_1CILi1EEES8_S8_EEENS6_IJNS7_ILi128EEENS7_ILi160EEENS7_ILi192EEEEEELi128ENS_12float_e4m3_tEfNS_4arch4Sm90ELb1ELb0ELb1ELb1ELb1ELb0ELb0ELb1ELb1ELb1ELb0ELb0EEENS1_21CollectiveEpilogueFwdINS6_IJSA_SA_SB_EEES9_NS_10bfloat16_tESG_Li256ELb1ELb1ELb0ELb1EEENS1_36VarlenDynamicPersistentTileSchedulerILi128ELi160ELi256ELi128ELb0ELb1ELb1ELb1ELb1ELb1EEEEEEEEEvNT_6ParamsE --------------------------
	.section	.nv.constant0._ZN7cutlass13device_kernelIN5flash11enable_sm90INS1_16FlashAttnFwdSm90INS1_25CollectiveMainloopFwdSm90ILi2EN4cute5tupleIJNS5_1CILi1EEES8_S8_EEENS6_IJNS7_ILi128EEENS7_ILi160EEENS7_ILi192EEEEEELi128ENS_12float_e4m3_tEfNS_4arch4Sm90ELb1ELb0ELb1ELb1ELb1ELb0ELb0ELb1ELb1ELb1ELb0ELb0EEENS1_21CollectiveEpilogueFwdINS6_IJSA_SA_SB_EEES9_NS_10bfloat16_tESG_Li256ELb1ELb1ELb0ELb1EEENS1_36VarlenDynamicPersistentTileSchedulerILi128ELi160ELi256ELi128ELb0ELb1ELb1ELb1ELb1ELb1EEEEEEEEEvNT_6ParamsE,"a",@progbits
	.sectionflags	@""
	.align	4
.nv.constant0._ZN7cutlass13device_kernelIN5flash11enable_sm90INS1_16FlashAttnFwdSm90INS1_25CollectiveMainloopFwdSm90ILi2EN4cute5tupleIJNS5_1CILi1EEES8_S8_EEENS6_IJNS7_ILi128EEENS7_ILi160EEENS7_ILi192EEEEEELi128ENS_12float_e4m3_tEfNS_4arch4Sm90ELb1ELb0ELb1ELb1ELb1ELb0ELb0ELb1ELb1ELb1ELb0ELb0EEENS1_21CollectiveEpilogueFwdINS6_IJSA_SA_SB_EEES9_NS_10bfloat16_tESG_Li256ELb1ELb1ELb0ELb1EEENS1_36VarlenDynamicPersistentTileSchedulerILi128ELi160ELi256ELi128ELb0ELb1ELb1ELb1ELb1ELb1EEEEEEEEEvNT_6ParamsE:
	.zero		3328


//--------------------- .nv.constant0._ZN7cutlass13device_kernelIN5flash11enable_sm90INS1_16FlashAttnFwdSm90INS1_25CollectiveMainloopFwdSm90ILi2EN4cute5tupleIJNS5_1CILi1EEES8_S8_EEENS6_IJNS7_ILi128EEENS7_ILi160EEENS7_ILi192EEEEEELi128ENS_12float_e4m3_tEfNS_4arch4Sm90ELb1ELb0ELb1ELb1ELb1ELb1ELb0ELb1ELb1ELb1ELb0ELb0EEENS1_21CollectiveEpilogueFwdINS6_IJSA_SA_SB_EEES9_NS_10bfloat16_tESG_Li256ELb1ELb1ELb0ELb1EEENS1_36VarlenDynamicPersistentTileSchedulerILi128ELi160ELi256ELi128ELb0ELb1ELb1ELb1ELb1ELb1EEEEEEEEEvNT_6ParamsE --------------------------
	.section	.nv.constant0._ZN7cutlass13device_kernelIN5flash11enable_sm90INS1_16FlashAttnFwdSm90INS1_25CollectiveMainloopFwdSm90ILi2EN4cute5tupleIJNS5_1CILi1EEES8_S8_EEENS6_IJNS7_ILi128EEENS7_ILi160EEENS7_ILi192EEEEEELi128ENS_12float_e4m3_tEfNS_4arch4Sm90ELb1ELb0ELb1ELb1ELb1ELb1ELb0ELb1ELb1ELb1ELb0ELb0EEENS1_21CollectiveEpilogueFwdINS6_IJSA_SA_SB_EEES9_NS_10bfloat16_tESG_Li256ELb1ELb1ELb0ELb1EEENS1_36VarlenDynamicPersistentTileSchedulerILi128ELi160ELi256ELi128ELb0ELb1ELb1ELb1ELb1ELb1EEEEEEEEEvNT_6ParamsE,"a",@progbits
	.sectionflags	@""
	.align	4
.nv.constant0._ZN7cutlass13device_kernelIN5flash11enable_sm90INS1_16FlashAttnFwdSm90INS1_25CollectiveMainloopFwdSm90ILi2EN4cute5tupleIJNS5_1CILi1EEES8_S8_EEENS6_IJNS7_ILi128EEENS7_ILi160EEENS7_ILi192EEEEEELi128ENS_12float_e4m3_tEfNS_4arch4Sm90ELb1ELb0ELb1ELb1ELb1ELb1ELb0ELb1ELb1ELb1ELb0ELb0EEENS1_21CollectiveEpilogueFwdINS6_IJSA_SA_SB_EEES9_NS_10bfloat16_tESG_Li256ELb1ELb1ELb0ELb1EEENS1_36VarlenDynamicPersistentTileSchedulerILi128ELi160ELi256ELi128ELb0ELb1ELb1ELb1ELb1ELb1EEEEEEEEEvNT_6ParamsE:
	.zero		3328


//--------------------- SYMBOLS --------------------------

	.type		.nv.reservedSmem.offset0,@object
	.size		.nv.reservedSmem.offset0,0x4
	.type		__assertfail,@function
